	.target	sm_103a

	.elftype	@"ET_EXEC"


//--------------------- .note.nv.tkinfo           --------------------------
	.section	.note.nv.tkinfo,"",@"SHT_NOTE"
	.sectionflags	@"SHF_NOTE_NV_TKINFO"
	.tkinfo
        /*0018*/ 	.word	0x00000002
        /*0030*/ 	.string	""
        /*0030*/ 	.string	"ptxas"
        /*0030*/ 	.string	"Cuda compilation tools, release 13.0, V13.0.88"
        /*0030*/ 	.string	"Build cuda_13.0.r13.0/compiler.36424714_0"
        /*0030*/ 	.string	"-arch sm_103a -m 64 "



//--------------------- .note.nv.cuinfo           --------------------------
	.section	.note.nv.cuinfo,"",@"SHT_NOTE"
	.sectionflags	@"SHF_NOTE_NV_CUINFO"
        /*0018*/ 	.short	0x0002
        /*001a*/ 	.short	0x0067
        /*001c*/ 	.short	0x0082
	.zero		2


//--------------------- .nv.info                  --------------------------
	.section	.nv.info,"",@"SHT_CUDA_INFO"
	.align	4


	//----- nvinfo : EIATTR_REGCOUNT
	.align		4
        /*0000*/ 	.byte	0x04, 0x2f
        /*0002*/ 	.short	(.L_45 - .L_44)
	.align		4
.L_44:
        /*0004*/ 	.word	index@(_ZN2at6native29vectorized_elementwise_kernelILi8EZZZNS0_16acos_kernel_cudaERNS_18TensorIteratorBaseEENKUlvE_clEvENKUlvE_clEvEUlN3c107complexIdEEE_St5arrayIPcLm2EEEEviT0_T1_)
        /*0008*/ 	.word	0x00000004


	//----- nvinfo : EIATTR_FRAME_SIZE
	.align		4
.L_45:
        /*000c*/ 	.byte	0x04, 0x11
        /*000e*/ 	.short	(.L_47 - .L_46)
	.align		4
.L_46:
        /*0010*/ 	.word	index@(_ZN2at6native29vectorized_elementwise_kernelILi8EZZZNS0_16acos_kernel_cudaERNS_18TensorIteratorBaseEENKUlvE_clEvENKUlvE_clEvEUlN3c107complexIdEEE_St5arrayIPcLm2EEEEviT0_T1_)
        /*0014*/ 	.word	0x00000000


	//----- nvinfo : EIATTR_REGCOUNT
	.align		4
.L_47:
        /*0018*/ 	.byte	0x04, 0x2f
        /*001a*/ 	.short	(.L_49 - .L_48)
	.align		4
.L_48:
        /*001c*/ 	.word	index@(_ZN2at6native29vectorized_elementwise_kernelILi4EZZZNS0_16acos_kernel_cudaERNS_18TensorIteratorBaseEENKUlvE_clEvENKUlvE_clEvEUlN3c107complexIdEEE_St5arrayIPcLm2EEEEviT0_T1_)
        /*0020*/ 	.word	0x0000004a


	//----- nvinfo : EIATTR_FRAME_SIZE
	.align		4
.L_49:
        /*0024*/ 	.byte	0x04, 0x11
        /*0026*/ 	.short	(.L_51 - .L_50)
	.align		4
.L_50:
        /*0028*/ 	.word	index@($__internal_23_$__cuda_sm20_dsqrt_rn_f64_mediumpath_v1)
        /*002c*/ 	.word	0x00000010


	//----- nvinfo : EIATTR_FRAME_SIZE
	.align		4
.L_51:
        /*0030*/ 	.byte	0x04, 0x11
        /*0032*/ 	.short	(.L_53 - .L_52)
	.align		4
.L_52:
        /*0034*/ 	.word	index@($__internal_22_$__cuda_sm20_div_rn_f64_full)
        /*0038*/ 	.word	0x00000010


	//----- nvinfo : EIATTR_FRAME_SIZE
	.align		4
.L_53:
        /*003c*/ 	.byte	0x04, 0x11
        /*003e*/ 	.short	(.L_55 - .L_54)
	.align		4
.L_54:
        /*0040*/ 	.word	index@(_ZN2at6native29vectorized_elementwise_kernelILi4EZZZNS0_16acos_kernel_cudaERNS_18TensorIteratorBaseEENKUlvE_clEvENKUlvE_clEvEUlN3c107complexIdEEE_St5arrayIPcLm2EEEEviT0_T1_)
        /*0044*/ 	.word	0x00000010


	//----- nvinfo : EIATTR_REGCOUNT
	.align		4
.L_55:
        /*0048*/ 	.byte	0x04, 0x2f
        /*004a*/ 	.short	(.L_57 - .L_56)
	.align		4
.L_56:
        /*004c*/ 	.word	index@(_ZN2at6native29vectorized_elementwise_kernelILi2EZZZNS0_16acos_kernel_cudaERNS_18TensorIteratorBaseEENKUlvE_clEvENKUlvE_clEvEUlN3c107complexIdEEE_St5arrayIPcLm2EEEEviT0_T1_)
        /*0050*/ 	.word	0x0000004a


	//----- nvinfo : EIATTR_FRAME_SIZE
	.align		4
.L_57:
        /*0054*/ 	.byte	0x04, 0x11
        /*0056*/ 	.short	(.L_59 - .L_58)
	.align		4
.L_58:
        /*0058*/ 	.word	index@($__internal_21_$__cuda_sm20_dsqrt_rn_f64_mediumpath_v1)
        /*005c*/ 	.word	0x00000010


	//----- nvinfo : EIATTR_FRAME_SIZE
	.align		4
.L_59:
        /*0060*/ 	.byte	0x04, 0x11
        /*0062*/ 	.short	(.L_61 - .L_60)
	.align		4
.L_60:
        /*0064*/ 	.word	index@($__internal_20_$__cuda_sm20_div_rn_f64_full)
        /*0068*/ 	.word	0x00000010


	//----- nvinfo : EIATTR_FRAME_SIZE
	.align		4
.L_61:
        /*006c*/ 	.byte	0x04, 0x11
        /*006e*/ 	.short	(.L_63 - .L_62)
	.align		4
.L_62:
        /*0070*/ 	.word	index@(_ZN2at6native29vectorized_elementwise_kernelILi2EZZZNS0_16acos_kernel_cudaERNS_18TensorIteratorBaseEENKUlvE_clEvENKUlvE_clEvEUlN3c107complexIdEEE_St5arrayIPcLm2EEEEviT0_T1_)
        /*0074*/ 	.word	0x00000010


	//----- nvinfo : EIATTR_REGCOUNT
	.align		4
.L_63:
        /*0078*/ 	.byte	0x04, 0x2f
        /*007a*/ 	.short	(.L_65 - .L_64)
	.align		4
.L_64:
        /*007c*/ 	.word	index@(_ZN2at6native27unrolled_elementwise_kernelIZZZNS0_16acos_kernel_cudaERNS_18TensorIteratorBaseEENKUlvE_clEvENKUlvE_clEvEUlN3c107complexIdEEE_St5arrayIPcLm2EELi4E23TrivialOffsetCalculatorILi1EjESE_NS0_6memory15LoadWithoutCastENSF_16StoreWithoutCastEEEviT_T0_T2_T3_T4_T5_)
        /*0080*/ 	.word	0x0000003c


	//----- nvinfo : EIATTR_FRAME_SIZE
	.align		4
.L_65:
        /*0084*/ 	.byte	0x04, 0x11
        /*0086*/ 	.short	(.L_67 - .L_66)
	.align		4
.L_66:
        /*0088*/ 	.word	index@($__internal_19_$__cuda_sm20_dsqrt_rn_f64_mediumpath_v1)
        /*008c*/ 	.word	0x00000010


	//----- nvinfo : EIATTR_FRAME_SIZE
	.align		4
.L_67:
        /*0090*/ 	.byte	0x04, 0x11
        /*0092*/ 	.short	(.L_69 - .L_68)
	.align		4
.L_68:
        /*0094*/ 	.word	index@($__internal_18_$__cuda_sm20_div_rn_f64_full)
        /*0098*/ 	.word	0x00000010


	//----- nvinfo : EIATTR_FRAME_SIZE
	.align		4
.L_69:
        /*009c*/ 	.byte	0x04, 0x11
        /*009e*/ 	.short	(.L_71 - .L_70)
	.align		4
.L_70:
        /*00a0*/ 	.word	index@(_ZN2at6native27unrolled_elementwise_kernelIZZZNS0_16acos_kernel_cudaERNS_18TensorIteratorBaseEENKUlvE_clEvENKUlvE_clEvEUlN3c107complexIdEEE_St5arrayIPcLm2EELi4E23TrivialOffsetCalculatorILi1EjESE_NS0_6memory15LoadWithoutCastENSF_16StoreWithoutCastEEEviT_T0_T2_T3_T4_T5_)
        /*00a4*/ 	.word	0x00000010


	//----- nvinfo : EIATTR_REGCOUNT
	.align		4
.L_71:
        /*00a8*/ 	.byte	0x04, 0x2f
        /*00aa*/ 	.short	(.L_73 - .L_72)
	.align		4
.L_72:
        /*00ac*/ 	.word	index@(_ZN2at6native18elementwise_kernelILi128ELi2EZNS0_22gpu_kernel_impl_nocastIZZZNS0_16acos_kernel_cudaERNS_18TensorIteratorBaseEENKUlvE_clEvENKUlvE_clEvEUlN3c107complexIdEEE_EEvS4_RKT_EUliE_EEviT1_)
        /*00b0*/ 	.word	0x00000032


	//----- nvinfo : EIATTR_FRAME_SIZE
	.align		4
.L_73:
        /*00b4*/ 	.byte	0x04, 0x11
        /*00b6*/ 	.short	(.L_75 - .L_74)
	.align		4
.L_74:
        /*00b8*/ 	.word	index@($__internal_17_$__cuda_sm20_dsqrt_rn_f64_mediumpath_v1)
        /*00bc*/ 	.word	0x00000010


	//----- nvinfo : EIATTR_FRAME_SIZE
	.align		4
.L_75:
        /*00c0*/ 	.byte	0x04, 0x11
        /*00c2*/ 	.short	(.L_77 - .L_76)
	.align		4
.L_76:
        /*00c4*/ 	.word	index@($__internal_16_$__cuda_sm20_div_rn_f64_full)
        /*00c8*/ 	.word	0x00000010


	//----- nvinfo : EIATTR_FRAME_SIZE
	.align		4
.L_77:
        /*00cc*/ 	.byte	0x04, 0x11
        /*00ce*/ 	.short	(.L_79 - .L_78)
	.align		4
.L_78:
        /*00d0*/ 	.word	index@(_ZN2at6native18elementwise_kernelILi128ELi2EZNS0_22gpu_kernel_impl_nocastIZZZNS0_16acos_kernel_cudaERNS_18TensorIteratorBaseEENKUlvE_clEvENKUlvE_clEvEUlN3c107complexIdEEE_EEvS4_RKT_EUliE_EEviT1_)
        /*00d4*/ 	.word	0x00000010


	//----- nvinfo : EIATTR_REGCOUNT
	.align		4
.L_79:
        /*00d8*/ 	.byte	0x04, 0x2f
        /*00da*/ 	.short	(.L_81 - .L_80)
	.align		4
.L_80:
        /*00dc*/ 	.word	index@(_ZN2at6native27unrolled_elementwise_kernelIZZZNS0_16acos_kernel_cudaERNS_18TensorIteratorBaseEENKUlvE_clEvENKUlvE_clEvEUlN3c107complexIdEEE_St5arrayIPcLm2EELi4E23TrivialOffsetCalculatorILi1EjESE_NS0_6memory12LoadWithCastILi1EEENSF_13StoreWithCastILi1EEEEEviT_T0_T2_T3_T4_T5_)
        /*00e0*/ 	.word	0x0000003e


	//----- nvinfo : EIATTR_FRAME_SIZE
	.align		4
.L_81:
        /*00e4*/ 	.byte	0x04, 0x11
        /*00e6*/ 	.short	(.L_83 - .L_82)
	.align		4
.L_82:
        /*00e8*/ 	.word	index@($__internal_15_$__cuda_sm20_dsqrt_rn_f64_mediumpath_v1)
        /*00ec*/ 	.word	0x00000010


	//----- nvinfo : EIATTR_FRAME_SIZE
	.align		4
.L_83:
        /*00f0*/ 	.byte	0x04, 0x11
        /*00f2*/ 	.short	(.L_85 - .L_84)
	.align		4
.L_84:
        /*00f4*/ 	.word	index@($__internal_14_$__cuda_sm20_div_rn_f64_full)
        /*00f8*/ 	.word	0x00000010


	//----- nvinfo : EIATTR_FRAME_SIZE
	.align		4
.L_85:
        /*00fc*/ 	.byte	0x04, 0x11
        /*00fe*/ 	.short	(.L_87 - .L_86)
	.align		4
.L_86:
        /*0100*/ 	.word	index@(_ZN2at6native27unrolled_elementwise_kernelIZZZNS0_16acos_kernel_cudaERNS_18TensorIteratorBaseEENKUlvE_clEvENKUlvE_clEvEUlN3c107complexIdEEE_St5arrayIPcLm2EELi4E23TrivialOffsetCalculatorILi1EjESE_NS0_6memory12LoadWithCastILi1EEENSF_13StoreWithCastILi1EEEEEviT_T0_T2_T3_T4_T5_)
        /*0104*/ 	.word	0x00000010


	//----- nvinfo : EIATTR_REGCOUNT
	.align		4
.L_87:
        /*0108*/ 	.byte	0x04, 0x2f
        /*010a*/ 	.short	(.L_89 - .L_88)
	.align		4
.L_88:
        /*010c*/ 	.word	index@(_ZN2at6native18elementwise_kernelILi128ELi4EZNS0_15gpu_kernel_implIZZZNS0_16acos_kernel_cudaERNS_18TensorIteratorBaseEENKUlvE_clEvENKUlvE_clEvEUlN3c107complexIdEEE_EEvS4_RKT_EUliE_EEviT1_)
        /*0110*/ 	.word	0x00000030


	//----- nvinfo : EIATTR_FRAME_SIZE
	.align		4
.L_89:
        /*0114*/ 	.byte	0x04, 0x11
        /*0116*/ 	.short	(.L_91 - .L_90)
	.align		4
.L_90:
        /*0118*/ 	.word	index@($__internal_13_$__cuda_sm20_dsqrt_rn_f64_mediumpath_v1)
        /*011c*/ 	.word	0x00000010


	//----- nvinfo : EIATTR_FRAME_SIZE
	.align		4
.L_91:
        /*0120*/ 	.byte	0x04, 0x11
        /*0122*/ 	.short	(.L_93 - .L_92)
	.align		4
.L_92:
        /*0124*/ 	.word	index@($__internal_12_$__cuda_sm20_div_rn_f64_full)
        /*0128*/ 	.word	0x00000010


	//----- nvinfo : EIATTR_FRAME_SIZE
	.align		4
.L_93:
        /*012c*/ 	.byte	0x04, 0x11
        /*012e*/ 	.short	(.L_95 - .L_94)
	.align		4
.L_94:
        /*0130*/ 	.word	index@(_ZN2at6native18elementwise_kernelILi128ELi4EZNS0_15gpu_kernel_implIZZZNS0_16acos_kernel_cudaERNS_18TensorIteratorBaseEENKUlvE_clEvENKUlvE_clEvEUlN3c107complexIdEEE_EEvS4_RKT_EUliE_EEviT1_)
        /*0134*/ 	.word	0x00000010


	//----- nvinfo : EIATTR_REGCOUNT
	.align		4
.L_95:
        /*0138*/ 	.byte	0x04, 0x2f
        /*013a*/ 	.short	(.L_97 - .L_96)
	.align		4
.L_96:
        /*013c*/ 	.word	index@(_ZN2at6native29vectorized_elementwise_kernelILi8EZZZNS0_16acos_kernel_cudaERNS_18TensorIteratorBaseEENKUlvE_clEvENKUlvE0_clEvEUlN3c107complexIfEEE_St5arrayIPcLm2EEEEviT0_T1_)
        /*0140*/ 	.word	0x00000004


	//----- nvinfo : EIATTR_FRAME_SIZE
	.align		4
.L_97:
        /*0144*/ 	.byte	0x04, 0x11
        /*0146*/ 	.short	(.L_99 - .L_98)
	.align		4
.L_98:
        /*0148*/ 	.word	index@(_ZN2at6native29vectorized_elementwise_kernelILi8EZZZNS0_16acos_kernel_cudaERNS_18TensorIteratorBaseEENKUlvE_clEvENKUlvE0_clEvEUlN3c107complexIfEEE_St5arrayIPcLm2EEEEviT0_T1_)
        /*014c*/ 	.word	0x00000000


	//----- nvinfo : EIATTR_REGCOUNT
	.align		4
.L_99:
        /*0150*/ 	.byte	0x04, 0x2f
        /*0152*/ 	.short	(.L_101 - .L_100)
	.align		4
.L_100:
        /*0154*/ 	.word	index@(_ZN2at6native29vectorized_elementwise_kernelILi4EZZZNS0_16acos_kernel_cudaERNS_18TensorIteratorBaseEENKUlvE_clEvENKUlvE0_clEvEUlN3c107complexIfEEE_St5arrayIPcLm2EEEEviT0_T1_)
        /*0158*/ 	.word	0x00000020


	//----- nvinfo : EIATTR_FRAME_SIZE
	.align		4
.L_101:
        /*015c*/ 	.byte	0x04, 0x11
        /*015e*/ 	.short	(.L_103 - .L_102)
	.align		4
.L_102:
        /*0160*/ 	.word	index@($__internal_11_$__cuda_sm3x_div_rn_ftz_f32_slowpath)
        /*0164*/ 	.word	0x00000000


	//----- nvinfo : EIATTR_FRAME_SIZE
	.align		4
.L_103:
        /*0168*/ 	.byte	0x04, 0x11
        /*016a*/ 	.short	(.L_105 - .L_104)
	.align		4
.L_104:
        /*016c*/ 	.word	index@(_ZN2at6native29vectorized_elementwise_kernelILi4EZZZNS0_16acos_kernel_cudaERNS_18TensorIteratorBaseEENKUlvE_clEvENKUlvE0_clEvEUlN3c107complexIfEEE_St5arrayIPcLm2EEEEviT0_T1_)
        /*0170*/ 	.word	0x00000000


	//----- nvinfo : EIATTR_REGCOUNT
	.align		4
.L_105:
        /*0174*/ 	.byte	0x04, 0x2f
        /*0176*/ 	.short	(.L_107 - .L_106)
	.align		4
.L_106:
        /*0178*/ 	.word	index@(_ZN2at6native29vectorized_elementwise_kernelILi2EZZZNS0_16acos_kernel_cudaERNS_18TensorIteratorBaseEENKUlvE_clEvENKUlvE0_clEvEUlN3c107complexIfEEE_St5arrayIPcLm2EEEEviT0_T1_)
        /*017c*/ 	.word	0x00000020


	//----- nvinfo : EIATTR_FRAME_SIZE
	.align		4
.L_107:
        /*0180*/ 	.byte	0x04, 0x11
        /*0182*/ 	.short	(.L_109 - .L_108)
	.align		4
.L_108:
        /*0184*/ 	.word	index@($__internal_10_$__cuda_sm3x_div_rn_ftz_f32_slowpath)
        /*0188*/ 	.word	0x00000000


	//----- nvinfo : EIATTR_FRAME_SIZE
	.align		4
.L_109:
        /*018c*/ 	.byte	0x04, 0x11
        /*018e*/ 	.short	(.L_111 - .L_110)
	.align		4
.L_110:
        /*0190*/ 	.word	index@(_ZN2at6native29vectorized_elementwise_kernelILi2EZZZNS0_16acos_kernel_cudaERNS_18TensorIteratorBaseEENKUlvE_clEvENKUlvE0_clEvEUlN3c107complexIfEEE_St5arrayIPcLm2EEEEviT0_T1_)
        /*0194*/ 	.word	0x00000000


	//----- nvinfo : EIATTR_REGCOUNT
	.align		4
.L_111:
        /*0198*/ 	.byte	0x04, 0x2f
        /*019a*/ 	.short	(.L_113 - .L_112)
	.align		4
.L_112:
        /*019c*/ 	.word	index@(_ZN2at6native27unrolled_elementwise_kernelIZZZNS0_16acos_kernel_cudaERNS_18TensorIteratorBaseEENKUlvE_clEvENKUlvE0_clEvEUlN3c107complexIfEEE_St5arrayIPcLm2EELi4E23TrivialOffsetCalculatorILi1EjESE_NS0_6memory15LoadWithoutCastENSF_16StoreWithoutCastEEEviT_T0_T2_T3_T4_T5_)
        /*01a0*/ 	.word	0x00000020


	//----- nvinfo : EIATTR_FRAME_SIZE
	.align		4
.L_113:
        /*01a4*/ 	.byte	0x04, 0x11
        /*01a6*/ 	.short	(.L_115 - .L_114)
	.align		4
.L_114:
        /*01a8*/ 	.word	index@($__internal_9_$__cuda_sm3x_div_rn_ftz_f32_slowpath)
        /*01ac*/ 	.word	0x00000000


	//----- nvinfo : EIATTR_FRAME_SIZE
	.align		4
.L_115:
        /*01b0*/ 	.byte	0x04, 0x11
        /*01b2*/ 	.short	(.L_117 - .L_116)
	.align		4
.L_116:
        /*01b4*/ 	.word	index@(_ZN2at6native27unrolled_elementwise_kernelIZZZNS0_16acos_kernel_cudaERNS_18TensorIteratorBaseEENKUlvE_clEvENKUlvE0_clEvEUlN3c107complexIfEEE_St5arrayIPcLm2EELi4E23TrivialOffsetCalculatorILi1EjESE_NS0_6memory15LoadWithoutCastENSF_16StoreWithoutCastEEEviT_T0_T2_T3_T4_T5_)
        /*01b8*/ 	.word	0x00000000


	//----- nvinfo : EIATTR_REGCOUNT
	.align		4
.L_117:
        /*01bc*/ 	.byte	0x04, 0x2f
        /*01be*/ 	.short	(.L_119 - .L_118)
	.align		4
.L_118:
        /*01c0*/ 	.word	index@(_ZN2at6native18elementwise_kernelILi128ELi2EZNS0_22gpu_kernel_impl_nocastIZZZNS0_16acos_kernel_cudaERNS_18TensorIteratorBaseEENKUlvE_clEvENKUlvE0_clEvEUlN3c107complexIfEEE_EEvS4_RKT_EUliE_EEviT1_)
        /*01c4*/ 	.word	0x0000001a


	//----- nvinfo : EIATTR_FRAME_SIZE
	.align		4
.L_119:
        /*01c8*/ 	.byte	0x04, 0x11
        /*01ca*/ 	.short	(.L_121 - .L_120)
	.align		4
.L_120:
        /*01cc*/ 	.word	index@($__internal_8_$__cuda_sm3x_div_rn_ftz_f32_slowpath)
        /*01d0*/ 	.word	0x00000000


	//----- nvinfo : EIATTR_FRAME_SIZE
	.align		4
.L_121:
        /*01d4*/ 	.byte	0x04, 0x11
        /*01d6*/ 	.short	(.L_123 - .L_122)
	.align		4
.L_122:
        /*01d8*/ 	.word	index@(_ZN2at6native18elementwise_kernelILi128ELi2EZNS0_22gpu_kernel_impl_nocastIZZZNS0_16acos_kernel_cudaERNS_18TensorIteratorBaseEENKUlvE_clEvENKUlvE0_clEvEUlN3c107complexIfEEE_EEvS4_RKT_EUliE_EEviT1_)
        /*01dc*/ 	.word	0x00000000


	//----- nvinfo : EIATTR_REGCOUNT
	.align		4
.L_123:
        /*01e0*/ 	.byte	0x04, 0x2f
        /*01e2*/ 	.short	(.L_125 - .L_124)
	.align		4
.L_124:
        /*01e4*/ 	.word	index@(_ZN2at6native27unrolled_elementwise_kernelIZZZNS0_16acos_kernel_cudaERNS_18TensorIteratorBaseEENKUlvE_clEvENKUlvE0_clEvEUlN3c107complexIfEEE_St5arrayIPcLm2EELi4E23TrivialOffsetCalculatorILi1EjESE_NS0_6memory12LoadWithCastILi1EEENSF_13StoreWithCastILi1EEEEEviT_T0_T2_T3_T4_T5_)
        /*01e8*/ 	.word	0x00000020


	//----- nvinfo : EIATTR_FRAME_SIZE
	.align		4
.L_125:
        /*01ec*/ 	.byte	0x04, 0x11
        /*01ee*/ 	.short	(.L_127 - .L_126)
	.align		4
.L_126:
        /*01f0*/ 	.word	index@($__internal_7_$__cuda_sm3x_div_rn_ftz_f32_slowpath)
        /*01f4*/ 	.word	0x00000000


	//----- nvinfo : EIATTR_FRAME_SIZE
	.align		4
.L_127:
        /*01f8*/ 	.byte	0x04, 0x11
        /*01fa*/ 	.short	(.L_129 - .L_128)
	.align		4
.L_128:
        /*01fc*/ 	.word	index@(_ZN2at6native27unrolled_elementwise_kernelIZZZNS0_16acos_kernel_cudaERNS_18TensorIteratorBaseEENKUlvE_clEvENKUlvE0_clEvEUlN3c107complexIfEEE_St5arrayIPcLm2EELi4E23TrivialOffsetCalculatorILi1EjESE_NS0_6memory12LoadWithCastILi1EEENSF_13StoreWithCastILi1EEEEEviT_T0_T2_T3_T4_T5_)
        /*0200*/ 	.word	0x00000000


	//----- nvinfo : EIATTR_REGCOUNT
	.align		4
.L_129:
        /*0204*/ 	.byte	0x04, 0x2f
        /*0206*/ 	.short	(.L_131 - .L_130)
	.align		4
.L_130:
        /*0208*/ 	.word	index@(_ZN2at6native18elementwise_kernelILi128ELi4EZNS0_15gpu_kernel_implIZZZNS0_16acos_kernel_cudaERNS_18TensorIteratorBaseEENKUlvE_clEvENKUlvE0_clEvEUlN3c107complexIfEEE_EEvS4_RKT_EUliE_EEviT1_)
        /*020c*/ 	.word	0x00000018


	//----- nvinfo : EIATTR_FRAME_SIZE
	.align		4
.L_131:
        /*0210*/ 	.byte	0x04, 0x11
        /*0212*/ 	.short	(.L_133 - .L_132)
	.align		4
.L_132:
        /*0214*/ 	.word	index@($__internal_6_$__cuda_sm3x_div_rn_ftz_f32_slowpath)
        /*0218*/ 	.word	0x00000000


	//----- nvinfo : EIATTR_FRAME_SIZE
	.align		4
.L_133:
        /*021c*/ 	.byte	0x04, 0x11
        /*021e*/ 	.short	(.L_135 - .L_134)
	.align		4
.L_134:
        /*0220*/ 	.word	index@(_ZN2at6native18elementwise_kernelILi128ELi4EZNS0_15gpu_kernel_implIZZZNS0_16acos_kernel_cudaERNS_18TensorIteratorBaseEENKUlvE_clEvENKUlvE0_clEvEUlN3c107complexIfEEE_EEvS4_RKT_EUliE_EEviT1_)
        /*0224*/ 	.word	0x00000000


	//----- nvinfo : EIATTR_REGCOUNT
	.align		4
.L_135:
        /*0228*/ 	.byte	0x04, 0x2f
        /*022a*/ 	.short	(.L_137 - .L_136)
	.align		4
.L_136:
        /*022c*/ 	.word	index@(_ZN2at6native29vectorized_elementwise_kernelILi8EZZZNS0_16acos_kernel_cudaERNS_18TensorIteratorBaseEENKUlvE_clEvENKUlvE1_clEvEUlN3c107complexINS6_4HalfEEEE_St5arrayIPcLm2EEEEviT0_T1_)
        /*0230*/ 	.word	0x00000004


	//----- nvinfo : EIATTR_FRAME_SIZE
	.align		4
.L_137:
        /*0234*/ 	.byte	0x04, 0x11
        /*0236*/ 	.short	(.L_139 - .L_138)
	.align		4
.L_138:
        /*0238*/ 	.word	index@(_ZN2at6native29vectorized_elementwise_kernelILi8EZZZNS0_16acos_kernel_cudaERNS_18TensorIteratorBaseEENKUlvE_clEvENKUlvE1_clEvEUlN3c107complexINS6_4HalfEEEE_St5arrayIPcLm2EEEEviT0_T1_)
        /*023c*/ 	.word	0x00000000


	//----- nvinfo : EIATTR_REGCOUNT
	.align		4
.L_139:
        /*0240*/ 	.byte	0x04, 0x2f
        /*0242*/ 	.short	(.L_141 - .L_140)
	.align		4
.L_140:
        /*0244*/ 	.word	index@(_ZN2at6native29vectorized_elementwise_kernelILi4EZZZNS0_16acos_kernel_cudaERNS_18TensorIteratorBaseEENKUlvE_clEvENKUlvE1_clEvEUlN3c107complexINS6_4HalfEEEE_St5arrayIPcLm2EEEEviT0_T1_)
        /*0248*/ 	.word	0x00000027


	//----- nvinfo : EIATTR_FRAME_SIZE
	.align		4
.L_141:
        /*024c*/ 	.byte	0x04, 0x11
        /*024e*/ 	.short	(.L_143 - .L_142)
	.align		4
.L_142:
        /*0250*/ 	.word	index@($__internal_5_$__cuda_sm3x_div_rn_ftz_f32_slowpath)
        /*0254*/ 	.word	0x00000000


	//----- nvinfo : EIATTR_FRAME_SIZE
	.align		4
.L_143:
        /*0258*/ 	.byte	0x04, 0x11
        /*025a*/ 	.short	(.L_145 - .L_144)
	.align		4
.L_144:
        /*025c*/ 	.word	index@(_ZN2at6native29vectorized_elementwise_kernelILi4EZZZNS0_16acos_kernel_cudaERNS_18TensorIteratorBaseEENKUlvE_clEvENKUlvE1_clEvEUlN3c107complexINS6_4HalfEEEE_St5arrayIPcLm2EEEEviT0_T1_)
        /*0260*/ 	.word	0x00000000


	//----- nvinfo : EIATTR_REGCOUNT
	.align		4
.L_145:
        /*0264*/ 	.byte	0x04, 0x2f
        /*0266*/ 	.short	(.L_147 - .L_146)
	.align		4
.L_146:
        /*0268*/ 	.word	index@(_ZN2at6native29vectorized_elementwise_kernelILi2EZZZNS0_16acos_kernel_cudaERNS_18TensorIteratorBaseEENKUlvE_clEvENKUlvE1_clEvEUlN3c107complexINS6_4HalfEEEE_St5arrayIPcLm2EEEEviT0_T1_)
        /*026c*/ 	.word	0x00000026


	//----- nvinfo : EIATTR_FRAME_SIZE
	.align		4
.L_147:
        /*0270*/ 	.byte	0x04, 0x11
        /*0272*/ 	.short	(.L_149 - .L_148)
	.align		4
.L_148:
        /*0274*/ 	.word	index@($__internal_4_$__cuda_sm3x_div_rn_ftz_f32_slowpath)
        /*0278*/ 	.word	0x00000000


	//----- nvinfo : EIATTR_FRAME_SIZE
	.align		4
.L_149:
        /*027c*/ 	.byte	0x04, 0x11
        /*027e*/ 	.short	(.L_151 - .L_150)
	.align		4
.L_150:
        /*0280*/ 	.word	index@(_ZN2at6native29vectorized_elementwise_kernelILi2EZZZNS0_16acos_kernel_cudaERNS_18TensorIteratorBaseEENKUlvE_clEvENKUlvE1_clEvEUlN3c107complexINS6_4HalfEEEE_St5arrayIPcLm2EEEEviT0_T1_)
        /*0284*/ 	.word	0x00000000


	//----- nvinfo : EIATTR_REGCOUNT
	.align		4
.L_151:
        /*0288*/ 	.byte	0x04, 0x2f
        /*028a*/ 	.short	(.L_153 - .L_152)
	.align		4
.L_152:
        /*028c*/ 	.word	index@(_ZN2at6native27unrolled_elementwise_kernelIZZZNS0_16acos_kernel_cudaERNS_18TensorIteratorBaseEENKUlvE_clEvENKUlvE1_clEvEUlN3c107complexINS6_4HalfEEEE_St5arrayIPcLm2EELi4E23TrivialOffsetCalculatorILi1EjESF_NS0_6memory15LoadWithoutCastENSG_16StoreWithoutCastEEEviT_T0_T2_T3_T4_T5_)
        /*0290*/ 	.word	0x0000001e


	//----- nvinfo : EIATTR_FRAME_SIZE
	.align		4
.L_153:
        /*0294*/ 	.byte	0x04, 0x11
        /*0296*/ 	.short	(.L_155 - .L_154)
	.align		4
.L_154:
        /*0298*/ 	.word	index@($__internal_3_$__cuda_sm3x_div_rn_ftz_f32_slowpath)
        /*029c*/ 	.word	0x00000000


	//----- nvinfo : EIATTR_FRAME_SIZE
	.align		4
.L_155:
        /*02a0*/ 	.byte	0x04, 0x11
        /*02a2*/ 	.short	(.L_157 - .L_156)
	.align		4
.L_156:
        /*02a4*/ 	.word	index@(_ZN2at6native27unrolled_elementwise_kernelIZZZNS0_16acos_kernel_cudaERNS_18TensorIteratorBaseEENKUlvE_clEvENKUlvE1_clEvEUlN3c107complexINS6_4HalfEEEE_St5arrayIPcLm2EELi4E23TrivialOffsetCalculatorILi1EjESF_NS0_6memory15LoadWithoutCastENSG_16StoreWithoutCastEEEviT_T0_T2_T3_T4_T5_)
        /*02a8*/ 	.word	0x00000000


	//----- nvinfo : EIATTR_REGCOUNT
	.align		4
.L_157:
        /*02ac*/ 	.byte	0x04, 0x2f
        /*02ae*/ 	.short	(.L_159 - .L_158)
	.align		4
.L_158:
        /*02b0*/ 	.word	index@(_ZN2at6native18elementwise_kernelILi128ELi2EZNS0_22gpu_kernel_impl_nocastIZZZNS0_16acos_kernel_cudaERNS_18TensorIteratorBaseEENKUlvE_clEvENKUlvE1_clEvEUlN3c107complexINS7_4HalfEEEE_EEvS4_RKT_EUliE_EEviT1_)
        /*02b4*/ 	.word	0x0000001a


	//----- nvinfo : EIATTR_FRAME_SIZE
	.align		4
.L_159:
        /*02b8*/ 	.byte	0x04, 0x11
        /*02ba*/ 	.short	(.L_161 - .L_160)
	.align		4
.L_160:
        /*02bc*/ 	.word	index@($__internal_2_$__cuda_sm3x_div_rn_ftz_f32_slowpath)
        /*02c0*/ 	.word	0x00000000


	//----- nvinfo : EIATTR_FRAME_SIZE
	.align		4
.L_161:
        /*02c4*/ 	.byte	0x04, 0x11
        /*02c6*/ 	.short	(.L_163 - .L_162)
	.align		4
.L_162:
        /*02c8*/ 	.word	index@(_ZN2at6native18elementwise_kernelILi128ELi2EZNS0_22gpu_kernel_impl_nocastIZZZNS0_16acos_kernel_cudaERNS_18TensorIteratorBaseEENKUlvE_clEvENKUlvE1_clEvEUlN3c107complexINS7_4HalfEEEE_EEvS4_RKT_EUliE_EEviT1_)
        /*02cc*/ 	.word	0x00000000


	//----- nvinfo : EIATTR_REGCOUNT
	.align		4
.L_163:
        /*02d0*/ 	.byte	0x04, 0x2f
        /*02d2*/ 	.short	(.L_165 - .L_164)
	.align		4
.L_164:
        /*02d4*/ 	.word	index@(_ZN2at6native27unrolled_elementwise_kernelIZZZNS0_16acos_kernel_cudaERNS_18TensorIteratorBaseEENKUlvE_clEvENKUlvE1_clEvEUlN3c107complexINS6_4HalfEEEE_St5arrayIPcLm2EELi4E23TrivialOffsetCalculatorILi1EjESF_NS0_6memory12LoadWithCastILi1EEENSG_13StoreWithCastILi1EEEEEviT_T0_T2_T3_T4_T5_)
        /*02d8*/ 	.word	0x0000001d


	//----- nvinfo : EIATTR_FRAME_SIZE
	.align		4
.L_165:
        /*02dc*/ 	.byte	0x04, 0x11
        /*02de*/ 	.short	(.L_167 - .L_166)
	.align		4
.L_166:
        /*02e0*/ 	.word	index@($__internal_1_$__cuda_sm3x_div_rn_ftz_f32_slowpath)
        /*02e4*/ 	.word	0x00000000


	//----- nvinfo : EIATTR_FRAME_SIZE
	.align		4
.L_167:
        /*02e8*/ 	.byte	0x04, 0x11
        /*02ea*/ 	.short	(.L_169 - .L_168)
	.align		4
.L_168:
        /*02ec*/ 	.word	index@(_ZN2at6native27unrolled_elementwise_kernelIZZZNS0_16acos_kernel_cudaERNS_18TensorIteratorBaseEENKUlvE_clEvENKUlvE1_clEvEUlN3c107complexINS6_4HalfEEEE_St5arrayIPcLm2EELi4E23TrivialOffsetCalculatorILi1EjESF_NS0_6memory12LoadWithCastILi1EEENSG_13StoreWithCastILi1EEEEEviT_T0_T2_T3_T4_T5_)
        /*02f0*/ 	.word	0x00000000


	//----- nvinfo : EIATTR_REGCOUNT
	.align		4
.L_169:
        /*02f4*/ 	.byte	0x04, 0x2f
        /*02f6*/ 	.short	(.L_171 - .L_170)
	.align		4
.L_170:
        /*02f8*/ 	.word	index@(_ZN2at6native18elementwise_kernelILi128ELi4EZNS0_15gpu_kernel_implIZZZNS0_16acos_kernel_cudaERNS_18TensorIteratorBaseEENKUlvE_clEvENKUlvE1_clEvEUlN3c107complexINS7_4HalfEEEE_EEvS4_RKT_EUliE_EEviT1_)
        /*02fc*/ 	.word	0x0000001a


	//----- nvinfo : EIATTR_FRAME_SIZE
	.align		4
.L_171:
        /*0300*/ 	.byte	0x04, 0x11
        /*0302*/ 	.short	(.L_173 - .L_172)
	.align		4
.L_172:
        /*0304*/ 	.word	index@($__internal_0_$__cuda_sm3x_div_rn_ftz_f32_slowpath)
        /*0308*/ 	.word	0x00000000


	//----- nvinfo : EIATTR_FRAME_SIZE
	.align		4
.L_173:
        /*030c*/ 	.byte	0x04, 0x11
        /*030e*/ 	.short	(.L_175 - .L_174)
	.align		4
.L_174:
        /*0310*/ 	.word	index@(_ZN2at6native18elementwise_kernelILi128ELi4EZNS0_15gpu_kernel_implIZZZNS0_16acos_kernel_cudaERNS_18TensorIteratorBaseEENKUlvE_clEvENKUlvE1_clEvEUlN3c107complexINS7_4HalfEEEE_EEvS4_RKT_EUliE_EEviT1_)
        /*0314*/ 	.word	0x00000000


	//----- nvinfo : EIATTR_REGCOUNT
	.align		4
.L_175:
        /*0318*/ 	.byte	0x04, 0x2f
        /*031a*/ 	.short	(.L_177 - .L_176)
	.align		4
.L_176:
        /*031c*/ 	.word	index@(_ZN2at6native29vectorized_elementwise_kernelILi8EZZZNS0_16acos_kernel_cudaERNS_18TensorIteratorBaseEENKUlvE0_clEvENKUlvE_clEvEUldE_St5arrayIPcLm2EEEEviT0_T1_)
        /*0320*/ 	.word	0x00000004


	//----- nvinfo : EIATTR_FRAME_SIZE
	.align		4
.L_177:
        /*0324*/ 	.byte	0x04, 0x11
        /*0326*/ 	.short	(.L_179 - .L_178)
	.align		4
.L_178:
        /*0328*/ 	.word	index@(_ZN2at6native29vectorized_elementwise_kernelILi8EZZZNS0_16acos_kernel_cudaERNS_18TensorIteratorBaseEENKUlvE0_clEvENKUlvE_clEvEUldE_St5arrayIPcLm2EEEEviT0_T1_)
        /*032c*/ 	.word	0x00000000


	//----- nvinfo : EIATTR_REGCOUNT
	.align		4
.L_179:
        /*0330*/ 	.byte	0x04, 0x2f
        /*0332*/ 	.short	(.L_181 - .L_180)
	.align		4
.L_180:
        /*0334*/ 	.word	index@(_ZN2at6native29vectorized_elementwise_kernelILi4EZZZNS0_16acos_kernel_cudaERNS_18TensorIteratorBaseEENKUlvE0_clEvENKUlvE_clEvEUldE_St5arrayIPcLm2EEEEviT0_T1_)
        /*0338*/ 	.word	0x00000026


	//----- nvinfo : EIATTR_FRAME_SIZE
	.align		4
.L_181:
        /*033c*/ 	.byte	0x04, 0x11
        /*033e*/ 	.short	(.L_183 - .L_182)
	.align		4
.L_182:
        /*0340*/ 	.word	index@(_ZN2at6native29vectorized_elementwise_kernelILi4EZZZNS0_16acos_kernel_cudaERNS_18TensorIteratorBaseEENKUlvE0_clEvENKUlvE_clEvEUldE_St5arrayIPcLm2EEEEviT0_T1_)
        /*0344*/ 	.word	0x00000000


	//----- nvinfo : EIATTR_REGCOUNT
	.align		4
.L_183:
        /*0348*/ 	.byte	0x04, 0x2f
        /*034a*/ 	.short	(.L_185 - .L_184)
	.align		4
.L_184:
        /*034c*/ 	.word	index@(_ZN2at6native29vectorized_elementwise_kernelILi2EZZZNS0_16acos_kernel_cudaERNS_18TensorIteratorBaseEENKUlvE0_clEvENKUlvE_clEvEUldE_St5arrayIPcLm2EEEEviT0_T1_)
        /*0350*/ 	.word	0x00000026


	//----- nvinfo : EIATTR_FRAME_SIZE
	.align		4
.L_185:
        /*0354*/ 	.byte	0x04, 0x11
        /*0356*/ 	.short	(.L_187 - .L_186)
	.align		4
.L_186:
        /*0358*/ 	.word	index@(_ZN2at6native29vectorized_elementwise_kernelILi2EZZZNS0_16acos_kernel_cudaERNS_18TensorIteratorBaseEENKUlvE0_clEvENKUlvE_clEvEUldE_St5arrayIPcLm2EEEEviT0_T1_)
        /*035c*/ 	.word	0x00000000


	//----- nvinfo : EIATTR_REGCOUNT
	.align		4
.L_187:
        /*0360*/ 	.byte	0x04, 0x2f
        /*0362*/ 	.short	(.L_189 - .L_188)
	.align		4
.L_188:
        /*0364*/ 	.word	index@(_ZN2at6native27unrolled_elementwise_kernelIZZZNS0_16acos_kernel_cudaERNS_18TensorIteratorBaseEENKUlvE0_clEvENKUlvE_clEvEUldE_St5arrayIPcLm2EELi4E23TrivialOffsetCalculatorILi1EjESB_NS0_6memory15LoadWithoutCastENSC_16StoreWithoutCastEEEviT_T0_T2_T3_T4_T5_)
        /*0368*/ 	.word	0x0000001c


	//----- nvinfo : EIATTR_FRAME_SIZE
	.align		4
.L_189:
        /*036c*/ 	.byte	0x04, 0x11
        /*036e*/ 	.short	(.L_191 - .L_190)
	.align		4
.L_190:
        /*0370*/ 	.word	index@(_ZN2at6native27unrolled_elementwise_kernelIZZZNS0_16acos_kernel_cudaERNS_18TensorIteratorBaseEENKUlvE0_clEvENKUlvE_clEvEUldE_St5arrayIPcLm2EELi4E23TrivialOffsetCalculatorILi1EjESB_NS0_6memory15LoadWithoutCastENSC_16StoreWithoutCastEEEviT_T0_T2_T3_T4_T5_)
        /*0374*/ 	.word	0x00000000


	//----- nvinfo : EIATTR_REGCOUNT
	.align		4
.L_191:
        /*0378*/ 	.byte	0x04, 0x2f
        /*037a*/ 	.short	(.L_193 - .L_192)
	.align		4
.L_192:
        /*037c*/ 	.word	index@(_ZN2at6native18elementwise_kernelILi128ELi2EZNS0_22gpu_kernel_impl_nocastIZZZNS0_16acos_kernel_cudaERNS_18TensorIteratorBaseEENKUlvE0_clEvENKUlvE_clEvEUldE_EEvS4_RKT_EUliE_EEviT1_)
        /*0380*/ 	.word	0x0000001a


	//----- nvinfo : EIATTR_FRAME_SIZE
	.align		4
.L_193:
        /*0384*/ 	.byte	0x04, 0x11
        /*0386*/ 	.short	(.L_195 - .L_194)
	.align		4
.L_194:
        /*0388*/ 	.word	index@(_ZN2at6native18elementwise_kernelILi128ELi2EZNS0_22gpu_kernel_impl_nocastIZZZNS0_16acos_kernel_cudaERNS_18TensorIteratorBaseEENKUlvE0_clEvENKUlvE_clEvEUldE_EEvS4_RKT_EUliE_EEviT1_)
        /*038c*/ 	.word	0x00000000


	//----- nvinfo : EIATTR_REGCOUNT
	.align		4
.L_195:
        /*0390*/ 	.byte	0x04, 0x2f
        /*0392*/ 	.short	(.L_197 - .L_196)
	.align		4
.L_196:
        /*0394*/ 	.word	index@(_ZN2at6native27unrolled_elementwise_kernelIZZZNS0_16acos_kernel_cudaERNS_18TensorIteratorBaseEENKUlvE0_clEvENKUlvE_clEvEUldE_St5arrayIPcLm2EELi4E23TrivialOffsetCalculatorILi1EjESB_NS0_6memory12LoadWithCastILi1EEENSC_13StoreWithCastILi1EEEEEviT_T0_T2_T3_T4_T5_)
        /*0398*/ 	.word	0x00000022


	//----- nvinfo : EIATTR_FRAME_SIZE
	.align		4
.L_197:
        /*039c*/ 	.byte	0x04, 0x11
        /*039e*/ 	.short	(.L_199 - .L_198)
	.align		4
.L_198:
        /*03a0*/ 	.word	index@(_ZN2at6native27unrolled_elementwise_kernelIZZZNS0_16acos_kernel_cudaERNS_18TensorIteratorBaseEENKUlvE0_clEvENKUlvE_clEvEUldE_St5arrayIPcLm2EELi4E23TrivialOffsetCalculatorILi1EjESB_NS0_6memory12LoadWithCastILi1EEENSC_13StoreWithCastILi1EEEEEviT_T0_T2_T3_T4_T5_)
        /*03a4*/ 	.word	0x00000000


	//----- nvinfo : EIATTR_REGCOUNT
	.align		4
.L_199:
        /*03a8*/ 	.byte	0x04, 0x2f
        /*03aa*/ 	.short	(.L_201 - .L_200)
	.align		4
.L_200:
        /*03ac*/ 	.word	index@(_ZN2at6native18elementwise_kernelILi128ELi4EZNS0_15gpu_kernel_implIZZZNS0_16acos_kernel_cudaERNS_18TensorIteratorBaseEENKUlvE0_clEvENKUlvE_clEvEUldE_EEvS4_RKT_EUliE_EEviT1_)
        /*03b0*/ 	.word	0x00000018


	//----- nvinfo : EIATTR_FRAME_SIZE
	.align		4
.L_201:
        /*03b4*/ 	.byte	0x04, 0x11
        /*03b6*/ 	.short	(.L_203 - .L_202)
	.align		4
.L_202:
        /*03b8*/ 	.word	index@(_ZN2at6native18elementwise_kernelILi128ELi4EZNS0_15gpu_kernel_implIZZZNS0_16acos_kernel_cudaERNS_18TensorIteratorBaseEENKUlvE0_clEvENKUlvE_clEvEUldE_EEvS4_RKT_EUliE_EEviT1_)
        /*03bc*/ 	.word	0x00000000


	//----- nvinfo : EIATTR_REGCOUNT
	.align		4
.L_203:
        /*03c0*/ 	.byte	0x04, 0x2f
        /*03c2*/ 	.short	(.L_205 - .L_204)
	.align		4
.L_204:
        /*03c4*/ 	.word	index@(_ZN2at6native29vectorized_elementwise_kernelILi8EZZZNS0_16acos_kernel_cudaERNS_18TensorIteratorBaseEENKUlvE0_clEvENKUlvE0_clEvEUlfE_St5arrayIPcLm2EEEEviT0_T1_)
        /*03c8*/ 	.word	0x00000004


	//----- nvinfo : EIATTR_FRAME_SIZE
	.align		4
.L_205:
        /*03cc*/ 	.byte	0x04, 0x11
        /*03ce*/ 	.short	(.L_207 - .L_206)
	.align		4
.L_206:
        /*03d0*/ 	.word	index@(_ZN2at6native29vectorized_elementwise_kernelILi8EZZZNS0_16acos_kernel_cudaERNS_18TensorIteratorBaseEENKUlvE0_clEvENKUlvE0_clEvEUlfE_St5arrayIPcLm2EEEEviT0_T1_)
        /*03d4*/ 	.word	0x00000000


	//----- nvinfo : EIATTR_REGCOUNT
	.align		4
.L_207:
        /*03d8*/ 	.byte	0x04, 0x2f
        /*03da*/ 	.short	(.L_209 - .L_208)
	.align		4
.L_208:
        /*03dc*/ 	.word	index@(_ZN2at6native29vectorized_elementwise_kernelILi4EZZZNS0_16acos_kernel_cudaERNS_18TensorIteratorBaseEENKUlvE0_clEvENKUlvE0_clEvEUlfE_St5arrayIPcLm2EEEEviT0_T1_)
        /*03e0*/ 	.word	0x0000001e


	//----- nvinfo : EIATTR_FRAME_SIZE
	.align		4
.L_209:
        /*03e4*/ 	.byte	0x04, 0x11
        /*03e6*/ 	.short	(.L_211 - .L_210)
	.align		4
.L_210:
        /*03e8*/ 	.word	index@(_ZN2at6native29vectorized_elementwise_kernelILi4EZZZNS0_16acos_kernel_cudaERNS_18TensorIteratorBaseEENKUlvE0_clEvENKUlvE0_clEvEUlfE_St5arrayIPcLm2EEEEviT0_T1_)
        /*03ec*/ 	.word	0x00000000


	//----- nvinfo : EIATTR_REGCOUNT
	.align		4
.L_211:
        /*03f0*/ 	.byte	0x04, 0x2f
        /*03f2*/ 	.short	(.L_213 - .L_212)
	.align		4
.L_212:
        /*03f4*/ 	.word	index@(_ZN2at6native29vectorized_elementwise_kernelILi2EZZZNS0_16acos_kernel_cudaERNS_18TensorIteratorBaseEENKUlvE0_clEvENKUlvE0_clEvEUlfE_St5arrayIPcLm2EEEEviT0_T1_)
        /*03f8*/ 	.word	0x0000001e


	//----- nvinfo : EIATTR_FRAME_SIZE
	.align		4
.L_213:
        /*03fc*/ 	.byte	0x04, 0x11
        /*03fe*/ 	.short	(.L_215 - .L_214)
	.align		4
.L_214:
        /*0400*/ 	.word	index@(_ZN2at6native29vectorized_elementwise_kernelILi2EZZZNS0_16acos_kernel_cudaERNS_18TensorIteratorBaseEENKUlvE0_clEvENKUlvE0_clEvEUlfE_St5arrayIPcLm2EEEEviT0_T1_)
        /*0404*/ 	.word	0x00000000


	//----- nvinfo : EIATTR_REGCOUNT
	.align		4
.L_215:
        /*0408*/ 	.byte	0x04, 0x2f
        /*040a*/ 	.short	(.L_217 - .L_216)
	.align		4
.L_216:
        /*040c*/ 	.word	index@(_ZN2at6native27unrolled_elementwise_kernelIZZZNS0_16acos_kernel_cudaERNS_18TensorIteratorBaseEENKUlvE0_clEvENKUlvE0_clEvEUlfE_St5arrayIPcLm2EELi4E23TrivialOffsetCalculatorILi1EjESB_NS0_6memory15LoadWithoutCastENSC_16StoreWithoutCastEEEviT_T0_T2_T3_T4_T5_)
        /*0410*/ 	.word	0x00000018


	//----- nvinfo : EIATTR_FRAME_SIZE
	.align		4
.L_217:
        /*0414*/ 	.byte	0x04, 0x11
        /*0416*/ 	.short	(.L_219 - .L_218)
	.align		4
.L_218:
        /*0418*/ 	.word	index@(_ZN2at6native27unrolled_elementwise_kernelIZZZNS0_16acos_kernel_cudaERNS_18TensorIteratorBaseEENKUlvE0_clEvENKUlvE0_clEvEUlfE_St5arrayIPcLm2EELi4E23TrivialOffsetCalculatorILi1EjESB_NS0_6memory15LoadWithoutCastENSC_16StoreWithoutCastEEEviT_T0_T2_T3_T4_T5_)
        /*041c*/ 	.word	0x00000000


	//----- nvinfo : EIATTR_REGCOUNT
	.align		4
.L_219:
        /*0420*/ 	.byte	0x04, 0x2f
        /*0422*/ 	.short	(.L_221 - .L_220)
	.align		4
.L_220:
        /*0424*/ 	.word	index@(_ZN2at6native18elementwise_kernelILi128ELi2EZNS0_22gpu_kernel_impl_nocastIZZZNS0_16acos_kernel_cudaERNS_18TensorIteratorBaseEENKUlvE0_clEvENKUlvE0_clEvEUlfE_EEvS4_RKT_EUliE_EEviT1_)
        /*0428*/ 	.word	0x00000014


	//----- nvinfo : EIATTR_FRAME_SIZE
	.align		4
.L_221:
        /*042c*/ 	.byte	0x04, 0x11
        /*042e*/ 	.short	(.L_223 - .L_222)
	.align		4
.L_222:
        /*0430*/ 	.word	index@(_ZN2at6native18elementwise_kernelILi128ELi2EZNS0_22gpu_kernel_impl_nocastIZZZNS0_16acos_kernel_cudaERNS_18TensorIteratorBaseEENKUlvE0_clEvENKUlvE0_clEvEUlfE_EEvS4_RKT_EUliE_EEviT1_)
        /*0434*/ 	.word	0x00000000


	//----- nvinfo : EIATTR_REGCOUNT
	.align		4
.L_223:
        /*0438*/ 	.byte	0x04, 0x2f
        /*043a*/ 	.short	(.L_225 - .L_224)
	.align		4
.L_224:
        /*043c*/ 	.word	index@(_ZN2at6native27unrolled_elementwise_kernelIZZZNS0_16acos_kernel_cudaERNS_18TensorIteratorBaseEENKUlvE0_clEvENKUlvE0_clEvEUlfE_St5arrayIPcLm2EELi4E23TrivialOffsetCalculatorILi1EjESB_NS0_6memory12LoadWithCastILi1EEENSC_13StoreWithCastILi1EEEEEviT_T0_T2_T3_T4_T5_)
        /*0440*/ 	.word	0x0000001d


	//----- nvinfo : EIATTR_FRAME_SIZE
	.align		4
.L_225:
        /*0444*/ 	.byte	0x04, 0x11
        /*0446*/ 	.short	(.L_227 - .L_226)
	.align		4
.L_226:
        /*0448*/ 	.word	index@(_ZN2at6native27unrolled_elementwise_kernelIZZZNS0_16acos_kernel_cudaERNS_18TensorIteratorBaseEENKUlvE0_clEvENKUlvE0_clEvEUlfE_St5arrayIPcLm2EELi4E23TrivialOffsetCalculatorILi1EjESB_NS0_6memory12LoadWithCastILi1EEENSC_13StoreWithCastILi1EEEEEviT_T0_T2_T3_T4_T5_)
        /*044c*/ 	.word	0x00000000


	//----- nvinfo : EIATTR_REGCOUNT
	.align		4
.L_227:
        /*0450*/ 	.byte	0x04, 0x2f
        /*0452*/ 	.short	(.L_229 - .L_228)
	.align		4
.L_228:
        /*0454*/ 	.word	index@(_ZN2at6native18elementwise_kernelILi128ELi4EZNS0_15gpu_kernel_implIZZZNS0_16acos_kernel_cudaERNS_18TensorIteratorBaseEENKUlvE0_clEvENKUlvE0_clEvEUlfE_EEvS4_RKT_EUliE_EEviT1_)
        /*0458*/ 	.word	0x00000018


	//----- nvinfo : EIATTR_FRAME_SIZE
	.align		4
.L_229:
        /*045c*/ 	.byte	0x04, 0x11
        /*045e*/ 	.short	(.L_231 - .L_230)
	.align		4
.L_230:
        /*0460*/ 	.word	index@(_ZN2at6native18elementwise_kernelILi128ELi4EZNS0_15gpu_kernel_implIZZZNS0_16acos_kernel_cudaERNS_18TensorIteratorBaseEENKUlvE0_clEvENKUlvE0_clEvEUlfE_EEvS4_RKT_EUliE_EEviT1_)
        /*0464*/ 	.word	0x00000000


	//----- nvinfo : EIATTR_REGCOUNT
	.align		4
.L_231:
        /*0468*/ 	.byte	0x04, 0x2f
        /*046a*/ 	.short	(.L_233 - .L_232)
	.align		4
.L_232:
        /*046c*/ 	.word	index@(_ZN2at6native29vectorized_elementwise_kernelILi8EZZZNS0_16acos_kernel_cudaERNS_18TensorIteratorBaseEENKUlvE0_clEvENKUlvE1_clEvEUlN3c104HalfEE_St5arrayIPcLm2EEEEviT0_T1_)
        /*0470*/ 	.word	0x00000004


	//----- nvinfo : EIATTR_FRAME_SIZE
	.align		4
.L_233:
        /*0474*/ 	.byte	0x04, 0x11
        /*0476*/ 	.short	(.L_235 - .L_234)
	.align		4
.L_234:
        /*0478*/ 	.word	index@(_ZN2at6native29vectorized_elementwise_kernelILi8EZZZNS0_16acos_kernel_cudaERNS_18TensorIteratorBaseEENKUlvE0_clEvENKUlvE1_clEvEUlN3c104HalfEE_St5arrayIPcLm2EEEEviT0_T1_)
        /*047c*/ 	.word	0x00000000


	//----- nvinfo : EIATTR_REGCOUNT
	.align		4
.L_235:
        /*0480*/ 	.byte	0x04, 0x2f
        /*0482*/ 	.short	(.L_237 - .L_236)
	.align		4
.L_236:
        /*0484*/ 	.word	index@(_ZN2at6native29vectorized_elementwise_kernelILi4EZZZNS0_16acos_kernel_cudaERNS_18TensorIteratorBaseEENKUlvE0_clEvENKUlvE1_clEvEUlN3c104HalfEE_St5arrayIPcLm2EEEEviT0_T1_)
        /*0488*/ 	.word	0x00000020


	//----- nvinfo : EIATTR_FRAME_SIZE
	.align		4
.L_237:
        /*048c*/ 	.byte	0x04, 0x11
        /*048e*/ 	.short	(.L_239 - .L_238)
	.align		4
.L_238:
        /*0490*/ 	.word	index@(_ZN2at6native29vectorized_elementwise_kernelILi4EZZZNS0_16acos_kernel_cudaERNS_18TensorIteratorBaseEENKUlvE0_clEvENKUlvE1_clEvEUlN3c104HalfEE_St5arrayIPcLm2EEEEviT0_T1_)
        /*0494*/ 	.word	0x00000000


	//----- nvinfo : EIATTR_REGCOUNT
	.align		4
.L_239:
        /*0498*/ 	.byte	0x04, 0x2f
        /*049a*/ 	.short	(.L_241 - .L_240)
	.align		4
.L_240:
        /*049c*/ 	.word	index@(_ZN2at6native29vectorized_elementwise_kernelILi2EZZZNS0_16acos_kernel_cudaERNS_18TensorIteratorBaseEENKUlvE0_clEvENKUlvE1_clEvEUlN3c104HalfEE_St5arrayIPcLm2EEEEviT0_T1_)
        /*04a0*/ 	.word	0x00000020


	//----- nvinfo : EIATTR_FRAME_SIZE
	.align		4
.L_241:
        /*04a4*/ 	.byte	0x04, 0x11
        /*04a6*/ 	.short	(.L_243 - .L_242)
	.align		4
.L_242:
        /*04a8*/ 	.word	index@(_ZN2at6native29vectorized_elementwise_kernelILi2EZZZNS0_16acos_kernel_cudaERNS_18TensorIteratorBaseEENKUlvE0_clEvENKUlvE1_clEvEUlN3c104HalfEE_St5arrayIPcLm2EEEEviT0_T1_)
        /*04ac*/ 	.word	0x00000000


	//----- nvinfo : EIATTR_REGCOUNT
	.align		4
.L_243:
        /*04b0*/ 	.byte	0x04, 0x2f
        /*04b2*/ 	.short	(.L_245 - .L_244)
	.align		4
.L_244:
        /*04b4*/ 	.word	index@(_ZN2at6native27unrolled_elementwise_kernelIZZZNS0_16acos_kernel_cudaERNS_18TensorIteratorBaseEENKUlvE0_clEvENKUlvE1_clEvEUlN3c104HalfEE_St5arrayIPcLm2EELi4E23TrivialOffsetCalculatorILi1EjESD_NS0_6memory15LoadWithoutCastENSE_16StoreWithoutCastEEEviT_T0_T2_T3_T4_T5_)
        /*04b8*/ 	.word	0x00000015


	//----- nvinfo : EIATTR_FRAME_SIZE
	.align		4
.L_245:
        /*04bc*/ 	.byte	0x04, 0x11
        /*04be*/ 	.short	(.L_247 - .L_246)
	.align		4
.L_246:
        /*04c0*/ 	.word	index@(_ZN2at6native27unrolled_elementwise_kernelIZZZNS0_16acos_kernel_cudaERNS_18TensorIteratorBaseEENKUlvE0_clEvENKUlvE1_clEvEUlN3c104HalfEE_St5arrayIPcLm2EELi4E23TrivialOffsetCalculatorILi1EjESD_NS0_6memory15LoadWithoutCastENSE_16StoreWithoutCastEEEviT_T0_T2_T3_T4_T5_)
        /*04c4*/ 	.word	0x00000000


	//----- nvinfo : EIATTR_REGCOUNT
	.align		4
.L_247:
        /*04c8*/ 	.byte	0x04, 0x2f
        /*04ca*/ 	.short	(.L_249 - .L_248)
	.align		4
.L_248:
        /*04cc*/ 	.word	index@(_ZN2at6native18elementwise_kernelILi128ELi4EZNS0_22gpu_kernel_impl_nocastIZZZNS0_16acos_kernel_cudaERNS_18TensorIteratorBaseEENKUlvE0_clEvENKUlvE1_clEvEUlN3c104HalfEE_EEvS4_RKT_EUliE_EEviT1_)
        /*04d0*/ 	.word	0x00000014


	//----- nvinfo : EIATTR_FRAME_SIZE
	.align		4
.L_249:
        /*04d4*/ 	.byte	0x04, 0x11
        /*04d6*/ 	.short	(.L_251 - .L_250)
	.align		4
.L_250:
        /*04d8*/ 	.word	index@(_ZN2at6native18elementwise_kernelILi128ELi4EZNS0_22gpu_kernel_impl_nocastIZZZNS0_16acos_kernel_cudaERNS_18TensorIteratorBaseEENKUlvE0_clEvENKUlvE1_clEvEUlN3c104HalfEE_EEvS4_RKT_EUliE_EEviT1_)
        /*04dc*/ 	.word	0x00000000


	//----- nvinfo : EIATTR_REGCOUNT
	.align		4
.L_251:
        /*04e0*/ 	.byte	0x04, 0x2f
        /*04e2*/ 	.short	(.L_253 - .L_252)
	.align		4
.L_252:
        /*04e4*/ 	.word	index@(_ZN2at6native27unrolled_elementwise_kernelIZZZNS0_16acos_kernel_cudaERNS_18TensorIteratorBaseEENKUlvE0_clEvENKUlvE1_clEvEUlN3c104HalfEE_St5arrayIPcLm2EELi4E23TrivialOffsetCalculatorILi1EjESD_NS0_6memory12LoadWithCastILi1EEENSE_13StoreWithCastILi1EEEEEviT_T0_T2_T3_T4_T5_)
        /*04e8*/ 	.word	0x0000001e


	//----- nvinfo : EIATTR_FRAME_SIZE
	.align		4
.L_253:
        /*04ec*/ 	.byte	0x04, 0x11
        /*04ee*/ 	.short	(.L_255 - .L_254)
	.align		4
.L_254:
        /*04f0*/ 	.word	index@(_ZN2at6native27unrolled_elementwise_kernelIZZZNS0_16acos_kernel_cudaERNS_18TensorIteratorBaseEENKUlvE0_clEvENKUlvE1_clEvEUlN3c104HalfEE_St5arrayIPcLm2EELi4E23TrivialOffsetCalculatorILi1EjESD_NS0_6memory12LoadWithCastILi1EEENSE_13StoreWithCastILi1EEEEEviT_T0_T2_T3_T4_T5_)
        /*04f4*/ 	.word	0x00000000


	//----- nvinfo : EIATTR_REGCOUNT
	.align		4
.L_255:
        /*04f8*/ 	.byte	0x04, 0x2f
        /*04fa*/ 	.short	(.L_257 - .L_256)
	.align		4
.L_256:
        /*04fc*/ 	.word	index@(_ZN2at6native18elementwise_kernelILi128ELi4EZNS0_15gpu_kernel_implIZZZNS0_16acos_kernel_cudaERNS_18TensorIteratorBaseEENKUlvE0_clEvENKUlvE1_clEvEUlN3c104HalfEE_EEvS4_RKT_EUliE_EEviT1_)
        /*0500*/ 	.word	0x00000018


	//----- nvinfo : EIATTR_FRAME_SIZE
	.align		4
.L_257:
        /*0504*/ 	.byte	0x04, 0x11
        /*0506*/ 	.short	(.L_259 - .L_258)
	.align		4
.L_258:
        /*0508*/ 	.word	index@(_ZN2at6native18elementwise_kernelILi128ELi4EZNS0_15gpu_kernel_implIZZZNS0_16acos_kernel_cudaERNS_18TensorIteratorBaseEENKUlvE0_clEvENKUlvE1_clEvEUlN3c104HalfEE_EEvS4_RKT_EUliE_EEviT1_)
        /*050c*/ 	.word	0x00000000


	//----- nvinfo : EIATTR_REGCOUNT
	.align		4
.L_259:
        /*0510*/ 	.byte	0x04, 0x2f
        /*0512*/ 	.short	(.L_261 - .L_260)
	.align		4
.L_260:
        /*0514*/ 	.word	index@(_ZN2at6native29vectorized_elementwise_kernelILi8EZZZNS0_16acos_kernel_cudaERNS_18TensorIteratorBaseEENKUlvE0_clEvENKUlvE2_clEvEUlN3c108BFloat16EE_St5arrayIPcLm2EEEEviT0_T1_)
        /*0518*/ 	.word	0x00000004


	//----- nvinfo : EIATTR_FRAME_SIZE
	.align		4
.L_261:
        /*051c*/ 	.byte	0x04, 0x11
        /*051e*/ 	.short	(.L_263 - .L_262)
	.align		4
.L_262:
        /*0520*/ 	.word	index@(_ZN2at6native29vectorized_elementwise_kernelILi8EZZZNS0_16acos_kernel_cudaERNS_18TensorIteratorBaseEENKUlvE0_clEvENKUlvE2_clEvEUlN3c108BFloat16EE_St5arrayIPcLm2EEEEviT0_T1_)
        /*0524*/ 	.word	0x00000000


	//----- nvinfo : EIATTR_REGCOUNT
	.align		4
.L_263:
        /*0528*/ 	.byte	0x04, 0x2f
        /*052a*/ 	.short	(.L_265 - .L_264)
	.align		4
.L_264:
        /*052c*/ 	.word	index@(_ZN2at6native29vectorized_elementwise_kernelILi4EZZZNS0_16acos_kernel_cudaERNS_18TensorIteratorBaseEENKUlvE0_clEvENKUlvE2_clEvEUlN3c108BFloat16EE_St5arrayIPcLm2EEEEviT0_T1_)
        /*0530*/ 	.word	0x00000020


	//----- nvinfo : EIATTR_FRAME_SIZE
	.align		4
.L_265:
        /*0534*/ 	.byte	0x04, 0x11
        /*0536*/ 	.short	(.L_267 - .L_266)
	.align		4
.L_266:
        /*0538*/ 	.word	index@(_ZN2at6native29vectorized_elementwise_kernelILi4EZZZNS0_16acos_kernel_cudaERNS_18TensorIteratorBaseEENKUlvE0_clEvENKUlvE2_clEvEUlN3c108BFloat16EE_St5arrayIPcLm2EEEEviT0_T1_)
        /*053c*/ 	.word	0x00000000


	//----- nvinfo : EIATTR_REGCOUNT
	.align		4
.L_267:
        /*0540*/ 	.byte	0x04, 0x2f
        /*0542*/ 	.short	(.L_269 - .L_268)
	.align		4
.L_268:
        /*0544*/ 	.word	index@(_ZN2at6native29vectorized_elementwise_kernelILi2EZZZNS0_16acos_kernel_cudaERNS_18TensorIteratorBaseEENKUlvE0_clEvENKUlvE2_clEvEUlN3c108BFloat16EE_St5arrayIPcLm2EEEEviT0_T1_)
        /*0548*/ 	.word	0x00000020


	//----- nvinfo : EIATTR_FRAME_SIZE
	.align		4
.L_269:
        /*054c*/ 	.byte	0x04, 0x11
        /*054e*/ 	.short	(.L_271 - .L_270)
	.align		4
.L_270:
        /*0550*/ 	.word	index@(_ZN2at6native29vectorized_elementwise_kernelILi2EZZZNS0_16acos_kernel_cudaERNS_18TensorIteratorBaseEENKUlvE0_clEvENKUlvE2_clEvEUlN3c108BFloat16EE_St5arrayIPcLm2EEEEviT0_T1_)
        /*0554*/ 	.word	0x00000000


	//----- nvinfo : EIATTR_REGCOUNT
	.align		4
.L_271:
        /*0558*/ 	.byte	0x04, 0x2f
        /*055a*/ 	.short	(.L_273 - .L_272)
	.align		4
.L_272:
        /*055c*/ 	.word	index@(_ZN2at6native27unrolled_elementwise_kernelIZZZNS0_16acos_kernel_cudaERNS_18TensorIteratorBaseEENKUlvE0_clEvENKUlvE2_clEvEUlN3c108BFloat16EE_St5arrayIPcLm2EELi4E23TrivialOffsetCalculatorILi1EjESD_NS0_6memory15LoadWithoutCastENSE_16StoreWithoutCastEEEviT_T0_T2_T3_T4_T5_)
        /*0560*/ 	.word	0x00000015


	//----- nvinfo : EIATTR_FRAME_SIZE
	.align		4
.L_273:
        /*0564*/ 	.byte	0x04, 0x11
        /*0566*/ 	.short	(.L_275 - .L_274)
	.align		4
.L_274:
        /*0568*/ 	.word	index@(_ZN2at6native27unrolled_elementwise_kernelIZZZNS0_16acos_kernel_cudaERNS_18TensorIteratorBaseEENKUlvE0_clEvENKUlvE2_clEvEUlN3c108BFloat16EE_St5arrayIPcLm2EELi4E23TrivialOffsetCalculatorILi1EjESD_NS0_6memory15LoadWithoutCastENSE_16StoreWithoutCastEEEviT_T0_T2_T3_T4_T5_)
        /*056c*/ 	.word	0x00000000


	//----- nvinfo : EIATTR_REGCOUNT
	.align		4
.L_275:
        /*0570*/ 	.byte	0x04, 0x2f
        /*0572*/ 	.short	(.L_277 - .L_276)
	.align		4
.L_276:
        /*0574*/ 	.word	index@(_ZN2at6native18elementwise_kernelILi128ELi4EZNS0_22gpu_kernel_impl_nocastIZZZNS0_16acos_kernel_cudaERNS_18TensorIteratorBaseEENKUlvE0_clEvENKUlvE2_clEvEUlN3c108BFloat16EE_EEvS4_RKT_EUliE_EEviT1_)
        /*0578*/ 	.word	0x00000014


	//----- nvinfo : EIATTR_FRAME_SIZE
	.align		4
.L_277:
        /*057c*/ 	.byte	0x04, 0x11
        /*057e*/ 	.short	(.L_279 - .L_278)
	.align		4
.L_278:
        /*0580*/ 	.word	index@(_ZN2at6native18elementwise_kernelILi128ELi4EZNS0_22gpu_kernel_impl_nocastIZZZNS0_16acos_kernel_cudaERNS_18TensorIteratorBaseEENKUlvE0_clEvENKUlvE2_clEvEUlN3c108BFloat16EE_EEvS4_RKT_EUliE_EEviT1_)
        /*0584*/ 	.word	0x00000000


	//----- nvinfo : EIATTR_REGCOUNT
	.align		4
.L_279:
        /*0588*/ 	.byte	0x04, 0x2f
        /*058a*/ 	.short	(.L_281 - .L_280)
	.align		4
.L_280:
        /*058c*/ 	.word	index@(_ZN2at6native27unrolled_elementwise_kernelIZZZNS0_16acos_kernel_cudaERNS_18TensorIteratorBaseEENKUlvE0_clEvENKUlvE2_clEvEUlN3c108BFloat16EE_St5arrayIPcLm2EELi4E23TrivialOffsetCalculatorILi1EjESD_NS0_6memory12LoadWithCastILi1EEENSE_13StoreWithCastILi1EEEEEviT_T0_T2_T3_T4_T5_)
        /*0590*/ 	.word	0x0000001c


	//----- nvinfo : EIATTR_FRAME_SIZE
	.align		4
.L_281:
        /*0594*/ 	.byte	0x04, 0x11
        /*0596*/ 	.short	(.L_283 - .L_282)
	.align		4
.L_282:
        /*0598*/ 	.word	index@(_ZN2at6native27unrolled_elementwise_kernelIZZZNS0_16acos_kernel_cudaERNS_18TensorIteratorBaseEENKUlvE0_clEvENKUlvE2_clEvEUlN3c108BFloat16EE_St5arrayIPcLm2EELi4E23TrivialOffsetCalculatorILi1EjESD_NS0_6memory12LoadWithCastILi1EEENSE_13StoreWithCastILi1EEEEEviT_T0_T2_T3_T4_T5_)
        /*059c*/ 	.word	0x00000000


	//----- nvinfo : EIATTR_REGCOUNT
	.align		4
.L_283:
        /*05a0*/ 	.byte	0x04, 0x2f
        /*05a2*/ 	.short	(.L_285 - .L_284)
	.align		4
.L_284:
        /*05a4*/ 	.word	index@(_ZN2at6native18elementwise_kernelILi128ELi4EZNS0_15gpu_kernel_implIZZZNS0_16acos_kernel_cudaERNS_18TensorIteratorBaseEENKUlvE0_clEvENKUlvE2_clEvEUlN3c108BFloat16EE_EEvS4_RKT_EUliE_EEviT1_)
        /*05a8*/ 	.word	0x00000018


	//----- nvinfo : EIATTR_FRAME_SIZE
	.align		4
.L_285:
        /*05ac*/ 	.byte	0x04, 0x11
        /*05ae*/ 	.short	(.L_287 - .L_286)
	.align		4
.L_286:
        /*05b0*/ 	.word	index@(_ZN2at6native18elementwise_kernelILi128ELi4EZNS0_15gpu_kernel_implIZZZNS0_16acos_kernel_cudaERNS_18TensorIteratorBaseEENKUlvE0_clEvENKUlvE2_clEvEUlN3c108BFloat16EE_EEvS4_RKT_EUliE_EEviT1_)
        /*05b4*/ 	.word	0x00000000


	//----- nvinfo : EIATTR_MIN_STACK_SIZE
	.align		4
.L_287:
        /*05b8*/ 	.byte	0x04, 0x12
        /*05ba*/ 	.short	(.L_289 - .L_288)
	.align		4
.L_288:
        /*05bc*/ 	.word	index@(_ZN2at6native18elementwise_kernelILi128ELi4EZNS0_15gpu_kernel_implIZZZNS0_16acos_kernel_cudaERNS_18TensorIteratorBaseEENKUlvE0_clEvENKUlvE2_clEvEUlN3c108BFloat16EE_EEvS4_RKT_EUliE_EEviT1_)
        /*05c0*/ 	.word	0x00000000


	//----- nvinfo : EIATTR_MIN_STACK_SIZE
	.align		4
.L_289:
        /*05c4*/ 	.byte	0x04, 0x12
        /*05c6*/ 	.short	(.L_291 - .L_290)
	.align		4
.L_290:
        /*05c8*/ 	.word	index@(_ZN2at6native27unrolled_elementwise_kernelIZZZNS0_16acos_kernel_cudaERNS_18TensorIteratorBaseEENKUlvE0_clEvENKUlvE2_clEvEUlN3c108BFloat16EE_St5arrayIPcLm2EELi4E23TrivialOffsetCalculatorILi1EjESD_NS0_6memory12LoadWithCastILi1EEENSE_13StoreWithCastILi1EEEEEviT_T0_T2_T3_T4_T5_)
        /*05cc*/ 	.word	0x00000000


	//----- nvinfo : EIATTR_MIN_STACK_SIZE
	.align		4
.L_291:
        /*05d0*/ 	.byte	0x04, 0x12
        /*05d2*/ 	.short	(.L_293 - .L_292)
	.align		4
.L_292:
        /*05d4*/ 	.word	index@(_ZN2at6native18elementwise_kernelILi128ELi4EZNS0_22gpu_kernel_impl_nocastIZZZNS0_16acos_kernel_cudaERNS_18TensorIteratorBaseEENKUlvE0_clEvENKUlvE2_clEvEUlN3c108BFloat16EE_EEvS4_RKT_EUliE_EEviT1_)
        /*05d8*/ 	.word	0x00000000


	//----- nvinfo : EIATTR_MIN_STACK_SIZE
	.align		4
.L_293:
        /*05dc*/ 	.byte	0x04, 0x12
        /*05de*/ 	.short	(.L_295 - .L_294)
	.align		4
.L_294:
        /*05e0*/ 	.word	index@(_ZN2at6native27unrolled_elementwise_kernelIZZZNS0_16acos_kernel_cudaERNS_18TensorIteratorBaseEENKUlvE0_clEvENKUlvE2_clEvEUlN3c108BFloat16EE_St5arrayIPcLm2EELi4E23TrivialOffsetCalculatorILi1EjESD_NS0_6memory15LoadWithoutCastENSE_16StoreWithoutCastEEEviT_T0_T2_T3_T4_T5_)
        /*05e4*/ 	.word	0x00000000


	//----- nvinfo : EIATTR_MIN_STACK_SIZE
	.align		4
.L_295:
        /*05e8*/ 	.byte	0x04, 0x12
        /*05ea*/ 	.short	(.L_297 - .L_296)
	.align		4
.L_296:
        /*05ec*/ 	.word	index@(_ZN2at6native29vectorized_elementwise_kernelILi2EZZZNS0_16acos_kernel_cudaERNS_18TensorIteratorBaseEENKUlvE0_clEvENKUlvE2_clEvEUlN3c108BFloat16EE_St5arrayIPcLm2EEEEviT0_T1_)
        /*05f0*/ 	.word	0x00000000


	//----- nvinfo : EIATTR_MIN_STACK_SIZE
	.align		4
.L_297:
        /*05f4*/ 	.byte	0x04, 0x12
        /*05f6*/ 	.short	(.L_299 - .L_298)
	.align		4
.L_298:
        /*05f8*/ 	.word	index@(_ZN2at6native29vectorized_elementwise_kernelILi4EZZZNS0_16acos_kernel_cudaERNS_18TensorIteratorBaseEENKUlvE0_clEvENKUlvE2_clEvEUlN3c108BFloat16EE_St5arrayIPcLm2EEEEviT0_T1_)
        /*05fc*/ 	.word	0x00000000


	//----- nvinfo : EIATTR_MIN_STACK_SIZE
	.align		4
.L_299:
        /*0600*/ 	.byte	0x04, 0x12
        /*0602*/ 	.short	(.L_301 - .L_300)
	.align		4
.L_300:
        /*0604*/ 	.word	index@(_ZN2at6native29vectorized_elementwise_kernelILi8EZZZNS0_16acos_kernel_cudaERNS_18TensorIteratorBaseEENKUlvE0_clEvENKUlvE2_clEvEUlN3c108BFloat16EE_St5arrayIPcLm2EEEEviT0_T1_)
        /*0608*/ 	.word	0x00000000


	//----- nvinfo : EIATTR_MIN_STACK_SIZE
	.align		4
.L_301:
        /*060c*/ 	.byte	0x04, 0x12
        /*060e*/ 	.short	(.L_303 - .L_302)
	.align		4
.L_302:
        /*0610*/ 	.word	index@(_ZN2at6native18elementwise_kernelILi128ELi4EZNS0_15gpu_kernel_implIZZZNS0_16acos_kernel_cudaERNS_18TensorIteratorBaseEENKUlvE0_clEvENKUlvE1_clEvEUlN3c104HalfEE_EEvS4_RKT_EUliE_EEviT1_)
        /*0614*/ 	.word	0x00000000


	//----- nvinfo : EIATTR_MIN_STACK_SIZE
	.align		4
.L_303:
        /*0618*/ 	.byte	0x04, 0x12
        /*061a*/ 	.short	(.L_305 - .L_304)
	.align		4
.L_304:
        /*061c*/ 	.word	index@(_ZN2at6native27unrolled_elementwise_kernelIZZZNS0_16acos_kernel_cudaERNS_18TensorIteratorBaseEENKUlvE0_clEvENKUlvE1_clEvEUlN3c104HalfEE_St5arrayIPcLm2EELi4E23TrivialOffsetCalculatorILi1EjESD_NS0_6memory12LoadWithCastILi1EEENSE_13StoreWithCastILi1EEEEEviT_T0_T2_T3_T4_T5_)
        /*0620*/ 	.word	0x00000000


	//----- nvinfo : EIATTR_MIN_STACK_SIZE
	.align		4
.L_305:
        /*0624*/ 	.byte	0x04, 0x12
        /*0626*/ 	.short	(.L_307 - .L_306)
	.align		4
.L_306:
        /*0628*/ 	.word	index@(_ZN2at6native18elementwise_kernelILi128ELi4EZNS0_22gpu_kernel_impl_nocastIZZZNS0_16acos_kernel_cudaERNS_18TensorIteratorBaseEENKUlvE0_clEvENKUlvE1_clEvEUlN3c104HalfEE_EEvS4_RKT_EUliE_EEviT1_)
        /*062c*/ 	.word	0x00000000


	//----- nvinfo : EIATTR_MIN_STACK_SIZE
	.align		4
.L_307:
        /*0630*/ 	.byte	0x04, 0x12
        /*0632*/ 	.short	(.L_309 - .L_308)
	.align		4
.L_308:
        /*0634*/ 	.word	index@(_ZN2at6native27unrolled_elementwise_kernelIZZZNS0_16acos_kernel_cudaERNS_18TensorIteratorBaseEENKUlvE0_clEvENKUlvE1_clEvEUlN3c104HalfEE_St5arrayIPcLm2EELi4E23TrivialOffsetCalculatorILi1EjESD_NS0_6memory15LoadWithoutCastENSE_16StoreWithoutCastEEEviT_T0_T2_T3_T4_T5_)
        /*0638*/ 	.word	0x00000000


	//----- nvinfo : EIATTR_MIN_STACK_SIZE
	.align		4
.L_309:
        /*063c*/ 	.byte	0x04, 0x12
        /*063e*/ 	.short	(.L_311 - .L_310)
	.align		4
.L_310:
        /*0640*/ 	.word	index@(_ZN2at6native29vectorized_elementwise_kernelILi2EZZZNS0_16acos_kernel_cudaERNS_18TensorIteratorBaseEENKUlvE0_clEvENKUlvE1_clEvEUlN3c104HalfEE_St5arrayIPcLm2EEEEviT0_T1_)
        /*0644*/ 	.word	0x00000000


	//----- nvinfo : EIATTR_MIN_STACK_SIZE
	.align		4
.L_311:
        /*0648*/ 	.byte	0x04, 0x12
        /*064a*/ 	.short	(.L_313 - .L_312)
	.align		4
.L_312:
        /*064c*/ 	.word	index@(_ZN2at6native29vectorized_elementwise_kernelILi4EZZZNS0_16acos_kernel_cudaERNS_18TensorIteratorBaseEENKUlvE0_clEvENKUlvE1_clEvEUlN3c104HalfEE_St5arrayIPcLm2EEEEviT0_T1_)
        /*0650*/ 	.word	0x00000000


	//----- nvinfo : EIATTR_MIN_STACK_SIZE
	.align		4
.L_313:
        /*0654*/ 	.byte	0x04, 0x12
        /*0656*/ 	.short	(.L_315 - .L_314)
	.align		4
.L_314:
        /*0658*/ 	.word	index@(_ZN2at6native29vectorized_elementwise_kernelILi8EZZZNS0_16acos_kernel_cudaERNS_18TensorIteratorBaseEENKUlvE0_clEvENKUlvE1_clEvEUlN3c104HalfEE_St5arrayIPcLm2EEEEviT0_T1_)
        /*065c*/ 	.word	0x00000000


	//----- nvinfo : EIATTR_MIN_STACK_SIZE
	.align		4
.L_315:
        /*0660*/ 	.byte	0x04, 0x12
        /*0662*/ 	.short	(.L_317 - .L_316)
	.align		4
.L_316:
        /*0664*/ 	.word	index@(_ZN2at6native18elementwise_kernelILi128ELi4EZNS0_15gpu_kernel_implIZZZNS0_16acos_kernel_cudaERNS_18TensorIteratorBaseEENKUlvE0_clEvENKUlvE0_clEvEUlfE_EEvS4_RKT_EUliE_EEviT1_)
        /*0668*/ 	.word	0x00000000


	//----- nvinfo : EIATTR_MIN_STACK_SIZE
	.align		4
.L_317:
        /*066c*/ 	.byte	0x04, 0x12
        /*066e*/ 	.short	(.L_319 - .L_318)
	.align		4
.L_318:
        /*0670*/ 	.word	index@(_ZN2at6native27unrolled_elementwise_kernelIZZZNS0_16acos_kernel_cudaERNS_18TensorIteratorBaseEENKUlvE0_clEvENKUlvE0_clEvEUlfE_St5arrayIPcLm2EELi4E23TrivialOffsetCalculatorILi1EjESB_NS0_6memory12LoadWithCastILi1EEENSC_13StoreWithCastILi1EEEEEviT_T0_T2_T3_T4_T5_)
        /*0674*/ 	.word	0x00000000


	//----- nvinfo : EIATTR_MIN_STACK_SIZE
	.align		4
.L_319:
        /*0678*/ 	.byte	0x04, 0x12
        /*067a*/ 	.short	(.L_321 - .L_320)
	.align		4
.L_320:
        /*067c*/ 	.word	index@(_ZN2at6native18elementwise_kernelILi128ELi2EZNS0_22gpu_kernel_impl_nocastIZZZNS0_16acos_kernel_cudaERNS_18TensorIteratorBaseEENKUlvE0_clEvENKUlvE0_clEvEUlfE_EEvS4_RKT_EUliE_EEviT1_)
        /*0680*/ 	.word	0x00000000


	//----- nvinfo : EIATTR_MIN_STACK_SIZE
	.align		4
.L_321:
        /*0684*/ 	.byte	0x04, 0x12
        /*0686*/ 	.short	(.L_323 - .L_322)
	.align		4
.L_322:
        /*0688*/ 	.word	index@(_ZN2at6native27unrolled_elementwise_kernelIZZZNS0_16acos_kernel_cudaERNS_18TensorIteratorBaseEENKUlvE0_clEvENKUlvE0_clEvEUlfE_St5arrayIPcLm2EELi4E23TrivialOffsetCalculatorILi1EjESB_NS0_6memory15LoadWithoutCastENSC_16StoreWithoutCastEEEviT_T0_T2_T3_T4_T5_)
        /*068c*/ 	.word	0x00000000


	//----- nvinfo : EIATTR_MIN_STACK_SIZE
	.align		4
.L_323:
        /*0690*/ 	.byte	0x04, 0x12
        /*0692*/ 	.short	(.L_325 - .L_324)
	.align		4
.L_324:
        /*0694*/ 	.word	index@(_ZN2at6native29vectorized_elementwise_kernelILi2EZZZNS0_16acos_kernel_cudaERNS_18TensorIteratorBaseEENKUlvE0_clEvENKUlvE0_clEvEUlfE_St5arrayIPcLm2EEEEviT0_T1_)
        /*0698*/ 	.word	0x00000000


	//----- nvinfo : EIATTR_MIN_STACK_SIZE
	.align		4
.L_325:
        /*069c*/ 	.byte	0x04, 0x12
        /*069e*/ 	.short	(.L_327 - .L_326)
	.align		4
.L_326:
        /*06a0*/ 	.word	index@(_ZN2at6native29vectorized_elementwise_kernelILi4EZZZNS0_16acos_kernel_cudaERNS_18TensorIteratorBaseEENKUlvE0_clEvENKUlvE0_clEvEUlfE_St5arrayIPcLm2EEEEviT0_T1_)
        /*06a4*/ 	.word	0x00000000


	//----- nvinfo : EIATTR_MIN_STACK_SIZE
	.align		4
.L_327:
        /*06a8*/ 	.byte	0x04, 0x12
        /*06aa*/ 	.short	(.L_329 - .L_328)
	.align		4
.L_328:
        /*06ac*/ 	.word	index@(_ZN2at6native29vectorized_elementwise_kernelILi8EZZZNS0_16acos_kernel_cudaERNS_18TensorIteratorBaseEENKUlvE0_clEvENKUlvE0_clEvEUlfE_St5arrayIPcLm2EEEEviT0_T1_)
        /*06b0*/ 	.word	0x00000000


	//----- nvinfo : EIATTR_MIN_STACK_SIZE
	.align		4
.L_329:
        /*06b4*/ 	.byte	0x04, 0x12
        /*06b6*/ 	.short	(.L_331 - .L_330)
	.align		4
.L_330:
        /*06b8*/ 	.word	index@(_ZN2at6native18elementwise_kernelILi128ELi4EZNS0_15gpu_kernel_implIZZZNS0_16acos_kernel_cudaERNS_18TensorIteratorBaseEENKUlvE0_clEvENKUlvE_clEvEUldE_EEvS4_RKT_EUliE_EEviT1_)
        /*06bc*/ 	.word	0x00000000


	//----- nvinfo : EIATTR_MIN_STACK_SIZE
	.align		4
.L_331:
        /*06c0*/ 	.byte	0x04, 0x12
        /*06c2*/ 	.short	(.L_333 - .L_332)
	.align		4
.L_332:
        /*06c4*/ 	.word	index@(_ZN2at6native27unrolled_elementwise_kernelIZZZNS0_16acos_kernel_cudaERNS_18TensorIteratorBaseEENKUlvE0_clEvENKUlvE_clEvEUldE_St5arrayIPcLm2EELi4E23TrivialOffsetCalculatorILi1EjESB_NS0_6memory12LoadWithCastILi1EEENSC_13StoreWithCastILi1EEEEEviT_T0_T2_T3_T4_T5_)
        /*06c8*/ 	.word	0x00000000


	//----- nvinfo : EIATTR_MIN_STACK_SIZE
	.align		4
.L_333:
        /*06cc*/ 	.byte	0x04, 0x12
        /*06ce*/ 	.short	(.L_335 - .L_334)
	.align		4
.L_334:
        /*06d0*/ 	.word	index@(_ZN2at6native18elementwise_kernelILi128ELi2EZNS0_22gpu_kernel_impl_nocastIZZZNS0_16acos_kernel_cudaERNS_18TensorIteratorBaseEENKUlvE0_clEvENKUlvE_clEvEUldE_EEvS4_RKT_EUliE_EEviT1_)
        /*06d4*/ 	.word	0x00000000


	//----- nvinfo : EIATTR_MIN_STACK_SIZE
	.align		4
.L_335:
        /*06d8*/ 	.byte	0x04, 0x12
        /*06da*/ 	.short	(.L_337 - .L_336)
	.align		4
.L_336:
        /*06dc*/ 	.word	index@(_ZN2at6native27unrolled_elementwise_kernelIZZZNS0_16acos_kernel_cudaERNS_18TensorIteratorBaseEENKUlvE0_clEvENKUlvE_clEvEUldE_St5arrayIPcLm2EELi4E23TrivialOffsetCalculatorILi1EjESB_NS0_6memory15LoadWithoutCastENSC_16StoreWithoutCastEEEviT_T0_T2_T3_T4_T5_)
        /*06e0*/ 	.word	0x00000000


	//----- nvinfo : EIATTR_MIN_STACK_SIZE
	.align		4
.L_337:
        /*06e4*/ 	.byte	0x04, 0x12
        /*06e6*/ 	.short	(.L_339 - .L_338)
	.align		4
.L_338:
        /*06e8*/ 	.word	index@(_ZN2at6native29vectorized_elementwise_kernelILi2EZZZNS0_16acos_kernel_cudaERNS_18TensorIteratorBaseEENKUlvE0_clEvENKUlvE_clEvEUldE_St5arrayIPcLm2EEEEviT0_T1_)
        /*06ec*/ 	.word	0x00000000


	//----- nvinfo : EIATTR_MIN_STACK_SIZE
	.align		4
.L_339:
        /*06f0*/ 	.byte	0x04, 0x12
        /*06f2*/ 	.short	(.L_341 - .L_340)
	.align		4
.L_340:
        /*06f4*/ 	.word	index@(_ZN2at6native29vectorized_elementwise_kernelILi4EZZZNS0_16acos_kernel_cudaERNS_18TensorIteratorBaseEENKUlvE0_clEvENKUlvE_clEvEUldE_St5arrayIPcLm2EEEEviT0_T1_)
        /*06f8*/ 	.word	0x00000000


	//----- nvinfo : EIATTR_MIN_STACK_SIZE
	.align		4
.L_341:
        /*06fc*/ 	.byte	0x04, 0x12
        /*06fe*/ 	.short	(.L_343 - .L_342)
	.align		4
.L_342:
        /*0700*/ 	.word	index@(_ZN2at6native29vectorized_elementwise_kernelILi8EZZZNS0_16acos_kernel_cudaERNS_18TensorIteratorBaseEENKUlvE0_clEvENKUlvE_clEvEUldE_St5arrayIPcLm2EEEEviT0_T1_)
        /*0704*/ 	.word	0x00000000


	//----- nvinfo : EIATTR_MIN_STACK_SIZE
	.align		4
.L_343:
        /*0708*/ 	.byte	0x04, 0x12
        /*070a*/ 	.short	(.L_345 - .L_344)
	.align		4
.L_344:
        /*070c*/ 	.word	index@(_ZN2at6native18elementwise_kernelILi128ELi4EZNS0_15gpu_kernel_implIZZZNS0_16acos_kernel_cudaERNS_18TensorIteratorBaseEENKUlvE_clEvENKUlvE1_clEvEUlN3c107complexINS7_4HalfEEEE_EEvS4_RKT_EUliE_EEviT1_)
        /*0710*/ 	.word	0x00000000


	//----- nvinfo : EIATTR_MIN_STACK_SIZE
	.align		4
.L_345:
        /*0714*/ 	.byte	0x04, 0x12
        /*0716*/ 	.short	(.L_347 - .L_346)
	.align		4
.L_346:
        /*0718*/ 	.word	index@(_ZN2at6native27unrolled_elementwise_kernelIZZZNS0_16acos_kernel_cudaERNS_18TensorIteratorBaseEENKUlvE_clEvENKUlvE1_clEvEUlN3c107complexINS6_4HalfEEEE_St5arrayIPcLm2EELi4E23TrivialOffsetCalculatorILi1EjESF_NS0_6memory12LoadWithCastILi1EEENSG_13StoreWithCastILi1EEEEEviT_T0_T2_T3_T4_T5_)
        /*071c*/ 	.word	0x00000000


	//----- nvinfo : EIATTR_MIN_STACK_SIZE
	.align		4
.L_347:
        /*0720*/ 	.byte	0x04, 0x12
        /*0722*/ 	.short	(.L_349 - .L_348)
	.align		4
.L_348:
        /*0724*/ 	.word	index@(_ZN2at6native18elementwise_kernelILi128ELi2EZNS0_22gpu_kernel_impl_nocastIZZZNS0_16acos_kernel_cudaERNS_18TensorIteratorBaseEENKUlvE_clEvENKUlvE1_clEvEUlN3c107complexINS7_4HalfEEEE_EEvS4_RKT_EUliE_EEviT1_)
        /*0728*/ 	.word	0x00000000


	//----- nvinfo : EIATTR_MIN_STACK_SIZE
	.align		4
.L_349:
        /*072c*/ 	.byte	0x04, 0x12
        /*072e*/ 	.short	(.L_351 - .L_350)
	.align		4
.L_350:
        /*0730*/ 	.word	index@(_ZN2at6native27unrolled_elementwise_kernelIZZZNS0_16acos_kernel_cudaERNS_18TensorIteratorBaseEENKUlvE_clEvENKUlvE1_clEvEUlN3c107complexINS6_4HalfEEEE_St5arrayIPcLm2EELi4E23TrivialOffsetCalculatorILi1EjESF_NS0_6memory15LoadWithoutCastENSG_16StoreWithoutCastEEEviT_T0_T2_T3_T4_T5_)
        /*0734*/ 	.word	0x00000000


	//----- nvinfo : EIATTR_MIN_STACK_SIZE
	.align		4
.L_351:
        /*0738*/ 	.byte	0x04, 0x12
        /*073a*/ 	.short	(.L_353 - .L_352)
	.align		4
.L_352:
        /*073c*/ 	.word	index@(_ZN2at6native29vectorized_elementwise_kernelILi2EZZZNS0_16acos_kernel_cudaERNS_18TensorIteratorBaseEENKUlvE_clEvENKUlvE1_clEvEUlN3c107complexINS6_4HalfEEEE_St5arrayIPcLm2EEEEviT0_T1_)
        /*0740*/ 	.word	0x00000000


	//----- nvinfo : EIATTR_MIN_STACK_SIZE
	.align		4
.L_353:
        /*0744*/ 	.byte	0x04, 0x12
        /*0746*/ 	.short	(.L_355 - .L_354)
	.align		4
.L_354:
        /*0748*/ 	.word	index@(_ZN2at6native29vectorized_elementwise_kernelILi4EZZZNS0_16acos_kernel_cudaERNS_18TensorIteratorBaseEENKUlvE_clEvENKUlvE1_clEvEUlN3c107complexINS6_4HalfEEEE_St5arrayIPcLm2EEEEviT0_T1_)
        /*074c*/ 	.word	0x00000000


	//----- nvinfo : EIATTR_MIN_STACK_SIZE
	.align		4
.L_355:
        /*0750*/ 	.byte	0x04, 0x12
        /*0752*/ 	.short	(.L_357 - .L_356)
	.align		4
.L_356:
        /*0754*/ 	.word	index@(_ZN2at6native29vectorized_elementwise_kernelILi8EZZZNS0_16acos_kernel_cudaERNS_18TensorIteratorBaseEENKUlvE_clEvENKUlvE1_clEvEUlN3c107complexINS6_4HalfEEEE_St5arrayIPcLm2EEEEviT0_T1_)
        /*0758*/ 	.word	0x00000000


	//----- nvinfo : EIATTR_MIN_STACK_SIZE
	.align		4
.L_357:
        /*075c*/ 	.byte	0x04, 0x12
        /*075e*/ 	.short	(.L_359 - .L_358)
	.align		4
.L_358:
        /*0760*/ 	.word	index@(_ZN2at6native18elementwise_kernelILi128ELi4EZNS0_15gpu_kernel_implIZZZNS0_16acos_kernel_cudaERNS_18TensorIteratorBaseEENKUlvE_clEvENKUlvE0_clEvEUlN3c107complexIfEEE_EEvS4_RKT_EUliE_EEviT1_)
        /*0764*/ 	.word	0x00000000


	//----- nvinfo : EIATTR_MIN_STACK_SIZE
	.align		4
.L_359:
        /*0768*/ 	.byte	0x04, 0x12
        /*076a*/ 	.short	(.L_361 - .L_360)
	.align		4
.L_360:
        /*076c*/ 	.word	index@(_ZN2at6native27unrolled_elementwise_kernelIZZZNS0_16acos_kernel_cudaERNS_18TensorIteratorBaseEENKUlvE_clEvENKUlvE0_clEvEUlN3c107complexIfEEE_St5arrayIPcLm2EELi4E23TrivialOffsetCalculatorILi1EjESE_NS0_6memory12LoadWithCastILi1EEENSF_13StoreWithCastILi1EEEEEviT_T0_T2_T3_T4_T5_)
        /*0770*/ 	.word	0x00000000


	//----- nvinfo : EIATTR_MIN_STACK_SIZE
	.align		4
.L_361:
        /*0774*/ 	.byte	0x04, 0x12
        /*0776*/ 	.short	(.L_363 - .L_362)
	.align		4
.L_362:
        /*0778*/ 	.word	index@(_ZN2at6native18elementwise_kernelILi128ELi2EZNS0_22gpu_kernel_impl_nocastIZZZNS0_16acos_kernel_cudaERNS_18TensorIteratorBaseEENKUlvE_clEvENKUlvE0_clEvEUlN3c107complexIfEEE_EEvS4_RKT_EUliE_EEviT1_)
        /*077c*/ 	.word	0x00000000


	//----- nvinfo : EIATTR_MIN_STACK_SIZE
	.align		4
.L_363:
        /*0780*/ 	.byte	0x04, 0x12
        /*0782*/ 	.short	(.L_365 - .L_364)
	.align		4
.L_364:
        /*0784*/ 	.word	index@(_ZN2at6native27unrolled_elementwise_kernelIZZZNS0_16acos_kernel_cudaERNS_18TensorIteratorBaseEENKUlvE_clEvENKUlvE0_clEvEUlN3c107complexIfEEE_St5arrayIPcLm2EELi4E23TrivialOffsetCalculatorILi1EjESE_NS0_6memory15LoadWithoutCastENSF_16StoreWithoutCastEEEviT_T0_T2_T3_T4_T5_)
        /*0788*/ 	.word	0x00000000


	//----- nvinfo : EIATTR_MIN_STACK_SIZE
	.align		4
.L_365:
        /*078c*/ 	.byte	0x04, 0x12
        /*078e*/ 	.short	(.L_367 - .L_366)
	.align		4
.L_366:
        /*0790*/ 	.word	index@(_ZN2at6native29vectorized_elementwise_kernelILi2EZZZNS0_16acos_kernel_cudaERNS_18TensorIteratorBaseEENKUlvE_clEvENKUlvE0_clEvEUlN3c107complexIfEEE_St5arrayIPcLm2EEEEviT0_T1_)
        /*0794*/ 	.word	0x00000000


	//----- nvinfo : EIATTR_MIN_STACK_SIZE
	.align		4
.L_367:
        /*0798*/ 	.byte	0x04, 0x12
        /*079a*/ 	.short	(.L_369 - .L_368)
	.align		4
.L_368:
        /*079c*/ 	.word	index@(_ZN2at6native29vectorized_elementwise_kernelILi4EZZZNS0_16acos_kernel_cudaERNS_18TensorIteratorBaseEENKUlvE_clEvENKUlvE0_clEvEUlN3c107complexIfEEE_St5arrayIPcLm2EEEEviT0_T1_)
        /*07a0*/ 	.word	0x00000000


	//----- nvinfo : EIATTR_MIN_STACK_SIZE
	.align		4
.L_369:
        /*07a4*/ 	.byte	0x04, 0x12
        /*07a6*/ 	.short	(.L_371 - .L_370)
	.align		4
.L_370:
        /*07a8*/ 	.word	index@(_ZN2at6native29vectorized_elementwise_kernelILi8EZZZNS0_16acos_kernel_cudaERNS_18TensorIteratorBaseEENKUlvE_clEvENKUlvE0_clEvEUlN3c107complexIfEEE_St5arrayIPcLm2EEEEviT0_T1_)
        /*07ac*/ 	.word	0x00000000


	//----- nvinfo : EIATTR_MIN_STACK_SIZE
	.align		4
.L_371:
        /*07b0*/ 	.byte	0x04, 0x12
        /*07b2*/ 	.short	(.L_373 - .L_372)
	.align		4
.L_372:
        /*07b4*/ 	.word	index@(_ZN2at6native18elementwise_kernelILi128ELi4EZNS0_15gpu_kernel_implIZZZNS0_16acos_kernel_cudaERNS_18TensorIteratorBaseEENKUlvE_clEvENKUlvE_clEvEUlN3c107complexIdEEE_EEvS4_RKT_EUliE_EEviT1_)
        /*07b8*/ 	.word	0x00000010


	//----- nvinfo : EIATTR_MIN_STACK_SIZE
	.align		4
.L_373:
        /*07bc*/ 	.byte	0x04, 0x12
        /*07be*/ 	.short	(.L_375 - .L_374)
	.align		4
.L_374:
        /*07c0*/ 	.word	index@(_ZN2at6native27unrolled_elementwise_kernelIZZZNS0_16acos_kernel_cudaERNS_18TensorIteratorBaseEENKUlvE_clEvENKUlvE_clEvEUlN3c107complexIdEEE_St5arrayIPcLm2EELi4E23TrivialOffsetCalculatorILi1EjESE_NS0_6memory12LoadWithCastILi1EEENSF_13StoreWithCastILi1EEEEEviT_T0_T2_T3_T4_T5_)
        /*07c4*/ 	.word	0x00000010


	//----- nvinfo : EIATTR_MIN_STACK_SIZE
	.align		4
.L_375:
        /*07c8*/ 	.byte	0x04, 0x12
        /*07ca*/ 	.short	(.L_377 - .L_376)
	.align		4
.L_376:
        /*07cc*/ 	.word	index@(_ZN2at6native18elementwise_kernelILi128ELi2EZNS0_22gpu_kernel_impl_nocastIZZZNS0_16acos_kernel_cudaERNS_18TensorIteratorBaseEENKUlvE_clEvENKUlvE_clEvEUlN3c107complexIdEEE_EEvS4_RKT_EUliE_EEviT1_)
        /*07d0*/ 	.word	0x00000010


	//----- nvinfo : EIATTR_MIN_STACK_SIZE
	.align		4
.L_377:
        /*07d4*/ 	.byte	0x04, 0x12
        /*07d6*/ 	.short	(.L_379 - .L_378)
	.align		4
.L_378:
        /*07d8*/ 	.word	index@(_ZN2at6native27unrolled_elementwise_kernelIZZZNS0_16acos_kernel_cudaERNS_18TensorIteratorBaseEENKUlvE_clEvENKUlvE_clEvEUlN3c107complexIdEEE_St5arrayIPcLm2EELi4E23TrivialOffsetCalculatorILi1EjESE_NS0_6memory15LoadWithoutCastENSF_16StoreWithoutCastEEEviT_T0_T2_T3_T4_T5_)
        /*07dc*/ 	.word	0x00000010


	//----- nvinfo : EIATTR_MIN_STACK_SIZE
	.align		4
.L_379:
        /*07e0*/ 	.byte	0x04, 0x12
        /*07e2*/ 	.short	(.L_381 - .L_380)
	.align		4
.L_380:
        /*07e4*/ 	.word	index@(_ZN2at6native29vectorized_elementwise_kernelILi2EZZZNS0_16acos_kernel_cudaERNS_18TensorIteratorBaseEENKUlvE_clEvENKUlvE_clEvEUlN3c107complexIdEEE_St5arrayIPcLm2EEEEviT0_T1_)
        /*07e8*/ 	.word	0x00000010


	//----- nvinfo : EIATTR_MIN_STACK_SIZE
	.align		4
.L_381:
        /*07ec*/ 	.byte	0x04, 0x12
        /*07ee*/ 	.short	(.L_383 - .L_382)
	.align		4
.L_382:
        /*07f0*/ 	.word	index@(_ZN2at6native29vectorized_elementwise_kernelILi4EZZZNS0_16acos_kernel_cudaERNS_18TensorIteratorBaseEENKUlvE_clEvENKUlvE_clEvEUlN3c107complexIdEEE_St5arrayIPcLm2EEEEviT0_T1_)
        /*07f4*/ 	.word	0x00000010


	//----- nvinfo : EIATTR_MIN_STACK_SIZE
	.align		4
.L_383:
        /*07f8*/ 	.byte	0x04, 0x12
        /*07fa*/ 	.short	(.L_385 - .L_384)
	.align		4
.L_384:
        /*07fc*/ 	.word	index@(_ZN2at6native29vectorized_elementwise_kernelILi8EZZZNS0_16acos_kernel_cudaERNS_18TensorIteratorBaseEENKUlvE_clEvENKUlvE_clEvEUlN3c107complexIdEEE_St5arrayIPcLm2EEEEviT0_T1_)
        /*0800*/ 	.word	0x00000000
.L_385:


//--------------------- .nv.compat                --------------------------
	.section	.nv.compat,"",@"SHT_CUDA_COMPAT_INFO"
	.align	4
        /*0000*/ 	.byte	0x02, 0x09, 0x01, 0x00, 0x02, 0x02, 0x01, 0x00, 0x02, 0x05, 0x05, 0x00, 0x03, 0x07, 0x01, 0x01
        /*0010*/ 	.byte	0x02, 0x03, 0x00, 0x00, 0x02, 0x06, 0x01, 0x00, 0x04, 0x0b, 0x08, 0x00, 0x00, 0x00, 0x00, 0x00
        /*0020*/ 	.byte	0x00, 0x00, 0x00, 0x00


//--------------------- .nv.info._ZN2at6native18elementwise_kernelILi128ELi4EZNS0_15gpu_kernel_implIZZZNS0_16acos_kernel_cudaERNS_18TensorIteratorBaseEENKUlvE0_clEvENKUlvE2_clEvEUlN3c108BFloat16EE_EEvS4_RKT_EUliE_EEviT1_ --------------------------
	.section	.nv.info._ZN2at6native18elementwise_kernelILi128ELi4EZNS0_15gpu_kernel_implIZZZNS0_16acos_kernel_cudaERNS_18TensorIteratorBaseEENKUlvE0_clEvENKUlvE2_clEvEUlN3c108BFloat16EE_EEvS4_RKT_EUliE_EEviT1_,"",@"SHT_CUDA_INFO"
	.sectionflags	@""
	.align	4


	//----- nvinfo : EIATTR_CUDA_API_VERSION
	.align		4
        /*0000*/ 	.byte	0x04, 0x37
        /*0002*/ 	.short	(.L_387 - .L_386)
.L_386:
        /*0004*/ 	.word	0x00000082


	//----- nvinfo : EIATTR_KPARAM_INFO
	.align		4
.L_387:
        /*0008*/ 	.byte	0x04, 0x17
        /*000a*/ 	.short	(.L_389 - .L_388)
.L_388:
        /*000c*/ 	.word	0x00000000
        /*0010*/ 	.short	0x0001
        /*0012*/ 	.short	0x0008
        /*0014*/ 	.byte	0x00, 0xf0, 0x61, 0x08


	//----- nvinfo : EIATTR_KPARAM_INFO
	.align		4
.L_389:
        /*0018*/ 	.byte	0x04, 0x17
        /*001a*/ 	.short	(.L_391 - .L_390)
.L_390:
        /*001c*/ 	.word	0x00000000
        /*0020*/ 	.short	0x0000
        /*0022*/ 	.short	0x0000
        /*0024*/ 	.byte	0x00, 0xf0, 0x11, 0x00


	//----- nvinfo : EIATTR_SPARSE_MMA_MASK
	.align		4
.L_391:
        /*0028*/ 	.byte	0x03, 0x50
        /*002a*/ 	.short	0x0000


	//----- nvinfo : EIATTR_MAXREG_COUNT
	.align		4
        /*002c*/ 	.byte	0x03, 0x1b
        /*002e*/ 	.short	0x0080


	//----- nvinfo : EIATTR_EXTERNS
	.align		4
        /*0030*/ 	.byte	0x04, 0x0f
        /*0032*/ 	.short	(.L_393 - .L_392)


	//   ....[0]....
	.align		4
.L_392:
        /*0034*/ 	.word	index@(__assertfail)


	//----- nvinfo : EIATTR_MERCURY_ISA_VERSION
	.align		4
.L_393:
        /*0038*/ 	.byte	0x03, 0x5f
        /*003a*/ 	.short	0x0101


	//----- nvinfo : EIATTR_VRC_CTA_INIT_COUNT
	.align		4
        /*003c*/ 	.byte	0x02, 0x4a
	.zero		1
	.zero		1


	//----- nvinfo : EIATTR_SYSCALL_OFFSETS
	.align		4
        /*0040*/ 	.byte	0x04, 0x46
        /*0042*/ 	.short	(.L_395 - .L_394)


	//   ....[0]....
.L_394:
        /*0044*/ 	.word	0x00002290


	//   ....[1]....
        /*0048*/ 	.word	0x00003340


	//   ....[2]....
        /*004c*/ 	.word	0x00005770


	//   ....[3]....
        /*0050*/ 	.word	0x00006670


	//   ....[4]....
        /*0054*/ 	.word	0x00008b90


	//   ....[5]....
        /*0058*/ 	.word	0x00009a90


	//   ....[6]....
        /*005c*/ 	.word	0x0000bfc0


	//   ....[7]....
        /*0060*/ 	.word	0x0000ce90


	//----- nvinfo : EIATTR_EXIT_INSTR_OFFSETS
	.align		4
.L_395:
        /*0064*/ 	.byte	0x04, 0x1c
        /*0066*/ 	.short	(.L_397 - .L_396)


	//   ....[0]....
.L_396:
        /*0068*/ 	.word	0x00009d50


	//   ....[1]....
        /*006c*/ 	.word	0x0000c310


	//   ....[2]....
        /*0070*/ 	.word	0x0000c350


	//   ....[3]....
        /*0074*/ 	.word	0x0000c3f0


	//   ....[4]....
        /*0078*/ 	.word	0x0000c430


	//   ....[5]....
        /*007c*/ 	.word	0x0000c470


	//   ....[6]....
        /*0080*/ 	.word	0x0000c500


	//   ....[7]....
        /*0084*/ 	.word	0x0000c540


	//   ....[8]....
        /*0088*/ 	.word	0x0000c5e0


	//   ....[9]....
        /*008c*/ 	.word	0x0000c630


	//   ....[10]....
        /*0090*/ 	.word	0x0000c680


	//   ....[11]....
        /*0094*/ 	.word	0x0000c760


	//   ....[12]....
        /*0098*/ 	.word	0x0000c8d0


	//   ....[13]....
        /*009c*/ 	.word	0x0000ca40


	//   ....[14]....
        /*00a0*/ 	.word	0x0000cba0


	//   ....[15]....
        /*00a4*/ 	.word	0x0000cbe0


	//   ....[16]....
        /*00a8*/ 	.word	0x0000cc20


	//   ....[17]....
        /*00ac*/ 	.word	0x0000ccd0


	//   ....[18]....
        /*00b0*/ 	.word	0x0000cd30


	//   ....[19]....
        /*00b4*/ 	.word	0x0000cea0


	//   ....[20]....
        /*00b8*/ 	.word	0x0000cfb0


	//   ....[21]....
        /*00bc*/ 	.word	0x0000d0f0


	//   ....[22]....
        /*00c0*/ 	.word	0x0000d110


	//----- nvinfo : EIATTR_MAX_THREADS
	.align		4
.L_397:
        /*00c4*/ 	.byte	0x04, 0x05
        /*00c6*/ 	.short	(.L_399 - .L_398)
.L_398:
        /*00c8*/ 	.word	0x00000080
        /*00cc*/ 	.word	0x00000001
        /*00d0*/ 	.word	0x00000001


	//----- nvinfo : EIATTR_CRS_STACK_SIZE
	.align		4
.L_399:
        /*00d4*/ 	.byte	0x04, 0x1e
        /*00d6*/ 	.short	(.L_401 - .L_400)
.L_400:
        /*00d8*/ 	.word	0x00000000


	//----- nvinfo : EIATTR_CBANK_PARAM_SIZE
	.align		4
.L_401:
        /*00dc*/ 	.byte	0x03, 0x19
        /*00de*/ 	.short	0x0220


	//----- nvinfo : EIATTR_PARAM_CBANK
	.align		4
        /*00e0*/ 	.byte	0x04, 0x0a
        /*00e2*/ 	.short	(.L_403 - .L_402)
	.align		4
.L_402:
        /*00e4*/ 	.word	index@(.nv.constant0._ZN2at6native18elementwise_kernelILi128ELi4EZNS0_15gpu_kernel_implIZZZNS0_16acos_kernel_cudaERNS_18TensorIteratorBaseEENKUlvE0_clEvENKUlvE2_clEvEUlN3c108BFloat16EE_EEvS4_RKT_EUliE_EEviT1_)
        /*00e8*/ 	.short	0x0380
        /*00ea*/ 	.short	0x0220


	//----- nvinfo : EIATTR_SW_WAR
	.align		4
.L_403:
        /*00ec*/ 	.byte	0x04, 0x36
        /*00ee*/ 	.short	(.L_405 - .L_404)
.L_404:
        /*00f0*/ 	.word	0x00000008
.L_405:


//--------------------- .nv.info._ZN2at6native27unrolled_elementwise_kernelIZZZNS0_16acos_kernel_cudaERNS_18TensorIteratorBaseEENKUlvE0_clEvENKUlvE2_clEvEUlN3c108BFloat16EE_St5arrayIPcLm2EELi4E23TrivialOffsetCalculatorILi1EjESD_NS0_6memory12LoadWithCastILi1EEENSE_13StoreWithCastILi1EEEEEviT_T0_T2_T3_T4_T5_ --------------------------
	.section	.nv.info._ZN2at6native27unrolled_elementwise_kernelIZZZNS0_16acos_kernel_cudaERNS_18TensorIteratorBaseEENKUlvE0_clEvENKUlvE2_clEvEUlN3c108BFloat16EE_St5arrayIPcLm2EELi4E23TrivialOffsetCalculatorILi1EjESD_NS0_6memory12LoadWithCastILi1EEENSE_13StoreWithCastILi1EEEEEviT_T0_T2_T3_T4_T5_,"",@"SHT_CUDA_INFO"
	.sectionflags	@""
	.align	4


	//----- nvinfo : EIATTR_CUDA_API_VERSION
	.align		4
        /*0000*/ 	.byte	0x04, 0x37
        /*0002*/ 	.short	(.L_407 - .L_406)
.L_406:
        /*0004*/ 	.word	0x00000082


	//----- nvinfo : EIATTR_KPARAM_INFO
	.align		4
.L_407:
        /*0008*/ 	.byte	0x04, 0x17
        /*000a*/ 	.short	(.L_409 - .L_408)
.L_408:
        /*000c*/ 	.word	0x00000000
        /*0010*/ 	.short	0x0006
        /*0012*/ 	.short	0x0024
        /*0014*/ 	.byte	0x00, 0xf0, 0x21, 0x00


	//----- nvinfo : EIATTR_KPARAM_INFO
	.align		4
.L_409:
        /*0018*/ 	.byte	0x04, 0x17
        /*001a*/ 	.short	(.L_411 - .L_410)
.L_410:
        /*001c*/ 	.word	0x00000000
        /*0020*/ 	.short	0x0005
        /*0022*/ 	.short	0x001c
        /*0024*/ 	.byte	0x00, 0xf0, 0x21, 0x00


	//----- nvinfo : EIATTR_KPARAM_INFO
	.align		4
.L_411:
        /*0028*/ 	.byte	0x04, 0x17
        /*002a*/ 	.short	(.L_413 - .L_412)
.L_412:
        /*002c*/ 	.word	0x00000000
        /*0030*/ 	.short	0x0004
        /*0032*/ 	.short	0x0019
        /*0034*/ 	.byte	0x00, 0xf0, 0x05, 0x00


	//----- nvinfo : EIATTR_KPARAM_INFO
	.align		4
.L_413:
        /*0038*/ 	.byte	0x04, 0x17
        /*003a*/ 	.short	(.L_415 - .L_414)
.L_414:
        /*003c*/ 	.word	0x00000000
        /*0040*/ 	.short	0x0003
        /*0042*/ 	.short	0x0018
        /*0044*/ 	.byte	0x00, 0xf0, 0x05, 0x00


	//----- nvinfo : EIATTR_KPARAM_INFO
	.align		4
.L_415:
        /*0048*/ 	.byte	0x04, 0x17
        /*004a*/ 	.short	(.L_417 - .L_416)
.L_416:
        /*004c*/ 	.word	0x00000000
        /*0050*/ 	.short	0x0002
        /*0052*/ 	.short	0x0008
        /*0054*/ 	.byte	0x00, 0xf0, 0x41, 0x00


	//----- nvinfo : EIATTR_KPARAM_INFO
	.align		4
.L_417:
        /*0058*/ 	.byte	0x04, 0x17
        /*005a*/ 	.short	(.L_419 - .L_418)
.L_418:
        /*005c*/ 	.word	0x00000000
        /*0060*/ 	.short	0x0001
        /*0062*/ 	.short	0x0004
        /*0064*/ 	.byte	0x00, 0xf0, 0x05, 0x00


	//----- nvinfo : EIATTR_KPARAM_INFO
	.align		4
.L_419:
        /*0068*/ 	.byte	0x04, 0x17
        /*006a*/ 	.short	(.L_421 - .L_420)
.L_420:
        /*006c*/ 	.word	0x00000000
        /*0070*/ 	.short	0x0000
        /*0072*/ 	.short	0x0000
        /*0074*/ 	.byte	0x00, 0xf0, 0x11, 0x00


	//----- nvinfo : EIATTR_SPARSE_MMA_MASK
	.align		4
.L_421:
        /*0078*/ 	.byte	0x03, 0x50
        /*007a*/ 	.short	0x0000


	//----- nvinfo : EIATTR_MAXREG_COUNT
	.align		4
        /*007c*/ 	.byte	0x03, 0x1b
        /*007e*/ 	.short	0x00ff


	//----- nvinfo : EIATTR_EXTERNS
	.align		4
        /*0080*/ 	.byte	0x04, 0x0f
        /*0082*/ 	.short	(.L_423 - .L_422)


	//   ....[0]....
	.align		4
.L_422:
        /*0084*/ 	.word	index@(__assertfail)


	//----- nvinfo : EIATTR_MERCURY_ISA_VERSION
	.align		4
.L_423:
        /*0088*/ 	.byte	0x03, 0x5f
        /*008a*/ 	.short	0x0101


	//----- nvinfo : EIATTR_VRC_CTA_INIT_COUNT
	.align		4
        /*008c*/ 	.byte	0x02, 0x4a
	.zero		1
	.zero		1


	//----- nvinfo : EIATTR_SYSCALL_OFFSETS
	.align		4
        /*0090*/ 	.byte	0x04, 0x46
        /*0092*/ 	.short	(.L_425 - .L_424)


	//   ....[0]....
.L_424:
        /*0094*/ 	.word	0x00001080


	//   ....[1]....
        /*0098*/ 	.word	0x000022e0


	//   ....[2]....
        /*009c*/ 	.word	0x00003480


	//   ....[3]....
        /*00a0*/ 	.word	0x00004530


	//   ....[4]....
        /*00a4*/ 	.word	0x00005d70


	//   ....[5]....
        /*00a8*/ 	.word	0x00006c50


	//   ....[6]....
        /*00ac*/ 	.word	0x00007bd0


	//   ....[7]....
        /*00b0*/ 	.word	0x00008b50


	//----- nvinfo : EIATTR_EXIT_INSTR_OFFSETS
	.align		4
.L_425:
        /*00b4*/ 	.byte	0x04, 0x1c
        /*00b6*/ 	.short	(.L_427 - .L_426)


	//   ....[0]....
.L_426:
        /*00b8*/ 	.word	0x00007e80


	//   ....[1]....
        /*00bc*/ 	.word	0x00007fd0


	//   ....[2]....
        /*00c0*/ 	.word	0x00008010


	//   ....[3]....
        /*00c4*/ 	.word	0x000080b0


	//   ....[4]....
        /*00c8*/ 	.word	0x000080f0


	//   ....[5]....
        /*00cc*/ 	.word	0x00008130


	//   ....[6]....
        /*00d0*/ 	.word	0x000081c0


	//   ....[7]....
        /*00d4*/ 	.word	0x00008200


	//   ....[8]....
        /*00d8*/ 	.word	0x000082a0


	//   ....[9]....
        /*00dc*/ 	.word	0x000082f0


	//   ....[10]....
        /*00e0*/ 	.word	0x00008340


	//   ....[11]....
        /*00e4*/ 	.word	0x00008420


	//   ....[12]....
        /*00e8*/ 	.word	0x00008590


	//   ....[13]....
        /*00ec*/ 	.word	0x00008700


	//   ....[14]....
        /*00f0*/ 	.word	0x00008860


	//   ....[15]....
        /*00f4*/ 	.word	0x000088a0


	//   ....[16]....
        /*00f8*/ 	.word	0x000088e0


	//   ....[17]....
        /*00fc*/ 	.word	0x00008990


	//   ....[18]....
        /*0100*/ 	.word	0x000089f0


	//   ....[19]....
        /*0104*/ 	.word	0x00008b60


	//   ....[20]....
        /*0108*/ 	.word	0x00008c70


	//   ....[21]....
        /*010c*/ 	.word	0x00008db0


	//   ....[22]....
        /*0110*/ 	.word	0x00008dd0


	//----- nvinfo : EIATTR_MAX_THREADS
	.align		4
.L_427:
        /*0114*/ 	.byte	0x04, 0x05
        /*0116*/ 	.short	(.L_429 - .L_428)
.L_428:
        /*0118*/ 	.word	0x00000080
        /*011c*/ 	.word	0x00000001
        /*0120*/ 	.word	0x00000001


	//----- nvinfo : EIATTR_CRS_STACK_SIZE
	.align		4
.L_429:
        /*0124*/ 	.byte	0x04, 0x1e
        /*0126*/ 	.short	(.L_431 - .L_430)
.L_430:
        /*0128*/ 	.word	0x00000000


	//----- nvinfo : EIATTR_CBANK_PARAM_SIZE
	.align		4
.L_431:
        /*012c*/ 	.byte	0x03, 0x19
        /*012e*/ 	.short	0x002c


	//----- nvinfo : EIATTR_PARAM_CBANK
	.align		4
        /*0130*/ 	.byte	0x04, 0x0a
        /*0132*/ 	.short	(.L_433 - .L_432)
	.align		4
.L_432:
        /*0134*/ 	.word	index@(.nv.constant0._ZN2at6native27unrolled_elementwise_kernelIZZZNS0_16acos_kernel_cudaERNS_18TensorIteratorBaseEENKUlvE0_clEvENKUlvE2_clEvEUlN3c108BFloat16EE_St5arrayIPcLm2EELi4E23TrivialOffsetCalculatorILi1EjESD_NS0_6memory12LoadWithCastILi1EEENSE_13StoreWithCastILi1EEEEEviT_T0_T2_T3_T4_T5_)
        /*0138*/ 	.short	0x0380
        /*013a*/ 	.short	0x002c


	//----- nvinfo : EIATTR_SW_WAR
	.align		4
.L_433:
        /*013c*/ 	.byte	0x04, 0x36
        /*013e*/ 	.short	(.L_435 - .L_434)
.L_434:
        /*0140*/ 	.word	0x00000008
.L_435:


//--------------------- .nv.info._ZN2at6native18elementwise_kernelILi128ELi4EZNS0_22gpu_kernel_impl_nocastIZZZNS0_16acos_kernel_cudaERNS_18TensorIteratorBaseEENKUlvE0_clEvENKUlvE2_clEvEUlN3c108BFloat16EE_EEvS4_RKT_EUliE_EEviT1_ --------------------------
	.section	.nv.info._ZN2at6native18elementwise_kernelILi128ELi4EZNS0_22gpu_kernel_impl_nocastIZZZNS0_16acos_kernel_cudaERNS_18TensorIteratorBaseEENKUlvE0_clEvENKUlvE2_clEvEUlN3c108BFloat16EE_EEvS4_RKT_EUliE_EEviT1_,"",@"SHT_CUDA_INFO"
	.sectionflags	@""
	.align	4


	//----- nvinfo : EIATTR_CUDA_API_VERSION
	.align		4
        /*0000*/ 	.byte	0x04, 0x37
        /*0002*/ 	.short	(.L_437 - .L_436)
.L_436:
        /*0004*/ 	.word	0x00000082


	//----- nvinfo : EIATTR_KPARAM_INFO
	.align		4
.L_437:
        /*0008*/ 	.byte	0x04, 0x17
        /*000a*/ 	.short	(.L_439 - .L_438)
.L_438:
        /*000c*/ 	.word	0x00000000
        /*0010*/ 	.short	0x0001
        /*0012*/ 	.short	0x0008
        /*0014*/ 	.byte	0x00, 0xf0, 0x61, 0x08


	//----- nvinfo : EIATTR_KPARAM_INFO
	.align		4
.L_439:
        /*0018*/ 	.byte	0x04, 0x17
        /*001a*/ 	.short	(.L_441 - .L_440)
.L_440:
        /*001c*/ 	.word	0x00000000
        /*0020*/ 	.short	0x0000
        /*0022*/ 	.short	0x0000
        /*0024*/ 	.byte	0x00, 0xf0, 0x11, 0x00


	//----- nvinfo : EIATTR_SPARSE_MMA_MASK
	.align		4
.L_441:
        /*0028*/ 	.byte	0x03, 0x50
        /*002a*/ 	.short	0x0000


	//----- nvinfo : EIATTR_MAXREG_COUNT
	.align		4
        /*002c*/ 	.byte	0x03, 0x1b
        /*002e*/ 	.short	0x0080


	//----- nvinfo : EIATTR_MERCURY_ISA_VERSION
	.align		4
        /*0030*/ 	.byte	0x03, 0x5f
        /*0032*/ 	.short	0x0101


	//----- nvinfo : EIATTR_VRC_CTA_INIT_COUNT
	.align		4
        /*0034*/ 	.byte	0x02, 0x4a
	.zero		1
	.zero		1


	//----- nvinfo : EIATTR_EXIT_INSTR_OFFSETS
	.align		4
        /*0038*/ 	.byte	0x04, 0x1c
        /*003a*/ 	.short	(.L_443 - .L_442)


	//   ....[0]....
.L_442:
        /*003c*/ 	.word	0x000007e0


	//   ....[1]....
        /*0040*/ 	.word	0x00000a00


	//   ....[2]....
        /*0044*/ 	.word	0x00004a00


	//   ....[3]....
        /*0048*/ 	.word	0x00005ef0


	//----- nvinfo : EIATTR_MAX_THREADS
	.align		4
.L_443:
        /*004c*/ 	.byte	0x04, 0x05
        /*004e*/ 	.short	(.L_445 - .L_444)
.L_444:
        /*0050*/ 	.word	0x00000080
        /*0054*/ 	.word	0x00000001
        /*0058*/ 	.word	0x00000001


	//----- nvinfo : EIATTR_CRS_STACK_SIZE
	.align		4
.L_445:
        /*005c*/ 	.byte	0x04, 0x1e
        /*005e*/ 	.short	(.L_447 - .L_446)
.L_446:
        /*0060*/ 	.word	0x00000000


	//----- nvinfo : EIATTR_CBANK_PARAM_SIZE
	.align		4
.L_447:
        /*0064*/ 	.byte	0x03, 0x19
        /*0066*/ 	.short	0x0220


	//----- nvinfo : EIATTR_PARAM_CBANK
	.align		4
        /*0068*/ 	.byte	0x04, 0x0a
        /*006a*/ 	.short	(.L_449 - .L_448)
	.align		4
.L_448:
        /*006c*/ 	.word	index@(.nv.constant0._ZN2at6native18elementwise_kernelILi128ELi4EZNS0_22gpu_kernel_impl_nocastIZZZNS0_16acos_kernel_cudaERNS_18TensorIteratorBaseEENKUlvE0_clEvENKUlvE2_clEvEUlN3c108BFloat16EE_EEvS4_RKT_EUliE_EEviT1_)
        /*0070*/ 	.short	0x0380
        /*0072*/ 	.short	0x0220


	//----- nvinfo : EIATTR_SW_WAR
	.align		4
.L_449:
        /*0074*/ 	.byte	0x04, 0x36
        /*0076*/ 	.short	(.L_451 - .L_450)
.L_450:
        /*0078*/ 	.word	0x00000008
.L_451:


//--------------------- .nv.info._ZN2at6native27unrolled_elementwise_kernelIZZZNS0_16acos_kernel_cudaERNS_18TensorIteratorBaseEENKUlvE0_clEvENKUlvE2_clEvEUlN3c108BFloat16EE_St5arrayIPcLm2EELi4E23TrivialOffsetCalculatorILi1EjESD_NS0_6memory15LoadWithoutCastENSE_16StoreWithoutCastEEEviT_T0_T2_T3_T4_T5_ --------------------------
	.section	.nv.info._ZN2at6native27unrolled_elementwise_kernelIZZZNS0_16acos_kernel_cudaERNS_18TensorIteratorBaseEENKUlvE0_clEvENKUlvE2_clEvEUlN3c108BFloat16EE_St5arrayIPcLm2EELi4E23TrivialOffsetCalculatorILi1EjESD_NS0_6memory15LoadWithoutCastENSE_16StoreWithoutCastEEEviT_T0_T2_T3_T4_T5_,"",@"SHT_CUDA_INFO"
	.sectionflags	@""
	.align	4


	//----- nvinfo : EIATTR_CUDA_API_VERSION
	.align		4
        /*0000*/ 	.byte	0x04, 0x37
        /*0002*/ 	.short	(.L_453 - .L_452)
.L_452:
        /*0004*/ 	.word	0x00000082


	//----- nvinfo : EIATTR_KPARAM_INFO
	.align		4
.L_453:
        /*0008*/ 	.byte	0x04, 0x17
        /*000a*/ 	.short	(.L_455 - .L_454)
.L_454:
        /*000c*/ 	.word	0x00000000
        /*0010*/ 	.short	0x0006
        /*0012*/ 	.short	0x001b
        /*0014*/ 	.byte	0x00, 0xf0, 0x05, 0x00


	//----- nvinfo : EIATTR_KPARAM_INFO
	.align		4
.L_455:
        /*0018*/ 	.byte	0x04, 0x17
        /*001a*/ 	.short	(.L_457 - .L_456)
.L_456:
        /*001c*/ 	.word	0x00000000
        /*0020*/ 	.short	0x0005
        /*0022*/ 	.short	0x001a
        /*0024*/ 	.byte	0x00, 0xf0, 0x05, 0x00


	//----- nvinfo : EIATTR_KPARAM_INFO
	.align		4
.L_457:
        /*0028*/ 	.byte	0x04, 0x17
        /*002a*/ 	.short	(.L_459 - .L_458)
.L_458:
        /*002c*/ 	.word	0x00000000
        /*0030*/ 	.short	0x0004
        /*0032*/ 	.short	0x0019
        /*0034*/ 	.byte	0x00, 0xf0, 0x05, 0x00


	//----- nvinfo : EIATTR_KPARAM_INFO
	.align		4
.L_459:
        /*0038*/ 	.byte	0x04, 0x17
        /*003a*/ 	.short	(.L_461 - .L_460)
.L_460:
        /*003c*/ 	.word	0x00000000
        /*0040*/ 	.short	0x0003
        /*0042*/ 	.short	0x0018
        /*0044*/ 	.byte	0x00, 0xf0, 0x05, 0x00


	//----- nvinfo : EIATTR_KPARAM_INFO
	.align		4
.L_461:
        /*0048*/ 	.byte	0x04, 0x17
        /*004a*/ 	.short	(.L_463 - .L_462)
.L_462:
        /*004c*/ 	.word	0x00000000
        /*0050*/ 	.short	0x0002
        /*0052*/ 	.short	0x0008
        /*0054*/ 	.byte	0x00, 0xf0, 0x41, 0x00


	//----- nvinfo : EIATTR_KPARAM_INFO
	.align		4
.L_463:
        /*0058*/ 	.byte	0x04, 0x17
        /*005a*/ 	.short	(.L_465 - .L_464)
.L_464:
        /*005c*/ 	.word	0x00000000
        /*0060*/ 	.short	0x0001
        /*0062*/ 	.short	0x0004
        /*0064*/ 	.byte	0x00, 0xf0, 0x05, 0x00


	//----- nvinfo : EIATTR_KPARAM_INFO
	.align		4
.L_465:
        /*0068*/ 	.byte	0x04, 0x17
        /*006a*/ 	.short	(.L_467 - .L_466)
.L_466:
        /*006c*/ 	.word	0x00000000
        /*0070*/ 	.short	0x0000
        /*0072*/ 	.short	0x0000
        /*0074*/ 	.byte	0x00, 0xf0, 0x11, 0x00


	//----- nvinfo : EIATTR_SPARSE_MMA_MASK
	.align		4
.L_467:
        /*0078*/ 	.byte	0x03, 0x50
        /*007a*/ 	.short	0x0000


	//----- nvinfo : EIATTR_MAXREG_COUNT
	.align		4
        /*007c*/ 	.byte	0x03, 0x1b
        /*007e*/ 	.short	0x00ff


	//----- nvinfo : EIATTR_MERCURY_ISA_VERSION
	.align		4
        /*0080*/ 	.byte	0x03, 0x5f
        /*0082*/ 	.short	0x0101


	//----- nvinfo : EIATTR_VRC_CTA_INIT_COUNT
	.align		4
        /*0084*/ 	.byte	0x02, 0x4a
	.zero		1
	.zero		1


	//----- nvinfo : EIATTR_EXIT_INSTR_OFFSETS
	.align		4
        /*0088*/ 	.byte	0x04, 0x1c
        /*008a*/ 	.short	(.L_469 - .L_468)


	//   ....[0]....
.L_468:
        /*008c*/ 	.word	0x00000be0


	//   ....[1]....
        /*0090*/ 	.word	0x00000c30


	//----- nvinfo : EIATTR_MAX_THREADS
	.align		4
.L_469:
        /*0094*/ 	.byte	0x04, 0x05
        /*0096*/ 	.short	(.L_471 - .L_470)
.L_470:
        /*0098*/ 	.word	0x00000080
        /*009c*/ 	.word	0x00000001
        /*00a0*/ 	.word	0x00000001


	//----- nvinfo : EIATTR_CRS_STACK_SIZE
	.align		4
.L_471:
        /*00a4*/ 	.byte	0x04, 0x1e
        /*00a6*/ 	.short	(.L_473 - .L_472)
.L_472:
        /*00a8*/ 	.word	0x00000000


	//----- nvinfo : EIATTR_CBANK_PARAM_SIZE
	.align		4
.L_473:
        /*00ac*/ 	.byte	0x03, 0x19
        /*00ae*/ 	.short	0x001c


	//----- nvinfo : EIATTR_PARAM_CBANK
	.align		4
        /*00b0*/ 	.byte	0x04, 0x0a
        /*00b2*/ 	.short	(.L_475 - .L_474)
	.align		4
.L_474:
        /*00b4*/ 	.word	index@(.nv.constant0._ZN2at6native27unrolled_elementwise_kernelIZZZNS0_16acos_kernel_cudaERNS_18TensorIteratorBaseEENKUlvE0_clEvENKUlvE2_clEvEUlN3c108BFloat16EE_St5arrayIPcLm2EELi4E23TrivialOffsetCalculatorILi1EjESD_NS0_6memory15LoadWithoutCastENSE_16StoreWithoutCastEEEviT_T0_T2_T3_T4_T5_)
        /*00b8*/ 	.short	0x0380
        /*00ba*/ 	.short	0x001c


	//----- nvinfo : EIATTR_SW_WAR
	.align		4
.L_475:
        /*00bc*/ 	.byte	0x04, 0x36
        /*00be*/ 	.short	(.L_477 - .L_476)
.L_476:
        /*00c0*/ 	.word	0x00000008
.L_477:


//--------------------- .nv.info._ZN2at6native29vectorized_elementwise_kernelILi2EZZZNS0_16acos_kernel_cudaERNS_18TensorIteratorBaseEENKUlvE0_clEvENKUlvE2_clEvEUlN3c108BFloat16EE_St5arrayIPcLm2EEEEviT0_T1_ --------------------------
	.section	.nv.info._ZN2at6native29vectorized_elementwise_kernelILi2EZZZNS0_16acos_kernel_cudaERNS_18TensorIteratorBaseEENKUlvE0_clEvENKUlvE2_clEvEUlN3c108BFloat16EE_St5arrayIPcLm2EEEEviT0_T1_,"",@"SHT_CUDA_INFO"
	.sectionflags	@""
	.align	4


	//----- nvinfo : EIATTR_CUDA_API_VERSION
	.align		4
        /*0000*/ 	.byte	0x04, 0x37
        /*0002*/ 	.short	(.L_479 - .L_478)
.L_478:
        /*0004*/ 	.word	0x00000082


	//----- nvinfo : EIATTR_KPARAM_INFO
	.align		4
.L_479:
        /*0008*/ 	.byte	0x04, 0x17
        /*000a*/ 	.short	(.L_481 - .L_480)
.L_480:
        /*000c*/ 	.word	0x00000000
        /*0010*/ 	.short	0x0002
        /*0012*/ 	.short	0x0008
        /*0014*/ 	.byte	0x00, 0xf0, 0x41, 0x00


	//----- nvinfo : EIATTR_KPARAM_INFO
	.align		4
.L_481:
        /*0018*/ 	.byte	0x04, 0x17
        /*001a*/ 	.short	(.L_483 - .L_482)
.L_482:
        /*001c*/ 	.word	0x00000000
        /*0020*/ 	.short	0x0001
        /*0022*/ 	.short	0x0004
        /*0024*/ 	.byte	0x00, 0xf0, 0x05, 0x00


	//----- nvinfo : EIATTR_KPARAM_INFO
	.align		4
.L_483:
        /*0028*/ 	.byte	0x04, 0x17
        /*002a*/ 	.short	(.L_485 - .L_484)
.L_484:
        /*002c*/ 	.word	0x00000000
        /*0030*/ 	.short	0x0000
        /*0032*/ 	.short	0x0000
        /*0034*/ 	.byte	0x00, 0xf0, 0x11, 0x00


	//----- nvinfo : EIATTR_SPARSE_MMA_MASK
	.align		4
.L_485:
        /*0038*/ 	.byte	0x03, 0x50
        /*003a*/ 	.short	0x0000


	//----- nvinfo : EIATTR_MAXREG_COUNT
	.align		4
        /*003c*/ 	.byte	0x03, 0x1b
        /*003e*/ 	.short	0x00ff


	//----- nvinfo : EIATTR_MERCURY_ISA_VERSION
	.align		4
        /*0040*/ 	.byte	0x03, 0x5f
        /*0042*/ 	.short	0x0101


	//----- nvinfo : EIATTR_VRC_CTA_INIT_COUNT
	.align		4
        /*0044*/ 	.byte	0x02, 0x4a
	.zero		1
	.zero		1


	//----- nvinfo : EIATTR_EXIT_INSTR_OFFSETS
	.align		4
        /*0048*/ 	.byte	0x04, 0x1c
        /*004a*/ 	.short	(.L_487 - .L_486)


	//   ....[0]....
.L_486:
        /*004c*/ 	.word	0x00001850


	//   ....[1]....
        /*0050*/ 	.word	0x000018a0


	//   ....[2]....
        /*0054*/ 	.word	0x000026d0


	//----- nvinfo : EIATTR_MAX_THREADS
	.align		4
.L_487:
        /*0058*/ 	.byte	0x04, 0x05
        /*005a*/ 	.short	(.L_489 - .L_488)
.L_488:
        /*005c*/ 	.word	0x00000080
        /*0060*/ 	.word	0x00000001
        /*0064*/ 	.word	0x00000001


	//----- nvinfo : EIATTR_CRS_STACK_SIZE
	.align		4
.L_489:
        /*0068*/ 	.byte	0x04, 0x1e
        /*006a*/ 	.short	(.L_491 - .L_490)
.L_490:
        /*006c*/ 	.word	0x00000000


	//----- nvinfo : EIATTR_CBANK_PARAM_SIZE
	.align		4
.L_491:
        /*0070*/ 	.byte	0x03, 0x19
        /*0072*/ 	.short	0x0018


	//----- nvinfo : EIATTR_PARAM_CBANK
	.align		4
        /*0074*/ 	.byte	0x04, 0x0a
        /*0076*/ 	.short	(.L_493 - .L_492)
	.align		4
.L_492:
        /*0078*/ 	.word	index@(.nv.constant0._ZN2at6native29vectorized_elementwise_kernelILi2EZZZNS0_16acos_kernel_cudaERNS_18TensorIteratorBaseEENKUlvE0_clEvENKUlvE2_clEvEUlN3c108BFloat16EE_St5arrayIPcLm2EEEEviT0_T1_)
        /*007c*/ 	.short	0x0380
        /*007e*/ 	.short	0x0018


	//----- nvinfo : EIATTR_SW_WAR
	.align		4
.L_493:
        /*0080*/ 	.byte	0x04, 0x36
        /*0082*/ 	.short	(.L_495 - .L_494)
.L_494:
        /*0084*/ 	.word	0x00000008
.L_495:


//--------------------- .nv.info._ZN2at6native29vectorized_elementwise_kernelILi4EZZZNS0_16acos_kernel_cudaERNS_18TensorIteratorBaseEENKUlvE0_clEvENKUlvE2_clEvEUlN3c108BFloat16EE_St5arrayIPcLm2EEEEviT0_T1_ --------------------------
	.section	.nv.info._ZN2at6native29vectorized_elementwise_kernelILi4EZZZNS0_16acos_kernel_cudaERNS_18TensorIteratorBaseEENKUlvE0_clEvENKUlvE2_clEvEUlN3c108BFloat16EE_St5arrayIPcLm2EEEEviT0_T1_,"",@"SHT_CUDA_INFO"
	.sectionflags	@""
	.align	4


	//----- nvinfo : EIATTR_CUDA_API_VERSION
	.align		4
        /*0000*/ 	.byte	0x04, 0x37
        /*0002*/ 	.short	(.L_497 - .L_496)
.L_496:
        /*0004*/ 	.word	0x00000082


	//----- nvinfo : EIATTR_KPARAM_INFO
	.align		4
.L_497:
        /*0008*/ 	.byte	0x04, 0x17
        /*000a*/ 	.short	(.L_499 - .L_498)
.L_498:
        /*000c*/ 	.word	0x00000000
        /*0010*/ 	.short	0x0002
        /*0012*/ 	.short	0x0008
        /*0014*/ 	.byte	0x00, 0xf0, 0x41, 0x00


	//----- nvinfo : EIATTR_KPARAM_INFO
	.align		4
.L_499:
        /*0018*/ 	.byte	0x04, 0x17
        /*001a*/ 	.short	(.L_501 - .L_500)
.L_500:
        /*001c*/ 	.word	0x00000000
        /*0020*/ 	.short	0x0001
        /*0022*/ 	.short	0x0004
        /*0024*/ 	.byte	0x00, 0xf0, 0x05, 0x00


	//----- nvinfo : EIATTR_KPARAM_INFO
	.align		4
.L_501:
        /*0028*/ 	.byte	0x04, 0x17
        /*002a*/ 	.short	(.L_503 - .L_502)
.L_502:
        /*002c*/ 	.word	0x00000000
        /*0030*/ 	.short	0x0000
        /*0032*/ 	.short	0x0000
        /*0034*/ 	.byte	0x00, 0xf0, 0x11, 0x00


	//----- nvinfo : EIATTR_SPARSE_MMA_MASK
	.align		4
.L_503:
        /*0038*/ 	.byte	0x03, 0x50
        /*003a*/ 	.short	0x0000


	//----- nvinfo : EIATTR_MAXREG_COUNT
	.align		4
        /*003c*/ 	.byte	0x03, 0x1b
        /*003e*/ 	.short	0x00ff


	//----- nvinfo : EIATTR_MERCURY_ISA_VERSION
	.align		4
        /*0040*/ 	.byte	0x03, 0x5f
        /*0042*/ 	.short	0x0101


	//----- nvinfo : EIATTR_VRC_CTA_INIT_COUNT
	.align		4
        /*0044*/ 	.byte	0x02, 0x4a
	.zero		1
	.zero		1


	//----- nvinfo : EIATTR_EXIT_INSTR_OFFSETS
	.align		4
        /*0048*/ 	.byte	0x04, 0x1c
        /*004a*/ 	.short	(.L_505 - .L_504)


	//   ....[0]....
.L_504:
        /*004c*/ 	.word	0x00001850


	//   ....[1]....
        /*0050*/ 	.word	0x000018a0


	//   ....[2]....
        /*0054*/ 	.word	0x00002690


	//----- nvinfo : EIATTR_MAX_THREADS
	.align		4
.L_505:
        /*0058*/ 	.byte	0x04, 0x05
        /*005a*/ 	.short	(.L_507 - .L_506)
.L_506:
        /*005c*/ 	.word	0x00000080
        /*0060*/ 	.word	0x00000001
        /*0064*/ 	.word	0x00000001


	//----- nvinfo : EIATTR_CRS_STACK_SIZE
	.align		4
.L_507:
        /*0068*/ 	.byte	0x04, 0x1e
        /*006a*/ 	.short	(.L_509 - .L_508)
.L_508:
        /*006c*/ 	.word	0x00000000


	//----- nvinfo : EIATTR_CBANK_PARAM_SIZE
	.align		4
.L_509:
        /*0070*/ 	.byte	0x03, 0x19
        /*0072*/ 	.short	0x0018


	//----- nvinfo : EIATTR_PARAM_CBANK
	.align		4
        /*0074*/ 	.byte	0x04, 0x0a
        /*0076*/ 	.short	(.L_511 - .L_510)
	.align		4
.L_510:
        /*0078*/ 	.word	index@(.nv.constant0._ZN2at6native29vectorized_elementwise_kernelILi4EZZZNS0_16acos_kernel_cudaERNS_18TensorIteratorBaseEENKUlvE0_clEvENKUlvE2_clEvEUlN3c108BFloat16EE_St5arrayIPcLm2EEEEviT0_T1_)
        /*007c*/ 	.short	0x0380
        /*007e*/ 	.short	0x0018


	//----- nvinfo : EIATTR_SW_WAR
	.align		4
.L_511:
        /*0080*/ 	.byte	0x04, 0x36
        /*0082*/ 	.short	(.L_513 - .L_512)
.L_512:
        /*0084*/ 	.word	0x00000008
.L_513:


//--------------------- .nv.info._ZN2at6native29vectorized_elementwise_kernelILi8EZZZNS0_16acos_kernel_cudaERNS_18TensorIteratorBaseEENKUlvE0_clEvENKUlvE2_clEvEUlN3c108BFloat16EE_St5arrayIPcLm2EEEEviT0_T1_ --------------------------
	.section	.nv.info._ZN2at6native29vectorized_elementwise_kernelILi8EZZZNS0_16acos_kernel_cudaERNS_18TensorIteratorBaseEENKUlvE0_clEvENKUlvE2_clEvEUlN3c108BFloat16EE_St5arrayIPcLm2EEEEviT0_T1_,"",@"SHT_CUDA_INFO"
	.sectionflags	@""
	.align	4


	//----- nvinfo : EIATTR_CUDA_API_VERSION
	.align		4
        /*0000*/ 	.byte	0x04, 0x37
        /*0002*/ 	.short	(.L_515 - .L_514)
.L_514:
        /*0004*/ 	.word	0x00000082


	//----- nvinfo : EIATTR_KPARAM_INFO
	.align		4
.L_515:
        /*0008*/ 	.byte	0x04, 0x17
        /*000a*/ 	.short	(.L_517 - .L_516)
.L_516:
        /*000c*/ 	.word	0x00000000
        /*0010*/ 	.short	0x0002
        /*0012*/ 	.short	0x0008
        /*0014*/ 	.byte	0x00, 0xf0, 0x41, 0x00


	//----- nvinfo : EIATTR_KPARAM_INFO
	.align		4
.L_517:
        /*0018*/ 	.byte	0x04, 0x17
        /*001a*/ 	.short	(.L_519 - .L_518)
.L_518:
        /*001c*/ 	.word	0x00000000
        /*0020*/ 	.short	0x0001
        /*0022*/ 	.short	0x0004
        /*0024*/ 	.byte	0x00, 0xf0, 0x05, 0x00


	//----- nvinfo : EIATTR_KPARAM_INFO
	.align		4
.L_519:
        /*0028*/ 	.byte	0x04, 0x17
        /*002a*/ 	.short	(.L_521 - .L_520)
.L_520:
        /*002c*/ 	.word	0x00000000
        /*0030*/ 	.short	0x0000
        /*0032*/ 	.short	0x0000
        /*0034*/ 	.byte	0x00, 0xf0, 0x11, 0x00


	//----- nvinfo : EIATTR_SPARSE_MMA_MASK
	.align		4
.L_521:
        /*0038*/ 	.byte	0x03, 0x50
        /*003a*/ 	.short	0x0000


	//----- nvinfo : EIATTR_MAXREG_COUNT
	.align		4
        /*003c*/ 	.byte	0x03, 0x1b
        /*003e*/ 	.short	0x00ff


	//----- nvinfo : EIATTR_MERCURY_ISA_VERSION
	.align		4
        /*0040*/ 	.byte	0x03, 0x5f
        /*0042*/ 	.short	0x0101


	//----- nvinfo : EIATTR_VRC_CTA_INIT_COUNT
	.align		4
        /*0044*/ 	.byte	0x02, 0x4a
	.zero		1
	.zero		1


	//----- nvinfo : EIATTR_EXIT_INSTR_OFFSETS
	.align		4
        /*0048*/ 	.byte	0x04, 0x1c
        /*004a*/ 	.short	(.L_523 - .L_522)


	//   ....[0]....
.L_522:
        /*004c*/ 	.word	0x00000010


	//----- nvinfo : EIATTR_MAX_THREADS
	.align		4
.L_523:
        /*0050*/ 	.byte	0x04, 0x05
        /*0052*/ 	.short	(.L_525 - .L_524)
.L_524:
        /*0054*/ 	.word	0x00000080
        /*0058*/ 	.word	0x00000001
        /*005c*/ 	.word	0x00000001


	//----- nvinfo : EIATTR_CBANK_PARAM_SIZE
	.align		4
.L_525:
        /*0060*/ 	.byte	0x03, 0x19
        /*0062*/ 	.short	0x0018


	//----- nvinfo : EIATTR_PARAM_CBANK
	.align		4
        /*0064*/ 	.byte	0x04, 0x0a
        /*0066*/ 	.short	(.L_527 - .L_526)
	.align		4
.L_526:
        /*0068*/ 	.word	index@(.nv.constant0._ZN2at6native29vectorized_elementwise_kernelILi8EZZZNS0_16acos_kernel_cudaERNS_18TensorIteratorBaseEENKUlvE0_clEvENKUlvE2_clEvEUlN3c108BFloat16EE_St5arrayIPcLm2EEEEviT0_T1_)
        /*006c*/ 	.short	0x0380
        /*006e*/ 	.short	0x0018


	//----- nvinfo : EIATTR_SW_WAR
	.align		4
.L_527:
        /*0070*/ 	.byte	0x04, 0x36
        /*0072*/ 	.short	(.L_529 - .L_528)
.L_528:
        /*0074*/ 	.word	0x00000008
.L_529:


//--------------------- .nv.info._ZN2at6native18elementwise_kernelILi128ELi4EZNS0_15gpu_kernel_implIZZZNS0_16acos_kernel_cudaERNS_18TensorIteratorBaseEENKUlvE0_clEvENKUlvE1_clEvEUlN3c104HalfEE_EEvS4_RKT_EUliE_EEviT1_ --------------------------
	.section	.nv.info._ZN2at6native18elementwise_kernelILi128ELi4EZNS0_15gpu_kernel_implIZZZNS0_16acos_kernel_cudaERNS_18TensorIteratorBaseEENKUlvE0_clEvENKUlvE1_clEvEUlN3c104HalfEE_EEvS4_RKT_EUliE_EEviT1_,"",@"SHT_CUDA_INFO"
	.sectionflags	@""
	.align	4


	//----- nvinfo : EIATTR_CUDA_API_VERSION
	.align		4
        /*0000*/ 	.byte	0x04, 0x37
        /*0002*/ 	.short	(.L_531 - .L_530)
.L_530:
        /*0004*/ 	.word	0x00000082


	//----- nvinfo : EIATTR_KPARAM_INFO
	.align		4
.L_531:
        /*0008*/ 	.byte	0x04, 0x17
        /*000a*/ 	.short	(.L_533 - .L_532)
.L_532:
        /*000c*/ 	.word	0x00000000
        /*0010*/ 	.short	0x0001
        /*0012*/ 	.short	0x0008
        /*0014*/ 	.byte	0x00, 0xf0, 0x61, 0x08


	//----- nvinfo : EIATTR_KPARAM_INFO
	.align		4
.L_533:
        /*0018*/ 	.byte	0x04, 0x17
        /*001a*/ 	.short	(.L_535 - .L_534)
.L_534:
        /*001c*/ 	.word	0x00000000
        /*0020*/ 	.short	0x0000
        /*0022*/ 	.short	0x0000
        /*0024*/ 	.byte	0x00, 0xf0, 0x11, 0x00


	//----- nvinfo : EIATTR_SPARSE_MMA_MASK
	.align		4
.L_535:
        /*0028*/ 	.byte	0x03, 0x50
        /*002a*/ 	.short	0x0000


	//----- nvinfo : EIATTR_MAXREG_COUNT
	.align		4
        /*002c*/ 	.byte	0x03, 0x1b
        /*002e*/ 	.short	0x0080


	//----- nvinfo : EIATTR_EXTERNS
	.align		4
        /*0030*/ 	.byte	0x04, 0x0f
        /*0032*/ 	.short	(.L_537 - .L_536)


	//   ....[0]....
	.align		4
.L_536:
        /*0034*/ 	.word	index@(__assertfail)


	//----- nvinfo : EIATTR_MERCURY_ISA_VERSION
	.align		4
.L_537:
        /*0038*/ 	.byte	0x03, 0x5f
        /*003a*/ 	.short	0x0101


	//----- nvinfo : EIATTR_VRC_CTA_INIT_COUNT
	.align		4
        /*003c*/ 	.byte	0x02, 0x4a
	.zero		1
	.zero		1


	//----- nvinfo : EIATTR_SYSCALL_OFFSETS
	.align		4
        /*0040*/ 	.byte	0x04, 0x46
        /*0042*/ 	.short	(.L_539 - .L_538)


	//   ....[0]....
.L_538:
        /*0044*/ 	.word	0x00002270


	//   ....[1]....
        /*0048*/ 	.word	0x00003320


	//   ....[2]....
        /*004c*/ 	.word	0x00005730


	//   ....[3]....
        /*0050*/ 	.word	0x00006610


	//   ....[4]....
        /*0054*/ 	.word	0x00008b30


	//   ....[5]....
        /*0058*/ 	.word	0x00009a10


	//   ....[6]....
        /*005c*/ 	.word	0x0000bf40


	//   ....[7]....
        /*0060*/ 	.word	0x0000cdf0


	//----- nvinfo : EIATTR_EXIT_INSTR_OFFSETS
	.align		4
.L_539:
        /*0064*/ 	.byte	0x04, 0x1c
        /*0066*/ 	.short	(.L_541 - .L_540)


	//   ....[0]....
.L_540:
        /*0068*/ 	.word	0x00009cf0


	//   ....[1]....
        /*006c*/ 	.word	0x0000c290


	//   ....[2]....
        /*0070*/ 	.word	0x0000c2d0


	//   ....[3]....
        /*0074*/ 	.word	0x0000c370


	//   ....[4]....
        /*0078*/ 	.word	0x0000c3b0


	//   ....[5]....
        /*007c*/ 	.word	0x0000c3f0


	//   ....[6]....
        /*0080*/ 	.word	0x0000c480


	//   ....[7]....
        /*0084*/ 	.word	0x0000c4a0


	//   ....[8]....
        /*0088*/ 	.word	0x0000c540


	//   ....[9]....
        /*008c*/ 	.word	0x0000c590


	//   ....[10]....
        /*0090*/ 	.word	0x0000c5e0


	//   ....[11]....
        /*0094*/ 	.word	0x0000c6c0


	//   ....[12]....
        /*0098*/ 	.word	0x0000c830


	//   ....[13]....
        /*009c*/ 	.word	0x0000c9a0


	//   ....[14]....
        /*00a0*/ 	.word	0x0000cb00


	//   ....[15]....
        /*00a4*/ 	.word	0x0000cb40


	//   ....[16]....
        /*00a8*/ 	.word	0x0000cb80


	//   ....[17]....
        /*00ac*/ 	.word	0x0000cc30


	//   ....[18]....
        /*00b0*/ 	.word	0x0000cc90


	//   ....[19]....
        /*00b4*/ 	.word	0x0000ce00


	//   ....[20]....
        /*00b8*/ 	.word	0x0000cf10


	//   ....[21]....
        /*00bc*/ 	.word	0x0000d050


	//   ....[22]....
        /*00c0*/ 	.word	0x0000d090


	//----- nvinfo : EIATTR_MAX_THREADS
	.align		4
.L_541:
        /*00c4*/ 	.byte	0x04, 0x05
        /*00c6*/ 	.short	(.L_543 - .L_542)
.L_542:
        /*00c8*/ 	.word	0x00000080
        /*00cc*/ 	.word	0x00000001
        /*00d0*/ 	.word	0x00000001


	//----- nvinfo : EIATTR_CRS_STACK_SIZE
	.align		4
.L_543:
        /*00d4*/ 	.byte	0x04, 0x1e
        /*00d6*/ 	.short	(.L_545 - .L_544)
.L_544:
        /*00d8*/ 	.word	0x00000000


	//----- nvinfo : EIATTR_CBANK_PARAM_SIZE
	.align		4
.L_545:
        /*00dc*/ 	.byte	0x03, 0x19
        /*00de*/ 	.short	0x0220


	//----- nvinfo : EIATTR_PARAM_CBANK
	.align		4
        /*00e0*/ 	.byte	0x04, 0x0a
        /*00e2*/ 	.short	(.L_547 - .L_546)
	.align		4
.L_546:
        /*00e4*/ 	.word	index@(.nv.constant0._ZN2at6native18elementwise_kernelILi128ELi4EZNS0_15gpu_kernel_implIZZZNS0_16acos_kernel_cudaERNS_18TensorIteratorBaseEENKUlvE0_clEvENKUlvE1_clEvEUlN3c104HalfEE_EEvS4_RKT_EUliE_EEviT1_)
        /*00e8*/ 	.short	0x0380
        /*00ea*/ 	.short	0x0220


	//----- nvinfo : EIATTR_SW_WAR
	.align		4
.L_547:
        /*00ec*/ 	.byte	0x04, 0x36
        /*00ee*/ 	.short	(.L_549 - .L_548)
.L_548:
        /*00f0*/ 	.word	0x00000008
.L_549:


//--------------------- .nv.info._ZN2at6native27unrolled_elementwise_kernelIZZZNS0_16acos_kernel_cudaERNS_18TensorIteratorBaseEENKUlvE0_clEvENKUlvE1_clEvEUlN3c104HalfEE_St5arrayIPcLm2EELi4E23TrivialOffsetCalculatorILi1EjESD_NS0_6memory12LoadWithCastILi1EEENSE_13StoreWithCastILi1EEEEEviT_T0_T2_T3_T4_T5_ --------------------------
	.section	.nv.info._ZN2at6native27unrolled_elementwise_kernelIZZZNS0_16acos_kernel_cudaERNS_18TensorIteratorBaseEENKUlvE0_clEvENKUlvE1_clEvEUlN3c104HalfEE_St5arrayIPcLm2EELi4E23TrivialOffsetCalculatorILi1EjESD_NS0_6memory12LoadWithCastILi1EEENSE_13StoreWithCastILi1EEEEEviT_T0_T2_T3_T4_T5_,"",@"SHT_CUDA_INFO"
	.sectionflags	@""
	.align	4


	//----- nvinfo : EIATTR_CUDA_API_VERSION
	.align		4
        /*0000*/ 	.byte	0x04, 0x37
        /*0002*/ 	.short	(.L_551 - .L_550)
.L_550:
        /*0004*/ 	.word	0x00000082


	//----- nvinfo : EIATTR_KPARAM_INFO
	.align		4
.L_551:
        /*0008*/ 	.byte	0x04, 0x17
        /*000a*/ 	.short	(.L_553 - .L_552)
.L_552:
        /*000c*/ 	.word	0x00000000
        /*0010*/ 	.short	0x0006
        /*0012*/ 	.short	0x0024
        /*0014*/ 	.byte	0x00, 0xf0, 0x21, 0x00


	//----- nvinfo : EIATTR_KPARAM_INFO
	.align		4
.L_553:
        /*0018*/ 	.byte	0x04, 0x17
        /*001a*/ 	.short	(.L_555 - .L_554)
.L_554:
        /*001c*/ 	.word	0x00000000
        /*0020*/ 	.short	0x0005
        /*0022*/ 	.short	0x001c
        /*0024*/ 	.byte	0x00, 0xf0, 0x21, 0x00


	//----- nvinfo : EIATTR_KPARAM_INFO
	.align		4
.L_555:
        /*0028*/ 	.byte	0x04, 0x17
        /*002a*/ 	.short	(.L_557 - .L_556)
.L_556:
        /*002c*/ 	.word	0x00000000
        /*0030*/ 	.short	0x0004
        /*0032*/ 	.short	0x0019
        /*0034*/ 	.byte	0x00, 0xf0, 0x05, 0x00


	//----- nvinfo : EIATTR_KPARAM_INFO
	.align		4
.L_557:
        /*0038*/ 	.byte	0x04, 0x17
        /*003a*/ 	.short	(.L_559 - .L_558)
.L_558:
        /*003c*/ 	.word	0x00000000
        /*0040*/ 	.short	0x0003
        /*0042*/ 	.short	0x0018
        /*0044*/ 	.byte	0x00, 0xf0, 0x05, 0x00


	//----- nvinfo : EIATTR_KPARAM_INFO
	.align		4
.L_559:
        /*0048*/ 	.byte	0x04, 0x17
        /*004a*/ 	.short	(.L_561 - .L_560)
.L_560:
        /*004c*/ 	.word	0x00000000
        /*0050*/ 	.short	0x0002
        /*0052*/ 	.short	0x0008
        /*0054*/ 	.byte	0x00, 0xf0, 0x41, 0x00


	//----- nvinfo : EIATTR_KPARAM_INFO
	.align		4
.L_561:
        /*0058*/ 	.byte	0x04, 0x17
        /*005a*/ 	.short	(.L_563 - .L_562)
.L_562:
        /*005c*/ 	.word	0x00000000
        /*0060*/ 	.short	0x0001
        /*0062*/ 	.short	0x0004
        /*0064*/ 	.byte	0x00, 0xf0, 0x05, 0x00


	//----- nvinfo : EIATTR_KPARAM_INFO
	.align		4
.L_563:
        /*0068*/ 	.byte	0x04, 0x17
        /*006a*/ 	.short	(.L_565 - .L_564)
.L_564:
        /*006c*/ 	.word	0x00000000
        /*0070*/ 	.short	0x0000
        /*0072*/ 	.short	0x0000
        /*0074*/ 	.byte	0x00, 0xf0, 0x11, 0x00


	//----- nvinfo : EIATTR_SPARSE_MMA_MASK
	.align		4
.L_565:
        /*0078*/ 	.byte	0x03, 0x50
        /*007a*/ 	.short	0x0000


	//----- nvinfo : EIATTR_MAXREG_COUNT
	.align		4
        /*007c*/ 	.byte	0x03, 0x1b
        /*007e*/ 	.short	0x00ff


	//----- nvinfo : EIATTR_EXTERNS
	.align		4
        /*0080*/ 	.byte	0x04, 0x0f
        /*0082*/ 	.short	(.L_567 - .L_566)


	//   ....[0]....
	.align		4
.L_566:
        /*0084*/ 	.word	index@(__assertfail)


	//----- nvinfo : EIATTR_MERCURY_ISA_VERSION
	.align		4
.L_567:
        /*0088*/ 	.byte	0x03, 0x5f
        /*008a*/ 	.short	0x0101


	//----- nvinfo : EIATTR_VRC_CTA_INIT_COUNT
	.align		4
        /*008c*/ 	.byte	0x02, 0x4a
	.zero		1
	.zero		1


	//----- nvinfo : EIATTR_SYSCALL_OFFSETS
	.align		4
        /*0090*/ 	.byte	0x04, 0x46
        /*0092*/ 	.short	(.L_569 - .L_568)


	//   ....[0]....
.L_568:
        /*0094*/ 	.word	0x00001040


	//   ....[1]....
        /*0098*/ 	.word	0x00002260


	//   ....[2]....
        /*009c*/ 	.word	0x000033c0


	//   ....[3]....
        /*00a0*/ 	.word	0x00004440


	//   ....[4]....
        /*00a4*/ 	.word	0x00005c80


	//   ....[5]....
        /*00a8*/ 	.word	0x00006b40


	//   ....[6]....
        /*00ac*/ 	.word	0x00007ac0


	//   ....[7]....
        /*00b0*/ 	.word	0x00008a40


	//----- nvinfo : EIATTR_EXIT_INSTR_OFFSETS
	.align		4
.L_569:
        /*00b4*/ 	.byte	0x04, 0x1c
        /*00b6*/ 	.short	(.L_571 - .L_570)


	//   ....[0]....
.L_570:
        /*00b8*/ 	.word	0x00007d90


	//   ....[1]....
        /*00bc*/ 	.word	0x00007ee0


	//   ....[2]....
        /*00c0*/ 	.word	0x00007f20


	//   ....[3]....
        /*00c4*/ 	.word	0x00007fc0


	//   ....[4]....
        /*00c8*/ 	.word	0x00008000


	//   ....[5]....
        /*00cc*/ 	.word	0x00008040


	//   ....[6]....
        /*00d0*/ 	.word	0x000080d0


	//   ....[7]....
        /*00d4*/ 	.word	0x000080f0


	//   ....[8]....
        /*00d8*/ 	.word	0x00008190


	//   ....[9]....
        /*00dc*/ 	.word	0x000081e0


	//   ....[10]....
        /*00e0*/ 	.word	0x00008230


	//   ....[11]....
        /*00e4*/ 	.word	0x00008310


	//   ....[12]....
        /*00e8*/ 	.word	0x00008480


	//   ....[13]....
        /*00ec*/ 	.word	0x000085f0


	//   ....[14]....
        /*00f0*/ 	.word	0x00008750


	//   ....[15]....
        /*00f4*/ 	.word	0x00008790


	//   ....[16]....
        /*00f8*/ 	.word	0x000087d0


	//   ....[17]....
        /*00fc*/ 	.word	0x00008880


	//   ....[18]....
        /*0100*/ 	.word	0x000088e0


	//   ....[19]....
        /*0104*/ 	.word	0x00008a50


	//   ....[20]....
        /*0108*/ 	.word	0x00008b60


	//   ....[21]....
        /*010c*/ 	.word	0x00008ca0


	//   ....[22]....
        /*0110*/ 	.word	0x00008ce0


	//----- nvinfo : EIATTR_MAX_THREADS
	.align		4
.L_571:
        /*0114*/ 	.byte	0x04, 0x05
        /*0116*/ 	.short	(.L_573 - .L_572)
.L_572:
        /*0118*/ 	.word	0x00000080
        /*011c*/ 	.word	0x00000001
        /*0120*/ 	.word	0x00000001


	//----- nvinfo : EIATTR_CRS_STACK_SIZE
	.align		4
.L_573:
        /*0124*/ 	.byte	0x04, 0x1e
        /*0126*/ 	.short	(.L_575 - .L_574)
.L_574:
        /*0128*/ 	.word	0x00000000


	//----- nvinfo : EIATTR_CBANK_PARAM_SIZE
	.align		4
.L_575:
        /*012c*/ 	.byte	0x03, 0x19
        /*012e*/ 	.short	0x002c


	//----- nvinfo : EIATTR_PARAM_CBANK
	.align		4
        /*0130*/ 	.byte	0x04, 0x0a
        /*0132*/ 	.short	(.L_577 - .L_576)
	.align		4
.L_576:
        /*0134*/ 	.word	index@(.nv.constant0._ZN2at6native27unrolled_elementwise_kernelIZZZNS0_16acos_kernel_cudaERNS_18TensorIteratorBaseEENKUlvE0_clEvENKUlvE1_clEvEUlN3c104HalfEE_St5arrayIPcLm2EELi4E23TrivialOffsetCalculatorILi1EjESD_NS0_6memory12LoadWithCastILi1EEENSE_13StoreWithCastILi1EEEEEviT_T0_T2_T3_T4_T5_)
        /*0138*/ 	.short	0x0380
        /*013a*/ 	.short	0x002c


	//----- nvinfo : EIATTR_SW_WAR
	.align		4
.L_577:
        /*013c*/ 	.byte	0x04, 0x36
        /*013e*/ 	.short	(.L_579 - .L_578)
.L_578:
        /*0140*/ 	.word	0x00000008
.L_579:


//--------------------- .nv.info._ZN2at6native18elementwise_kernelILi128ELi4EZNS0_22gpu_kernel_impl_nocastIZZZNS0_16acos_kernel_cudaERNS_18TensorIteratorBaseEENKUlvE0_clEvENKUlvE1_clEvEUlN3c104HalfEE_EEvS4_RKT_EUliE_EEviT1_ --------------------------
	.section	.nv.info._ZN2at6native18elementwise_kernelILi128ELi4EZNS0_22gpu_kernel_impl_nocastIZZZNS0_16acos_kernel_cudaERNS_18TensorIteratorBaseEENKUlvE0_clEvENKUlvE1_clEvEUlN3c104HalfEE_EEvS4_RKT_EUliE_EEviT1_,"",@"SHT_CUDA_INFO"
	.sectionflags	@""
	.align	4


	//----- nvinfo : EIATTR_CUDA_API_VERSION
	.align		4
        /*0000*/ 	.byte	0x04, 0x37
        /*0002*/ 	.short	(.L_581 - .L_580)
.L_580:
        /*0004*/ 	.word	0x00000082


	//----- nvinfo : EIATTR_KPARAM_INFO
	.align		4
.L_581:
        /*0008*/ 	.byte	0x04, 0x17
        /*000a*/ 	.short	(.L_583 - .L_582)
.L_582:
        /*000c*/ 	.word	0x00000000
        /*0010*/ 	.short	0x0001
        /*0012*/ 	.short	0x0008
        /*0014*/ 	.byte	0x00, 0xf0, 0x61, 0x08


	//----- nvinfo : EIATTR_KPARAM_INFO
	.align		4
.L_583:
        /*0018*/ 	.byte	0x04, 0x17
        /*001a*/ 	.short	(.L_585 - .L_584)
.L_584:
        /*001c*/ 	.word	0x00000000
        /*0020*/ 	.short	0x0000
        /*0022*/ 	.short	0x0000
        /*0024*/ 	.byte	0x00, 0xf0, 0x11, 0x00


	//----- nvinfo : EIATTR_SPARSE_MMA_MASK
	.align		4
.L_585:
        /*0028*/ 	.byte	0x03, 0x50
        /*002a*/ 	.short	0x0000


	//----- nvinfo : EIATTR_MAXREG_COUNT
	.align		4
        /*002c*/ 	.byte	0x03, 0x1b
        /*002e*/ 	.short	0x0080


	//----- nvinfo : EIATTR_MERCURY_ISA_VERSION
	.align		4
        /*0030*/ 	.byte	0x03, 0x5f
        /*0032*/ 	.short	0x0101


	//----- nvinfo : EIATTR_VRC_CTA_INIT_COUNT
	.align		4
        /*0034*/ 	.byte	0x02, 0x4a
	.zero		1
	.zero		1


	//----- nvinfo : EIATTR_EXIT_INSTR_OFFSETS
	.align		4
        /*0038*/ 	.byte	0x04, 0x1c
        /*003a*/ 	.short	(.L_587 - .L_586)


	//   ....[0]....
.L_586:
        /*003c*/ 	.word	0x000007e0


	//   ....[1]....
        /*0040*/ 	.word	0x00000a00


	//   ....[2]....
        /*0044*/ 	.word	0x00004a00


	//   ....[3]....
        /*0048*/ 	.word	0x00005ef0


	//----- nvinfo : EIATTR_MAX_THREADS
	.align		4
.L_587:
        /*004c*/ 	.byte	0x04, 0x05
        /*004e*/ 	.short	(.L_589 - .L_588)
.L_588:
        /*0050*/ 	.word	0x00000080
        /*0054*/ 	.word	0x00000001
        /*0058*/ 	.word	0x00000001


	//----- nvinfo : EIATTR_CRS_STACK_SIZE
	.align		4
.L_589:
        /*005c*/ 	.byte	0x04, 0x1e
        /*005e*/ 	.short	(.L_591 - .L_590)
.L_590:
        /*0060*/ 	.word	0x00000000


	//----- nvinfo : EIATTR_CBANK_PARAM_SIZE
	.align		4
.L_591:
        /*0064*/ 	.byte	0x03, 0x19
        /*0066*/ 	.short	0x0220


	//----- nvinfo : EIATTR_PARAM_CBANK
	.align		4
        /*0068*/ 	.byte	0x04, 0x0a
        /*006a*/ 	.short	(.L_593 - .L_592)
	.align		4
.L_592:
        /*006c*/ 	.word	index@(.nv.constant0._ZN2at6native18elementwise_kernelILi128ELi4EZNS0_22gpu_kernel_impl_nocastIZZZNS0_16acos_kernel_cudaERNS_18TensorIteratorBaseEENKUlvE0_clEvENKUlvE1_clEvEUlN3c104HalfEE_EEvS4_RKT_EUliE_EEviT1_)
        /*0070*/ 	.short	0x0380
        /*0072*/ 	.short	0x0220


	//----- nvinfo : EIATTR_SW_WAR
	.align		4
.L_593:
        /*0074*/ 	.byte	0x04, 0x36
        /*0076*/ 	.short	(.L_595 - .L_594)
.L_594:
        /*0078*/ 	.word	0x00000008
.L_595:


//--------------------- .nv.info._ZN2at6native27unrolled_elementwise_kernelIZZZNS0_16acos_kernel_cudaERNS_18TensorIteratorBaseEENKUlvE0_clEvENKUlvE1_clEvEUlN3c104HalfEE_St5arrayIPcLm2EELi4E23TrivialOffsetCalculatorILi1EjESD_NS0_6memory15LoadWithoutCastENSE_16StoreWithoutCastEEEviT_T0_T2_T3_T4_T5_ --------------------------
	.section	.nv.info._ZN2at6native27unrolled_elementwise_kernelIZZZNS0_16acos_kernel_cudaERNS_18TensorIteratorBaseEENKUlvE0_clEvENKUlvE1_clEvEUlN3c104HalfEE_St5arrayIPcLm2EELi4E23TrivialOffsetCalculatorILi1EjESD_NS0_6memory15LoadWithoutCastENSE_16StoreWithoutCastEEEviT_T0_T2_T3_T4_T5_,"",@"SHT_CUDA_INFO"
	.sectionflags	@""
	.align	4


	//----- nvinfo : EIATTR_CUDA_API_VERSION
	.align		4
        /*0000*/ 	.byte	0x04, 0x37
        /*0002*/ 	.short	(.L_597 - .L_596)
.L_596:
        /*0004*/ 	.word	0x00000082


	//----- nvinfo : EIATTR_KPARAM_INFO
	.align		4
.L_597:
        /*0008*/ 	.byte	0x04, 0x17
        /*000a*/ 	.short	(.L_599 - .L_598)
.L_598:
        /*000c*/ 	.word	0x00000000
        /*0010*/ 	.short	0x0006
        /*0012*/ 	.short	0x001b
        /*0014*/ 	.byte	0x00, 0xf0, 0x05, 0x00


	//----- nvinfo : EIATTR_KPARAM_INFO
	.align		4
.L_599:
        /*0018*/ 	.byte	0x04, 0x17
        /*001a*/ 	.short	(.L_601 - .L_600)
.L_600:
        /*001c*/ 	.word	0x00000000
        /*0020*/ 	.short	0x0005
        /*0022*/ 	.short	0x001a
        /*0024*/ 	.byte	0x00, 0xf0, 0x05, 0x00


	//----- nvinfo : EIATTR_KPARAM_INFO
	.align		4
.L_601:
        /*0028*/ 	.byte	0x04, 0x17
        /*002a*/ 	.short	(.L_603 - .L_602)
.L_602:
        /*002c*/ 	.word	0x00000000
        /*0030*/ 	.short	0x0004
        /*0032*/ 	.short	0x0019
        /*0034*/ 	.byte	0x00, 0xf0, 0x05, 0x00


	//----- nvinfo : EIATTR_KPARAM_INFO
	.align		4
.L_603:
        /*0038*/ 	.byte	0x04, 0x17
        /*003a*/ 	.short	(.L_605 - .L_604)
.L_604:
        /*003c*/ 	.word	0x00000000
        /*0040*/ 	.short	0x0003
        /*0042*/ 	.short	0x0018
        /*0044*/ 	.byte	0x00, 0xf0, 0x05, 0x00


	//----- nvinfo : EIATTR_KPARAM_INFO
	.align		4
.L_605:
        /*0048*/ 	.byte	0x04, 0x17
        /*004a*/ 	.short	(.L_607 - .L_606)
.L_606:
        /*004c*/ 	.word	0x00000000
        /*0050*/ 	.short	0x0002
        /*0052*/ 	.short	0x0008
        /*0054*/ 	.byte	0x00, 0xf0, 0x41, 0x00


	//----- nvinfo : EIATTR_KPARAM_INFO
	.align		4
.L_607:
        /*0058*/ 	.byte	0x04, 0x17
        /*005a*/ 	.short	(.L_609 - .L_608)
.L_608:
        /*005c*/ 	.word	0x00000000
        /*0060*/ 	.short	0x0001
        /*0062*/ 	.short	0x0004
        /*0064*/ 	.byte	0x00, 0xf0, 0x05, 0x00


	//----- nvinfo : EIATTR_KPARAM_INFO
	.align		4
.L_609:
        /*0068*/ 	.byte	0x04, 0x17
        /*006a*/ 	.short	(.L_611 - .L_610)
.L_610:
        /*006c*/ 	.word	0x00000000
        /*0070*/ 	.short	0x0000
        /*0072*/ 	.short	0x0000
        /*0074*/ 	.byte	0x00, 0xf0, 0x11, 0x00


	//----- nvinfo : EIATTR_SPARSE_MMA_MASK
	.align		4
.L_611:
        /*0078*/ 	.byte	0x03, 0x50
        /*007a*/ 	.short	0x0000


	//----- nvinfo : EIATTR_MAXREG_COUNT
	.align		4
        /*007c*/ 	.byte	0x03, 0x1b
        /*007e*/ 	.short	0x00ff


	//----- nvinfo : EIATTR_MERCURY_ISA_VERSION
	.align		4
        /*0080*/ 	.byte	0x03, 0x5f
        /*0082*/ 	.short	0x0101


	//----- nvinfo : EIATTR_VRC_CTA_INIT_COUNT
	.align		4
        /*0084*/ 	.byte	0x02, 0x4a
	.zero		1
	.zero		1


	//----- nvinfo : EIATTR_EXIT_INSTR_OFFSETS
	.align		4
        /*0088*/ 	.byte	0x04, 0x1c
        /*008a*/ 	.short	(.L_613 - .L_612)


	//   ....[0]....
.L_612:
        /*008c*/ 	.word	0x00000be0


	//   ....[1]....
        /*0090*/ 	.word	0x00000c30


	//----- nvinfo : EIATTR_MAX_THREADS
	.align		4
.L_613:
        /*0094*/ 	.byte	0x04, 0x05
        /*0096*/ 	.short	(.L_615 - .L_614)
.L_614:
        /*0098*/ 	.word	0x00000080
        /*009c*/ 	.word	0x00000001
        /*00a0*/ 	.word	0x00000001


	//----- nvinfo : EIATTR_CRS_STACK_SIZE
	.align		4
.L_615:
        /*00a4*/ 	.byte	0x04, 0x1e
        /*00a6*/ 	.short	(.L_617 - .L_616)
.L_616:
        /*00a8*/ 	.word	0x00000000


	//----- nvinfo : EIATTR_CBANK_PARAM_SIZE
	.align		4
.L_617:
        /*00ac*/ 	.byte	0x03, 0x19
        /*00ae*/ 	.short	0x001c


	//----- nvinfo : EIATTR_PARAM_CBANK
	.align		4
        /*00b0*/ 	.byte	0x04, 0x0a
        /*00b2*/ 	.short	(.L_619 - .L_618)
	.align		4
.L_618:
        /*00b4*/ 	.word	index@(.nv.constant0._ZN2at6native27unrolled_elementwise_kernelIZZZNS0_16acos_kernel_cudaERNS_18TensorIteratorBaseEENKUlvE0_clEvENKUlvE1_clEvEUlN3c104HalfEE_St5arrayIPcLm2EELi4E23TrivialOffsetCalculatorILi1EjESD_NS0_6memory15LoadWithoutCastENSE_16StoreWithoutCastEEEviT_T0_T2_T3_T4_T5_)
        /*00b8*/ 	.short	0x0380
        /*00ba*/ 	.short	0x001c


	//----- nvinfo : EIATTR_SW_WAR
	.align		4
.L_619:
        /*00bc*/ 	.byte	0x04, 0x36
        /*00be*/ 	.short	(.L_621 - .L_620)
.L_620:
        /*00c0*/ 	.word	0x00000008
.L_621:


//--------------------- .nv.info._ZN2at6native29vectorized_elementwise_kernelILi2EZZZNS0_16acos_kernel_cudaERNS_18TensorIteratorBaseEENKUlvE0_clEvENKUlvE1_clEvEUlN3c104HalfEE_St5arrayIPcLm2EEEEviT0_T1_ --------------------------
	.section	.nv.info._ZN2at6native29vectorized_elementwise_kernelILi2EZZZNS0_16acos_kernel_cudaERNS_18TensorIteratorBaseEENKUlvE0_clEvENKUlvE1_clEvEUlN3c104HalfEE_St5arrayIPcLm2EEEEviT0_T1_,"",@"SHT_CUDA_INFO"
	.sectionflags	@""
	.align	4


	//----- nvinfo : EIATTR_CUDA_API_VERSION
	.align		4
        /*0000*/ 	.byte	0x04, 0x37
        /*0002*/ 	.short	(.L_623 - .L_622)
.L_622:
        /*0004*/ 	.word	0x00000082


	//----- nvinfo : EIATTR_KPARAM_INFO
	.align		4
.L_623:
        /*0008*/ 	.byte	0x04, 0x17
        /*000a*/ 	.short	(.L_625 - .L_624)
.L_624:
        /*000c*/ 	.word	0x00000000
        /*0010*/ 	.short	0x0002
        /*0012*/ 	.short	0x0008
        /*0014*/ 	.byte	0x00, 0xf0, 0x41, 0x00


	//----- nvinfo : EIATTR_KPARAM_INFO
	.align		4
.L_625:
        /*0018*/ 	.byte	0x04, 0x17
        /*001a*/ 	.short	(.L_627 - .L_626)
.L_626:
        /*001c*/ 	.word	0x00000000
        /*0020*/ 	.short	0x0001
        /*0022*/ 	.short	0x0004
        /*0024*/ 	.byte	0x00, 0xf0, 0x05, 0x00


	//----- nvinfo : EIATTR_KPARAM_INFO
	.align		4
.L_627:
        /*0028*/ 	.byte	0x04, 0x17
        /*002a*/ 	.short	(.L_629 - .L_628)
.L_628:
        /*002c*/ 	.word	0x00000000
        /*0030*/ 	.short	0x0000
        /*0032*/ 	.short	0x0000
        /*0034*/ 	.byte	0x00, 0xf0, 0x11, 0x00


	//----- nvinfo : EIATTR_SPARSE_MMA_MASK
	.align		4
.L_629:
        /*0038*/ 	.byte	0x03, 0x50
        /*003a*/ 	.short	0x0000


	//----- nvinfo : EIATTR_MAXREG_COUNT
	.align		4
        /*003c*/ 	.byte	0x03, 0x1b
        /*003e*/ 	.short	0x00ff


	//----- nvinfo : EIATTR_MERCURY_ISA_VERSION
	.align		4
        /*0040*/ 	.byte	0x03, 0x5f
        /*0042*/ 	.short	0x0101


	//----- nvinfo : EIATTR_VRC_CTA_INIT_COUNT
	.align		4
        /*0044*/ 	.byte	0x02, 0x4a
	.zero		1
	.zero		1


	//----- nvinfo : EIATTR_EXIT_INSTR_OFFSETS
	.align		4
        /*0048*/ 	.byte	0x04, 0x1c
        /*004a*/ 	.short	(.L_631 - .L_630)


	//   ....[0]....
.L_630:
        /*004c*/ 	.word	0x00001850


	//   ....[1]....
        /*0050*/ 	.word	0x000018a0


	//   ....[2]....
        /*0054*/ 	.word	0x00002690


	//----- nvinfo : EIATTR_MAX_THREADS
	.align		4
.L_631:
        /*0058*/ 	.byte	0x04, 0x05
        /*005a*/ 	.short	(.L_633 - .L_632)
.L_632:
        /*005c*/ 	.word	0x00000080
        /*0060*/ 	.word	0x00000001
        /*0064*/ 	.word	0x00000001


	//----- nvinfo : EIATTR_CRS_STACK_SIZE
	.align		4
.L_633:
        /*0068*/ 	.byte	0x04, 0x1e
        /*006a*/ 	.short	(.L_635 - .L_634)
.L_634:
        /*006c*/ 	.word	0x00000000


	//----- nvinfo : EIATTR_CBANK_PARAM_SIZE
	.align		4
.L_635:
        /*0070*/ 	.byte	0x03, 0x19
        /*0072*/ 	.short	0x0018


	//----- nvinfo : EIATTR_PARAM_CBANK
	.align		4
        /*0074*/ 	.byte	0x04, 0x0a
        /*0076*/ 	.short	(.L_637 - .L_636)
	.align		4
.L_636:
        /*0078*/ 	.word	index@(.nv.constant0._ZN2at6native29vectorized_elementwise_kernelILi2EZZZNS0_16acos_kernel_cudaERNS_18TensorIteratorBaseEENKUlvE0_clEvENKUlvE1_clEvEUlN3c104HalfEE_St5arrayIPcLm2EEEEviT0_T1_)
        /*007c*/ 	.short	0x0380
        /*007e*/ 	.short	0x0018


	//----- nvinfo : EIATTR_SW_WAR
	.align		4
.L_637:
        /*0080*/ 	.byte	0x04, 0x36
        /*0082*/ 	.short	(.L_639 - .L_638)
.L_638:
        /*0084*/ 	.word	0x00000008
.L_639:


//--------------------- .nv.info._ZN2at6native29vectorized_elementwise_kernelILi4EZZZNS0_16acos_kernel_cudaERNS_18TensorIteratorBaseEENKUlvE0_clEvENKUlvE1_clEvEUlN3c104HalfEE_St5arrayIPcLm2EEEEviT0_T1_ --------------------------
	.section	.nv.info._ZN2at6native29vectorized_elementwise_kernelILi4EZZZNS0_16acos_kernel_cudaERNS_18TensorIteratorBaseEENKUlvE0_clEvENKUlvE1_clEvEUlN3c104HalfEE_St5arrayIPcLm2EEEEviT0_T1_,"",@"SHT_CUDA_INFO"
	.sectionflags	@""
	.align	4


	//----- nvinfo : EIATTR_CUDA_API_VERSION
	.align		4
        /*0000*/ 	.byte	0x04, 0x37
        /*0002*/ 	.short	(.L_641 - .L_640)
.L_640:
        /*0004*/ 	.word	0x00000082


	//----- nvinfo : EIATTR_KPARAM_INFO
	.align		4
.L_641:
        /*0008*/ 	.byte	0x04, 0x17
        /*000a*/ 	.short	(.L_643 - .L_642)
.L_642:
        /*000c*/ 	.word	0x00000000
        /*0010*/ 	.short	0x0002
        /*0012*/ 	.short	0x0008
        /*0014*/ 	.byte	0x00, 0xf0, 0x41, 0x00


	//----- nvinfo : EIATTR_KPARAM_INFO
	.align		4
.L_643:
        /*0018*/ 	.byte	0x04, 0x17
        /*001a*/ 	.short	(.L_645 - .L_644)
.L_644:
        /*001c*/ 	.word	0x00000000
        /*0020*/ 	.short	0x0001
        /*0022*/ 	.short	0x0004
        /*0024*/ 	.byte	0x00, 0xf0, 0x05, 0x00


	//----- nvinfo : EIATTR_KPARAM_INFO
	.align		4
.L_645:
        /*0028*/ 	.byte	0x04, 0x17
        /*002a*/ 	.short	(.L_647 - .L_646)
.L_646:
        /*002c*/ 	.word	0x00000000
        /*0030*/ 	.short	0x0000
        /*0032*/ 	.short	0x0000
        /*0034*/ 	.byte	0x00, 0xf0, 0x11, 0x00


	//----- nvinfo : EIATTR_SPARSE_MMA_MASK
	.align		4
.L_647:
        /*0038*/ 	.byte	0x03, 0x50
        /*003a*/ 	.short	0x0000


	//----- nvinfo : EIATTR_MAXREG_COUNT
	.align		4
        /*003c*/ 	.byte	0x03, 0x1b
        /*003e*/ 	.short	0x00ff


	//----- nvinfo : EIATTR_MERCURY_ISA_VERSION
	.align		4
        /*0040*/ 	.byte	0x03, 0x5f
        /*0042*/ 	.short	0x0101


	//----- nvinfo : EIATTR_VRC_CTA_INIT_COUNT
	.align		4
        /*0044*/ 	.byte	0x02, 0x4a
	.zero		1
	.zero		1


	//----- nvinfo : EIATTR_EXIT_INSTR_OFFSETS
	.align		4
        /*0048*/ 	.byte	0x04, 0x1c
        /*004a*/ 	.short	(.L_649 - .L_648)


	//   ....[0]....
.L_648:
        /*004c*/ 	.word	0x00001850


	//   ....[1]....
        /*0050*/ 	.word	0x000018a0


	//   ....[2]....
        /*0054*/ 	.word	0x00002650


	//----- nvinfo : EIATTR_MAX_THREADS
	.align		4
.L_649:
        /*0058*/ 	.byte	0x04, 0x05
        /*005a*/ 	.short	(.L_651 - .L_650)
.L_650:
        /*005c*/ 	.word	0x00000080
        /*0060*/ 	.word	0x00000001
        /*0064*/ 	.word	0x00000001


	//----- nvinfo : EIATTR_CRS_STACK_SIZE
	.align		4
.L_651:
        /*0068*/ 	.byte	0x04, 0x1e
        /*006a*/ 	.short	(.L_653 - .L_652)
.L_652:
        /*006c*/ 	.word	0x00000000


	//----- nvinfo : EIATTR_CBANK_PARAM_SIZE
	.align		4
.L_653:
        /*0070*/ 	.byte	0x03, 0x19
        /*0072*/ 	.short	0x0018


	//----- nvinfo : EIATTR_PARAM_CBANK
	.align		4
        /*0074*/ 	.byte	0x04, 0x0a
        /*0076*/ 	.short	(.L_655 - .L_654)
	.align		4
.L_654:
        /*0078*/ 	.word	index@(.nv.constant0._ZN2at6native29vectorized_elementwise_kernelILi4EZZZNS0_16acos_kernel_cudaERNS_18TensorIteratorBaseEENKUlvE0_clEvENKUlvE1_clEvEUlN3c104HalfEE_St5arrayIPcLm2EEEEviT0_T1_)
        /*007c*/ 	.short	0x0380
        /*007e*/ 	.short	0x0018


	//----- nvinfo : EIATTR_SW_WAR
	.align		4
.L_655:
        /*0080*/ 	.byte	0x04, 0x36
        /*0082*/ 	.short	(.L_657 - .L_656)
.L_656:
        /*0084*/ 	.word	0x00000008
.L_657:


//--------------------- .nv.info._ZN2at6native29vectorized_elementwise_kernelILi8EZZZNS0_16acos_kernel_cudaERNS_18TensorIteratorBaseEENKUlvE0_clEvENKUlvE1_clEvEUlN3c104HalfEE_St5arrayIPcLm2EEEEviT0_T1_ --------------------------
	.section	.nv.info._ZN2at6native29vectorized_elementwise_kernelILi8EZZZNS0_16acos_kernel_cudaERNS_18TensorIteratorBaseEENKUlvE0_clEvENKUlvE1_clEvEUlN3c104HalfEE_St5arrayIPcLm2EEEEviT0_T1_,"",@"SHT_CUDA_INFO"
	.sectionflags	@""
	.align	4


	//----- nvinfo : EIATTR_CUDA_API_VERSION
	.align		4
        /*0000*/ 	.byte	0x04, 0x37
        /*0002*/ 	.short	(.L_659 - .L_658)
.L_658:
        /*0004*/ 	.word	0x00000082


	//----- nvinfo : EIATTR_KPARAM_INFO
	.align		4
.L_659:
        /*0008*/ 	.byte	0x04, 0x17
        /*000a*/ 	.short	(.L_661 - .L_660)
.L_660:
        /*000c*/ 	.word	0x00000000
        /*0010*/ 	.short	0x0002
        /*0012*/ 	.short	0x0008
        /*0014*/ 	.byte	0x00, 0xf0, 0x41, 0x00


	//----- nvinfo : EIATTR_KPARAM_INFO
	.align		4
.L_661:
        /*0018*/ 	.byte	0x04, 0x17
        /*001a*/ 	.short	(.L_663 - .L_662)
.L_662:
        /*001c*/ 	.word	0x00000000
        /*0020*/ 	.short	0x0001
        /*0022*/ 	.short	0x0004
        /*0024*/ 	.byte	0x00, 0xf0, 0x05, 0x00


	//----- nvinfo : EIATTR_KPARAM_INFO
	.align		4
.L_663:
        /*0028*/ 	.byte	0x04, 0x17
        /*002a*/ 	.short	(.L_665 - .L_664)
.L_664:
        /*002c*/ 	.word	0x00000000
        /*0030*/ 	.short	0x0000
        /*0032*/ 	.short	0x0000
        /*0034*/ 	.byte	0x00, 0xf0, 0x11, 0x00


	//----- nvinfo : EIATTR_SPARSE_MMA_MASK
	.align		4
.L_665:
        /*0038*/ 	.byte	0x03, 0x50
        /*003a*/ 	.short	0x0000


	//----- nvinfo : EIATTR_MAXREG_COUNT
	.align		4
        /*003c*/ 	.byte	0x03, 0x1b
        /*003e*/ 	.short	0x00ff


	//----- nvinfo : EIATTR_MERCURY_ISA_VERSION
	.align		4
        /*0040*/ 	.byte	0x03, 0x5f
        /*0042*/ 	.short	0x0101


	//----- nvinfo : EIATTR_VRC_CTA_INIT_COUNT
	.align		4
        /*0044*/ 	.byte	0x02, 0x4a
	.zero		1
	.zero		1


	//----- nvinfo : EIATTR_EXIT_INSTR_OFFSETS
	.align		4
        /*0048*/ 	.byte	0x04, 0x1c
        /*004a*/ 	.short	(.L_667 - .L_666)


	//   ....[0]....
.L_666:
        /*004c*/ 	.word	0x00000010


	//----- nvinfo : EIATTR_MAX_THREADS
	.align		4
.L_667:
        /*0050*/ 	.byte	0x04, 0x05
        /*0052*/ 	.short	(.L_669 - .L_668)
.L_668:
        /*0054*/ 	.word	0x00000080
        /*0058*/ 	.word	0x00000001
        /*005c*/ 	.word	0x00000001


	//----- nvinfo : EIATTR_CBANK_PARAM_SIZE
	.align		4
.L_669:
        /*0060*/ 	.byte	0x03, 0x19
        /*0062*/ 	.short	0x0018


	//----- nvinfo : EIATTR_PARAM_CBANK
	.align		4
        /*0064*/ 	.byte	0x04, 0x0a
        /*0066*/ 	.short	(.L_671 - .L_670)
	.align		4
.L_670:
        /*0068*/ 	.word	index@(.nv.constant0._ZN2at6native29vectorized_elementwise_kernelILi8EZZZNS0_16acos_kernel_cudaERNS_18TensorIteratorBaseEENKUlvE0_clEvENKUlvE1_clEvEUlN3c104HalfEE_St5arrayIPcLm2EEEEviT0_T1_)
        /*006c*/ 	.short	0x0380
        /*006e*/ 	.short	0x0018


	//----- nvinfo : EIATTR_SW_WAR
	.align		4
.L_671:
        /*0070*/ 	.byte	0x04, 0x36
        /*0072*/ 	.short	(.L_673 - .L_672)
.L_672:
        /*0074*/ 	.word	0x00000008
.L_673:


//--------------------- .nv.info._ZN2at6native18elementwise_kernelILi128ELi4EZNS0_15gpu_kernel_implIZZZNS0_16acos_kernel_cudaERNS_18TensorIteratorBaseEENKUlvE0_clEvENKUlvE0_clEvEUlfE_EEvS4_RKT_EUliE_EEviT1_ --------------------------
	.section	.nv.info._ZN2at6native18elementwise_kernelILi128ELi4EZNS0_15gpu_kernel_implIZZZNS0_16acos_kernel_cudaERNS_18TensorIteratorBaseEENKUlvE0_clEvENKUlvE0_clEvEUlfE_EEvS4_RKT_EUliE_EEviT1_,"",@"SHT_CUDA_INFO"
	.sectionflags	@""
	.align	4


	//----- nvinfo : EIATTR_CUDA_API_VERSION
	.align		4
        /*0000*/ 	.byte	0x04, 0x37
        /*0002*/ 	.short	(.L_675 - .L_674)
.L_674:
        /*0004*/ 	.word	0x00000082


	//----- nvinfo : EIATTR_KPARAM_INFO
	.align		4
.L_675:
        /*0008*/ 	.byte	0x04, 0x17
        /*000a*/ 	.short	(.L_677 - .L_676)
.L_676:
        /*000c*/ 	.word	0x00000000
        /*0010*/ 	.short	0x0001
        /*0012*/ 	.short	0x0008
        /*0014*/ 	.byte	0x00, 0xf0, 0x61, 0x08


	//----- nvinfo : EIATTR_KPARAM_INFO
	.align		4
.L_677:
        /*0018*/ 	.byte	0x04, 0x17
        /*001a*/ 	.short	(.L_679 - .L_678)
.L_678:
        /*001c*/ 	.word	0x00000000
        /*0020*/ 	.short	0x0000
        /*0022*/ 	.short	0x0000
        /*0024*/ 	.byte	0x00, 0xf0, 0x11, 0x00


	//----- nvinfo : EIATTR_SPARSE_MMA_MASK
	.align		4
.L_679:
        /*0028*/ 	.byte	0x03, 0x50
        /*002a*/ 	.short	0x0000


	//----- nvinfo : EIATTR_MAXREG_COUNT
	.align		4
        /*002c*/ 	.byte	0x03, 0x1b
        /*002e*/ 	.short	0x0080


	//----- nvinfo : EIATTR_EXTERNS
	.align		4
        /*0030*/ 	.byte	0x04, 0x0f
        /*0032*/ 	.short	(.L_681 - .L_680)


	//   ....[0]....
	.align		4
.L_680:
        /*0034*/ 	.word	index@(__assertfail)


	//----- nvinfo : EIATTR_MERCURY_ISA_VERSION
	.align		4
.L_681:
        /*0038*/ 	.byte	0x03, 0x5f
        /*003a*/ 	.short	0x0101


	//----- nvinfo : EIATTR_VRC_CTA_INIT_COUNT
	.align		4
        /*003c*/ 	.byte	0x02, 0x4a
	.zero		1
	.zero		1


	//----- nvinfo : EIATTR_SYSCALL_OFFSETS
	.align		4
        /*0040*/ 	.byte	0x04, 0x46
        /*0042*/ 	.short	(.L_683 - .L_682)


	//   ....[0]....
.L_682:
        /*0044*/ 	.word	0x00002150


	//   ....[1]....
        /*0048*/ 	.word	0x000030b0


	//   ....[2]....
        /*004c*/ 	.word	0x00005340


	//   ....[3]....
        /*0050*/ 	.word	0x00006100


	//   ....[4]....
        /*0054*/ 	.word	0x000084a0


	//   ....[5]....
        /*0058*/ 	.word	0x00009260


	//   ....[6]....
        /*005c*/ 	.word	0x0000b610


	//   ....[7]....
        /*0060*/ 	.word	0x0000c3a0


	//----- nvinfo : EIATTR_EXIT_INSTR_OFFSETS
	.align		4
.L_683:
        /*0064*/ 	.byte	0x04, 0x1c
        /*0066*/ 	.short	(.L_685 - .L_684)


	//   ....[0]....
.L_684:
        /*0068*/ 	.word	0x00009510


	//   ....[1]....
        /*006c*/ 	.word	0x0000b920


	//   ....[2]....
        /*0070*/ 	.word	0x0000b960


	//   ....[3]....
        /*0074*/ 	.word	0x0000b9f0


	//   ....[4]....
        /*0078*/ 	.word	0x0000ba20


	//   ....[5]....
        /*007c*/ 	.word	0x0000ba50


	//   ....[6]....
        /*0080*/ 	.word	0x0000bad0


	//   ....[7]....
        /*0084*/ 	.word	0x0000bb00


	//   ....[8]....
        /*0088*/ 	.word	0x0000bb90


	//   ....[9]....
        /*008c*/ 	.word	0x0000bbd0


	//   ....[10]....
        /*0090*/ 	.word	0x0000bc10


	//   ....[11]....
        /*0094*/ 	.word	0x0000bce0


	//   ....[12]....
        /*0098*/ 	.word	0x0000be40


	//   ....[13]....
        /*009c*/ 	.word	0x0000bfa0


	//   ....[14]....
        /*00a0*/ 	.word	0x0000c0f0


	//   ....[15]....
        /*00a4*/ 	.word	0x0000c120


	//   ....[16]....
        /*00a8*/ 	.word	0x0000c150


	//   ....[17]....
        /*00ac*/ 	.word	0x0000c1f0


	//   ....[18]....
        /*00b0*/ 	.word	0x0000c240


	//   ....[19]....
        /*00b4*/ 	.word	0x0000c3b0


	//   ....[20]....
        /*00b8*/ 	.word	0x0000c4b0


	//   ....[21]....
        /*00bc*/ 	.word	0x0000c5e0


	//   ....[22]....
        /*00c0*/ 	.word	0x0000c610


	//----- nvinfo : EIATTR_MAX_THREADS
	.align		4
.L_685:
        /*00c4*/ 	.byte	0x04, 0x05
        /*00c6*/ 	.short	(.L_687 - .L_686)
.L_686:
        /*00c8*/ 	.word	0x00000080
        /*00cc*/ 	.word	0x00000001
        /*00d0*/ 	.word	0x00000001


	//----- nvinfo : EIATTR_CRS_STACK_SIZE
	.align		4
.L_687:
        /*00d4*/ 	.byte	0x04, 0x1e
        /*00d6*/ 	.short	(.L_689 - .L_688)
.L_688:
        /*00d8*/ 	.word	0x00000000


	//----- nvinfo : EIATTR_CBANK_PARAM_SIZE
	.align		4
.L_689:
        /*00dc*/ 	.byte	0x03, 0x19
        /*00de*/ 	.short	0x0220


	//----- nvinfo : EIATTR_PARAM_CBANK
	.align		4
        /*00e0*/ 	.byte	0x04, 0x0a
        /*00e2*/ 	.short	(.L_691 - .L_690)
	.align		4
.L_690:
        /*00e4*/ 	.word	index@(.nv.constant0._ZN2at6native18elementwise_kernelILi128ELi4EZNS0_15gpu_kernel_implIZZZNS0_16acos_kernel_cudaERNS_18TensorIteratorBaseEENKUlvE0_clEvENKUlvE0_clEvEUlfE_EEvS4_RKT_EUliE_EEviT1_)
        /*00e8*/ 	.short	0x0380
        /*00ea*/ 	.short	0x0220


	//----- nvinfo : EIATTR_SW_WAR
	.align		4
.L_691:
        /*00ec*/ 	.byte	0x04, 0x36
        /*00ee*/ 	.short	(.L_693 - .L_692)
.L_692:
        /*00f0*/ 	.word	0x00000008
.L_693:


//--------------------- .nv.info._ZN2at6native27unrolled_elementwise_kernelIZZZNS0_16acos_kernel_cudaERNS_18TensorIteratorBaseEENKUlvE0_clEvENKUlvE0_clEvEUlfE_St5arrayIPcLm2EELi4E23TrivialOffsetCalculatorILi1EjESB_NS0_6memory12LoadWithCastILi1EEENSC_13StoreWithCastILi1EEEEEviT_T0_T2_T3_T4_T5_ --------------------------
	.section	.nv.info._ZN2at6native27unrolled_elementwise_kernelIZZZNS0_16acos_kernel_cudaERNS_18TensorIteratorBaseEENKUlvE0_clEvENKUlvE0_clEvEUlfE_St5arrayIPcLm2EELi4E23TrivialOffsetCalculatorILi1EjESB_NS0_6memory12LoadWithCastILi1EEENSC_13StoreWithCastILi1EEEEEviT_T0_T2_T3_T4_T5_,"",@"SHT_CUDA_INFO"
	.sectionflags	@""
	.align	4


	//----- nvinfo : EIATTR_CUDA_API_VERSION
	.align		4
        /*0000*/ 	.byte	0x04, 0x37
        /*0002*/ 	.short	(.L_695 - .L_694)
.L_694:
        /*0004*/ 	.word	0x00000082


	//----- nvinfo : EIATTR_KPARAM_INFO
	.align		4
.L_695:
        /*0008*/ 	.byte	0x04, 0x17
        /*000a*/ 	.short	(.L_697 - .L_696)
.L_696:
        /*000c*/ 	.word	0x00000000
        /*0010*/ 	.short	0x0006
        /*0012*/ 	.short	0x0024
        /*0014*/ 	.byte	0x00, 0xf0, 0x21, 0x00


	//----- nvinfo : EIATTR_KPARAM_INFO
	.align		4
.L_697:
        /*0018*/ 	.byte	0x04, 0x17
        /*001a*/ 	.short	(.L_699 - .L_698)
.L_698:
        /*001c*/ 	.word	0x00000000
        /*0020*/ 	.short	0x0005
        /*0022*/ 	.short	0x001c
        /*0024*/ 	.byte	0x00, 0xf0, 0x21, 0x00


	//----- nvinfo : EIATTR_KPARAM_INFO
	.align		4
.L_699:
        /*0028*/ 	.byte	0x04, 0x17
        /*002a*/ 	.short	(.L_701 - .L_700)
.L_700:
        /*002c*/ 	.word	0x00000000
        /*0030*/ 	.short	0x0004
        /*0032*/ 	.short	0x0019
        /*0034*/ 	.byte	0x00, 0xf0, 0x05, 0x00


	//----- nvinfo : EIATTR_KPARAM_INFO
	.align		4
.L_701:
        /*0038*/ 	.byte	0x04, 0x17
        /*003a*/ 	.short	(.L_703 - .L_702)
.L_702:
        /*003c*/ 	.word	0x00000000
        /*0040*/ 	.short	0x0003
        /*0042*/ 	.short	0x0018
        /*0044*/ 	.byte	0x00, 0xf0, 0x05, 0x00


	//----- nvinfo : EIATTR_KPARAM_INFO
	.align		4
.L_703:
        /*0048*/ 	.byte	0x04, 0x17
        /*004a*/ 	.short	(.L_705 - .L_704)
.L_704:
        /*004c*/ 	.word	0x00000000
        /*0050*/ 	.short	0x0002
        /*0052*/ 	.short	0x0008
        /*0054*/ 	.byte	0x00, 0xf0, 0x41, 0x00


	//----- nvinfo : EIATTR_KPARAM_INFO
	.align		4
.L_705:
        /*0058*/ 	.byte	0x04, 0x17
        /*005a*/ 	.short	(.L_707 - .L_706)
.L_706:
        /*005c*/ 	.word	0x00000000
        /*0060*/ 	.short	0x0001
        /*0062*/ 	.short	0x0004
        /*0064*/ 	.byte	0x00, 0xf0, 0x05, 0x00


	//----- nvinfo : EIATTR_KPARAM_INFO
	.align		4
.L_707:
        /*0068*/ 	.byte	0x04, 0x17
        /*006a*/ 	.short	(.L_709 - .L_708)
.L_708:
        /*006c*/ 	.word	0x00000000
        /*0070*/ 	.short	0x0000
        /*0072*/ 	.short	0x0000
        /*0074*/ 	.byte	0x00, 0xf0, 0x11, 0x00


	//----- nvinfo : EIATTR_SPARSE_MMA_MASK
	.align		4
.L_709:
        /*0078*/ 	.byte	0x03, 0x50
        /*007a*/ 	.short	0x0000


	//----- nvinfo : EIATTR_MAXREG_COUNT
	.align		4
        /*007c*/ 	.byte	0x03, 0x1b
        /*007e*/ 	.short	0x00ff


	//----- nvinfo : EIATTR_EXTERNS
	.align		4
        /*0080*/ 	.byte	0x04, 0x0f
        /*0082*/ 	.short	(.L_711 - .L_710)


	//   ....[0]....
	.align		4
.L_710:
        /*0084*/ 	.word	index@(__assertfail)


	//----- nvinfo : EIATTR_MERCURY_ISA_VERSION
	.align		4
.L_711:
        /*0088*/ 	.byte	0x03, 0x5f
        /*008a*/ 	.short	0x0101


	//----- nvinfo : EIATTR_VRC_CTA_INIT_COUNT
	.align		4
        /*008c*/ 	.byte	0x02, 0x4a
	.zero		1
	.zero		1


	//----- nvinfo : EIATTR_SYSCALL_OFFSETS
	.align		4
        /*0090*/ 	.byte	0x04, 0x46
        /*0092*/ 	.short	(.L_713 - .L_712)


	//   ....[0]....
.L_712:
        /*0094*/ 	.word	0x00000e60


	//   ....[1]....
        /*0098*/ 	.word	0x00001df0


	//   ....[2]....
        /*009c*/ 	.word	0x00002d00


	//   ....[3]....
        /*00a0*/ 	.word	0x00003bd0


	//   ....[4]....
        /*00a4*/ 	.word	0x00005270


	//   ....[5]....
        /*00a8*/ 	.word	0x00006010


	//   ....[6]....
        /*00ac*/ 	.word	0x00006e70


	//   ....[7]....
        /*00b0*/ 	.word	0x00007cd0


	//----- nvinfo : EIATTR_EXIT_INSTR_OFFSETS
	.align		4
.L_713:
        /*00b4*/ 	.byte	0x04, 0x1c
        /*00b6*/ 	.short	(.L_715 - .L_714)


	//   ....[0]....
.L_714:
        /*00b8*/ 	.word	0x00007110


	//   ....[1]....
        /*00bc*/ 	.word	0x00007250


	//   ....[2]....
        /*00c0*/ 	.word	0x00007290


	//   ....[3]....
        /*00c4*/ 	.word	0x00007320


	//   ....[4]....
        /*00c8*/ 	.word	0x00007350


	//   ....[5]....
        /*00cc*/ 	.word	0x00007380


	//   ....[6]....
        /*00d0*/ 	.word	0x00007400


	//   ....[7]....
        /*00d4*/ 	.word	0x00007430


	//   ....[8]....
        /*00d8*/ 	.word	0x000074c0


	//   ....[9]....
        /*00dc*/ 	.word	0x00007500


	//   ....[10]....
        /*00e0*/ 	.word	0x00007540


	//   ....[11]....
        /*00e4*/ 	.word	0x00007610


	//   ....[12]....
        /*00e8*/ 	.word	0x00007770


	//   ....[13]....
        /*00ec*/ 	.word	0x000078d0


	//   ....[14]....
        /*00f0*/ 	.word	0x00007a20


	//   ....[15]....
        /*00f4*/ 	.word	0x00007a50


	//   ....[16]....
        /*00f8*/ 	.word	0x00007a80


	//   ....[17]....
        /*00fc*/ 	.word	0x00007b20


	//   ....[18]....
        /*0100*/ 	.word	0x00007b70


	//   ....[19]....
        /*0104*/ 	.word	0x00007ce0


	//   ....[20]....
        /*0108*/ 	.word	0x00007de0


	//   ....[21]....
        /*010c*/ 	.word	0x00007f10


	//   ....[22]....
        /*0110*/ 	.word	0x00007f40


	//----- nvinfo : EIATTR_MAX_THREADS
	.align		4
.L_715:
        /*0114*/ 	.byte	0x04, 0x05
        /*0116*/ 	.short	(.L_717 - .L_716)
.L_716:
        /*0118*/ 	.word	0x00000080
        /*011c*/ 	.word	0x00000001
        /*0120*/ 	.word	0x00000001


	//----- nvinfo : EIATTR_CRS_STACK_SIZE
	.align		4
.L_717:
        /*0124*/ 	.byte	0x04, 0x1e
        /*0126*/ 	.short	(.L_719 - .L_718)
.L_718:
        /*0128*/ 	.word	0x00000000


	//----- nvinfo : EIATTR_CBANK_PARAM_SIZE
	.align		4
.L_719:
        /*012c*/ 	.byte	0x03, 0x19
        /*012e*/ 	.short	0x002c


	//----- nvinfo : EIATTR_PARAM_CBANK
	.align		4
        /*0130*/ 	.byte	0x04, 0x0a
        /*0132*/ 	.short	(.L_721 - .L_720)
	.align		4
.L_720:
        /*0134*/ 	.word	index@(.nv.constant0._ZN2at6native27unrolled_elementwise_kernelIZZZNS0_16acos_kernel_cudaERNS_18TensorIteratorBaseEENKUlvE0_clEvENKUlvE0_clEvEUlfE_St5arrayIPcLm2EELi4E23TrivialOffsetCalculatorILi1EjESB_NS0_6memory12LoadWithCastILi1EEENSC_13StoreWithCastILi1EEEEEviT_T0_T2_T3_T4_T5_)
        /*0138*/ 	.short	0x0380
        /*013a*/ 	.short	0x002c


	//----- nvinfo : EIATTR_SW_WAR
	.align		4
.L_721:
        /*013c*/ 	.byte	0x04, 0x36
        /*013e*/ 	.short	(.L_723 - .L_722)
.L_722:
        /*0140*/ 	.word	0x00000008
.L_723:


//--------------------- .nv.info._ZN2at6native18elementwise_kernelILi128ELi2EZNS0_22gpu_kernel_impl_nocastIZZZNS0_16acos_kernel_cudaERNS_18TensorIteratorBaseEENKUlvE0_clEvENKUlvE0_clEvEUlfE_EEvS4_RKT_EUliE_EEviT1_ --------------------------
	.section	.nv.info._ZN2at6native18elementwise_kernelILi128ELi2EZNS0_22gpu_kernel_impl_nocastIZZZNS0_16acos_kernel_cudaERNS_18TensorIteratorBaseEENKUlvE0_clEvENKUlvE0_clEvEUlfE_EEvS4_RKT_EUliE_EEviT1_,"",@"SHT_CUDA_INFO"
	.sectionflags	@""
	.align	4


	//----- nvinfo : EIATTR_CUDA_API_VERSION
	.align		4
        /*0000*/ 	.byte	0x04, 0x37
        /*0002*/ 	.short	(.L_725 - .L_724)
.L_724:
        /*0004*/ 	.word	0x00000082


	//----- nvinfo : EIATTR_KPARAM_INFO
	.align		4
.L_725:
        /*0008*/ 	.byte	0x04, 0x17
        /*000a*/ 	.short	(.L_727 - .L_726)
.L_726:
        /*000c*/ 	.word	0x00000000
        /*0010*/ 	.short	0x0001
        /*0012*/ 	.short	0x0008
        /*0014*/ 	.byte	0x00, 0xf0, 0x61, 0x08


	//----- nvinfo : EIATTR_KPARAM_INFO
	.align		4
.L_727:
        /*0018*/ 	.byte	0x04, 0x17
        /*001a*/ 	.short	(.L_729 - .L_728)
.L_728:
        /*001c*/ 	.word	0x00000000
        /*0020*/ 	.short	0x0000
        /*0022*/ 	.short	0x0000
        /*0024*/ 	.byte	0x00, 0xf0, 0x11, 0x00


	//----- nvinfo : EIATTR_SPARSE_MMA_MASK
	.align		4
.L_729:
        /*0028*/ 	.byte	0x03, 0x50
        /*002a*/ 	.short	0x0000


	//----- nvinfo : EIATTR_MAXREG_COUNT
	.align		4
        /*002c*/ 	.byte	0x03, 0x1b
        /*002e*/ 	.short	0x0080


	//----- nvinfo : EIATTR_MERCURY_ISA_VERSION
	.align		4
        /*0030*/ 	.byte	0x03, 0x5f
        /*0032*/ 	.short	0x0101


	//----- nvinfo : EIATTR_VRC_CTA_INIT_COUNT
	.align		4
        /*0034*/ 	.byte	0x02, 0x4a
	.zero		1
	.zero		1


	//----- nvinfo : EIATTR_EXIT_INSTR_OFFSETS
	.align		4
        /*0038*/ 	.byte	0x04, 0x1c
        /*003a*/ 	.short	(.L_731 - .L_730)


	//   ....[0]....
.L_730:
        /*003c*/ 	.word	0x000002f0


	//   ....[1]....
        /*0040*/ 	.word	0x000004f0


	//   ....[2]....
        /*0044*/ 	.word	0x00001a60


	//   ....[3]....
        /*0048*/ 	.word	0x00002f30


	//----- nvinfo : EIATTR_MAX_THREADS
	.align		4
.L_731:
        /*004c*/ 	.byte	0x04, 0x05
        /*004e*/ 	.short	(.L_733 - .L_732)
.L_732:
        /*0050*/ 	.word	0x00000080
        /*0054*/ 	.word	0x00000001
        /*0058*/ 	.word	0x00000001


	//----- nvinfo : EIATTR_CRS_STACK_SIZE
	.align		4
.L_733:
        /*005c*/ 	.byte	0x04, 0x1e
        /*005e*/ 	.short	(.L_735 - .L_734)
.L_734:
        /*0060*/ 	.word	0x00000000


	//----- nvinfo : EIATTR_CBANK_PARAM_SIZE
	.align		4
.L_735:
        /*0064*/ 	.byte	0x03, 0x19
        /*0066*/ 	.short	0x0220


	//----- nvinfo : EIATTR_PARAM_CBANK
	.align		4
        /*0068*/ 	.byte	0x04, 0x0a
        /*006a*/ 	.short	(.L_737 - .L_736)
	.align		4
.L_736:
        /*006c*/ 	.word	index@(.nv.constant0._ZN2at6native18elementwise_kernelILi128ELi2EZNS0_22gpu_kernel_impl_nocastIZZZNS0_16acos_kernel_cudaERNS_18TensorIteratorBaseEENKUlvE0_clEvENKUlvE0_clEvEUlfE_EEvS4_RKT_EUliE_EEviT1_)
        /*0070*/ 	.short	0x0380
        /*0072*/ 	.short	0x0220


	//----- nvinfo : EIATTR_SW_WAR
	.align		4
.L_737:
        /*0074*/ 	.byte	0x04, 0x36
        /*0076*/ 	.short	(.L_739 - .L_738)
.L_738:
        /*0078*/ 	.word	0x00000008
.L_739:


//--------------------- .nv.info._ZN2at6native27unrolled_elementwise_kernelIZZZNS0_16acos_kernel_cudaERNS_18TensorIteratorBaseEENKUlvE0_clEvENKUlvE0_clEvEUlfE_St5arrayIPcLm2EELi4E23TrivialOffsetCalculatorILi1EjESB_NS0_6memory15LoadWithoutCastENSC_16StoreWithoutCastEEEviT_T0_T2_T3_T4_T5_ --------------------------
	.section	.nv.info._ZN2at6native27unrolled_elementwise_kernelIZZZNS0_16acos_kernel_cudaERNS_18TensorIteratorBaseEENKUlvE0_clEvENKUlvE0_clEvEUlfE_St5arrayIPcLm2EELi4E23TrivialOffsetCalculatorILi1EjESB_NS0_6memory15LoadWithoutCastENSC_16StoreWithoutCastEEEviT_T0_T2_T3_T4_T5_,"",@"SHT_CUDA_INFO"
	.sectionflags	@""
	.align	4


	//----- nvinfo : EIATTR_CUDA_API_VERSION
	.align		4
        /*0000*/ 	.byte	0x04, 0x37
        /*0002*/ 	.short	(.L_741 - .L_740)
.L_740:
        /*0004*/ 	.word	0x00000082


	//----- nvinfo : EIATTR_KPARAM_INFO
	.align		4
.L_741:
        /*0008*/ 	.byte	0x04, 0x17
        /*000a*/ 	.short	(.L_743 - .L_742)
.L_742:
        /*000c*/ 	.word	0x00000000
        /*0010*/ 	.short	0x0006
        /*0012*/ 	.short	0x001b
        /*0014*/ 	.byte	0x00, 0xf0, 0x05, 0x00


	//----- nvinfo : EIATTR_KPARAM_INFO
	.align		4
.L_743:
        /*0018*/ 	.byte	0x04, 0x17
        /*001a*/ 	.short	(.L_745 - .L_744)
.L_744:
        /*001c*/ 	.word	0x00000000
        /*0020*/ 	.short	0x0005
        /*0022*/ 	.short	0x001a
        /*0024*/ 	.byte	0x00, 0xf0, 0x05, 0x00


	//----- nvinfo : EIATTR_KPARAM_INFO
	.align		4
.L_745:
        /*0028*/ 	.byte	0x04, 0x17
        /*002a*/ 	.short	(.L_747 - .L_746)
.L_746:
        /*002c*/ 	.word	0x00000000
        /*0030*/ 	.short	0x0004
        /*0032*/ 	.short	0x0019
        /*0034*/ 	.byte	0x00, 0xf0, 0x05, 0x00


	//----- nvinfo : EIATTR_KPARAM_INFO
	.align		4
.L_747:
        /*0038*/ 	.byte	0x04, 0x17
        /*003a*/ 	.short	(.L_749 - .L_748)
.L_748:
        /*003c*/ 	.word	0x00000000
        /*0040*/ 	.short	0x0003
        /*0042*/ 	.short	0x0018
        /*0044*/ 	.byte	0x00, 0xf0, 0x05, 0x00


	//----- nvinfo : EIATTR_KPARAM_INFO
	.align		4
.L_749:
        /*0048*/ 	.byte	0x04, 0x17
        /*004a*/ 	.short	(.L_751 - .L_750)
.L_750:
        /*004c*/ 	.word	0x00000000
        /*0050*/ 	.short	0x0002
        /*0052*/ 	.short	0x0008
        /*0054*/ 	.byte	0x00, 0xf0, 0x41, 0x00


	//----- nvinfo : EIATTR_KPARAM_INFO
	.align		4
.L_751:
        /*0058*/ 	.byte	0x04, 0x17
        /*005a*/ 	.short	(.L_753 - .L_752)
.L_752:
        /*005c*/ 	.word	0x00000000
        /*0060*/ 	.short	0x0001
        /*0062*/ 	.short	0x0004
        /*0064*/ 	.byte	0x00, 0xf0, 0x05, 0x00


	//----- nvinfo : EIATTR_KPARAM_INFO
	.align		4
.L_753:
        /*0068*/ 	.byte	0x04, 0x17
        /*006a*/ 	.short	(.L_755 - .L_754)
.L_754:
        /*006c*/ 	.word	0x00000000
        /*0070*/ 	.short	0x0000
        /*0072*/ 	.short	0x0000
        /*0074*/ 	.byte	0x00, 0xf0, 0x11, 0x00


	//----- nvinfo : EIATTR_SPARSE_MMA_MASK
	.align		4
.L_755:
        /*0078*/ 	.byte	0x03, 0x50
        /*007a*/ 	.short	0x0000


	//----- nvinfo : EIATTR_MAXREG_COUNT
	.align		4
        /*007c*/ 	.byte	0x03, 0x1b
        /*007e*/ 	.short	0x00ff


	//----- nvinfo : EIATTR_MERCURY_ISA_VERSION
	.align		4
        /*0080*/ 	.byte	0x03, 0x5f
        /*0082*/ 	.short	0x0101


	//----- nvinfo : EIATTR_VRC_CTA_INIT_COUNT
	.align		4
        /*0084*/ 	.byte	0x02, 0x4a
	.zero		1
	.zero		1


	//----- nvinfo : EIATTR_EXIT_INSTR_OFFSETS
	.align		4
        /*0088*/ 	.byte	0x04, 0x1c
        /*008a*/ 	.short	(.L_757 - .L_756)


	//   ....[0]....
.L_756:
        /*008c*/ 	.word	0x00000b40


	//   ....[1]....
        /*0090*/ 	.word	0x00000b90


	//----- nvinfo : EIATTR_MAX_THREADS
	.align		4
.L_757:
        /*0094*/ 	.byte	0x04, 0x05
        /*0096*/ 	.short	(.L_759 - .L_758)
.L_758:
        /*0098*/ 	.word	0x00000080
        /*009c*/ 	.word	0x00000001
        /*00a0*/ 	.word	0x00000001


	//----- nvinfo : EIATTR_CRS_STACK_SIZE
	.align		4
.L_759:
        /*00a4*/ 	.byte	0x04, 0x1e
        /*00a6*/ 	.short	(.L_761 - .L_760)
.L_760:
        /*00a8*/ 	.word	0x00000000


	//----- nvinfo : EIATTR_CBANK_PARAM_SIZE
	.align		4
.L_761:
        /*00ac*/ 	.byte	0x03, 0x19
        /*00ae*/ 	.short	0x001c


	//----- nvinfo : EIATTR_PARAM_CBANK
	.align		4
        /*00b0*/ 	.byte	0x04, 0x0a
        /*00b2*/ 	.short	(.L_763 - .L_762)
	.align		4
.L_762:
        /*00b4*/ 	.word	index@(.nv.constant0._ZN2at6native27unrolled_elementwise_kernelIZZZNS0_16acos_kernel_cudaERNS_18TensorIteratorBaseEENKUlvE0_clEvENKUlvE0_clEvEUlfE_St5arrayIPcLm2EELi4E23TrivialOffsetCalculatorILi1EjESB_NS0_6memory15LoadWithoutCastENSC_16StoreWithoutCastEEEviT_T0_T2_T3_T4_T5_)
        /*00b8*/ 	.short	0x0380
        /*00ba*/ 	.short	0x001c


	//----- nvinfo : EIATTR_SW_WAR
	.align		4
.L_763:
        /*00bc*/ 	.byte	0x04, 0x36
        /*00be*/ 	.short	(.L_765 - .L_764)
.L_764:
        /*00c0*/ 	.word	0x00000008
.L_765:


//--------------------- .nv.info._ZN2at6native29vectorized_elementwise_kernelILi2EZZZNS0_16acos_kernel_cudaERNS_18TensorIteratorBaseEENKUlvE0_clEvENKUlvE0_clEvEUlfE_St5arrayIPcLm2EEEEviT0_T1_ --------------------------
	.section	.nv.info._ZN2at6native29vectorized_elementwise_kernelILi2EZZZNS0_16acos_kernel_cudaERNS_18TensorIteratorBaseEENKUlvE0_clEvENKUlvE0_clEvEUlfE_St5arrayIPcLm2EEEEviT0_T1_,"",@"SHT_CUDA_INFO"
	.sectionflags	@""
	.align	4


	//----- nvinfo : EIATTR_CUDA_API_VERSION
	.align		4
        /*0000*/ 	.byte	0x04, 0x37
        /*0002*/ 	.short	(.L_767 - .L_766)
.L_766:
        /*0004*/ 	.word	0x00000082


	//----- nvinfo : EIATTR_KPARAM_INFO
	.align		4
.L_767:
        /*0008*/ 	.byte	0x04, 0x17
        /*000a*/ 	.short	(.L_769 - .L_768)
.L_768:
        /*000c*/ 	.word	0x00000000
        /*0010*/ 	.short	0x0002
        /*0012*/ 	.short	0x0008
        /*0014*/ 	.byte	0x00, 0xf0, 0x41, 0x00


	//----- nvinfo : EIATTR_KPARAM_INFO
	.align		4
.L_769:
        /*0018*/ 	.byte	0x04, 0x17
        /*001a*/ 	.short	(.L_771 - .L_770)
.L_770:
        /*001c*/ 	.word	0x00000000
        /*0020*/ 	.short	0x0001
        /*0022*/ 	.short	0x0004
        /*0024*/ 	.byte	0x00, 0xf0, 0x05, 0x00


	//----- nvinfo : EIATTR_KPARAM_INFO
	.align		4
.L_771:
        /*0028*/ 	.byte	0x04, 0x17
        /*002a*/ 	.short	(.L_773 - .L_772)
.L_772:
        /*002c*/ 	.word	0x00000000
        /*0030*/ 	.short	0x0000
        /*0032*/ 	.short	0x0000
        /*0034*/ 	.byte	0x00, 0xf0, 0x11, 0x00


	//----- nvinfo : EIATTR_SPARSE_MMA_MASK
	.align		4
.L_773:
        /*0038*/ 	.byte	0x03, 0x50
        /*003a*/ 	.short	0x0000


	//----- nvinfo : EIATTR_MAXREG_COUNT
	.align		4
        /*003c*/ 	.byte	0x03, 0x1b
        /*003e*/ 	.short	0x00ff


	//----- nvinfo : EIATTR_MERCURY_ISA_VERSION
	.align		4
        /*0040*/ 	.byte	0x03, 0x5f
        /*0042*/ 	.short	0x0101


	//----- nvinfo : EIATTR_VRC_CTA_INIT_COUNT
	.align		4
        /*0044*/ 	.byte	0x02, 0x4a
	.zero		1
	.zero		1


	//----- nvinfo : EIATTR_EXIT_INSTR_OFFSETS
	.align		4
        /*0048*/ 	.byte	0x04, 0x1c
        /*004a*/ 	.short	(.L_775 - .L_774)


	//   ....[0]....
.L_774:
        /*004c*/ 	.word	0x00001730


	//   ....[1]....
        /*0050*/ 	.word	0x00001780


	//   ....[2]....
        /*0054*/ 	.word	0x000024b0


	//----- nvinfo : EIATTR_MAX_THREADS
	.align		4
.L_775:
        /*0058*/ 	.byte	0x04, 0x05
        /*005a*/ 	.short	(.L_777 - .L_776)
.L_776:
        /*005c*/ 	.word	0x00000080
        /*0060*/ 	.word	0x00000001
        /*0064*/ 	.word	0x00000001


	//----- nvinfo : EIATTR_CRS_STACK_SIZE
	.align		4
.L_777:
        /*0068*/ 	.byte	0x04, 0x1e
        /*006a*/ 	.short	(.L_779 - .L_778)
.L_778:
        /*006c*/ 	.word	0x00000000


	//----- nvinfo : EIATTR_CBANK_PARAM_SIZE
	.align		4
.L_779:
        /*0070*/ 	.byte	0x03, 0x19
        /*0072*/ 	.short	0x0018


	//----- nvinfo : EIATTR_PARAM_CBANK
	.align		4
        /*0074*/ 	.byte	0x04, 0x0a
        /*0076*/ 	.short	(.L_781 - .L_780)
	.align		4
.L_780:
        /*0078*/ 	.word	index@(.nv.constant0._ZN2at6native29vectorized_elementwise_kernelILi2EZZZNS0_16acos_kernel_cudaERNS_18TensorIteratorBaseEENKUlvE0_clEvENKUlvE0_clEvEUlfE_St5arrayIPcLm2EEEEviT0_T1_)
        /*007c*/ 	.short	0x0380
        /*007e*/ 	.short	0x0018


	//----- nvinfo : EIATTR_SW_WAR
	.align		4
.L_781:
        /*0080*/ 	.byte	0x04, 0x36
        /*0082*/ 	.short	(.L_783 - .L_782)
.L_782:
        /*0084*/ 	.word	0x00000008
.L_783:


//--------------------- .nv.info._ZN2at6native29vectorized_elementwise_kernelILi4EZZZNS0_16acos_kernel_cudaERNS_18TensorIteratorBaseEENKUlvE0_clEvENKUlvE0_clEvEUlfE_St5arrayIPcLm2EEEEviT0_T1_ --------------------------
	.section	.nv.info._ZN2at6native29vectorized_elementwise_kernelILi4EZZZNS0_16acos_kernel_cudaERNS_18TensorIteratorBaseEENKUlvE0_clEvENKUlvE0_clEvEUlfE_St5arrayIPcLm2EEEEviT0_T1_,"",@"SHT_CUDA_INFO"
	.sectionflags	@""
	.align	4


	//----- nvinfo : EIATTR_CUDA_API_VERSION
	.align		4
        /*0000*/ 	.byte	0x04, 0x37
        /*0002*/ 	.short	(.L_785 - .L_784)
.L_784:
        /*0004*/ 	.word	0x00000082


	//----- nvinfo : EIATTR_KPARAM_INFO
	.align		4
.L_785:
        /*0008*/ 	.byte	0x04, 0x17
        /*000a*/ 	.short	(.L_787 - .L_786)
.L_786:
        /*000c*/ 	.word	0x00000000
        /*0010*/ 	.short	0x0002
        /*0012*/ 	.short	0x0008
        /*0014*/ 	.byte	0x00, 0xf0, 0x41, 0x00


	//----- nvinfo : EIATTR_KPARAM_INFO
	.align		4
.L_787:
        /*0018*/ 	.byte	0x04, 0x17
        /*001a*/ 	.short	(.L_789 - .L_788)
.L_788:
        /*001c*/ 	.word	0x00000000
        /*0020*/ 	.short	0x0001
        /*0022*/ 	.short	0x0004
        /*0024*/ 	.byte	0x00, 0xf0, 0x05, 0x00


	//----- nvinfo : EIATTR_KPARAM_INFO
	.align		4
.L_789:
        /*0028*/ 	.byte	0x04, 0x17
        /*002a*/ 	.short	(.L_791 - .L_790)
.L_790:
        /*002c*/ 	.word	0x00000000
        /*0030*/ 	.short	0x0000
        /*0032*/ 	.short	0x0000
        /*0034*/ 	.byte	0x00, 0xf0, 0x11, 0x00


	//----- nvinfo : EIATTR_SPARSE_MMA_MASK
	.align		4
.L_791:
        /*0038*/ 	.byte	0x03, 0x50
        /*003a*/ 	.short	0x0000


	//----- nvinfo : EIATTR_MAXREG_COUNT
	.align		4
        /*003c*/ 	.byte	0x03, 0x1b
        /*003e*/ 	.short	0x00ff


	//----- nvinfo : EIATTR_MERCURY_ISA_VERSION
	.align		4
        /*0040*/ 	.byte	0x03, 0x5f
        /*0042*/ 	.short	0x0101


	//----- nvinfo : EIATTR_VRC_CTA_INIT_COUNT
	.align		4
        /*0044*/ 	.byte	0x02, 0x4a
	.zero		1
	.zero		1


	//----- nvinfo : EIATTR_EXIT_INSTR_OFFSETS
	.align		4
        /*0048*/ 	.byte	0x04, 0x1c
        /*004a*/ 	.short	(.L_793 - .L_792)


	//   ....[0]....
.L_792:
        /*004c*/ 	.word	0x00001730


	//   ....[1]....
        /*0050*/ 	.word	0x00001780


	//   ....[2]....
        /*0054*/ 	.word	0x00002470


	//----- nvinfo : EIATTR_MAX_THREADS
	.align		4
.L_793:
        /*0058*/ 	.byte	0x04, 0x05
        /*005a*/ 	.short	(.L_795 - .L_794)
.L_794:
        /*005c*/ 	.word	0x00000080
        /*0060*/ 	.word	0x00000001
        /*0064*/ 	.word	0x00000001


	//----- nvinfo : EIATTR_CRS_STACK_SIZE
	.align		4
.L_795:
        /*0068*/ 	.byte	0x04, 0x1e
        /*006a*/ 	.short	(.L_797 - .L_796)
.L_796:
        /*006c*/ 	.word	0x00000000


	//----- nvinfo : EIATTR_CBANK_PARAM_SIZE
	.align		4
.L_797:
        /*0070*/ 	.byte	0x03, 0x19
        /*0072*/ 	.short	0x0018


	//----- nvinfo : EIATTR_PARAM_CBANK
	.align		4
        /*0074*/ 	.byte	0x04, 0x0a
        /*0076*/ 	.short	(.L_799 - .L_798)
	.align		4
.L_798:
        /*0078*/ 	.word	index@(.nv.constant0._ZN2at6native29vectorized_elementwise_kernelILi4EZZZNS0_16acos_kernel_cudaERNS_18TensorIteratorBaseEENKUlvE0_clEvENKUlvE0_clEvEUlfE_St5arrayIPcLm2EEEEviT0_T1_)
        /*007c*/ 	.short	0x0380
        /*007e*/ 	.short	0x0018


	//----- nvinfo : EIATTR_SW_WAR
	.align		4
.L_799:
        /*0080*/ 	.byte	0x04, 0x36
        /*0082*/ 	.short	(.L_801 - .L_800)
.L_800:
        /*0084*/ 	.word	0x00000008
.L_801:


//--------------------- .nv.info._ZN2at6native29vectorized_elementwise_kernelILi8EZZZNS0_16acos_kernel_cudaERNS_18TensorIteratorBaseEENKUlvE0_clEvENKUlvE0_clEvEUlfE_St5arrayIPcLm2EEEEviT0_T1_ --------------------------
	.section	.nv.info._ZN2at6native29vectorized_elementwise_kernelILi8EZZZNS0_16acos_kernel_cudaERNS_18TensorIteratorBaseEENKUlvE0_clEvENKUlvE0_clEvEUlfE_St5arrayIPcLm2EEEEviT0_T1_,"",@"SHT_CUDA_INFO"
	.sectionflags	@""
	.align	4


	//----- nvinfo : EIATTR_CUDA_API_VERSION
	.align		4
        /*0000*/ 	.byte	0x04, 0x37
        /*0002*/ 	.short	(.L_803 - .L_802)
.L_802:
        /*0004*/ 	.word	0x00000082


	//----- nvinfo : EIATTR_KPARAM_INFO
	.align		4
.L_803:
        /*0008*/ 	.byte	0x04, 0x17
        /*000a*/ 	.short	(.L_805 - .L_804)
.L_804:
        /*000c*/ 	.word	0x00000000
        /*0010*/ 	.short	0x0002
        /*0012*/ 	.short	0x0008
        /*0014*/ 	.byte	0x00, 0xf0, 0x41, 0x00


	//----- nvinfo : EIATTR_KPARAM_INFO
	.align		4
.L_805:
        /*0018*/ 	.byte	0x04, 0x17
        /*001a*/ 	.short	(.L_807 - .L_806)
.L_806:
        /*001c*/ 	.word	0x00000000
        /*0020*/ 	.short	0x0001
        /*0022*/ 	.short	0x0004
        /*0024*/ 	.byte	0x00, 0xf0, 0x05, 0x00


	//----- nvinfo : EIATTR_KPARAM_INFO
	.align		4
.L_807:
        /*0028*/ 	.byte	0x04, 0x17
        /*002a*/ 	.short	(.L_809 - .L_808)
.L_808:
        /*002c*/ 	.word	0x00000000
        /*0030*/ 	.short	0x0000
        /*0032*/ 	.short	0x0000
        /*0034*/ 	.byte	0x00, 0xf0, 0x11, 0x00


	//----- nvinfo : EIATTR_SPARSE_MMA_MASK
	.align		4
.L_809:
        /*0038*/ 	.byte	0x03, 0x50
        /*003a*/ 	.short	0x0000


	//----- nvinfo : EIATTR_MAXREG_COUNT
	.align		4
        /*003c*/ 	.byte	0x03, 0x1b
        /*003e*/ 	.short	0x00ff


	//----- nvinfo : EIATTR_MERCURY_ISA_VERSION
	.align		4
        /*0040*/ 	.byte	0x03, 0x5f
        /*0042*/ 	.short	0x0101


	//----- nvinfo : EIATTR_VRC_CTA_INIT_COUNT
	.align		4
        /*0044*/ 	.byte	0x02, 0x4a
	.zero		1
	.zero		1


	//----- nvinfo : EIATTR_EXIT_INSTR_OFFSETS
	.align		4
        /*0048*/ 	.byte	0x04, 0x1c
        /*004a*/ 	.short	(.L_811 - .L_810)


	//   ....[0]....
.L_810:
        /*004c*/ 	.word	0x00000010


	//----- nvinfo : EIATTR_MAX_THREADS
	.align		4
.L_811:
        /*0050*/ 	.byte	0x04, 0x05
        /*0052*/ 	.short	(.L_813 - .L_812)
.L_812:
        /*0054*/ 	.word	0x00000080
        /*0058*/ 	.word	0x00000001
        /*005c*/ 	.word	0x00000001


	//----- nvinfo : EIATTR_CBANK_PARAM_SIZE
	.align		4
.L_813:
        /*0060*/ 	.byte	0x03, 0x19
        /*0062*/ 	.short	0x0018


	//----- nvinfo : EIATTR_PARAM_CBANK
	.align		4
        /*0064*/ 	.byte	0x04, 0x0a
        /*0066*/ 	.short	(.L_815 - .L_814)
	.align		4
.L_814:
        /*0068*/ 	.word	index@(.nv.constant0._ZN2at6native29vectorized_elementwise_kernelILi8EZZZNS0_16acos_kernel_cudaERNS_18TensorIteratorBaseEENKUlvE0_clEvENKUlvE0_clEvEUlfE_St5arrayIPcLm2EEEEviT0_T1_)
        /*006c*/ 	.short	0x0380
        /*006e*/ 	.short	0x0018


	//----- nvinfo : EIATTR_SW_WAR
	.align		4
.L_815:
        /*0070*/ 	.byte	0x04, 0x36
        /*0072*/ 	.short	(.L_817 - .L_816)
.L_816:
        /*0074*/ 	.word	0x00000008
.L_817:


//--------------------- .nv.info._ZN2at6native18elementwise_kernelILi128ELi4EZNS0_15gpu_kernel_implIZZZNS0_16acos_kernel_cudaERNS_18TensorIteratorBaseEENKUlvE0_clEvENKUlvE_clEvEUldE_EEvS4_RKT_EUliE_EEviT1_ --------------------------
	.section	.nv.info._ZN2at6native18elementwise_kernelILi128ELi4EZNS0_15gpu_kernel_implIZZZNS0_16acos_kernel_cudaERNS_18TensorIteratorBaseEENKUlvE0_clEvENKUlvE_clEvEUldE_EEvS4_RKT_EUliE_EEviT1_,"",@"SHT_CUDA_INFO"
	.sectionflags	@""
	.align	4


	//----- nvinfo : EIATTR_CUDA_API_VERSION
	.align		4
        /*0000*/ 	.byte	0x04, 0x37
        /*0002*/ 	.short	(.L_819 - .L_818)
.L_818:
        /*0004*/ 	.word	0x00000082


	//----- nvinfo : EIATTR_KPARAM_INFO
	.align		4
.L_819:
        /*0008*/ 	.byte	0x04, 0x17
        /*000a*/ 	.short	(.L_821 - .L_820)
.L_820:
        /*000c*/ 	.word	0x00000000
        /*0010*/ 	.short	0x0001
        /*0012*/ 	.short	0x0008
        /*0014*/ 	.byte	0x00, 0xf0, 0x61, 0x08


	//----- nvinfo : EIATTR_KPARAM_INFO
	.align		4
.L_821:
        /*0018*/ 	.byte	0x04, 0x17
        /*001a*/ 	.short	(.L_823 - .L_822)
.L_822:
        /*001c*/ 	.word	0x00000000
        /*0020*/ 	.short	0x0000
        /*0022*/ 	.short	0x0000
        /*0024*/ 	.byte	0x00, 0xf0, 0x11, 0x00


	//----- nvinfo : EIATTR_SPARSE_MMA_MASK
	.align		4
.L_823:
        /*0028*/ 	.byte	0x03, 0x50
        /*002a*/ 	.short	0x0000


	//----- nvinfo : EIATTR_MAXREG_COUNT
	.align		4
        /*002c*/ 	.byte	0x03, 0x1b
        /*002e*/ 	.short	0x0080


	//----- nvinfo : EIATTR_EXTERNS
	.align		4
        /*0030*/ 	.byte	0x04, 0x0f
        /*0032*/ 	.short	(.L_825 - .L_824)


	//   ....[0]....
	.align		4
.L_824:
        /*0034*/ 	.word	index@(__assertfail)


	//----- nvinfo : EIATTR_MERCURY_ISA_VERSION
	.align		4
.L_825:
        /*0038*/ 	.byte	0x03, 0x5f
        /*003a*/ 	.short	0x0101


	//----- nvinfo : EIATTR_VRC_CTA_INIT_COUNT
	.align		4
        /*003c*/ 	.byte	0x02, 0x4a
	.zero		1
	.zero		1


	//----- nvinfo : EIATTR_SYSCALL_OFFSETS
	.align		4
        /*0040*/ 	.byte	0x04, 0x46
        /*0042*/ 	.short	(.L_827 - .L_826)


	//   ....[0]....
.L_826:
        /*0044*/ 	.word	0x00002180


	//   ....[1]....
        /*0048*/ 	.word	0x000046d0


	//   ....[2]....
        /*004c*/ 	.word	0x00006a60


	//   ....[3]....
        /*0050*/ 	.word	0x00008cc0


	//   ....[4]....
        /*0054*/ 	.word	0x0000b280


	//   ....[5]....
        /*0058*/ 	.word	0x0000d4e0


	//   ....[6]....
        /*005c*/ 	.word	0x0000fab0


	//   ....[7]....
        /*0060*/ 	.word	0x00011ce0


	//----- nvinfo : EIATTR_EXIT_INSTR_OFFSETS
	.align		4
.L_827:
        /*0064*/ 	.byte	0x04, 0x1c
        /*0066*/ 	.short	(.L_829 - .L_828)


	//   ....[0]....
.L_828:
        /*0068*/ 	.word	0x0000d940


	//   ....[1]....
        /*006c*/ 	.word	0x00010eb0


	//   ....[2]....
        /*0070*/ 	.word	0x00010ef0


	//   ....[3]....
        /*0074*/ 	.word	0x00010f80


	//   ....[4]....
        /*0078*/ 	.word	0x00010fb0


	//   ....[5]....
        /*007c*/ 	.word	0x00010fe0


	//   ....[6]....
        /*0080*/ 	.word	0x000110f0


	//   ....[7]....
        /*0084*/ 	.word	0x000111b0


	//   ....[8]....
        /*0088*/ 	.word	0x000112d0


	//   ....[9]....
        /*008c*/ 	.word	0x000113a0


	//   ....[10]....
        /*0090*/ 	.word	0x000113c0


	//   ....[11]....
        /*0094*/ 	.word	0x00011490


	//   ....[12]....
        /*0098*/ 	.word	0x00011680


	//   ....[13]....
        /*009c*/ 	.word	0x00011870


	//   ....[14]....
        /*00a0*/ 	.word	0x00011a50


	//   ....[15]....
        /*00a4*/ 	.word	0x00011a80


	//   ....[16]....
        /*00a8*/ 	.word	0x00011ab0


	//   ....[17]....
        /*00ac*/ 	.word	0x00011b50


	//   ....[18]....
        /*00b0*/ 	.word	0x00011b80


	//   ....[19]....
        /*00b4*/ 	.word	0x00011cf0


	//   ....[20]....
        /*00b8*/ 	.word	0x00011e80


	//   ....[21]....
        /*00bc*/ 	.word	0x00012040


	//   ....[22]....
        /*00c0*/ 	.word	0x00012100


	//----- nvinfo : EIATTR_MAX_THREADS
	.align		4
.L_829:
        /*00c4*/ 	.byte	0x04, 0x05
        /*00c6*/ 	.short	(.L_831 - .L_830)
.L_830:
        /*00c8*/ 	.word	0x00000080
        /*00cc*/ 	.word	0x00000001
        /*00d0*/ 	.word	0x00000001


	//----- nvinfo : EIATTR_CRS_STACK_SIZE
	.align		4
.L_831:
        /*00d4*/ 	.byte	0x04, 0x1e
        /*00d6*/ 	.short	(.L_833 - .L_832)
.L_832:
        /*00d8*/ 	.word	0x00000000


	//----- nvinfo : EIATTR_CBANK_PARAM_SIZE
	.align		4
.L_833:
        /*00dc*/ 	.byte	0x03, 0x19
        /*00de*/ 	.short	0x0220


	//----- nvinfo : EIATTR_PARAM_CBANK
	.align		4
        /*00e0*/ 	.byte	0x04, 0x0a
        /*00e2*/ 	.short	(.L_835 - .L_834)
	.align		4
.L_834:
        /*00e4*/ 	.word	index@(.nv.constant0._ZN2at6native18elementwise_kernelILi128ELi4EZNS0_15gpu_kernel_implIZZZNS0_16acos_kernel_cudaERNS_18TensorIteratorBaseEENKUlvE0_clEvENKUlvE_clEvEUldE_EEvS4_RKT_EUliE_EEviT1_)
        /*00e8*/ 	.short	0x0380
        /*00ea*/ 	.short	0x0220


	//----- nvinfo : EIATTR_SW_WAR
	.align		4
.L_835:
        /*00ec*/ 	.byte	0x04, 0x36
        /*00ee*/ 	.short	(.L_837 - .L_836)
.L_836:
        /*00f0*/ 	.word	0x00000008
.L_837:


//--------------------- .nv.info._ZN2at6native27unrolled_elementwise_kernelIZZZNS0_16acos_kernel_cudaERNS_18TensorIteratorBaseEENKUlvE0_clEvENKUlvE_clEvEUldE_St5arrayIPcLm2EELi4E23TrivialOffsetCalculatorILi1EjESB_NS0_6memory12LoadWithCastILi1EEENSC_13StoreWithCastILi1EEEEEviT_T0_T2_T3_T4_T5_ --------------------------
	.section	.nv.info._ZN2at6native27unrolled_elementwise_kernelIZZZNS0_16acos_kernel_cudaERNS_18TensorIteratorBaseEENKUlvE0_clEvENKUlvE_clEvEUldE_St5arrayIPcLm2EELi4E23TrivialOffsetCalculatorILi1EjESB_NS0_6memory12LoadWithCastILi1EEENSC_13StoreWithCastILi1EEEEEviT_T0_T2_T3_T4_T5_,"",@"SHT_CUDA_INFO"
	.sectionflags	@""
	.align	4


	//----- nvinfo : EIATTR_CUDA_API_VERSION
	.align		4
        /*0000*/ 	.byte	0x04, 0x37
        /*0002*/ 	.short	(.L_839 - .L_838)
.L_838:
        /*0004*/ 	.word	0x00000082


	//----- nvinfo : EIATTR_KPARAM_INFO
	.align		4
.L_839:
        /*0008*/ 	.byte	0x04, 0x17
        /*000a*/ 	.short	(.L_841 - .L_840)
.L_840:
        /*000c*/ 	.word	0x00000000
        /*0010*/ 	.short	0x0006
        /*0012*/ 	.short	0x0024
        /*0014*/ 	.byte	0x00, 0xf0, 0x21, 0x00


	//----- nvinfo : EIATTR_KPARAM_INFO
	.align		4
.L_841:
        /*0018*/ 	.byte	0x04, 0x17
        /*001a*/ 	.short	(.L_843 - .L_842)
.L_842:
        /*001c*/ 	.word	0x00000000
        /*0020*/ 	.short	0x0005
        /*0022*/ 	.short	0x001c
        /*0024*/ 	.byte	0x00, 0xf0, 0x21, 0x00


	//----- nvinfo : EIATTR_KPARAM_INFO
	.align		4
.L_843:
        /*0028*/ 	.byte	0x04, 0x17
        /*002a*/ 	.short	(.L_845 - .L_844)
.L_844:
        /*002c*/ 	.word	0x00000000
        /*0030*/ 	.short	0x0004
        /*0032*/ 	.short	0x0019
        /*0034*/ 	.byte	0x00, 0xf0, 0x05, 0x00


	//----- nvinfo : EIATTR_KPARAM_INFO
	.align		4
.L_845:
        /*0038*/ 	.byte	0x04, 0x17
        /*003a*/ 	.short	(.L_847 - .L_846)
.L_846:
        /*003c*/ 	.word	0x00000000
        /*0040*/ 	.short	0x0003
        /*0042*/ 	.short	0x0018
        /*0044*/ 	.byte	0x00, 0xf0, 0x05, 0x00


	//----- nvinfo : EIATTR_KPARAM_INFO
	.align		4
.L_847:
        /*0048*/ 	.byte	0x04, 0x17
        /*004a*/ 	.short	(.L_849 - .L_848)
.L_848:
        /*004c*/ 	.word	0x00000000
        /*0050*/ 	.short	0x0002
        /*0052*/ 	.short	0x0008
        /*0054*/ 	.byte	0x00, 0xf0, 0x41, 0x00


	//----- nvinfo : EIATTR_KPARAM_INFO
	.align		4
.L_849:
        /*0058*/ 	.byte	0x04, 0x17
        /*005a*/ 	.short	(.L_851 - .L_850)
.L_850:
        /*005c*/ 	.word	0x00000000
        /*0060*/ 	.short	0x0001
        /*0062*/ 	.short	0x0004
        /*0064*/ 	.byte	0x00, 0xf0, 0x05, 0x00


	//----- nvinfo : EIATTR_KPARAM_INFO
	.align		4
.L_851:
        /*0068*/ 	.byte	0x04, 0x17
        /*006a*/ 	.short	(.L_853 - .L_852)
.L_852:
        /*006c*/ 	.word	0x00000000
        /*0070*/ 	.short	0x0000
        /*0072*/ 	.short	0x0000
        /*0074*/ 	.byte	0x00, 0xf0, 0x11, 0x00


	//----- nvinfo : EIATTR_SPARSE_MMA_MASK
	.align		4
.L_853:
        /*0078*/ 	.byte	0x03, 0x50
        /*007a*/ 	.short	0x0000


	//----- nvinfo : EIATTR_MAXREG_COUNT
	.align		4
        /*007c*/ 	.byte	0x03, 0x1b
        /*007e*/ 	.short	0x00ff


	//----- nvinfo : EIATTR_EXTERNS
	.align		4
        /*0080*/ 	.byte	0x04, 0x0f
        /*0082*/ 	.short	(.L_855 - .L_854)


	//   ....[0]....
	.align		4
.L_854:
        /*0084*/ 	.word	index@(__assertfail)


	//----- nvinfo : EIATTR_MERCURY_ISA_VERSION
	.align		4
.L_855:
        /*0088*/ 	.byte	0x03, 0x5f
        /*008a*/ 	.short	0x0101


	//----- nvinfo : EIATTR_VRC_CTA_INIT_COUNT
	.align		4
        /*008c*/ 	.byte	0x02, 0x4a
	.zero		1
	.zero		1


	//----- nvinfo : EIATTR_SYSCALL_OFFSETS
	.align		4
        /*0090*/ 	.byte	0x04, 0x46
        /*0092*/ 	.short	(.L_857 - .L_856)


	//   ....[0]....
.L_856:
        /*0094*/ 	.word	0x00000e80


	//   ....[1]....
        /*0098*/ 	.word	0x00001ec0


	//   ....[2]....
        /*009c*/ 	.word	0x00002e40


	//   ....[3]....
        /*00a0*/ 	.word	0x00003d80


	//   ....[4]....
        /*00a4*/ 	.word	0x00009b90


	//   ....[5]....
        /*00a8*/ 	.word	0x0000ad70


	//   ....[6]....
        /*00ac*/ 	.word	0x0000c130


	//   ....[7]....
        /*00b0*/ 	.word	0x0000d4f0


	//----- nvinfo : EIATTR_EXIT_INSTR_OFFSETS
	.align		4
.L_857:
        /*00b4*/ 	.byte	0x04, 0x1c
        /*00b6*/ 	.short	(.L_859 - .L_858)


	//   ....[0]....
.L_858:
        /*00b8*/ 	.word	0x0000c580


	//   ....[1]....
        /*00bc*/ 	.word	0x0000c6c0


	//   ....[2]....
        /*00c0*/ 	.word	0x0000c700


	//   ....[3]....
        /*00c4*/ 	.word	0x0000c790


	//   ....[4]....
        /*00c8*/ 	.word	0x0000c7c0


	//   ....[5]....
        /*00cc*/ 	.word	0x0000c7f0


	//   ....[6]....
        /*00d0*/ 	.word	0x0000c900


	//   ....[7]....
        /*00d4*/ 	.word	0x0000c9c0


	//   ....[8]....
        /*00d8*/ 	.word	0x0000cae0


	//   ....[9]....
        /*00dc*/ 	.word	0x0000cbb0


	//   ....[10]....
        /*00e0*/ 	.word	0x0000cbd0


	//   ....[11]....
        /*00e4*/ 	.word	0x0000cca0


	//   ....[12]....
        /*00e8*/ 	.word	0x0000ce90


	//   ....[13]....
        /*00ec*/ 	.word	0x0000d080


	//   ....[14]....
        /*00f0*/ 	.word	0x0000d260


	//   ....[15]....
        /*00f4*/ 	.word	0x0000d290


	//   ....[16]....
        /*00f8*/ 	.word	0x0000d2c0


	//   ....[17]....
        /*00fc*/ 	.word	0x0000d360


	//   ....[18]....
        /*0100*/ 	.word	0x0000d390


	//   ....[19]....
        /*0104*/ 	.word	0x0000d500


	//   ....[20]....
        /*0108*/ 	.word	0x0000d690


	//   ....[21]....
        /*010c*/ 	.word	0x0000d850


	//   ....[22]....
        /*0110*/ 	.word	0x0000d910


	//----- nvinfo : EIATTR_MAX_THREADS
	.align		4
.L_859:
        /*0114*/ 	.byte	0x04, 0x05
        /*0116*/ 	.short	(.L_861 - .L_860)
.L_860:
        /*0118*/ 	.word	0x00000080
        /*011c*/ 	.word	0x00000001
        /*0120*/ 	.word	0x00000001


	//----- nvinfo : EIATTR_CRS_STACK_SIZE
	.align		4
.L_861:
        /*0124*/ 	.byte	0x04, 0x1e
        /*0126*/ 	.short	(.L_863 - .L_862)
.L_862:
        /*0128*/ 	.word	0x00000000


	//----- nvinfo : EIATTR_CBANK_PARAM_SIZE
	.align		4
.L_863:
        /*012c*/ 	.byte	0x03, 0x19
        /*012e*/ 	.short	0x002c


	//----- nvinfo : EIATTR_PARAM_CBANK
	.align		4
        /*0130*/ 	.byte	0x04, 0x0a
        /*0132*/ 	.short	(.L_865 - .L_864)
	.align		4
.L_864:
        /*0134*/ 	.word	index@(.nv.constant0._ZN2at6native27unrolled_elementwise_kernelIZZZNS0_16acos_kernel_cudaERNS_18TensorIteratorBaseEENKUlvE0_clEvENKUlvE_clEvEUldE_St5arrayIPcLm2EELi4E23TrivialOffsetCalculatorILi1EjESB_NS0_6memory12LoadWithCastILi1EEENSC_13StoreWithCastILi1EEEEEviT_T0_T2_T3_T4_T5_)
        /*0138*/ 	.short	0x0380
        /*013a*/ 	.short	0x002c


	//----- nvinfo : EIATTR_SW_WAR
	.align		4
.L_865:
        /*013c*/ 	.byte	0x04, 0x36
        /*013e*/ 	.short	(.L_867 - .L_866)
.L_866:
        /*0140*/ 	.word	0x00000008
.L_867:


//--------------------- .nv.info._ZN2at6native18elementwise_kernelILi128ELi2EZNS0_22gpu_kernel_impl_nocastIZZZNS0_16acos_kernel_cudaERNS_18TensorIteratorBaseEENKUlvE0_clEvENKUlvE_clEvEUldE_EEvS4_RKT_EUliE_EEviT1_ --------------------------
	.section	.nv.info._ZN2at6native18elementwise_kernelILi128ELi2EZNS0_22gpu_kernel_impl_nocastIZZZNS0_16acos_kernel_cudaERNS_18TensorIteratorBaseEENKUlvE0_clEvENKUlvE_clEvEUldE_EEvS4_RKT_EUliE_EEviT1_,"",@"SHT_CUDA_INFO"
	.sectionflags	@""
	.align	4


	//----- nvinfo : EIATTR_CUDA_API_VERSION
	.align		4
        /*0000*/ 	.byte	0x04, 0x37
        /*0002*/ 	.short	(.L_869 - .L_868)
.L_868:
        /*0004*/ 	.word	0x00000082


	//----- nvinfo : EIATTR_KPARAM_INFO
	.align		4
.L_869:
        /*0008*/ 	.byte	0x04, 0x17
        /*000a*/ 	.short	(.L_871 - .L_870)
.L_870:
        /*000c*/ 	.word	0x00000000
        /*0010*/ 	.short	0x0001
        /*0012*/ 	.short	0x0008
        /*0014*/ 	.byte	0x00, 0xf0, 0x61, 0x08


	//----- nvinfo : EIATTR_KPARAM_INFO
	.align		4
.L_871:
        /*0018*/ 	.byte	0x04, 0x17
        /*001a*/ 	.short	(.L_873 - .L_872)
.L_872:
        /*001c*/ 	.word	0x00000000
        /*0020*/ 	.short	0x0000
        /*0022*/ 	.short	0x0000
        /*0024*/ 	.byte	0x00, 0xf0, 0x11, 0x00


	//----- nvinfo : EIATTR_SPARSE_MMA_MASK
	.align		4
.L_873:
        /*0028*/ 	.byte	0x03, 0x50
        /*002a*/ 	.short	0x0000


	//----- nvinfo : EIATTR_MAXREG_COUNT
	.align		4
        /*002c*/ 	.byte	0x03, 0x1b
        /*002e*/ 	.short	0x0080


	//----- nvinfo : EIATTR_MERCURY_ISA_VERSION
	.align		4
        /*0030*/ 	.byte	0x03, 0x5f
        /*0032*/ 	.short	0x0101


	//----- nvinfo : EIATTR_VRC_CTA_INIT_COUNT
	.align		4
        /*0034*/ 	.byte	0x02, 0x4a
	.zero		1
	.zero		1


	//----- nvinfo : EIATTR_EXIT_INSTR_OFFSETS
	.align		4
        /*0038*/ 	.byte	0x04, 0x1c
        /*003a*/ 	.short	(.L_875 - .L_874)


	//   ....[0]....
.L_874:
        /*003c*/ 	.word	0x000013c0


	//   ....[1]....
        /*0040*/ 	.word	0x00001ec0


	//   ....[2]....
        /*0044*/ 	.word	0x000025c0


	//   ....[3]....
        /*0048*/ 	.word	0x00002690


	//   ....[4]....
        /*004c*/ 	.word	0x00004d00


	//   ....[5]....
        /*0050*/ 	.word	0x000072b0


	//----- nvinfo : EIATTR_MAX_THREADS
	.align		4
.L_875:
        /*0054*/ 	.byte	0x04, 0x05
        /*0056*/ 	.short	(.L_877 - .L_876)
.L_876:
        /*0058*/ 	.word	0x00000080
        /*005c*/ 	.word	0x00000001
        /*0060*/ 	.word	0x00000001


	//----- nvinfo : EIATTR_CRS_STACK_SIZE
	.align		4
.L_877:
        /*0064*/ 	.byte	0x04, 0x1e
        /*0066*/ 	.short	(.L_879 - .L_878)
.L_878:
        /*0068*/ 	.word	0x00000000


	//----- nvinfo : EIATTR_CBANK_PARAM_SIZE
	.align		4
.L_879:
        /*006c*/ 	.byte	0x03, 0x19
        /*006e*/ 	.short	0x0220


	//----- nvinfo : EIATTR_PARAM_CBANK
	.align		4
        /*0070*/ 	.byte	0x04, 0x0a
        /*0072*/ 	.short	(.L_881 - .L_880)
	.align		4
.L_880:
        /*0074*/ 	.word	index@(.nv.constant0._ZN2at6native18elementwise_kernelILi128ELi2EZNS0_22gpu_kernel_impl_nocastIZZZNS0_16acos_kernel_cudaERNS_18TensorIteratorBaseEENKUlvE0_clEvENKUlvE_clEvEUldE_EEvS4_RKT_EUliE_EEviT1_)
        /*0078*/ 	.short	0x0380
        /*007a*/ 	.short	0x0220


	//----- nvinfo : EIATTR_SW_WAR
	.align		4
.L_881:
        /*007c*/ 	.byte	0x04, 0x36
        /*007e*/ 	.short	(.L_883 - .L_882)
.L_882:
        /*0080*/ 	.word	0x00000008
.L_883:


//--------------------- .nv.info._ZN2at6native27unrolled_elementwise_kernelIZZZNS0_16acos_kernel_cudaERNS_18TensorIteratorBaseEENKUlvE0_clEvENKUlvE_clEvEUldE_St5arrayIPcLm2EELi4E23TrivialOffsetCalculatorILi1EjESB_NS0_6memory15LoadWithoutCastENSC_16StoreWithoutCastEEEviT_T0_T2_T3_T4_T5_ --------------------------
	.section	.nv.info._ZN2at6native27unrolled_elementwise_kernelIZZZNS0_16acos_kernel_cudaERNS_18TensorIteratorBaseEENKUlvE0_clEvENKUlvE_clEvEUldE_St5arrayIPcLm2EELi4E23TrivialOffsetCalculatorILi1EjESB_NS0_6memory15LoadWithoutCastENSC_16StoreWithoutCastEEEviT_T0_T2_T3_T4_T5_,"",@"SHT_CUDA_INFO"
	.sectionflags	@""
	.align	4


	//----- nvinfo : EIATTR_CUDA_API_VERSION
	.align		4
        /*0000*/ 	.byte	0x04, 0x37
        /*0002*/ 	.short	(.L_885 - .L_884)
.L_884:
        /*0004*/ 	.word	0x00000082


	//----- nvinfo : EIATTR_KPARAM_INFO
	.align		4
.L_885:
        /*0008*/ 	.byte	0x04, 0x17
        /*000a*/ 	.short	(.L_887 - .L_886)
.L_886:
        /*000c*/ 	.word	0x00000000
        /*0010*/ 	.short	0x0006
        /*0012*/ 	.short	0x001b
        /*0014*/ 	.byte	0x00, 0xf0, 0x05, 0x00


	//----- nvinfo : EIATTR_KPARAM_INFO
	.align		4
.L_887:
        /*0018*/ 	.byte	0x04, 0x17
        /*001a*/ 	.short	(.L_889 - .L_888)
.L_888:
        /*001c*/ 	.word	0x00000000
        /*0020*/ 	.short	0x0005
        /*0022*/ 	.short	0x001a
        /*0024*/ 	.byte	0x00, 0xf0, 0x05, 0x00


	//----- nvinfo : EIATTR_KPARAM_INFO
	.align		4
.L_889:
        /*0028*/ 	.byte	0x04, 0x17
        /*002a*/ 	.short	(.L_891 - .L_890)
.L_890:
        /*002c*/ 	.word	0x00000000
        /*0030*/ 	.short	0x0004
        /*0032*/ 	.short	0x0019
        /*0034*/ 	.byte	0x00, 0xf0, 0x05, 0x00


	//----- nvinfo : EIATTR_KPARAM_INFO
	.align		4
.L_891:
        /*0038*/ 	.byte	0x04, 0x17
        /*003a*/ 	.short	(.L_893 - .L_892)
.L_892:
        /*003c*/ 	.word	0x00000000
        /*0040*/ 	.short	0x0003
        /*0042*/ 	.short	0x0018
        /*0044*/ 	.byte	0x00, 0xf0, 0x05, 0x00


	//----- nvinfo : EIATTR_KPARAM_INFO
	.align		4
.L_893:
        /*0048*/ 	.byte	0x04, 0x17
        /*004a*/ 	.short	(.L_895 - .L_894)
.L_894:
        /*004c*/ 	.word	0x00000000
        /*0050*/ 	.short	0x0002
        /*0052*/ 	.short	0x0008
        /*0054*/ 	.byte	0x00, 0xf0, 0x41, 0x00


	//----- nvinfo : EIATTR_KPARAM_INFO
	.align		4
.L_895:
        /*0058*/ 	.byte	0x04, 0x17
        /*005a*/ 	.short	(.L_897 - .L_896)
.L_896:
        /*005c*/ 	.word	0x00000000
        /*0060*/ 	.short	0x0001
        /*0062*/ 	.short	0x0004
        /*0064*/ 	.byte	0x00, 0xf0, 0x05, 0x00


	//----- nvinfo : EIATTR_KPARAM_INFO
	.align		4
.L_897:
        /*0068*/ 	.byte	0x04, 0x17
        /*006a*/ 	.short	(.L_899 - .L_898)
.L_898:
        /*006c*/ 	.word	0x00000000
        /*0070*/ 	.short	0x0000
        /*0072*/ 	.short	0x0000
        /*0074*/ 	.byte	0x00, 0xf0, 0x11, 0x00


	//----- nvinfo : EIATTR_SPARSE_MMA_MASK
	.align		4
.L_899:
        /*0078*/ 	.byte	0x03, 0x50
        /*007a*/ 	.short	0x0000


	//----- nvinfo : EIATTR_MAXREG_COUNT
	.align		4
        /*007c*/ 	.byte	0x03, 0x1b
        /*007e*/ 	.short	0x00ff


	//----- nvinfo : EIATTR_MERCURY_ISA_VERSION
	.align		4
        /*0080*/ 	.byte	0x03, 0x5f
        /*0082*/ 	.short	0x0101


	//----- nvinfo : EIATTR_VRC_CTA_INIT_COUNT
	.align		4
        /*0084*/ 	.byte	0x02, 0x4a
	.zero		1
	.zero		1


	//----- nvinfo : EIATTR_EXIT_INSTR_OFFSETS
	.align		4
        /*0088*/ 	.byte	0x04, 0x1c
        /*008a*/ 	.short	(.L_901 - .L_900)


	//   ....[0]....
.L_900:
        /*008c*/ 	.word	0x00004e60


	//   ....[1]....
        /*0090*/ 	.word	0x00004eb0


	//----- nvinfo : EIATTR_MAX_THREADS
	.align		4
.L_901:
        /*0094*/ 	.byte	0x04, 0x05
        /*0096*/ 	.short	(.L_903 - .L_902)
.L_902:
        /*0098*/ 	.word	0x00000080
        /*009c*/ 	.word	0x00000001
        /*00a0*/ 	.word	0x00000001


	//----- nvinfo : EIATTR_CRS_STACK_SIZE
	.align		4
.L_903:
        /*00a4*/ 	.byte	0x04, 0x1e
        /*00a6*/ 	.short	(.L_905 - .L_904)
.L_904:
        /*00a8*/ 	.word	0x00000000


	//----- nvinfo : EIATTR_CBANK_PARAM_SIZE
	.align		4
.L_905:
        /*00ac*/ 	.byte	0x03, 0x19
        /*00ae*/ 	.short	0x001c


	//----- nvinfo : EIATTR_PARAM_CBANK
	.align		4
        /*00b0*/ 	.byte	0x04, 0x0a
        /*00b2*/ 	.short	(.L_907 - .L_906)
	.align		4
.L_906:
        /*00b4*/ 	.word	index@(.nv.constant0._ZN2at6native27unrolled_elementwise_kernelIZZZNS0_16acos_kernel_cudaERNS_18TensorIteratorBaseEENKUlvE0_clEvENKUlvE_clEvEUldE_St5arrayIPcLm2EELi4E23TrivialOffsetCalculatorILi1EjESB_NS0_6memory15LoadWithoutCastENSC_16StoreWithoutCastEEEviT_T0_T2_T3_T4_T5_)
        /*00b8*/ 	.short	0x0380
        /*00ba*/ 	.short	0x001c


	//----- nvinfo : EIATTR_SW_WAR
	.align		4
.L_907:
        /*00bc*/ 	.byte	0x04, 0x36
        /*00be*/ 	.short	(.L_909 - .L_908)
.L_908:
        /*00c0*/ 	.word	0x00000008
.L_909:


//--------------------- .nv.info._ZN2at6native29vectorized_elementwise_kernelILi2EZZZNS0_16acos_kernel_cudaERNS_18TensorIteratorBaseEENKUlvE0_clEvENKUlvE_clEvEUldE_St5arrayIPcLm2EEEEviT0_T1_ --------------------------
	.section	.nv.info._ZN2at6native29vectorized_elementwise_kernelILi2EZZZNS0_16acos_kernel_cudaERNS_18TensorIteratorBaseEENKUlvE0_clEvENKUlvE_clEvEUldE_St5arrayIPcLm2EEEEviT0_T1_,"",@"SHT_CUDA_INFO"
	.sectionflags	@""
	.align	4


	//----- nvinfo : EIATTR_CUDA_API_VERSION
	.align		4
        /*0000*/ 	.byte	0x04, 0x37
        /*0002*/ 	.short	(.L_911 - .L_910)
.L_910:
        /*0004*/ 	.word	0x00000082


	//----- nvinfo : EIATTR_KPARAM_INFO
	.align		4
.L_911:
        /*0008*/ 	.byte	0x04, 0x17
        /*000a*/ 	.short	(.L_913 - .L_912)
.L_912:
        /*000c*/ 	.word	0x00000000
        /*0010*/ 	.short	0x0002
        /*0012*/ 	.short	0x0008
        /*0014*/ 	.byte	0x00, 0xf0, 0x41, 0x00


	//----- nvinfo : EIATTR_KPARAM_INFO
	.align		4
.L_913:
        /*0018*/ 	.byte	0x04, 0x17
        /*001a*/ 	.short	(.L_915 - .L_914)
.L_914:
        /*001c*/ 	.word	0x00000000
        /*0020*/ 	.short	0x0001
        /*0022*/ 	.short	0x0004
        /*0024*/ 	.byte	0x00, 0xf0, 0x05, 0x00


	//----- nvinfo : EIATTR_KPARAM_INFO
	.align		4
.L_915:
        /*0028*/ 	.byte	0x04, 0x17
        /*002a*/ 	.short	(.L_917 - .L_916)
.L_916:
        /*002c*/ 	.word	0x00000000
        /*0030*/ 	.short	0x0000
        /*0032*/ 	.short	0x0000
        /*0034*/ 	.byte	0x00, 0xf0, 0x11, 0x00


	//----- nvinfo : EIATTR_SPARSE_MMA_MASK
	.align		4
.L_917:
        /*0038*/ 	.byte	0x03, 0x50
        /*003a*/ 	.short	0x0000


	//----- nvinfo : EIATTR_MAXREG_COUNT
	.align		4
        /*003c*/ 	.byte	0x03, 0x1b
        /*003e*/ 	.short	0x00ff


	//----- nvinfo : EIATTR_MERCURY_ISA_VERSION
	.align		4
        /*0040*/ 	.byte	0x03, 0x5f
        /*0042*/ 	.short	0x0101


	//----- nvinfo : EIATTR_VRC_CTA_INIT_COUNT
	.align		4
        /*0044*/ 	.byte	0x02, 0x4a
	.zero		1
	.zero		1


	//----- nvinfo : EIATTR_EXIT_INSTR_OFFSETS
	.align		4
        /*0048*/ 	.byte	0x04, 0x1c
        /*004a*/ 	.short	(.L_919 - .L_918)


	//   ....[0]....
.L_918:
        /*004c*/ 	.word	0x00009d20


	//   ....[1]....
        /*0050*/ 	.word	0x00009d70


	//   ....[2]....
        /*0054*/ 	.word	0x000132f0


	//----- nvinfo : EIATTR_MAX_THREADS
	.align		4
.L_919:
        /*0058*/ 	.byte	0x04, 0x05
        /*005a*/ 	.short	(.L_921 - .L_920)
.L_920:
        /*005c*/ 	.word	0x00000080
        /*0060*/ 	.word	0x00000001
        /*0064*/ 	.word	0x00000001


	//----- nvinfo : EIATTR_CRS_STACK_SIZE
	.align		4
.L_921:
        /*0068*/ 	.byte	0x04, 0x1e
        /*006a*/ 	.short	(.L_923 - .L_922)
.L_922:
        /*006c*/ 	.word	0x00000000


	//----- nvinfo : EIATTR_CBANK_PARAM_SIZE
	.align		4
.L_923:
        /*0070*/ 	.byte	0x03, 0x19
        /*0072*/ 	.short	0x0018


	//----- nvinfo : EIATTR_PARAM_CBANK
	.align		4
        /*0074*/ 	.byte	0x04, 0x0a
        /*0076*/ 	.short	(.L_925 - .L_924)
	.align		4
.L_924:
        /*0078*/ 	.word	index@(.nv.constant0._ZN2at6native29vectorized_elementwise_kernelILi2EZZZNS0_16acos_kernel_cudaERNS_18TensorIteratorBaseEENKUlvE0_clEvENKUlvE_clEvEUldE_St5arrayIPcLm2EEEEviT0_T1_)
        /*007c*/ 	.short	0x0380
        /*007e*/ 	.short	0x0018


	//----- nvinfo : EIATTR_SW_WAR
	.align		4
.L_925:
        /*0080*/ 	.byte	0x04, 0x36
        /*0082*/ 	.short	(.L_927 - .L_926)
.L_926:
        /*0084*/ 	.word	0x00000008
.L_927:


//--------------------- .nv.info._ZN2at6native29vectorized_elementwise_kernelILi4EZZZNS0_16acos_kernel_cudaERNS_18TensorIteratorBaseEENKUlvE0_clEvENKUlvE_clEvEUldE_St5arrayIPcLm2EEEEviT0_T1_ --------------------------
	.section	.nv.info._ZN2at6native29vectorized_elementwise_kernelILi4EZZZNS0_16acos_kernel_cudaERNS_18TensorIteratorBaseEENKUlvE0_clEvENKUlvE_clEvEUldE_St5arrayIPcLm2EEEEviT0_T1_,"",@"SHT_CUDA_INFO"
	.sectionflags	@""
	.align	4


	//----- nvinfo : EIATTR_CUDA_API_VERSION
	.align		4
        /*0000*/ 	.byte	0x04, 0x37
        /*0002*/ 	.short	(.L_929 - .L_928)
.L_928:
        /*0004*/ 	.word	0x00000082


	//----- nvinfo : EIATTR_KPARAM_INFO
	.align		4
.L_929:
        /*0008*/ 	.byte	0x04, 0x17
        /*000a*/ 	.short	(.L_931 - .L_930)
.L_930:
        /*000c*/ 	.word	0x00000000
        /*0010*/ 	.short	0x0002
        /*0012*/ 	.short	0x0008
        /*0014*/ 	.byte	0x00, 0xf0, 0x41, 0x00


	//----- nvinfo : EIATTR_KPARAM_INFO
	.align		4
.L_931:
        /*0018*/ 	.byte	0x04, 0x17
        /*001a*/ 	.short	(.L_933 - .L_932)
.L_932:
        /*001c*/ 	.word	0x00000000
        /*0020*/ 	.short	0x0001
        /*0022*/ 	.short	0x0004
        /*0024*/ 	.byte	0x00, 0xf0, 0x05, 0x00


	//----- nvinfo : EIATTR_KPARAM_INFO
	.align		4
.L_933:
        /*0028*/ 	.byte	0x04, 0x17
        /*002a*/ 	.short	(.L_935 - .L_934)
.L_934:
        /*002c*/ 	.word	0x00000000
        /*0030*/ 	.short	0x0000
        /*0032*/ 	.short	0x0000
        /*0034*/ 	.byte	0x00, 0xf0, 0x11, 0x00


	//----- nvinfo : EIATTR_SPARSE_MMA_MASK
	.align		4
.L_935:
        /*0038*/ 	.byte	0x03, 0x50
        /*003a*/ 	.short	0x0000


	//----- nvinfo : EIATTR_MAXREG_COUNT
	.align		4
        /*003c*/ 	.byte	0x03, 0x1b
        /*003e*/ 	.short	0x00ff


	//----- nvinfo : EIATTR_MERCURY_ISA_VERSION
	.align		4
        /*0040*/ 	.byte	0x03, 0x5f
        /*0042*/ 	.short	0x0101


	//----- nvinfo : EIATTR_VRC_CTA_INIT_COUNT
	.align		4
        /*0044*/ 	.byte	0x02, 0x4a
	.zero		1
	.zero		1


	//----- nvinfo : EIATTR_EXIT_INSTR_OFFSETS
	.align		4
        /*0048*/ 	.byte	0x04, 0x1c
        /*004a*/ 	.short	(.L_937 - .L_936)


	//   ....[0]....
.L_936:
        /*004c*/ 	.word	0x00009d20


	//   ....[1]....
        /*0050*/ 	.word	0x00009d70


	//   ....[2]....
        /*0054*/ 	.word	0x000132b0


	//----- nvinfo : EIATTR_MAX_THREADS
	.align		4
.L_937:
        /*0058*/ 	.byte	0x04, 0x05
        /*005a*/ 	.short	(.L_939 - .L_938)
.L_938:
        /*005c*/ 	.word	0x00000080
        /*0060*/ 	.word	0x00000001
        /*0064*/ 	.word	0x00000001


	//----- nvinfo : EIATTR_CRS_STACK_SIZE
	.align		4
.L_939:
        /*0068*/ 	.byte	0x04, 0x1e
        /*006a*/ 	.short	(.L_941 - .L_940)
.L_940:
        /*006c*/ 	.word	0x00000000


	//----- nvinfo : EIATTR_CBANK_PARAM_SIZE
	.align		4
.L_941:
        /*0070*/ 	.byte	0x03, 0x19
        /*0072*/ 	.short	0x0018


	//----- nvinfo : EIATTR_PARAM_CBANK
	.align		4
        /*0074*/ 	.byte	0x04, 0x0a
        /*0076*/ 	.short	(.L_943 - .L_942)
	.align		4
.L_942:
        /*0078*/ 	.word	index@(.nv.constant0._ZN2at6native29vectorized_elementwise_kernelILi4EZZZNS0_16acos_kernel_cudaERNS_18TensorIteratorBaseEENKUlvE0_clEvENKUlvE_clEvEUldE_St5arrayIPcLm2EEEEviT0_T1_)
        /*007c*/ 	.short	0x0380
        /*007e*/ 	.short	0x0018


	//----- nvinfo : EIATTR_SW_WAR
	.align		4
.L_943:
        /*0080*/ 	.byte	0x04, 0x36
        /*0082*/ 	.short	(.L_945 - .L_944)
.L_944:
        /*0084*/ 	.word	0x00000008
.L_945:


//--------------------- .nv.info._ZN2at6native29vectorized_elementwise_kernelILi8EZZZNS0_16acos_kernel_cudaERNS_18TensorIteratorBaseEENKUlvE0_clEvENKUlvE_clEvEUldE_St5arrayIPcLm2EEEEviT0_T1_ --------------------------
	.section	.nv.info._ZN2at6native29vectorized_elementwise_kernelILi8EZZZNS0_16acos_kernel_cudaERNS_18TensorIteratorBaseEENKUlvE0_clEvENKUlvE_clEvEUldE_St5arrayIPcLm2EEEEviT0_T1_,"",@"SHT_CUDA_INFO"
	.sectionflags	@""
	.align	4


	//----- nvinfo : EIATTR_CUDA_API_VERSION
	.align		4
        /*0000*/ 	.byte	0x04, 0x37
        /*0002*/ 	.short	(.L_947 - .L_946)
.L_946:
        /*0004*/ 	.word	0x00000082


	//----- nvinfo : EIATTR_KPARAM_INFO
	.align		4
.L_947:
        /*0008*/ 	.byte	0x04, 0x17
        /*000a*/ 	.short	(.L_949 - .L_948)
.L_948:
        /*000c*/ 	.word	0x00000000
        /*0010*/ 	.short	0x0002
        /*0012*/ 	.short	0x0008
        /*0014*/ 	.byte	0x00, 0xf0, 0x41, 0x00


	//----- nvinfo : EIATTR_KPARAM_INFO
	.align		4
.L_949:
        /*0018*/ 	.byte	0x04, 0x17
        /*001a*/ 	.short	(.L_951 - .L_950)
.L_950:
        /*001c*/ 	.word	0x00000000
        /*0020*/ 	.short	0x0001
        /*0022*/ 	.short	0x0004
        /*0024*/ 	.byte	0x00, 0xf0, 0x05, 0x00


	//----- nvinfo : EIATTR_KPARAM_INFO
	.align		4
.L_951:
        /*0028*/ 	.byte	0x04, 0x17
        /*002a*/ 	.short	(.L_953 - .L_952)
.L_952:
        /*002c*/ 	.word	0x00000000
        /*0030*/ 	.short	0x0000
        /*0032*/ 	.short	0x0000
        /*0034*/ 	.byte	0x00, 0xf0, 0x11, 0x00


	//----- nvinfo : EIATTR_SPARSE_MMA_MASK
	.align		4
.L_953:
        /*0038*/ 	.byte	0x03, 0x50
        /*003a*/ 	.short	0x0000


	//----- nvinfo : EIATTR_MAXREG_COUNT
	.align		4
        /*003c*/ 	.byte	0x03, 0x1b
        /*003e*/ 	.short	0x00ff


	//----- nvinfo : EIATTR_MERCURY_ISA_VERSION
	.align		4
        /*0040*/ 	.byte	0x03, 0x5f
        /*0042*/ 	.short	0x0101


	//----- nvinfo : EIATTR_VRC_CTA_INIT_COUNT
	.align		4
        /*0044*/ 	.byte	0x02, 0x4a
	.zero		1
	.zero		1


	//----- nvinfo : EIATTR_EXIT_INSTR_OFFSETS
	.align		4
        /*0048*/ 	.byte	0x04, 0x1c
        /*004a*/ 	.short	(.L_955 - .L_954)


	//   ....[0]....
.L_954:
        /*004c*/ 	.word	0x00000010


	//----- nvinfo : EIATTR_MAX_THREADS
	.align		4
.L_955:
        /*0050*/ 	.byte	0x04, 0x05
        /*0052*/ 	.short	(.L_957 - .L_956)
.L_956:
        /*0054*/ 	.word	0x00000080
        /*0058*/ 	.word	0x00000001
        /*005c*/ 	.word	0x00000001


	//----- nvinfo : EIATTR_CBANK_PARAM_SIZE
	.align		4
.L_957:
        /*0060*/ 	.byte	0x03, 0x19
        /*0062*/ 	.short	0x0018


	//----- nvinfo : EIATTR_PARAM_CBANK
	.align		4
        /*0064*/ 	.byte	0x04, 0x0a
        /*0066*/ 	.short	(.L_959 - .L_958)
	.align		4
.L_958:
        /*0068*/ 	.word	index@(.nv.constant0._ZN2at6native29vectorized_elementwise_kernelILi8EZZZNS0_16acos_kernel_cudaERNS_18TensorIteratorBaseEENKUlvE0_clEvENKUlvE_clEvEUldE_St5arrayIPcLm2EEEEviT0_T1_)
        /*006c*/ 	.short	0x0380
        /*006e*/ 	.short	0x0018


	//----- nvinfo : EIATTR_SW_WAR
	.align		4
.L_959:
        /*0070*/ 	.byte	0x04, 0x36
        /*0072*/ 	.short	(.L_961 - .L_960)
.L_960:
        /*0074*/ 	.word	0x00000008
.L_961:


//--------------------- .nv.info._ZN2at6native18elementwise_kernelILi128ELi4EZNS0_15gpu_kernel_implIZZZNS0_16acos_kernel_cudaERNS_18TensorIteratorBaseEENKUlvE_clEvENKUlvE1_clEvEUlN3c107complexINS7_4HalfEEEE_EEvS4_RKT_EUliE_EEviT1_ --------------------------
	.section	.nv.info._ZN2at6native18elementwise_kernelILi128ELi4EZNS0_15gpu_kernel_implIZZZNS0_16acos_kernel_cudaERNS_18TensorIteratorBaseEENKUlvE_clEvENKUlvE1_clEvEUlN3c107complexINS7_4HalfEEEE_EEvS4_RKT_EUliE_EEviT1_,"",@"SHT_CUDA_INFO"
	.sectionflags	@""
	.align	4


	//----- nvinfo : EIATTR_CUDA_API_VERSION
	.align		4
        /*0000*/ 	.byte	0x04, 0x37
        /*0002*/ 	.short	(.L_963 - .L_962)
.L_962:
        /*0004*/ 	.word	0x00000082


	//----- nvinfo : EIATTR_KPARAM_INFO
	.align		4
.L_963:
        /*0008*/ 	.byte	0x04, 0x17
        /*000a*/ 	.short	(.L_965 - .L_964)
.L_964:
        /*000c*/ 	.word	0x00000000
        /*0010*/ 	.short	0x0001
        /*0012*/ 	.short	0x0008
        /*0014*/ 	.byte	0x00, 0xf0, 0x61, 0x08


	//----- nvinfo : EIATTR_KPARAM_INFO
	.align		4
.L_965:
        /*0018*/ 	.byte	0x04, 0x17
        /*001a*/ 	.short	(.L_967 - .L_966)
.L_966:
        /*001c*/ 	.word	0x00000000
        /*0020*/ 	.short	0x0000
        /*0022*/ 	.short	0x0000
        /*0024*/ 	.byte	0x00, 0xf0, 0x11, 0x00


	//----- nvinfo : EIATTR_SPARSE_MMA_MASK
	.align		4
.L_967:
        /*0028*/ 	.byte	0x03, 0x50
        /*002a*/ 	.short	0x0000


	//----- nvinfo : EIATTR_MAXREG_COUNT
	.align		4
        /*002c*/ 	.byte	0x03, 0x1b
        /*002e*/ 	.short	0x0080


	//----- nvinfo : EIATTR_EXTERNS
	.align		4
        /*0030*/ 	.byte	0x04, 0x0f
        /*0032*/ 	.short	(.L_969 - .L_968)


	//   ....[0]....
	.align		4
.L_968:
        /*0034*/ 	.word	index@(__assertfail)


	//----- nvinfo : EIATTR_MERCURY_ISA_VERSION
	.align		4
.L_969:
        /*0038*/ 	.byte	0x03, 0x5f
        /*003a*/ 	.short	0x0101


	//----- nvinfo : EIATTR_VRC_CTA_INIT_COUNT
	.align		4
        /*003c*/ 	.byte	0x02, 0x4a
	.zero		1
	.zero		1


	//----- nvinfo : EIATTR_SYSCALL_OFFSETS
	.align		4
        /*0040*/ 	.byte	0x04, 0x46
        /*0042*/ 	.short	(.L_971 - .L_970)


	//   ....[0]....
.L_970:
        /*0044*/ 	.word	0x00002460


	//   ....[1]....
        /*0048*/ 	.word	0x00005910


	//   ....[2]....
        /*004c*/ 	.word	0x00007f20


	//   ....[3]....
        /*0050*/ 	.word	0x0000b280


	//   ....[4]....
        /*0054*/ 	.word	0x0000d9a0


	//   ....[5]....
        /*0058*/ 	.word	0x00010d00


	//   ....[6]....
        /*005c*/ 	.word	0x00013430


	//   ....[7]....
        /*0060*/ 	.word	0x00016750


	//----- nvinfo : EIATTR_EXIT_INSTR_OFFSETS
	.align		4
.L_971:
        /*0064*/ 	.byte	0x04, 0x1c
        /*0066*/ 	.short	(.L_973 - .L_972)


	//   ....[0]....
.L_972:
        /*0068*/ 	.word	0x00010fe0


	//   ....[1]....
        /*006c*/ 	.word	0x00015ba0


	//   ....[2]....
        /*0070*/ 	.word	0x00015be0


	//   ....[3]....
        /*0074*/ 	.word	0x00015c80


	//   ....[4]....
        /*0078*/ 	.word	0x00015cc0


	//   ....[5]....
        /*007c*/ 	.word	0x00015d00


	//   ....[6]....
        /*0080*/ 	.word	0x00015d90


	//   ....[7]....
        /*0084*/ 	.word	0x00015db0


	//   ....[8]....
        /*0088*/ 	.word	0x00015e50


	//   ....[9]....
        /*008c*/ 	.word	0x00015e70


	//   ....[10]....
        /*0090*/ 	.word	0x00015ec0


	//   ....[11]....
        /*0094*/ 	.word	0x00015fa0


	//   ....[12]....
        /*0098*/ 	.word	0x00016110


	//   ....[13]....
        /*009c*/ 	.word	0x00016280


	//   ....[14]....
        /*00a0*/ 	.word	0x000163e0


	//   ....[15]....
        /*00a4*/ 	.word	0x00016420


	//   ....[16]....
        /*00a8*/ 	.word	0x00016460


	//   ....[17]....
        /*00ac*/ 	.word	0x00016530


	//   ....[18]....
        /*00b0*/ 	.word	0x000165f0


	//   ....[19]....
        /*00b4*/ 	.word	0x00016760


	//   ....[20]....
        /*00b8*/ 	.word	0x00016870


	//   ....[21]....
        /*00bc*/ 	.word	0x000169b0


	//   ....[22]....
        /*00c0*/ 	.word	0x000169f0


	//----- nvinfo : EIATTR_MAX_THREADS
	.align		4
.L_973:
        /*00c4*/ 	.byte	0x04, 0x05
        /*00c6*/ 	.short	(.L_975 - .L_974)
.L_974:
        /*00c8*/ 	.word	0x00000080
        /*00cc*/ 	.word	0x00000001
        /*00d0*/ 	.word	0x00000001


	//----- nvinfo : EIATTR_CRS_STACK_SIZE
	.align		4
.L_975:
        /*00d4*/ 	.byte	0x04, 0x1e
        /*00d6*/ 	.short	(.L_977 - .L_976)
.L_976:
        /*00d8*/ 	.word	0x00000000


	//----- nvinfo : EIATTR_CBANK_PARAM_SIZE
	.align		4
.L_977:
        /*00dc*/ 	.byte	0x03, 0x19
        /*00de*/ 	.short	0x0220


	//----- nvinfo : EIATTR_PARAM_CBANK
	.align		4
        /*00e0*/ 	.byte	0x04, 0x0a
        /*00e2*/ 	.short	(.L_979 - .L_978)
	.align		4
.L_978:
        /*00e4*/ 	.word	index@(.nv.constant0._ZN2at6native18elementwise_kernelILi128ELi4EZNS0_15gpu_kernel_implIZZZNS0_16acos_kernel_cudaERNS_18TensorIteratorBaseEENKUlvE_clEvENKUlvE1_clEvEUlN3c107complexINS7_4HalfEEEE_EEvS4_RKT_EUliE_EEviT1_)
        /*00e8*/ 	.short	0x0380
        /*00ea*/ 	.short	0x0220


	//----- nvinfo : EIATTR_SW_WAR
	.align		4
.L_979:
        /*00ec*/ 	.byte	0x04, 0x36
        /*00ee*/ 	.short	(.L_981 - .L_980)
.L_980:
        /*00f0*/ 	.word	0x00000008
.L_981:


//--------------------- .nv.info._ZN2at6native27unrolled_elementwise_kernelIZZZNS0_16acos_kernel_cudaERNS_18TensorIteratorBaseEENKUlvE_clEvENKUlvE1_clEvEUlN3c107complexINS6_4HalfEEEE_St5arrayIPcLm2EELi4E23TrivialOffsetCalculatorILi1EjESF_NS0_6memory12LoadWithCastILi1EEENSG_13StoreWithCastILi1EEEEEviT_T0_T2_T3_T4_T5_ --------------------------
	.section	.nv.info._ZN2at6native27unrolled_elementwise_kernelIZZZNS0_16acos_kernel_cudaERNS_18TensorIteratorBaseEENKUlvE_clEvENKUlvE1_clEvEUlN3c107complexINS6_4HalfEEEE_St5arrayIPcLm2EELi4E23TrivialOffsetCalculatorILi1EjESF_NS0_6memory12LoadWithCastILi1EEENSG_13StoreWithCastILi1EEEEEviT_T0_T2_T3_T4_T5_,"",@"SHT_CUDA_INFO"
	.sectionflags	@""
	.align	4


	//----- nvinfo : EIATTR_CUDA_API_VERSION
	.align		4
        /*0000*/ 	.byte	0x04, 0x37
        /*0002*/ 	.short	(.L_983 - .L_982)
.L_982:
        /*0004*/ 	.word	0x00000082


	//----- nvinfo : EIATTR_KPARAM_INFO
	.align		4
.L_983:
        /*0008*/ 	.byte	0x04, 0x17
        /*000a*/ 	.short	(.L_985 - .L_984)
.L_984:
        /*000c*/ 	.word	0x00000000
        /*0010*/ 	.short	0x0006
        /*0012*/ 	.short	0x0024
        /*0014*/ 	.byte	0x00, 0xf0, 0x21, 0x00


	//----- nvinfo : EIATTR_KPARAM_INFO
	.align		4
.L_985:
        /*0018*/ 	.byte	0x04, 0x17
        /*001a*/ 	.short	(.L_987 - .L_986)
.L_986:
        /*001c*/ 	.word	0x00000000
        /*0020*/ 	.short	0x0005
        /*0022*/ 	.short	0x001c
        /*0024*/ 	.byte	0x00, 0xf0, 0x21, 0x00


	//----- nvinfo : EIATTR_KPARAM_INFO
	.align		4
.L_987:
        /*0028*/ 	.byte	0x04, 0x17
        /*002a*/ 	.short	(.L_989 - .L_988)
.L_988:
        /*002c*/ 	.word	0x00000000
        /*0030*/ 	.short	0x0004
        /*0032*/ 	.short	0x0019
        /*0034*/ 	.byte	0x00, 0xf0, 0x05, 0x00


	//----- nvinfo : EIATTR_KPARAM_INFO
	.align		4
.L_989:
        /*0038*/ 	.byte	0x04, 0x17
        /*003a*/ 	.short	(.L_991 - .L_990)
.L_990:
        /*003c*/ 	.word	0x00000000
        /*0040*/ 	.short	0x0003
        /*0042*/ 	.short	0x0018
        /*0044*/ 	.byte	0x00, 0xf0, 0x05, 0x00


	//----- nvinfo : EIATTR_KPARAM_INFO
	.align		4
.L_991:
        /*0048*/ 	.byte	0x04, 0x17
        /*004a*/ 	.short	(.L_993 - .L_992)
.L_992:
        /*004c*/ 	.word	0x00000000
        /*0050*/ 	.short	0x0002
        /*0052*/ 	.short	0x0008
        /*0054*/ 	.byte	0x00, 0xf0, 0x41, 0x00


	//----- nvinfo : EIATTR_KPARAM_INFO
	.align		4
.L_993:
        /*0058*/ 	.byte	0x04, 0x17
        /*005a*/ 	.short	(.L_995 - .L_994)
.L_994:
        /*005c*/ 	.word	0x00000000
        /*0060*/ 	.short	0x0001
        /*0062*/ 	.short	0x0004
        /*0064*/ 	.byte	0x00, 0xf0, 0x05, 0x00


	//----- nvinfo : EIATTR_KPARAM_INFO
	.align		4
.L_995:
        /*0068*/ 	.byte	0x04, 0x17
        /*006a*/ 	.short	(.L_997 - .L_996)
.L_996:
        /*006c*/ 	.word	0x00000000
        /*0070*/ 	.short	0x0000
        /*0072*/ 	.short	0x0000
        /*0074*/ 	.byte	0x00, 0xf0, 0x11, 0x00


	//----- nvinfo : EIATTR_SPARSE_MMA_MASK
	.align		4
.L_997:
        /*0078*/ 	.byte	0x03, 0x50
        /*007a*/ 	.short	0x0000


	//----- nvinfo : EIATTR_MAXREG_COUNT
	.align		4
        /*007c*/ 	.byte	0x03, 0x1b
        /*007e*/ 	.short	0x00ff


	//----- nvinfo : EIATTR_EXTERNS
	.align		4
        /*0080*/ 	.byte	0x04, 0x0f
        /*0082*/ 	.short	(.L_999 - .L_998)


	//   ....[0]....
	.align		4
.L_998:
        /*0084*/ 	.word	index@(__assertfail)


	//----- nvinfo : EIATTR_MERCURY_ISA_VERSION
	.align		4
.L_999:
        /*0088*/ 	.byte	0x03, 0x5f
        /*008a*/ 	.short	0x0101


	//----- nvinfo : EIATTR_VRC_CTA_INIT_COUNT
	.align		4
        /*008c*/ 	.byte	0x02, 0x4a
	.zero		1
	.zero		1


	//----- nvinfo : EIATTR_SYSCALL_OFFSETS
	.align		4
        /*0090*/ 	.byte	0x04, 0x46
        /*0092*/ 	.short	(.L_1001 - .L_1000)


	//   ....[0]....
.L_1000:
        /*0094*/ 	.word	0x00001180


	//   ....[1]....
        /*0098*/ 	.word	0x000024f0


	//   ....[2]....
        /*009c*/ 	.word	0x000037a0


	//   ....[3]....
        /*00a0*/ 	.word	0x00004a40


	//   ....[4]....
        /*00a4*/ 	.word	0x0000f280


	//   ....[5]....
        /*00a8*/ 	.word	0x00010180


	//   ....[6]....
        /*00ac*/ 	.word	0x00011170


	//   ....[7]....
        /*00b0*/ 	.word	0x00012140


	//----- nvinfo : EIATTR_EXIT_INSTR_OFFSETS
	.align		4
.L_1001:
        /*00b4*/ 	.byte	0x04, 0x1c
        /*00b6*/ 	.short	(.L_1003 - .L_1002)


	//   ....[0]....
.L_1002:
        /*00b8*/ 	.word	0x00011440


	//   ....[1]....
        /*00bc*/ 	.word	0x00011590


	//   ....[2]....
        /*00c0*/ 	.word	0x000115d0


	//   ....[3]....
        /*00c4*/ 	.word	0x00011670


	//   ....[4]....
        /*00c8*/ 	.word	0x000116b0


	//   ....[5]....
        /*00cc*/ 	.word	0x000116f0


	//   ....[6]....
        /*00d0*/ 	.word	0x00011780


	//   ....[7]....
        /*00d4*/ 	.word	0x000117a0


	//   ....[8]....
        /*00d8*/ 	.word	0x00011840


	//   ....[9]....
        /*00dc*/ 	.word	0x00011860


	//   ....[10]....
        /*00e0*/ 	.word	0x000118b0


	//   ....[11]....
        /*00e4*/ 	.word	0x00011990


	//   ....[12]....
        /*00e8*/ 	.word	0x00011b00


	//   ....[13]....
        /*00ec*/ 	.word	0x00011c70


	//   ....[14]....
        /*00f0*/ 	.word	0x00011dd0


	//   ....[15]....
        /*00f4*/ 	.word	0x00011e10


	//   ....[16]....
        /*00f8*/ 	.word	0x00011e50


	//   ....[17]....
        /*00fc*/ 	.word	0x00011f20


	//   ....[18]....
        /*0100*/ 	.word	0x00011fe0


	//   ....[19]....
        /*0104*/ 	.word	0x00012150


	//   ....[20]....
        /*0108*/ 	.word	0x00012260


	//   ....[21]....
        /*010c*/ 	.word	0x000123a0


	//   ....[22]....
        /*0110*/ 	.word	0x000123e0


	//----- nvinfo : EIATTR_MAX_THREADS
	.align		4
.L_1003:
        /*0114*/ 	.byte	0x04, 0x05
        /*0116*/ 	.short	(.L_1005 - .L_1004)
.L_1004:
        /*0118*/ 	.word	0x00000080
        /*011c*/ 	.word	0x00000001
        /*0120*/ 	.word	0x00000001


	//----- nvinfo : EIATTR_CRS_STACK_SIZE
	.align		4
.L_1005:
        /*0124*/ 	.byte	0x04, 0x1e
        /*0126*/ 	.short	(.L_1007 - .L_1006)
.L_1006:
        /*0128*/ 	.word	0x00000000


	//----- nvinfo : EIATTR_CBANK_PARAM_SIZE
	.align		4
.L_1007:
        /*012c*/ 	.byte	0x03, 0x19
        /*012e*/ 	.short	0x002c


	//----- nvinfo : EIATTR_PARAM_CBANK
	.align		4
        /*0130*/ 	.byte	0x04, 0x0a
        /*0132*/ 	.short	(.L_1009 - .L_1008)
	.align		4
.L_1008:
        /*0134*/ 	.word	index@(.nv.constant0._ZN2at6native27unrolled_elementwise_kernelIZZZNS0_16acos_kernel_cudaERNS_18TensorIteratorBaseEENKUlvE_clEvENKUlvE1_clEvEUlN3c107complexINS6_4HalfEEEE_St5arrayIPcLm2EELi4E23TrivialOffsetCalculatorILi1EjESF_NS0_6memory12LoadWithCastILi1EEENSG_13StoreWithCastILi1EEEEEviT_T0_T2_T3_T4_T5_)
        /*0138*/ 	.short	0x0380
        /*013a*/ 	.short	0x002c


	//----- nvinfo : EIATTR_SW_WAR
	.align		4
.L_1009:
        /*013c*/ 	.byte	0x04, 0x36
        /*013e*/ 	.short	(.L_1011 - .L_1010)
.L_1010:
        /*0140*/ 	.word	0x00000008
.L_1011:


//--------------------- .nv.info._ZN2at6native18elementwise_kernelILi128ELi2EZNS0_22gpu_kernel_impl_nocastIZZZNS0_16acos_kernel_cudaERNS_18TensorIteratorBaseEENKUlvE_clEvENKUlvE1_clEvEUlN3c107complexINS7_4HalfEEEE_EEvS4_RKT_EUliE_EEviT1_ --------------------------
	.section	.nv.info._ZN2at6native18elementwise_kernelILi128ELi2EZNS0_22gpu_kernel_impl_nocastIZZZNS0_16acos_kernel_cudaERNS_18TensorIteratorBaseEENKUlvE_clEvENKUlvE1_clEvEUlN3c107complexINS7_4HalfEEEE_EEvS4_RKT_EUliE_EEviT1_,"",@"SHT_CUDA_INFO"
	.sectionflags	@""
	.align	4


	//----- nvinfo : EIATTR_CUDA_API_VERSION
	.align		4
        /*0000*/ 	.byte	0x04, 0x37
        /*0002*/ 	.short	(.L_1013 - .L_1012)
.L_1012:
        /*0004*/ 	.word	0x00000082


	//----- nvinfo : EIATTR_KPARAM_INFO
	.align		4
.L_1013:
        /*0008*/ 	.byte	0x04, 0x17
        /*000a*/ 	.short	(.L_1015 - .L_1014)
.L_1014:
        /*000c*/ 	.word	0x00000000
        /*0010*/ 	.short	0x0001
        /*0012*/ 	.short	0x0008
        /*0014*/ 	.byte	0x00, 0xf0, 0x61, 0x08


	//----- nvinfo : EIATTR_KPARAM_INFO
	.align		4
.L_1015:
        /*0018*/ 	.byte	0x04, 0x17
        /*001a*/ 	.short	(.L_1017 - .L_1016)
.L_1016:
        /*001c*/ 	.word	0x00000000
        /*0020*/ 	.short	0x0000
        /*0022*/ 	.short	0x0000
        /*0024*/ 	.byte	0x00, 0xf0, 0x11, 0x00


	//----- nvinfo : EIATTR_SPARSE_MMA_MASK
	.align		4
.L_1017:
        /*0028*/ 	.byte	0x03, 0x50
        /*002a*/ 	.short	0x0000


	//----- nvinfo : EIATTR_MAXREG_COUNT
	.align		4
        /*002c*/ 	.byte	0x03, 0x1b
        /*002e*/ 	.short	0x0080


	//----- nvinfo : EIATTR_MERCURY_ISA_VERSION
	.align		4
        /*0030*/ 	.byte	0x03, 0x5f
        /*0032*/ 	.short	0x0101


	//----- nvinfo : EIATTR_VRC_CTA_INIT_COUNT
	.align		4
        /*0034*/ 	.byte	0x02, 0x4a
	.zero		1
	.zero		1


	//----- nvinfo : EIATTR_EXIT_INSTR_OFFSETS
	.align		4
        /*0038*/ 	.byte	0x04, 0x1c
        /*003a*/ 	.short	(.L_1019 - .L_1018)


	//   ....[0]....
.L_1018:
        /*003c*/ 	.word	0x000039c0


	//   ....[1]....
        /*0040*/ 	.word	0x00007300


	//----- nvinfo : EIATTR_MAX_THREADS
	.align		4
.L_1019:
        /*0044*/ 	.byte	0x04, 0x05
        /*0046*/ 	.short	(.L_1021 - .L_1020)
.L_1020:
        /*0048*/ 	.word	0x00000080
        /*004c*/ 	.word	0x00000001
        /*0050*/ 	.word	0x00000001


	//----- nvinfo : EIATTR_CRS_STACK_SIZE
	.align		4
.L_1021:
        /*0054*/ 	.byte	0x04, 0x1e
        /*0056*/ 	.short	(.L_1023 - .L_1022)
.L_1022:
        /*0058*/ 	.word	0x00000000


	//----- nvinfo : EIATTR_CBANK_PARAM_SIZE
	.align		4
.L_1023:
        /*005c*/ 	.byte	0x03, 0x19
        /*005e*/ 	.short	0x0220


	//----- nvinfo : EIATTR_PARAM_CBANK
	.align		4
        /*0060*/ 	.byte	0x04, 0x0a
        /*0062*/ 	.short	(.L_1025 - .L_1024)
	.align		4
.L_1024:
        /*0064*/ 	.word	index@(.nv.constant0._ZN2at6native18elementwise_kernelILi128ELi2EZNS0_22gpu_kernel_impl_nocastIZZZNS0_16acos_kernel_cudaERNS_18TensorIteratorBaseEENKUlvE_clEvENKUlvE1_clEvEUlN3c107complexINS7_4HalfEEEE_EEvS4_RKT_EUliE_EEviT1_)
        /*0068*/ 	.short	0x0380
        /*006a*/ 	.short	0x0220


	//----- nvinfo : EIATTR_SW_WAR
	.align		4
.L_1025:
        /*006c*/ 	.byte	0x04, 0x36
        /*006e*/ 	.short	(.L_1027 - .L_1026)
.L_1026:
        /*0070*/ 	.word	0x00000008
.L_1027:


//--------------------- .nv.info._ZN2at6native27unrolled_elementwise_kernelIZZZNS0_16acos_kernel_cudaERNS_18TensorIteratorBaseEENKUlvE_clEvENKUlvE1_clEvEUlN3c107complexINS6_4HalfEEEE_St5arrayIPcLm2EELi4E23TrivialOffsetCalculatorILi1EjESF_NS0_6memory15LoadWithoutCastENSG_16StoreWithoutCastEEEviT_T0_T2_T3_T4_T5_ --------------------------
	.section	.nv.info._ZN2at6native27unrolled_elementwise_kernelIZZZNS0_16acos_kernel_cudaERNS_18TensorIteratorBaseEENKUlvE_clEvENKUlvE1_clEvEUlN3c107complexINS6_4HalfEEEE_St5arrayIPcLm2EELi4E23TrivialOffsetCalculatorILi1EjESF_NS0_6memory15LoadWithoutCastENSG_16StoreWithoutCastEEEviT_T0_T2_T3_T4_T5_,"",@"SHT_CUDA_INFO"
	.sectionflags	@""
	.align	4


	//----- nvinfo : EIATTR_CUDA_API_VERSION
	.align		4
        /*0000*/ 	.byte	0x04, 0x37
        /*0002*/ 	.short	(.L_1029 - .L_1028)
.L_1028:
        /*0004*/ 	.word	0x00000082


	//----- nvinfo : EIATTR_KPARAM_INFO
	.align		4
.L_1029:
        /*0008*/ 	.byte	0x04, 0x17
        /*000a*/ 	.short	(.L_1031 - .L_1030)
.L_1030:
        /*000c*/ 	.word	0x00000000
        /*0010*/ 	.short	0x0006
        /*0012*/ 	.short	0x001b
        /*0014*/ 	.byte	0x00, 0xf0, 0x05, 0x00


	//----- nvinfo : EIATTR_KPARAM_INFO
	.align		4
.L_1031:
        /*0018*/ 	.byte	0x04, 0x17
        /*001a*/ 	.short	(.L_1033 - .L_1032)
.L_1032:
        /*001c*/ 	.word	0x00000000
        /*0020*/ 	.short	0x0005
        /*0022*/ 	.short	0x001a
        /*0024*/ 	.byte	0x00, 0xf0, 0x05, 0x00


	//----- nvinfo : EIATTR_KPARAM_INFO
	.align		4
.L_1033:
        /*0028*/ 	.byte	0x04, 0x17
        /*002a*/ 	.short	(.L_1035 - .L_1034)
.L_1034:
        /*002c*/ 	.word	0x00000000
        /*0030*/ 	.short	0x0004
        /*0032*/ 	.short	0x0019
        /*0034*/ 	.byte	0x00, 0xf0, 0x05, 0x00


	//----- nvinfo : EIATTR_KPARAM_INFO
	.align		4
.L_1035:
        /*0038*/ 	.byte	0x04, 0x17
        /*003a*/ 	.short	(.L_1037 - .L_1036)
.L_1036:
        /*003c*/ 	.word	0x00000000
        /*0040*/ 	.short	0x0003
        /*0042*/ 	.short	0x0018
        /*0044*/ 	.byte	0x00, 0xf0, 0x05, 0x00


	//----- nvinfo : EIATTR_KPARAM_INFO
	.align		4
.L_1037:
        /*0048*/ 	.byte	0x04, 0x17
        /*004a*/ 	.short	(.L_1039 - .L_1038)
.L_1038:
        /*004c*/ 	.word	0x00000000
        /*0050*/ 	.short	0x0002
        /*0052*/ 	.short	0x0008
        /*0054*/ 	.byte	0x00, 0xf0, 0x41, 0x00


	//----- nvinfo : EIATTR_KPARAM_INFO
	.align		4
.L_1039:
        /*0058*/ 	.byte	0x04, 0x17
        /*005a*/ 	.short	(.L_1041 - .L_1040)
.L_1040:
        /*005c*/ 	.word	0x00000000
        /*0060*/ 	.short	0x0001
        /*0062*/ 	.short	0x0004
        /*0064*/ 	.byte	0x00, 0xf0, 0x05, 0x00


	//----- nvinfo : EIATTR_KPARAM_INFO
	.align		4
.L_1041:
        /*0068*/ 	.byte	0x04, 0x17
        /*006a*/ 	.short	(.L_1043 - .L_1042)
.L_1042:
        /*006c*/ 	.word	0x00000000
        /*0070*/ 	.short	0x0000
        /*0072*/ 	.short	0x0000
        /*0074*/ 	.byte	0x00, 0xf0, 0x11, 0x00


	//----- nvinfo : EIATTR_SPARSE_MMA_MASK
	.align		4
.L_1043:
        /*0078*/ 	.byte	0x03, 0x50
        /*007a*/ 	.short	0x0000


	//----- nvinfo : EIATTR_MAXREG_COUNT
	.align		4
        /*007c*/ 	.byte	0x03, 0x1b
        /*007e*/ 	.short	0x00ff


	//----- nvinfo : EIATTR_MERCURY_ISA_VERSION
	.align		4
        /*0080*/ 	.byte	0x03, 0x5f
        /*0082*/ 	.short	0x0101


	//----- nvinfo : EIATTR_VRC_CTA_INIT_COUNT
	.align		4
        /*0084*/ 	.byte	0x02, 0x4a
	.zero		1
	.zero		1


	//----- nvinfo : EIATTR_EXIT_INSTR_OFFSETS
	.align		4
        /*0088*/ 	.byte	0x04, 0x1c
        /*008a*/ 	.short	(.L_1045 - .L_1044)


	//   ....[0]....
.L_1044:
        /*008c*/ 	.word	0x00009bf0


	//   ....[1]....
        /*0090*/ 	.word	0x00009c50


	//----- nvinfo : EIATTR_MAX_THREADS
	.align		4
.L_1045:
        /*0094*/ 	.byte	0x04, 0x05
        /*0096*/ 	.short	(.L_1047 - .L_1046)
.L_1046:
        /*0098*/ 	.word	0x00000080
        /*009c*/ 	.word	0x00000001
        /*00a0*/ 	.word	0x00000001


	//----- nvinfo : EIATTR_CRS_STACK_SIZE
	.align		4
.L_1047:
        /*00a4*/ 	.byte	0x04, 0x1e
        /*00a6*/ 	.short	(.L_1049 - .L_1048)
.L_1048:
        /*00a8*/ 	.word	0x00000000


	//----- nvinfo : EIATTR_CBANK_PARAM_SIZE
	.align		4
.L_1049:
        /*00ac*/ 	.byte	0x03, 0x19
        /*00ae*/ 	.short	0x001c


	//----- nvinfo : EIATTR_PARAM_CBANK
	.align		4
        /*00b0*/ 	.byte	0x04, 0x0a
        /*00b2*/ 	.short	(.L_1051 - .L_1050)
	.align		4
.L_1050:
        /*00b4*/ 	.word	index@(.nv.constant0._ZN2at6native27unrolled_elementwise_kernelIZZZNS0_16acos_kernel_cudaERNS_18TensorIteratorBaseEENKUlvE_clEvENKUlvE1_clEvEUlN3c107complexINS6_4HalfEEEE_St5arrayIPcLm2EELi4E23TrivialOffsetCalculatorILi1EjESF_NS0_6memory15LoadWithoutCastENSG_16StoreWithoutCastEEEviT_T0_T2_T3_T4_T5_)
        /*00b8*/ 	.short	0x0380
        /*00ba*/ 	.short	0x001c


	//----- nvinfo : EIATTR_SW_WAR
	.align		4
.L_1051:
        /*00bc*/ 	.byte	0x04, 0x36
        /*00be*/ 	.short	(.L_1053 - .L_1052)
.L_1052:
        /*00c0*/ 	.word	0x00000008
.L_1053:


//--------------------- .nv.info._ZN2at6native29vectorized_elementwise_kernelILi2EZZZNS0_16acos_kernel_cudaERNS_18TensorIteratorBaseEENKUlvE_clEvENKUlvE1_clEvEUlN3c107complexINS6_4HalfEEEE_St5arrayIPcLm2EEEEviT0_T1_ --------------------------
	.section	.nv.info._ZN2at6native29vectorized_elementwise_kernelILi2EZZZNS0_16acos_kernel_cudaERNS_18TensorIteratorBaseEENKUlvE_clEvENKUlvE1_clEvEUlN3c107complexINS6_4HalfEEEE_St5arrayIPcLm2EEEEviT0_T1_,"",@"SHT_CUDA_INFO"
	.sectionflags	@""
	.align	4


	//----- nvinfo : EIATTR_CUDA_API_VERSION
	.align		4
        /*0000*/ 	.byte	0x04, 0x37
        /*0002*/ 	.short	(.L_1055 - .L_1054)
.L_1054:
        /*0004*/ 	.word	0x00000082


	//----- nvinfo : EIATTR_KPARAM_INFO
	.align		4
.L_1055:
        /*0008*/ 	.byte	0x04, 0x17
        /*000a*/ 	.short	(.L_1057 - .L_1056)
.L_1056:
        /*000c*/ 	.word	0x00000000
        /*0010*/ 	.short	0x0002
        /*0012*/ 	.short	0x0008
        /*0014*/ 	.byte	0x00, 0xf0, 0x41, 0x00


	//----- nvinfo : EIATTR_KPARAM_INFO
	.align		4
.L_1057:
        /*0018*/ 	.byte	0x04, 0x17
        /*001a*/ 	.short	(.L_1059 - .L_1058)
.L_1058:
        /*001c*/ 	.word	0x00000000
        /*0020*/ 	.short	0x0001
        /*0022*/ 	.short	0x0004
        /*0024*/ 	.byte	0x00, 0xf0, 0x05, 0x00


	//----- nvinfo : EIATTR_KPARAM_INFO
	.align		4
.L_1059:
        /*0028*/ 	.byte	0x04, 0x17
        /*002a*/ 	.short	(.L_1061 - .L_1060)
.L_1060:
        /*002c*/ 	.word	0x00000000
        /*0030*/ 	.short	0x0000
        /*0032*/ 	.short	0x0000
        /*0034*/ 	.byte	0x00, 0xf0, 0x11, 0x00


	//----- nvinfo : EIATTR_SPARSE_MMA_MASK
	.align		4
.L_1061:
        /*0038*/ 	.byte	0x03, 0x50
        /*003a*/ 	.short	0x0000


	//----- nvinfo : EIATTR_MAXREG_COUNT
	.align		4
        /*003c*/ 	.byte	0x03, 0x1b
        /*003e*/ 	.short	0x00ff


	//----- nvinfo : EIATTR_MERCURY_ISA_VERSION
	.align		4
        /*0040*/ 	.byte	0x03, 0x5f
        /*0042*/ 	.short	0x0101


	//----- nvinfo : EIATTR_VRC_CTA_INIT_COUNT
	.align		4
        /*0044*/ 	.byte	0x02, 0x4a
	.zero		1
	.zero		1


	//----- nvinfo : EIATTR_EXIT_INSTR_OFFSETS
	.align		4
        /*0048*/ 	.byte	0x04, 0x1c
        /*004a*/ 	.short	(.L_1063 - .L_1062)


	//   ....[0]....
.L_1062:
        /*004c*/ 	.word	0x00013570


	//   ....[1]....
        /*0050*/ 	.word	0x000135d0


	//   ....[2]....
        /*0054*/ 	.word	0x00026270


	//----- nvinfo : EIATTR_MAX_THREADS
	.align		4
.L_1063:
        /*0058*/ 	.byte	0x04, 0x05
        /*005a*/ 	.short	(.L_1065 - .L_1064)
.L_1064:
        /*005c*/ 	.word	0x00000080
        /*0060*/ 	.word	0x00000001
        /*0064*/ 	.word	0x00000001


	//----- nvinfo : EIATTR_CRS_STACK_SIZE
	.align		4
.L_1065:
        /*0068*/ 	.byte	0x04, 0x1e
        /*006a*/ 	.short	(.L_1067 - .L_1066)
.L_1066:
        /*006c*/ 	.word	0x00000000


	//----- nvinfo : EIATTR_CBANK_PARAM_SIZE
	.align		4
.L_1067:
        /*0070*/ 	.byte	0x03, 0x19
        /*0072*/ 	.short	0x0018


	//----- nvinfo : EIATTR_PARAM_CBANK
	.align		4
        /*0074*/ 	.byte	0x04, 0x0a
        /*0076*/ 	.short	(.L_1069 - .L_1068)
	.align		4
.L_1068:
        /*0078*/ 	.word	index@(.nv.constant0._ZN2at6native29vectorized_elementwise_kernelILi2EZZZNS0_16acos_kernel_cudaERNS_18TensorIteratorBaseEENKUlvE_clEvENKUlvE1_clEvEUlN3c107complexINS6_4HalfEEEE_St5arrayIPcLm2EEEEviT0_T1_)
        /*007c*/ 	.short	0x0380
        /*007e*/ 	.short	0x0018


	//----- nvinfo : EIATTR_SW_WAR
	.align		4
.L_1069:
        /*0080*/ 	.byte	0x04, 0x36
        /*0082*/ 	.short	(.L_1071 - .L_1070)
.L_1070:
        /*0084*/ 	.word	0x00000008
.L_1071:


//--------------------- .nv.info._ZN2at6native29vectorized_elementwise_kernelILi4EZZZNS0_16acos_kernel_cudaERNS_18TensorIteratorBaseEENKUlvE_clEvENKUlvE1_clEvEUlN3c107complexINS6_4HalfEEEE_St5arrayIPcLm2EEEEviT0_T1_ --------------------------
	.section	.nv.info._ZN2at6native29vectorized_elementwise_kernelILi4EZZZNS0_16acos_kernel_cudaERNS_18TensorIteratorBaseEENKUlvE_clEvENKUlvE1_clEvEUlN3c107complexINS6_4HalfEEEE_St5arrayIPcLm2EEEEviT0_T1_,"",@"SHT_CUDA_INFO"
	.sectionflags	@""
	.align	4


	//----- nvinfo : EIATTR_CUDA_API_VERSION
	.align		4
        /*0000*/ 	.byte	0x04, 0x37
        /*0002*/ 	.short	(.L_1073 - .L_1072)
.L_1072:
        /*0004*/ 	.word	0x00000082


	//----- nvinfo : EIATTR_KPARAM_INFO
	.align		4
.L_1073:
        /*0008*/ 	.byte	0x04, 0x17
        /*000a*/ 	.short	(.L_1075 - .L_1074)
.L_1074:
        /*000c*/ 	.word	0x00000000
        /*0010*/ 	.short	0x0002
        /*0012*/ 	.short	0x0008
        /*0014*/ 	.byte	0x00, 0xf0, 0x41, 0x00


	//----- nvinfo : EIATTR_KPARAM_INFO
	.align		4
.L_1075:
        /*0018*/ 	.byte	0x04, 0x17
        /*001a*/ 	.short	(.L_1077 - .L_1076)
.L_1076:
        /*001c*/ 	.word	0x00000000
        /*0020*/ 	.short	0x0001
        /*0022*/ 	.short	0x0004
        /*0024*/ 	.byte	0x00, 0xf0, 0x05, 0x00


	//----- nvinfo : EIATTR_KPARAM_INFO
	.align		4
.L_1077:
        /*0028*/ 	.byte	0x04, 0x17
        /*002a*/ 	.short	(.L_1079 - .L_1078)
.L_1078:
        /*002c*/ 	.word	0x00000000
        /*0030*/ 	.short	0x0000
        /*0032*/ 	.short	0x0000
        /*0034*/ 	.byte	0x00, 0xf0, 0x11, 0x00


	//----- nvinfo : EIATTR_SPARSE_MMA_MASK
	.align		4
.L_1079:
        /*0038*/ 	.byte	0x03, 0x50
        /*003a*/ 	.short	0x0000


	//----- nvinfo : EIATTR_MAXREG_COUNT
	.align		4
        /*003c*/ 	.byte	0x03, 0x1b
        /*003e*/ 	.short	0x00ff


	//----- nvinfo : EIATTR_MERCURY_ISA_VERSION
	.align		4
        /*0040*/ 	.byte	0x03, 0x5f
        /*0042*/ 	.short	0x0101


	//----- nvinfo : EIATTR_VRC_CTA_INIT_COUNT
	.align		4
        /*0044*/ 	.byte	0x02, 0x4a
	.zero		1
	.zero		1


	//----- nvinfo : EIATTR_EXIT_INSTR_OFFSETS
	.align		4
        /*0048*/ 	.byte	0x04, 0x1c
        /*004a*/ 	.short	(.L_1081 - .L_1080)


	//   ....[0]....
.L_1080:
        /*004c*/ 	.word	0x000135f0


	//   ....[1]....
        /*0050*/ 	.word	0x00013650


	//   ....[2]....
        /*0054*/ 	.word	0x000262c0


	//----- nvinfo : EIATTR_MAX_THREADS
	.align		4
.L_1081:
        /*0058*/ 	.byte	0x04, 0x05
        /*005a*/ 	.short	(.L_1083 - .L_1082)
.L_1082:
        /*005c*/ 	.word	0x00000080
        /*0060*/ 	.word	0x00000001
        /*0064*/ 	.word	0x00000001


	//----- nvinfo : EIATTR_CRS_STACK_SIZE
	.align		4
.L_1083:
        /*0068*/ 	.byte	0x04, 0x1e
        /*006a*/ 	.short	(.L_1085 - .L_1084)
.L_1084:
        /*006c*/ 	.word	0x00000000


	//----- nvinfo : EIATTR_CBANK_PARAM_SIZE
	.align		4
.L_1085:
        /*0070*/ 	.byte	0x03, 0x19
        /*0072*/ 	.short	0x0018


	//----- nvinfo : EIATTR_PARAM_CBANK
	.align		4
        /*0074*/ 	.byte	0x04, 0x0a
        /*0076*/ 	.short	(.L_1087 - .L_1086)
	.align		4
.L_1086:
        /*0078*/ 	.word	index@(.nv.constant0._ZN2at6native29vectorized_elementwise_kernelILi4EZZZNS0_16acos_kernel_cudaERNS_18TensorIteratorBaseEENKUlvE_clEvENKUlvE1_clEvEUlN3c107complexINS6_4HalfEEEE_St5arrayIPcLm2EEEEviT0_T1_)
        /*007c*/ 	.short	0x0380
        /*007e*/ 	.short	0x0018


	//----- nvinfo : EIATTR_SW_WAR
	.align		4
.L_1087:
        /*0080*/ 	.byte	0x04, 0x36
        /*0082*/ 	.short	(.L_1089 - .L_1088)
.L_1088:
        /*0084*/ 	.word	0x00000008
.L_1089:


//--------------------- .nv.info._ZN2at6native29vectorized_elementwise_kernelILi8EZZZNS0_16acos_kernel_cudaERNS_18TensorIteratorBaseEENKUlvE_clEvENKUlvE1_clEvEUlN3c107complexINS6_4HalfEEEE_St5arrayIPcLm2EEEEviT0_T1_ --------------------------
	.section	.nv.info._ZN2at6native29vectorized_elementwise_kernelILi8EZZZNS0_16acos_kernel_cudaERNS_18TensorIteratorBaseEENKUlvE_clEvENKUlvE1_clEvEUlN3c107complexINS6_4HalfEEEE_St5arrayIPcLm2EEEEviT0_T1_,"",@"SHT_CUDA_INFO"
	.sectionflags	@""
	.align	4


	//----- nvinfo : EIATTR_CUDA_API_VERSION
	.align		4
        /*0000*/ 	.byte	0x04, 0x37
        /*0002*/ 	.short	(.L_1091 - .L_1090)
.L_1090:
        /*0004*/ 	.word	0x00000082


	//----- nvinfo : EIATTR_KPARAM_INFO
	.align		4
.L_1091:
        /*0008*/ 	.byte	0x04, 0x17
        /*000a*/ 	.short	(.L_1093 - .L_1092)
.L_1092:
        /*000c*/ 	.word	0x00000000
        /*0010*/ 	.short	0x0002
        /*0012*/ 	.short	0x0008
        /*0014*/ 	.byte	0x00, 0xf0, 0x41, 0x00


	//----- nvinfo : EIATTR_KPARAM_INFO
	.align		4
.L_1093:
        /*0018*/ 	.byte	0x04, 0x17
        /*001a*/ 	.short	(.L_1095 - .L_1094)
.L_1094:
        /*001c*/ 	.word	0x00000000
        /*0020*/ 	.short	0x0001
        /*0022*/ 	.short	0x0004
        /*0024*/ 	.byte	0x00, 0xf0, 0x05, 0x00


	//----- nvinfo : EIATTR_KPARAM_INFO
	.align		4
.L_1095:
        /*0028*/ 	.byte	0x04, 0x17
        /*002a*/ 	.short	(.L_1097 - .L_1096)
.L_1096:
        /*002c*/ 	.word	0x00000000
        /*0030*/ 	.short	0x0000
        /*0032*/ 	.short	0x0000
        /*0034*/ 	.byte	0x00, 0xf0, 0x11, 0x00


	//----- nvinfo : EIATTR_SPARSE_MMA_MASK
	.align		4
.L_1097:
        /*0038*/ 	.byte	0x03, 0x50
        /*003a*/ 	.short	0x0000


	//----- nvinfo : EIATTR_MAXREG_COUNT
	.align		4
        /*003c*/ 	.byte	0x03, 0x1b
        /*003e*/ 	.short	0x00ff


	//----- nvinfo : EIATTR_MERCURY_ISA_VERSION
	.align		4
        /*0040*/ 	.byte	0x03, 0x5f
        /*0042*/ 	.short	0x0101


	//----- nvinfo : EIATTR_VRC_CTA_INIT_COUNT
	.align		4
        /*0044*/ 	.byte	0x02, 0x4a
	.zero		1
	.zero		1


	//----- nvinfo : EIATTR_EXIT_INSTR_OFFSETS
	.align		4
        /*0048*/ 	.byte	0x04, 0x1c
        /*004a*/ 	.short	(.L_1099 - .L_1098)


	//   ....[0]....
.L_1098:
        /*004c*/ 	.word	0x00000010


	//----- nvinfo : EIATTR_MAX_THREADS
	.align		4
.L_1099:
        /*0050*/ 	.byte	0x04, 0x05
        /*0052*/ 	.short	(.L_1101 - .L_1100)
.L_1100:
        /*0054*/ 	.word	0x00000080
        /*0058*/ 	.word	0x00000001
        /*005c*/ 	.word	0x00000001


	//----- nvinfo : EIATTR_CBANK_PARAM_SIZE
	.align		4
.L_1101:
        /*0060*/ 	.byte	0x03, 0x19
        /*0062*/ 	.short	0x0018


	//----- nvinfo : EIATTR_PARAM_CBANK
	.align		4
        /*0064*/ 	.byte	0x04, 0x0a
        /*0066*/ 	.short	(.L_1103 - .L_1102)
	.align		4
.L_1102:
        /*0068*/ 	.word	index@(.nv.constant0._ZN2at6native29vectorized_elementwise_kernelILi8EZZZNS0_16acos_kernel_cudaERNS_18TensorIteratorBaseEENKUlvE_clEvENKUlvE1_clEvEUlN3c107complexINS6_4HalfEEEE_St5arrayIPcLm2EEEEviT0_T1_)
        /*006c*/ 	.short	0x0380
        /*006e*/ 	.short	0x0018


	//----- nvinfo : EIATTR_SW_WAR
	.align		4
.L_1103:
        /*0070*/ 	.byte	0x04, 0x36
        /*0072*/ 	.short	(.L_1105 - .L_1104)
.L_1104:
        /*0074*/ 	.word	0x00000008
.L_1105:


//--------------------- .nv.info._ZN2at6native18elementwise_kernelILi128ELi4EZNS0_15gpu_kernel_implIZZZNS0_16acos_kernel_cudaERNS_18TensorIteratorBaseEENKUlvE_clEvENKUlvE0_clEvEUlN3c107complexIfEEE_EEvS4_RKT_EUliE_EEviT1_ --------------------------
	.section	.nv.info._ZN2at6native18elementwise_kernelILi128ELi4EZNS0_15gpu_kernel_implIZZZNS0_16acos_kernel_cudaERNS_18TensorIteratorBaseEENKUlvE_clEvENKUlvE0_clEvEUlN3c107complexIfEEE_EEvS4_RKT_EUliE_EEviT1_,"",@"SHT_CUDA_INFO"
	.sectionflags	@""
	.align	4


	//----- nvinfo : EIATTR_CUDA_API_VERSION
	.align		4
        /*0000*/ 	.byte	0x04, 0x37
        /*0002*/ 	.short	(.L_1107 - .L_1106)
.L_1106:
        /*0004*/ 	.word	0x00000082


	//----- nvinfo : EIATTR_KPARAM_INFO
	.align		4
.L_1107:
        /*0008*/ 	.byte	0x04, 0x17
        /*000a*/ 	.short	(.L_1109 - .L_1108)
.L_1108:
        /*000c*/ 	.word	0x00000000
        /*0010*/ 	.short	0x0001
        /*0012*/ 	.short	0x0008
        /*0014*/ 	.byte	0x00, 0xf0, 0x61, 0x08


	//----- nvinfo : EIATTR_KPARAM_INFO
	.align		4
.L_1109:
        /*0018*/ 	.byte	0x04, 0x17
        /*001a*/ 	.short	(.L_1111 - .L_1110)
.L_1110:
        /*001c*/ 	.word	0x00000000
        /*0020*/ 	.short	0x0000
        /*0022*/ 	.short	0x0000
        /*0024*/ 	.byte	0x00, 0xf0, 0x11, 0x00


	//----- nvinfo : EIATTR_SPARSE_MMA_MASK
	.align		4
.L_1111:
        /*0028*/ 	.byte	0x03, 0x50
        /*002a*/ 	.short	0x0000


	//----- nvinfo : EIATTR_MAXREG_COUNT
	.align		4
        /*002c*/ 	.byte	0x03, 0x1b
        /*002e*/ 	.short	0x0080


	//----- nvinfo : EIATTR_EXTERNS
	.align		4
        /*0030*/ 	.byte	0x04, 0x0f
        /*0032*/ 	.short	(.L_1113 - .L_1112)


	//   ....[0]....
	.align		4
.L_1112:
        /*0034*/ 	.word	index@(__assertfail)


	//----- nvinfo : EIATTR_MERCURY_ISA_VERSION
	.align		4
.L_1113:
        /*0038*/ 	.byte	0x03, 0x5f
        /*003a*/ 	.short	0x0101


	//----- nvinfo : EIATTR_VRC_CTA_INIT_COUNT
	.align		4
        /*003c*/ 	.byte	0x02, 0x4a
	.zero		1
	.zero		1


	//----- nvinfo : EIATTR_SYSCALL_OFFSETS
	.align		4
        /*0040*/ 	.byte	0x04, 0x46
        /*0042*/ 	.short	(.L_1115 - .L_1114)


	//   ....[0]....
.L_1114:
        /*0044*/ 	.word	0x000022e0


	//   ....[1]....
        /*0048*/ 	.word	0x00005620


	//   ....[2]....
        /*004c*/ 	.word	0x00007a50


	//   ....[3]....
        /*0050*/ 	.word	0x0000ac60


	//   ....[4]....
        /*0054*/ 	.word	0x0000d1a0


	//   ....[5]....
        /*0058*/ 	.word	0x000103b0


	//   ....[6]....
        /*005c*/ 	.word	0x00012900


	//   ....[7]....
        /*0060*/ 	.word	0x00015ae0


	//----- nvinfo : EIATTR_EXIT_INSTR_OFFSETS
	.align		4
.L_1115:
        /*0064*/ 	.byte	0x04, 0x1c
        /*0066*/ 	.short	(.L_1117 - .L_1116)


	//   ....[0]....
.L_1116:
        /*0068*/ 	.word	0x00010660


	//   ....[1]....
        /*006c*/ 	.word	0x00015010


	//   ....[2]....
        /*0070*/ 	.word	0x00015050


	//   ....[3]....
        /*0074*/ 	.word	0x000150e0


	//   ....[4]....
        /*0078*/ 	.word	0x00015110


	//   ....[5]....
        /*007c*/ 	.word	0x00015140


	//   ....[6]....
        /*0080*/ 	.word	0x000151c0


	//   ....[7]....
        /*0084*/ 	.word	0x000151f0


	//   ....[8]....
        /*0088*/ 	.word	0x00015270


	//   ....[9]....
        /*008c*/ 	.word	0x000152a0


	//   ....[10]....
        /*0090*/ 	.word	0x000152e0


	//   ....[11]....
        /*0094*/ 	.word	0x000153b0


	//   ....[12]....
        /*0098*/ 	.word	0x00015510


	//   ....[13]....
        /*009c*/ 	.word	0x00015670


	//   ....[14]....
        /*00a0*/ 	.word	0x000157c0


	//   ....[15]....
        /*00a4*/ 	.word	0x000157f0


	//   ....[16]....
        /*00a8*/ 	.word	0x00015820


	//   ....[17]....
        /*00ac*/ 	.word	0x000158e0


	//   ....[18]....
        /*00b0*/ 	.word	0x00015980


	//   ....[19]....
        /*00b4*/ 	.word	0x00015af0


	//   ....[20]....
        /*00b8*/ 	.word	0x00015bf0


	//   ....[21]....
        /*00bc*/ 	.word	0x00015d20


	//   ....[22]....
        /*00c0*/ 	.word	0x00015d50


	//----- nvinfo : EIATTR_MAX_THREADS
	.align		4
.L_1117:
        /*00c4*/ 	.byte	0x04, 0x05
        /*00c6*/ 	.short	(.L_1119 - .L_1118)
.L_1118:
        /*00c8*/ 	.word	0x00000080
        /*00cc*/ 	.word	0x00000001
        /*00d0*/ 	.word	0x00000001


	//----- nvinfo : EIATTR_CRS_STACK_SIZE
	.align		4
.L_1119:
        /*00d4*/ 	.byte	0x04, 0x1e
        /*00d6*/ 	.short	(.L_1121 - .L_1120)
.L_1120:
        /*00d8*/ 	.word	0x00000000


	//----- nvinfo : EIATTR_CBANK_PARAM_SIZE
	.align		4
.L_1121:
        /*00dc*/ 	.byte	0x03, 0x19
        /*00de*/ 	.short	0x0220


	//----- nvinfo : EIATTR_PARAM_CBANK
	.align		4
        /*00e0*/ 	.byte	0x04, 0x0a
        /*00e2*/ 	.short	(.L_1123 - .L_1122)
	.align		4
.L_1122:
        /*00e4*/ 	.word	index@(.nv.constant0._ZN2at6native18elementwise_kernelILi128ELi4EZNS0_15gpu_kernel_implIZZZNS0_16acos_kernel_cudaERNS_18TensorIteratorBaseEENKUlvE_clEvENKUlvE0_clEvEUlN3c107complexIfEEE_EEvS4_RKT_EUliE_EEviT1_)
        /*00e8*/ 	.short	0x0380
        /*00ea*/ 	.short	0x0220


	//----- nvinfo : EIATTR_SW_WAR
	.align		4
.L_1123:
        /*00ec*/ 	.byte	0x04, 0x36
        /*00ee*/ 	.short	(.L_1125 - .L_1124)
.L_1124:
        /*00f0*/ 	.word	0x00000008
.L_1125:


//--------------------- .nv.info._ZN2at6native27unrolled_elementwise_kernelIZZZNS0_16acos_kernel_cudaERNS_18TensorIteratorBaseEENKUlvE_clEvENKUlvE0_clEvEUlN3c107complexIfEEE_St5arrayIPcLm2EELi4E23TrivialOffsetCalculatorILi1EjESE_NS0_6memory12LoadWithCastILi1EEENSF_13StoreWithCastILi1EEEEEviT_T0_T2_T3_T4_T5_ --------------------------
	.section	.nv.info._ZN2at6native27unrolled_elementwise_kernelIZZZNS0_16acos_kernel_cudaERNS_18TensorIteratorBaseEENKUlvE_clEvENKUlvE0_clEvEUlN3c107complexIfEEE_St5arrayIPcLm2EELi4E23TrivialOffsetCalculatorILi1EjESE_NS0_6memory12LoadWithCastILi1EEENSF_13StoreWithCastILi1EEEEEviT_T0_T2_T3_T4_T5_,"",@"SHT_CUDA_INFO"
	.sectionflags	@""
	.align	4


	//----- nvinfo : EIATTR_CUDA_API_VERSION
	.align		4
        /*0000*/ 	.byte	0x04, 0x37
        /*0002*/ 	.short	(.L_1127 - .L_1126)
.L_1126:
        /*0004*/ 	.word	0x00000082


	//----- nvinfo : EIATTR_KPARAM_INFO
	.align		4
.L_1127:
        /*0008*/ 	.byte	0x04, 0x17
        /*000a*/ 	.short	(.L_1129 - .L_1128)
.L_1128:
        /*000c*/ 	.word	0x00000000
        /*0010*/ 	.short	0x0006
        /*0012*/ 	.short	0x0024
        /*0014*/ 	.byte	0x00, 0xf0, 0x21, 0x00


	//----- nvinfo : EIATTR_KPARAM_INFO
	.align		4
.L_1129:
        /*0018*/ 	.byte	0x04, 0x17
        /*001a*/ 	.short	(.L_1131 - .L_1130)
.L_1130:
        /*001c*/ 	.word	0x00000000
        /*0020*/ 	.short	0x0005
        /*0022*/ 	.short	0x001c
        /*0024*/ 	.byte	0x00, 0xf0, 0x21, 0x00


	//----- nvinfo : EIATTR_KPARAM_INFO
	.align		4
.L_1131:
        /*0028*/ 	.byte	0x04, 0x17
        /*002a*/ 	.short	(.L_1133 - .L_1132)
.L_1132:
        /*002c*/ 	.word	0x00000000
        /*0030*/ 	.short	0x0004
        /*0032*/ 	.short	0x0019
        /*0034*/ 	.byte	0x00, 0xf0, 0x05, 0x00


	//----- nvinfo : EIATTR_KPARAM_INFO
	.align		4
.L_1133:
        /*0038*/ 	.byte	0x04, 0x17
        /*003a*/ 	.short	(.L_1135 - .L_1134)
.L_1134:
        /*003c*/ 	.word	0x00000000
        /*0040*/ 	.short	0x0003
        /*0042*/ 	.short	0x0018
        /*0044*/ 	.byte	0x00, 0xf0, 0x05, 0x00


	//----- nvinfo : EIATTR_KPARAM_INFO
	.align		4
.L_1135:
        /*0048*/ 	.byte	0x04, 0x17
        /*004a*/ 	.short	(.L_1137 - .L_1136)
.L_1136:
        /*004c*/ 	.word	0x00000000
        /*0050*/ 	.short	0x0002
        /*0052*/ 	.short	0x0008
        /*0054*/ 	.byte	0x00, 0xf0, 0x41, 0x00


	//----- nvinfo : EIATTR_KPARAM_INFO
	.align		4
.L_1137:
        /*0058*/ 	.byte	0x04, 0x17
        /*005a*/ 	.short	(.L_1139 - .L_1138)
.L_1138:
        /*005c*/ 	.word	0x00000000
        /*0060*/ 	.short	0x0001
        /*0062*/ 	.short	0x0004
        /*0064*/ 	.byte	0x00, 0xf0, 0x05, 0x00


	//----- nvinfo : EIATTR_KPARAM_INFO
	.align		4
.L_1139:
        /*0068*/ 	.byte	0x04, 0x17
        /*006a*/ 	.short	(.L_1141 - .L_1140)
.L_1140:
        /*006c*/ 	.word	0x00000000
        /*0070*/ 	.short	0x0000
        /*0072*/ 	.short	0x0000
        /*0074*/ 	.byte	0x00, 0xf0, 0x11, 0x00


	//----- nvinfo : EIATTR_SPARSE_MMA_MASK
	.align		4
.L_1141:
        /*0078*/ 	.byte	0x03, 0x50
        /*007a*/ 	.short	0x0000


	//----- nvinfo : EIATTR_MAXREG_COUNT
	.align		4
        /*007c*/ 	.byte	0x03, 0x1b
        /*007e*/ 	.short	0x00ff


	//----- nvinfo : EIATTR_EXTERNS
	.align		4
        /*0080*/ 	.byte	0x04, 0x0f
        /*0082*/ 	.short	(.L_1143 - .L_1142)


	//   ....[0]....
	.align		4
.L_1142:
        /*0084*/ 	.word	index@(__assertfail)


	//----- nvinfo : EIATTR_MERCURY_ISA_VERSION
	.align		4
.L_1143:
        /*0088*/ 	.byte	0x03, 0x5f
        /*008a*/ 	.short	0x0101


	//----- nvinfo : EIATTR_VRC_CTA_INIT_COUNT
	.align		4
        /*008c*/ 	.byte	0x02, 0x4a
	.zero		1
	.zero		1


	//----- nvinfo : EIATTR_SYSCALL_OFFSETS
	.align		4
        /*0090*/ 	.byte	0x04, 0x46
        /*0092*/ 	.short	(.L_1145 - .L_1144)


	//   ....[0]....
.L_1144:
        /*0094*/ 	.word	0x00000fe0


	//   ....[1]....
        /*0098*/ 	.word	0x00002130


	//   ....[2]....
        /*009c*/ 	.word	0x000031f0


	//   ....[3]....
        /*00a0*/ 	.word	0x000041c0


	//   ....[4]....
        /*00a4*/ 	.word	0x0000e7b0


	//   ....[5]....
        /*00a8*/ 	.word	0x0000f590


	//   ....[6]....
        /*00ac*/ 	.word	0x00010460


	//   ....[7]....
        /*00b0*/ 	.word	0x00011310


	//----- nvinfo : EIATTR_EXIT_INSTR_OFFSETS
	.align		4
.L_1145:
        /*00b4*/ 	.byte	0x04, 0x1c
        /*00b6*/ 	.short	(.L_1147 - .L_1146)


	//   ....[0]....
.L_1146:
        /*00b8*/ 	.word	0x00010700


	//   ....[1]....
        /*00bc*/ 	.word	0x00010840


	//   ....[2]....
        /*00c0*/ 	.word	0x00010880


	//   ....[3]....
        /*00c4*/ 	.word	0x00010910


	//   ....[4]....
        /*00c8*/ 	.word	0x00010940


	//   ....[5]....
        /*00cc*/ 	.word	0x00010970


	//   ....[6]....
        /*00d0*/ 	.word	0x000109f0


	//   ....[7]....
        /*00d4*/ 	.word	0x00010a20


	//   ....[8]....
        /*00d8*/ 	.word	0x00010aa0


	//   ....[9]....
        /*00dc*/ 	.word	0x00010ad0


	//   ....[10]....
        /*00e0*/ 	.word	0x00010b10


	//   ....[11]....
        /*00e4*/ 	.word	0x00010be0


	//   ....[12]....
        /*00e8*/ 	.word	0x00010d40


	//   ....[13]....
        /*00ec*/ 	.word	0x00010ea0


	//   ....[14]....
        /*00f0*/ 	.word	0x00010ff0


	//   ....[15]....
        /*00f4*/ 	.word	0x00011020


	//   ....[16]....
        /*00f8*/ 	.word	0x00011050


	//   ....[17]....
        /*00fc*/ 	.word	0x00011110


	//   ....[18]....
        /*0100*/ 	.word	0x000111b0


	//   ....[19]....
        /*0104*/ 	.word	0x00011320


	//   ....[20]....
        /*0108*/ 	.word	0x00011420


	//   ....[21]....
        /*010c*/ 	.word	0x00011550


	//   ....[22]....
        /*0110*/ 	.word	0x00011580


	//----- nvinfo : EIATTR_MAX_THREADS
	.align		4
.L_1147:
        /*0114*/ 	.byte	0x04, 0x05
        /*0116*/ 	.short	(.L_1149 - .L_1148)
.L_1148:
        /*0118*/ 	.word	0x00000080
        /*011c*/ 	.word	0x00000001
        /*0120*/ 	.word	0x00000001


	//----- nvinfo : EIATTR_CRS_STACK_SIZE
	.align		4
.L_1149:
        /*0124*/ 	.byte	0x04, 0x1e
        /*0126*/ 	.short	(.L_1151 - .L_1150)
.L_1150:
        /*0128*/ 	.word	0x00000000


	//----- nvinfo : EIATTR_CBANK_PARAM_SIZE
	.align		4
.L_1151:
        /*012c*/ 	.byte	0x03, 0x19
        /*012e*/ 	.short	0x002c


	//----- nvinfo : EIATTR_PARAM_CBANK
	.align		4
        /*0130*/ 	.byte	0x04, 0x0a
        /*0132*/ 	.short	(.L_1153 - .L_1152)
	.align		4
.L_1152:
        /*0134*/ 	.word	index@(.nv.constant0._ZN2at6native27unrolled_elementwise_kernelIZZZNS0_16acos_kernel_cudaERNS_18TensorIteratorBaseEENKUlvE_clEvENKUlvE0_clEvEUlN3c107complexIfEEE_St5arrayIPcLm2EELi4E23TrivialOffsetCalculatorILi1EjESE_NS0_6memory12LoadWithCastILi1EEENSF_13StoreWithCastILi1EEEEEviT_T0_T2_T3_T4_T5_)
        /*0138*/ 	.short	0x0380
        /*013a*/ 	.short	0x002c


	//----- nvinfo : EIATTR_SW_WAR
	.align		4
.L_1153:
        /*013c*/ 	.byte	0x04, 0x36
        /*013e*/ 	.short	(.L_1155 - .L_1154)
.L_1154:
        /*0140*/ 	.word	0x00000008
.L_1155:


//--------------------- .nv.info._ZN2at6native18elementwise_kernelILi128ELi2EZNS0_22gpu_kernel_impl_nocastIZZZNS0_16acos_kernel_cudaERNS_18TensorIteratorBaseEENKUlvE_clEvENKUlvE0_clEvEUlN3c107complexIfEEE_EEvS4_RKT_EUliE_EEviT1_ --------------------------
	.section	.nv.info._ZN2at6native18elementwise_kernelILi128ELi2EZNS0_22gpu_kernel_impl_nocastIZZZNS0_16acos_kernel_cudaERNS_18TensorIteratorBaseEENKUlvE_clEvENKUlvE0_clEvEUlN3c107complexIfEEE_EEvS4_RKT_EUliE_EEviT1_,"",@"SHT_CUDA_INFO"
	.sectionflags	@""
	.align	4


	//----- nvinfo : EIATTR_CUDA_API_VERSION
	.align		4
        /*0000*/ 	.byte	0x04, 0x37
        /*0002*/ 	.short	(.L_1157 - .L_1156)
.L_1156:
        /*0004*/ 	.word	0x00000082


	//----- nvinfo : EIATTR_KPARAM_INFO
	.align		4
.L_1157:
        /*0008*/ 	.byte	0x04, 0x17
        /*000a*/ 	.short	(.L_1159 - .L_1158)
.L_1158:
        /*000c*/ 	.word	0x00000000
        /*0010*/ 	.short	0x0001
        /*0012*/ 	.short	0x0008
        /*0014*/ 	.byte	0x00, 0xf0, 0x61, 0x08


	//----- nvinfo : EIATTR_KPARAM_INFO
	.align		4
.L_1159:
        /*0018*/ 	.byte	0x04, 0x17
        /*001a*/ 	.short	(.L_1161 - .L_1160)
.L_1160:
        /*001c*/ 	.word	0x00000000
        /*0020*/ 	.short	0x0000
        /*0022*/ 	.short	0x0000
        /*0024*/ 	.byte	0x00, 0xf0, 0x11, 0x00


	//----- nvinfo : EIATTR_SPARSE_MMA_MASK
	.align		4
.L_1161:
        /*0028*/ 	.byte	0x03, 0x50
        /*002a*/ 	.short	0x0000


	//----- nvinfo : EIATTR_MAXREG_COUNT
	.align		4
        /*002c*/ 	.byte	0x03, 0x1b
        /*002e*/ 	.short	0x0080


	//----- nvinfo : EIATTR_MERCURY_ISA_VERSION
	.align		4
        /*0030*/ 	.byte	0x03, 0x5f
        /*0032*/ 	.short	0x0101


	//----- nvinfo : EIATTR_VRC_CTA_INIT_COUNT
	.align		4
        /*0034*/ 	.byte	0x02, 0x4a
	.zero		1
	.zero		1


	//----- nvinfo : EIATTR_EXIT_INSTR_OFFSETS
	.align		4
        /*0038*/ 	.byte	0x04, 0x1c
        /*003a*/ 	.short	(.L_1163 - .L_1162)


	//   ....[0]....
.L_1162:
        /*003c*/ 	.word	0x00003980


	//   ....[1]....
        /*0040*/ 	.word	0x00007250


	//----- nvinfo : EIATTR_MAX_THREADS
	.align		4
.L_1163:
        /*0044*/ 	.byte	0x04, 0x05
        /*0046*/ 	.short	(.L_1165 - .L_1164)
.L_1164:
        /*0048*/ 	.word	0x00000080
        /*004c*/ 	.word	0x00000001
        /*0050*/ 	.word	0x00000001


	//----- nvinfo : EIATTR_CRS_STACK_SIZE
	.align		4
.L_1165:
        /*0054*/ 	.byte	0x04, 0x1e
        /*0056*/ 	.short	(.L_1167 - .L_1166)
.L_1166:
        /*0058*/ 	.word	0x00000000


	//----- nvinfo : EIATTR_CBANK_PARAM_SIZE
	.align		4
.L_1167:
        /*005c*/ 	.byte	0x03, 0x19
        /*005e*/ 	.short	0x0220


	//----- nvinfo : EIATTR_PARAM_CBANK
	.align		4
        /*0060*/ 	.byte	0x04, 0x0a
        /*0062*/ 	.short	(.L_1169 - .L_1168)
	.align		4
.L_1168:
        /*0064*/ 	.word	index@(.nv.constant0._ZN2at6native18elementwise_kernelILi128ELi2EZNS0_22gpu_kernel_impl_nocastIZZZNS0_16acos_kernel_cudaERNS_18TensorIteratorBaseEENKUlvE_clEvENKUlvE0_clEvEUlN3c107complexIfEEE_EEvS4_RKT_EUliE_EEviT1_)
        /*0068*/ 	.short	0x0380
        /*006a*/ 	.short	0x0220


	//----- nvinfo : EIATTR_SW_WAR
	.align		4
.L_1169:
        /*006c*/ 	.byte	0x04, 0x36
        /*006e*/ 	.short	(.L_1171 - .L_1170)
.L_1170:
        /*0070*/ 	.word	0x00000008
.L_1171:


//--------------------- .nv.info._ZN2at6native27unrolled_elementwise_kernelIZZZNS0_16acos_kernel_cudaERNS_18TensorIteratorBaseEENKUlvE_clEvENKUlvE0_clEvEUlN3c107complexIfEEE_St5arrayIPcLm2EELi4E23TrivialOffsetCalculatorILi1EjESE_NS0_6memory15LoadWithoutCastENSF_16StoreWithoutCastEEEviT_T0_T2_T3_T4_T5_ --------------------------
	.section	.nv.info._ZN2at6native27unrolled_elementwise_kernelIZZZNS0_16acos_kernel_cudaERNS_18TensorIteratorBaseEENKUlvE_clEvENKUlvE0_clEvEUlN3c107complexIfEEE_St5arrayIPcLm2EELi4E23TrivialOffsetCalculatorILi1EjESE_NS0_6memory15LoadWithoutCastENSF_16StoreWithoutCastEEEviT_T0_T2_T3_T4_T5_,"",@"SHT_CUDA_INFO"
	.sectionflags	@""
	.align	4


	//----- nvinfo : EIATTR_CUDA_API_VERSION
	.align		4
        /*0000*/ 	.byte	0x04, 0x37
        /*0002*/ 	.short	(.L_1173 - .L_1172)
.L_1172:
        /*0004*/ 	.word	0x00000082


	//----- nvinfo : EIATTR_KPARAM_INFO
	.align		4
.L_1173:
        /*0008*/ 	.byte	0x04, 0x17
        /*000a*/ 	.short	(.L_1175 - .L_1174)
.L_1174:
        /*000c*/ 	.word	0x00000000
        /*0010*/ 	.short	0x0006
        /*0012*/ 	.short	0x001b
        /*0014*/ 	.byte	0x00, 0xf0, 0x05, 0x00


	//----- nvinfo : EIATTR_KPARAM_INFO
	.align		4
.L_1175:
        /*0018*/ 	.byte	0x04, 0x17
        /*001a*/ 	.short	(.L_1177 - .L_1176)
.L_1176:
        /*001c*/ 	.word	0x00000000
        /*0020*/ 	.short	0x0005
        /*0022*/ 	.short	0x001a
        /*0024*/ 	.byte	0x00, 0xf0, 0x05, 0x00


	//----- nvinfo : EIATTR_KPARAM_INFO
	.align		4
.L_1177:
        /*0028*/ 	.byte	0x04, 0x17
        /*002a*/ 	.short	(.L_1179 - .L_1178)
.L_1178:
        /*002c*/ 	.word	0x00000000
        /*0030*/ 	.short	0x0004
        /*0032*/ 	.short	0x0019
        /*0034*/ 	.byte	0x00, 0xf0, 0x05, 0x00


	//----- nvinfo : EIATTR_KPARAM_INFO
	.align		4
.L_1179:
        /*0038*/ 	.byte	0x04, 0x17
        /*003a*/ 	.short	(.L_1181 - .L_1180)
.L_1180:
        /*003c*/ 	.word	0x00000000
        /*0040*/ 	.short	0x0003
        /*0042*/ 	.short	0x0018
        /*0044*/ 	.byte	0x00, 0xf0, 0x05, 0x00


	//----- nvinfo : EIATTR_KPARAM_INFO
	.align		4
.L_1181:
        /*0048*/ 	.byte	0x04, 0x17
        /*004a*/ 	.short	(.L_1183 - .L_1182)
.L_1182:
        /*004c*/ 	.word	0x00000000
        /*0050*/ 	.short	0x0002
        /*0052*/ 	.short	0x0008
        /*0054*/ 	.byte	0x00, 0xf0, 0x41, 0x00


	//----- nvinfo : EIATTR_KPARAM_INFO
	.align		4
.L_1183:
        /*0058*/ 	.byte	0x04, 0x17
        /*005a*/ 	.short	(.L_1185 - .L_1184)
.L_1184:
        /*005c*/ 	.word	0x00000000
        /*0060*/ 	.short	0x0001
        /*0062*/ 	.short	0x0004
        /*0064*/ 	.byte	0x00, 0xf0, 0x05, 0x00


	//----- nvinfo : EIATTR_KPARAM_INFO
	.align		4
.L_1185:
        /*0068*/ 	.byte	0x04, 0x17
        /*006a*/ 	.short	(.L_1187 - .L_1186)
.L_1186:
        /*006c*/ 	.word	0x00000000
        /*0070*/ 	.short	0x0000
        /*0072*/ 	.short	0x0000
        /*0074*/ 	.byte	0x00, 0xf0, 0x11, 0x00


	//----- nvinfo : EIATTR_SPARSE_MMA_MASK
	.align		4
.L_1187:
        /*0078*/ 	.byte	0x03, 0x50
        /*007a*/ 	.short	0x0000


	//----- nvinfo : EIATTR_MAXREG_COUNT
	.align		4
        /*007c*/ 	.byte	0x03, 0x1b
        /*007e*/ 	.short	0x00ff


	//----- nvinfo : EIATTR_MERCURY_ISA_VERSION
	.align		4
        /*0080*/ 	.byte	0x03, 0x5f
        /*0082*/ 	.short	0x0101


	//----- nvinfo : EIATTR_VRC_CTA_INIT_COUNT
	.align		4
        /*0084*/ 	.byte	0x02, 0x4a
	.zero		1
	.zero		1


	//----- nvinfo : EIATTR_EXIT_INSTR_OFFSETS
	.align		4
        /*0088*/ 	.byte	0x04, 0x1c
        /*008a*/ 	.short	(.L_1189 - .L_1188)


	//   ....[0]....
.L_1188:
        /*008c*/ 	.word	0x000099b0


	//   ....[1]....
        /*0090*/ 	.word	0x00009a00


	//----- nvinfo : EIATTR_MAX_THREADS
	.align		4
.L_1189:
        /*0094*/ 	.byte	0x04, 0x05
        /*0096*/ 	.short	(.L_1191 - .L_1190)
.L_1190:
        /*0098*/ 	.word	0x00000080
        /*009c*/ 	.word	0x00000001
        /*00a0*/ 	.word	0x00000001


	//----- nvinfo : EIATTR_CRS_STACK_SIZE
	.align		4
.L_1191:
        /*00a4*/ 	.byte	0x04, 0x1e
        /*00a6*/ 	.short	(.L_1193 - .L_1192)
.L_1192:
        /*00a8*/ 	.word	0x00000000


	//----- nvinfo : EIATTR_CBANK_PARAM_SIZE
	.align		4
.L_1193:
        /*00ac*/ 	.byte	0x03, 0x19
        /*00ae*/ 	.short	0x001c


	//----- nvinfo : EIATTR_PARAM_CBANK
	.align		4
        /*00b0*/ 	.byte	0x04, 0x0a
        /*00b2*/ 	.short	(.L_1195 - .L_1194)
	.align		4
.L_1194:
        /*00b4*/ 	.word	index@(.nv.constant0._ZN2at6native27unrolled_elementwise_kernelIZZZNS0_16acos_kernel_cudaERNS_18TensorIteratorBaseEENKUlvE_clEvENKUlvE0_clEvEUlN3c107complexIfEEE_St5arrayIPcLm2EELi4E23TrivialOffsetCalculatorILi1EjESE_NS0_6memory15LoadWithoutCastENSF_16StoreWithoutCastEEEviT_T0_T2_T3_T4_T5_)
        /*00b8*/ 	.short	0x0380
        /*00ba*/ 	.short	0x001c


	//----- nvinfo : EIATTR_SW_WAR
	.align		4
.L_1195:
        /*00bc*/ 	.byte	0x04, 0x36
        /*00be*/ 	.short	(.L_1197 - .L_1196)
.L_1196:
        /*00c0*/ 	.word	0x00000008
.L_1197:


//--------------------- .nv.info._ZN2at6native29vectorized_elementwise_kernelILi2EZZZNS0_16acos_kernel_cudaERNS_18TensorIteratorBaseEENKUlvE_clEvENKUlvE0_clEvEUlN3c107complexIfEEE_St5arrayIPcLm2EEEEviT0_T1_ --------------------------
	.section	.nv.info._ZN2at6native29vectorized_elementwise_kernelILi2EZZZNS0_16acos_kernel_cudaERNS_18TensorIteratorBaseEENKUlvE_clEvENKUlvE0_clEvEUlN3c107complexIfEEE_St5arrayIPcLm2EEEEviT0_T1_,"",@"SHT_CUDA_INFO"
	.sectionflags	@""
	.align	4


	//----- nvinfo : EIATTR_CUDA_API_VERSION
	.align		4
        /*0000*/ 	.byte	0x04, 0x37
        /*0002*/ 	.short	(.L_1199 - .L_1198)
.L_1198:
        /*0004*/ 	.word	0x00000082


	//----- nvinfo : EIATTR_KPARAM_INFO
	.align		4
.L_1199:
        /*0008*/ 	.byte	0x04, 0x17
        /*000a*/ 	.short	(.L_1201 - .L_1200)
.L_1200:
        /*000c*/ 	.word	0x00000000
        /*0010*/ 	.short	0x0002
        /*0012*/ 	.short	0x0008
        /*0014*/ 	.byte	0x00, 0xf0, 0x41, 0x00


	//----- nvinfo : EIATTR_KPARAM_INFO
	.align		4
.L_1201:
        /*0018*/ 	.byte	0x04, 0x17
        /*001a*/ 	.short	(.L_1203 - .L_1202)
.L_1202:
        /*001c*/ 	.word	0x00000000
        /*0020*/ 	.short	0x0001
        /*0022*/ 	.short	0x0004
        /*0024*/ 	.byte	0x00, 0xf0, 0x05, 0x00


	//----- nvinfo : EIATTR_KPARAM_INFO
	.align		4
.L_1203:
        /*0028*/ 	.byte	0x04, 0x17
        /*002a*/ 	.short	(.L_1205 - .L_1204)
.L_1204:
        /*002c*/ 	.word	0x00000000
        /*0030*/ 	.short	0x0000
        /*0032*/ 	.short	0x0000
        /*0034*/ 	.byte	0x00, 0xf0, 0x11, 0x00


	//----- nvinfo : EIATTR_SPARSE_MMA_MASK
	.align		4
.L_1205:
        /*0038*/ 	.byte	0x03, 0x50
        /*003a*/ 	.short	0x0000


	//----- nvinfo : EIATTR_MAXREG_COUNT
	.align		4
        /*003c*/ 	.byte	0x03, 0x1b
        /*003e*/ 	.short	0x00ff


	//----- nvinfo : EIATTR_MERCURY_ISA_VERSION
	.align		4
        /*0040*/ 	.byte	0x03, 0x5f
        /*0042*/ 	.short	0x0101


	//----- nvinfo : EIATTR_VRC_CTA_INIT_COUNT
	.align		4
        /*0044*/ 	.byte	0x02, 0x4a
	.zero		1
	.zero		1


	//----- nvinfo : EIATTR_EXIT_INSTR_OFFSETS
	.align		4
        /*0048*/ 	.byte	0x04, 0x1c
        /*004a*/ 	.short	(.L_1207 - .L_1206)


	//   ....[0]....
.L_1206:
        /*004c*/ 	.word	0x00013400


	//   ....[1]....
        /*0050*/ 	.word	0x00013450


	//   ....[2]....
        /*0054*/ 	.word	0x00026050


	//----- nvinfo : EIATTR_MAX_THREADS
	.align		4
.L_1207:
        /*0058*/ 	.byte	0x04, 0x05
        /*005a*/ 	.short	(.L_1209 - .L_1208)
.L_1208:
        /*005c*/ 	.word	0x00000080
        /*0060*/ 	.word	0x00000001
        /*0064*/ 	.word	0x00000001


	//----- nvinfo : EIATTR_CRS_STACK_SIZE
	.align		4
.L_1209:
        /*0068*/ 	.byte	0x04, 0x1e
        /*006a*/ 	.short	(.L_1211 - .L_1210)
.L_1210:
        /*006c*/ 	.word	0x00000000


	//----- nvinfo : EIATTR_CBANK_PARAM_SIZE
	.align		4
.L_1211:
        /*0070*/ 	.byte	0x03, 0x19
        /*0072*/ 	.short	0x0018


	//----- nvinfo : EIATTR_PARAM_CBANK
	.align		4
        /*0074*/ 	.byte	0x04, 0x0a
        /*0076*/ 	.short	(.L_1213 - .L_1212)
	.align		4
.L_1212:
        /*0078*/ 	.word	index@(.nv.constant0._ZN2at6native29vectorized_elementwise_kernelILi2EZZZNS0_16acos_kernel_cudaERNS_18TensorIteratorBaseEENKUlvE_clEvENKUlvE0_clEvEUlN3c107complexIfEEE_St5arrayIPcLm2EEEEviT0_T1_)
        /*007c*/ 	.short	0x0380
        /*007e*/ 	.short	0x0018


	//----- nvinfo : EIATTR_SW_WAR
	.align		4
.L_1213:
        /*0080*/ 	.byte	0x04, 0x36
        /*0082*/ 	.short	(.L_1215 - .L_1214)
.L_1214:
        /*0084*/ 	.word	0x00000008
.L_1215:


//--------------------- .nv.info._ZN2at6native29vectorized_elementwise_kernelILi4EZZZNS0_16acos_kernel_cudaERNS_18TensorIteratorBaseEENKUlvE_clEvENKUlvE0_clEvEUlN3c107complexIfEEE_St5arrayIPcLm2EEEEviT0_T1_ --------------------------
	.section	.nv.info._ZN2at6native29vectorized_elementwise_kernelILi4EZZZNS0_16acos_kernel_cudaERNS_18TensorIteratorBaseEENKUlvE_clEvENKUlvE0_clEvEUlN3c107complexIfEEE_St5arrayIPcLm2EEEEviT0_T1_,"",@"SHT_CUDA_INFO"
	.sectionflags	@""
	.align	4


	//----- nvinfo : EIATTR_CUDA_API_VERSION
	.align		4
        /*0000*/ 	.byte	0x04, 0x37
        /*0002*/ 	.short	(.L_1217 - .L_1216)
.L_1216:
        /*0004*/ 	.word	0x00000082


	//----- nvinfo : EIATTR_KPARAM_INFO
	.align		4
.L_1217:
        /*0008*/ 	.byte	0x04, 0x17
        /*000a*/ 	.short	(.L_1219 - .L_1218)
.L_1218:
        /*000c*/ 	.word	0x00000000
        /*0010*/ 	.short	0x0002
        /*0012*/ 	.short	0x0008
        /*0014*/ 	.byte	0x00, 0xf0, 0x41, 0x00


	//----- nvinfo : EIATTR_KPARAM_INFO
	.align		4
.L_1219:
        /*0018*/ 	.byte	0x04, 0x17
        /*001a*/ 	.short	(.L_1221 - .L_1220)
.L_1220:
        /*001c*/ 	.word	0x00000000
        /*0020*/ 	.short	0x0001
        /*0022*/ 	.short	0x0004
        /*0024*/ 	.byte	0x00, 0xf0, 0x05, 0x00


	//----- nvinfo : EIATTR_KPARAM_INFO
	.align		4
.L_1221:
        /*0028*/ 	.byte	0x04, 0x17
        /*002a*/ 	.short	(.L_1223 - .L_1222)
.L_1222:
        /*002c*/ 	.word	0x00000000
        /*0030*/ 	.short	0x0000
        /*0032*/ 	.short	0x0000
        /*0034*/ 	.byte	0x00, 0xf0, 0x11, 0x00


	//----- nvinfo : EIATTR_SPARSE_MMA_MASK
	.align		4
.L_1223:
        /*0038*/ 	.byte	0x03, 0x50
        /*003a*/ 	.short	0x0000


	//----- nvinfo : EIATTR_MAXREG_COUNT
	.align		4
        /*003c*/ 	.byte	0x03, 0x1b
        /*003e*/ 	.short	0x00ff


	//----- nvinfo : EIATTR_MERCURY_ISA_VERSION
	.align		4
        /*0040*/ 	.byte	0x03, 0x5f
        /*0042*/ 	.short	0x0101


	//----- nvinfo : EIATTR_VRC_CTA_INIT_COUNT
	.align		4
        /*0044*/ 	.byte	0x02, 0x4a
	.zero		1
	.zero		1


	//----- nvinfo : EIATTR_EXIT_INSTR_OFFSETS
	.align		4
        /*0048*/ 	.byte	0x04, 0x1c
        /*004a*/ 	.short	(.L_1225 - .L_1224)


	//   ....[0]....
.L_1224:
        /*004c*/ 	.word	0x00013400


	//   ....[1]....
        /*0050*/ 	.word	0x00013450


	//   ....[2]....
        /*0054*/ 	.word	0x00026010


	//----- nvinfo : EIATTR_MAX_THREADS
	.align		4
.L_1225:
        /*0058*/ 	.byte	0x04, 0x05
        /*005a*/ 	.short	(.L_1227 - .L_1226)
.L_1226:
        /*005c*/ 	.word	0x00000080
        /*0060*/ 	.word	0x00000001
        /*0064*/ 	.word	0x00000001


	//----- nvinfo : EIATTR_CRS_STACK_SIZE
	.align		4
.L_1227:
        /*0068*/ 	.byte	0x04, 0x1e
        /*006a*/ 	.short	(.L_1229 - .L_1228)
.L_1228:
        /*006c*/ 	.word	0x00000000


	//----- nvinfo : EIATTR_CBANK_PARAM_SIZE
	.align		4
.L_1229:
        /*0070*/ 	.byte	0x03, 0x19
        /*0072*/ 	.short	0x0018


	//----- nvinfo : EIATTR_PARAM_CBANK
	.align		4
        /*0074*/ 	.byte	0x04, 0x0a
        /*0076*/ 	.short	(.L_1231 - .L_1230)
	.align		4
.L_1230:
        /*0078*/ 	.word	index@(.nv.constant0._ZN2at6native29vectorized_elementwise_kernelILi4EZZZNS0_16acos_kernel_cudaERNS_18TensorIteratorBaseEENKUlvE_clEvENKUlvE0_clEvEUlN3c107complexIfEEE_St5arrayIPcLm2EEEEviT0_T1_)
        /*007c*/ 	.short	0x0380
        /*007e*/ 	.short	0x0018


	//----- nvinfo : EIATTR_SW_WAR
	.align		4
.L_1231:
        /*0080*/ 	.byte	0x04, 0x36
        /*0082*/ 	.short	(.L_1233 - .L_1232)
.L_1232:
        /*0084*/ 	.word	0x00000008
.L_1233:


//--------------------- .nv.info._ZN2at6native29vectorized_elementwise_kernelILi8EZZZNS0_16acos_kernel_cudaERNS_18TensorIteratorBaseEENKUlvE_clEvENKUlvE0_clEvEUlN3c107complexIfEEE_St5arrayIPcLm2EEEEviT0_T1_ --------------------------
	.section	.nv.info._ZN2at6native29vectorized_elementwise_kernelILi8EZZZNS0_16acos_kernel_cudaERNS_18TensorIteratorBaseEENKUlvE_clEvENKUlvE0_clEvEUlN3c107complexIfEEE_St5arrayIPcLm2EEEEviT0_T1_,"",@"SHT_CUDA_INFO"
	.sectionflags	@""
	.align	4


	//----- nvinfo : EIATTR_CUDA_API_VERSION
	.align		4
        /*0000*/ 	.byte	0x04, 0x37
        /*0002*/ 	.short	(.L_1235 - .L_1234)
.L_1234:
        /*0004*/ 	.word	0x00000082


	//----- nvinfo : EIATTR_KPARAM_INFO
	.align		4
.L_1235:
        /*0008*/ 	.byte	0x04, 0x17
        /*000a*/ 	.short	(.L_1237 - .L_1236)
.L_1236:
        /*000c*/ 	.word	0x00000000
        /*0010*/ 	.short	0x0002
        /*0012*/ 	.short	0x0008
        /*0014*/ 	.byte	0x00, 0xf0, 0x41, 0x00


	//----- nvinfo : EIATTR_KPARAM_INFO
	.align		4
.L_1237:
        /*0018*/ 	.byte	0x04, 0x17
        /*001a*/ 	.short	(.L_1239 - .L_1238)
.L_1238:
        /*001c*/ 	.word	0x00000000
        /*0020*/ 	.short	0x0001
        /*0022*/ 	.short	0x0004
        /*0024*/ 	.byte	0x00, 0xf0, 0x05, 0x00


	//----- nvinfo : EIATTR_KPARAM_INFO
	.align		4
.L_1239:
        /*0028*/ 	.byte	0x04, 0x17
        /*002a*/ 	.short	(.L_1241 - .L_1240)
.L_1240:
        /*002c*/ 	.word	0x00000000
        /*0030*/ 	.short	0x0000
        /*0032*/ 	.short	0x0000
        /*0034*/ 	.byte	0x00, 0xf0, 0x11, 0x00


	//----- nvinfo : EIATTR_SPARSE_MMA_MASK
	.align		4
.L_1241:
        /*0038*/ 	.byte	0x03, 0x50
        /*003a*/ 	.short	0x0000


	//----- nvinfo : EIATTR_MAXREG_COUNT
	.align		4
        /*003c*/ 	.byte	0x03, 0x1b
        /*003e*/ 	.short	0x00ff


	//----- nvinfo : EIATTR_MERCURY_ISA_VERSION
	.align		4
        /*0040*/ 	.byte	0x03, 0x5f
        /*0042*/ 	.short	0x0101


	//----- nvinfo : EIATTR_VRC_CTA_INIT_COUNT
	.align		4
        /*0044*/ 	.byte	0x02, 0x4a
	.zero		1
	.zero		1


	//----- nvinfo : EIATTR_EXIT_INSTR_OFFSETS
	.align		4
        /*0048*/ 	.byte	0x04, 0x1c
        /*004a*/ 	.short	(.L_1243 - .L_1242)


	//   ....[0]....
.L_1242:
        /*004c*/ 	.word	0x00000010


	//----- nvinfo : EIATTR_MAX_THREADS
	.align		4
.L_1243:
        /*0050*/ 	.byte	0x04, 0x05
        /*0052*/ 	.short	(.L_1245 - .L_1244)
.L_1244:
        /*0054*/ 	.word	0x00000080
        /*0058*/ 	.word	0x00000001
        /*005c*/ 	.word	0x00000001


	//----- nvinfo : EIATTR_CBANK_PARAM_SIZE
	.align		4
.L_1245:
        /*0060*/ 	.byte	0x03, 0x19
        /*0062*/ 	.short	0x0018


	//----- nvinfo : EIATTR_PARAM_CBANK
	.align		4
        /*0064*/ 	.byte	0x04, 0x0a
        /*0066*/ 	.short	(.L_1247 - .L_1246)
	.align		4
.L_1246:
        /*0068*/ 	.word	index@(.nv.constant0._ZN2at6native29vectorized_elementwise_kernelILi8EZZZNS0_16acos_kernel_cudaERNS_18TensorIteratorBaseEENKUlvE_clEvENKUlvE0_clEvEUlN3c107complexIfEEE_St5arrayIPcLm2EEEEviT0_T1_)
        /*006c*/ 	.short	0x0380
        /*006e*/ 	.short	0x0018


	//----- nvinfo : EIATTR_SW_WAR
	.align		4
.L_1247:
        /*0070*/ 	.byte	0x04, 0x36
        /*0072*/ 	.short	(.L_1249 - .L_1248)
.L_1248:
        /*0074*/ 	.word	0x00000008
.L_1249:


//--------------------- .nv.info._ZN2at6native18elementwise_kernelILi128ELi4EZNS0_15gpu_kernel_implIZZZNS0_16acos_kernel_cudaERNS_18TensorIteratorBaseEENKUlvE_clEvENKUlvE_clEvEUlN3c107complexIdEEE_EEvS4_RKT_EUliE_EEviT1_ --------------------------
	.section	.nv.info._ZN2at6native18elementwise_kernelILi128ELi4EZNS0_15gpu_kernel_implIZZZNS0_16acos_kernel_cudaERNS_18TensorIteratorBaseEENKUlvE_clEvENKUlvE_clEvEUlN3c107complexIdEEE_EEvS4_RKT_EUliE_EEviT1_,"",@"SHT_CUDA_INFO"
	.sectionflags	@""
	.align	4


	//----- nvinfo : EIATTR_CUDA_API_VERSION
	.align		4
        /*0000*/ 	.byte	0x04, 0x37
        /*0002*/ 	.short	(.L_1251 - .L_1250)
.L_1250:
        /*0004*/ 	.word	0x00000082


	//----- nvinfo : EIATTR_KPARAM_INFO
	.align		4
.L_1251:
        /*0008*/ 	.byte	0x04, 0x17
        /*000a*/ 	.short	(.L_1253 - .L_1252)
.L_1252:
        /*000c*/ 	.word	0x00000000
        /*0010*/ 	.short	0x0001
        /*0012*/ 	.short	0x0008
        /*0014*/ 	.byte	0x00, 0xf0, 0x61, 0x08


	//----- nvinfo : EIATTR_KPARAM_INFO
	.align		4
.L_1253:
        /*0018*/ 	.byte	0x04, 0x17
        /*001a*/ 	.short	(.L_1255 - .L_1254)
.L_1254:
        /*001c*/ 	.word	0x00000000
        /*0020*/ 	.short	0x0000
        /*0022*/ 	.short	0x0000
        /*0024*/ 	.byte	0x00, 0xf0, 0x11, 0x00


	//----- nvinfo : EIATTR_SPARSE_MMA_MASK
	.align		4
.L_1255:
        /*0028*/ 	.byte	0x03, 0x50
        /*002a*/ 	.short	0x0000


	//----- nvinfo : EIATTR_MAXREG_COUNT
	.align		4
        /*002c*/ 	.byte	0x03, 0x1b
        /*002e*/ 	.short	0x0080


	//----- nvinfo : EIATTR_EXTERNS
	.align		4
        /*0030*/ 	.byte	0x04, 0x0f
        /*0032*/ 	.short	(.L_1257 - .L_1256)


	//   ....[0]....
	.align		4
.L_1256:
        /*0034*/ 	.word	index@(__assertfail)


	//----- nvinfo : EIATTR_MERCURY_ISA_VERSION
	.align		4
.L_1257:
        /*0038*/ 	.byte	0x03, 0x5f
        /*003a*/ 	.short	0x0101


	//----- nvinfo : EIATTR_VRC_CTA_INIT_COUNT
	.align		4
        /*003c*/ 	.byte	0x02, 0x4a
	.zero		1
	.zero		1


	//----- nvinfo : EIATTR_SYSCALL_OFFSETS
	.align		4
        /*0040*/ 	.byte	0x04, 0x46
        /*0042*/ 	.short	(.L_1259 - .L_1258)


	//   ....[0]....
.L_1258:
        /*0044*/ 	.word	0x00002360


	//   ....[1]....
        /*0048*/ 	.word	0x00017540


	//   ....[2]....
        /*004c*/ 	.word	0x00019ab0


	//   ....[3]....
        /*0050*/ 	.word	0x0002e7e0


	//   ....[4]....
        /*0054*/ 	.word	0x00030f80


	//   ....[5]....
        /*0058*/ 	.word	0x00045ca0


	//   ....[6]....
        /*005c*/ 	.word	0x00048450


	//   ....[7]....
        /*0060*/ 	.word	0x0005d190


	//----- nvinfo : EIATTR_EXIT_INSTR_OFFSETS
	.align		4
.L_1259:
        /*0064*/ 	.byte	0x04, 0x1c
        /*0066*/ 	.short	(.L_1261 - .L_1260)


	//   ....[0]....
.L_1260:
        /*0068*/ 	.word	0x00046100


	//   ....[1]....
        /*006c*/ 	.word	0x0005c1e0


	//   ....[2]....
        /*0070*/ 	.word	0x0005c220


	//   ....[3]....
        /*0074*/ 	.word	0x0005c2b0


	//   ....[4]....
        /*0078*/ 	.word	0x0005c2e0


	//   ....[5]....
        /*007c*/ 	.word	0x0005c310


	//   ....[6]....
        /*0080*/ 	.word	0x0005c420


	//   ....[7]....
        /*0084*/ 	.word	0x0005c4e0


	//   ....[8]....
        /*0088*/ 	.word	0x0005c6a0


	//   ....[9]....
        /*008c*/ 	.word	0x0005c810


	//   ....[10]....
        /*0090*/ 	.word	0x0005c830


	//   ....[11]....
        /*0094*/ 	.word	0x0005c900


	//   ....[12]....
        /*0098*/ 	.word	0x0005caf0


	//   ....[13]....
        /*009c*/ 	.word	0x0005cce0


	//   ....[14]....
        /*00a0*/ 	.word	0x0005cec0


	//   ....[15]....
        /*00a4*/ 	.word	0x0005cef0


	//   ....[16]....
        /*00a8*/ 	.word	0x0005cf20


	//   ....[17]....
        /*00ac*/ 	.word	0x0005d010


	//   ....[18]....
        /*00b0*/ 	.word	0x0005d030


	//   ....[19]....
        /*00b4*/ 	.word	0x0005d1a0


	//   ....[20]....
        /*00b8*/ 	.word	0x0005d330


	//   ....[21]....
        /*00bc*/ 	.word	0x0005d4f0


	//   ....[22]....
        /*00c0*/ 	.word	0x0005d5b0


	//----- nvinfo : EIATTR_MAX_THREADS
	.align		4
.L_1261:
        /*00c4*/ 	.byte	0x04, 0x05
        /*00c6*/ 	.short	(.L_1263 - .L_1262)
.L_1262:
        /*00c8*/ 	.word	0x00000080
        /*00cc*/ 	.word	0x00000001
        /*00d0*/ 	.word	0x00000001


	//----- nvinfo : EIATTR_CRS_STACK_SIZE
	.align		4
.L_1263:
        /*00d4*/ 	.byte	0x04, 0x1e
        /*00d6*/ 	.short	(.L_1265 - .L_1264)
.L_1264:
        /*00d8*/ 	.word	0x00000000


	//----- nvinfo : EIATTR_CBANK_PARAM_SIZE
	.align		4
.L_1265:
        /*00dc*/ 	.byte	0x03, 0x19
        /*00de*/ 	.short	0x0220


	//----- nvinfo : EIATTR_PARAM_CBANK
	.align		4
        /*00e0*/ 	.byte	0x04, 0x0a
        /*00e2*/ 	.short	(.L_1267 - .L_1266)
	.align		4
.L_1266:
        /*00e4*/ 	.word	index@(.nv.constant0._ZN2at6native18elementwise_kernelILi128ELi4EZNS0_15gpu_kernel_implIZZZNS0_16acos_kernel_cudaERNS_18TensorIteratorBaseEENKUlvE_clEvENKUlvE_clEvEUlN3c107complexIdEEE_EEvS4_RKT_EUliE_EEviT1_)
        /*00e8*/ 	.short	0x0380
        /*00ea*/ 	.short	0x0220


	//----- nvinfo : EIATTR_SW_WAR
	.align		4
.L_1267:
        /*00ec*/ 	.byte	0x04, 0x36
        /*00ee*/ 	.short	(.L_1269 - .L_1268)
.L_1268:
        /*00f0*/ 	.word	0x00000008
.L_1269:


//--------------------- .nv.info._ZN2at6native27unrolled_elementwise_kernelIZZZNS0_16acos_kernel_cudaERNS_18TensorIteratorBaseEENKUlvE_clEvENKUlvE_clEvEUlN3c107complexIdEEE_St5arrayIPcLm2EELi4E23TrivialOffsetCalculatorILi1EjESE_NS0_6memory12LoadWithCastILi1EEENSF_13StoreWithCastILi1EEEEEviT_T0_T2_T3_T4_T5_ --------------------------
	.section	.nv.info._ZN2at6native27unrolled_elementwise_kernelIZZZNS0_16acos_kernel_cudaERNS_18TensorIteratorBaseEENKUlvE_clEvENKUlvE_clEvEUlN3c107complexIdEEE_St5arrayIPcLm2EELi4E23TrivialOffsetCalculatorILi1EjESE_NS0_6memory12LoadWithCastILi1EEENSF_13StoreWithCastILi1EEEEEviT_T0_T2_T3_T4_T5_,"",@"SHT_CUDA_INFO"
	.sectionflags	@""
	.align	4


	//----- nvinfo : EIATTR_CUDA_API_VERSION
	.align		4
        /*0000*/ 	.byte	0x04, 0x37
        /*0002*/ 	.short	(.L_1271 - .L_1270)
.L_1270:
        /*0004*/ 	.word	0x00000082


	//----- nvinfo : EIATTR_KPARAM_INFO
	.align		4
.L_1271:
        /*0008*/ 	.byte	0x04, 0x17
        /*000a*/ 	.short	(.L_1273 - .L_1272)
.L_1272:
        /*000c*/ 	.word	0x00000000
        /*0010*/ 	.short	0x0006
        /*0012*/ 	.short	0x0024
        /*0014*/ 	.byte	0x00, 0xf0, 0x21, 0x00


	//----- nvinfo : EIATTR_KPARAM_INFO
	.align		4
.L_1273:
        /*0018*/ 	.byte	0x04, 0x17
        /*001a*/ 	.short	(.L_1275 - .L_1274)
.L_1274:
        /*001c*/ 	.word	0x00000000
        /*0020*/ 	.short	0x0005
        /*0022*/ 	.short	0x001c
        /*0024*/ 	.byte	0x00, 0xf0, 0x21, 0x00


	//----- nvinfo : EIATTR_KPARAM_INFO
	.align		4
.L_1275:
        /*0028*/ 	.byte	0x04, 0x17
        /*002a*/ 	.short	(.L_1277 - .L_1276)
.L_1276:
        /*002c*/ 	.word	0x00000000
        /*0030*/ 	.short	0x0004
        /*0032*/ 	.short	0x0019
        /*0034*/ 	.byte	0x00, 0xf0, 0x05, 0x00


	//----- nvinfo : EIATTR_KPARAM_INFO
	.align		4
.L_1277:
        /*0038*/ 	.byte	0x04, 0x17
        /*003a*/ 	.short	(.L_1279 - .L_1278)
.L_1278:
        /*003c*/ 	.word	0x00000000
        /*0040*/ 	.short	0x0003
        /*0042*/ 	.short	0x0018
        /*0044*/ 	.byte	0x00, 0xf0, 0x05, 0x00


	//----- nvinfo : EIATTR_KPARAM_INFO
	.align		4
.L_1279:
        /*0048*/ 	.byte	0x04, 0x17
        /*004a*/ 	.short	(.L_1281 - .L_1280)
.L_1280:
        /*004c*/ 	.word	0x00000000
        /*0050*/ 	.short	0x0002
        /*0052*/ 	.short	0x0008
        /*0054*/ 	.byte	0x00, 0xf0, 0x41, 0x00


	//----- nvinfo : EIATTR_KPARAM_INFO
	.align		4
.L_1281:
        /*0058*/ 	.byte	0x04, 0x17
        /*005a*/ 	.short	(.L_1283 - .L_1282)
.L_1282:
        /*005c*/ 	.word	0x00000000
        /*0060*/ 	.short	0x0001
        /*0062*/ 	.short	0x0004
        /*0064*/ 	.byte	0x00, 0xf0, 0x05, 0x00


	//----- nvinfo : EIATTR_KPARAM_INFO
	.align		4
.L_1283:
        /*0068*/ 	.byte	0x04, 0x17
        /*006a*/ 	.short	(.L_1285 - .L_1284)
.L_1284:
        /*006c*/ 	.word	0x00000000
        /*0070*/ 	.short	0x0000
        /*0072*/ 	.short	0x0000
        /*0074*/ 	.byte	0x00, 0xf0, 0x11, 0x00


	//----- nvinfo : EIATTR_SPARSE_MMA_MASK
	.align		4
.L_1285:
        /*0078*/ 	.byte	0x03, 0x50
        /*007a*/ 	.short	0x0000


	//----- nvinfo : EIATTR_MAXREG_COUNT
	.align		4
        /*007c*/ 	.byte	0x03, 0x1b
        /*007e*/ 	.short	0x00ff


	//----- nvinfo : EIATTR_EXTERNS
	.align		4
        /*0080*/ 	.byte	0x04, 0x0f
        /*0082*/ 	.short	(.L_1287 - .L_1286)


	//   ....[0]....
	.align		4
.L_1286:
        /*0084*/ 	.word	index@(__assertfail)


	//----- nvinfo : EIATTR_MERCURY_ISA_VERSION
	.align		4
.L_1287:
        /*0088*/ 	.byte	0x03, 0x5f
        /*008a*/ 	.short	0x0101


	//----- nvinfo : EIATTR_VRC_CTA_INIT_COUNT
	.align		4
        /*008c*/ 	.byte	0x02, 0x4a
	.zero		1
	.zero		1


	//----- nvinfo : EIATTR_SYSCALL_OFFSETS
	.align		4
        /*0090*/ 	.byte	0x04, 0x46
        /*0092*/ 	.short	(.L_1289 - .L_1288)


	//   ....[0]....
.L_1288:
        /*0094*/ 	.word	0x00001060


	//   ....[1]....
        /*0098*/ 	.word	0x000022b0


	//   ....[2]....
        /*009c*/ 	.word	0x00003430


	//   ....[3]....
        /*00a0*/ 	.word	0x000044a0


	//   ....[4]....
        /*00a4*/ 	.word	0x00055b50


	//   ....[5]....
        /*00a8*/ 	.word	0x00056ea0


	//   ....[6]....
        /*00ac*/ 	.word	0x00058400


	//   ....[7]....
        /*00b0*/ 	.word	0x00059940


	//----- nvinfo : EIATTR_EXIT_INSTR_OFFSETS
	.align		4
.L_1289:
        /*00b4*/ 	.byte	0x04, 0x1c
        /*00b6*/ 	.short	(.L_1291 - .L_1290)


	//   ....[0]....
.L_1290:
        /*00b8*/ 	.word	0x00058850


	//   ....[1]....
        /*00bc*/ 	.word	0x00058990


	//   ....[2]....
        /*00c0*/ 	.word	0x000589d0


	//   ....[3]....
        /*00c4*/ 	.word	0x00058a60


	//   ....[4]....
        /*00c8*/ 	.word	0x00058a90


	//   ....[5]....
        /*00cc*/ 	.word	0x00058ac0


	//   ....[6]....
        /*00d0*/ 	.word	0x00058bd0


	//   ....[7]....
        /*00d4*/ 	.word	0x00058c90


	//   ....[8]....
        /*00d8*/ 	.word	0x00058e50


	//   ....[9]....
        /*00dc*/ 	.word	0x00058fc0


	//   ....[10]....
        /*00e0*/ 	.word	0x00058fe0


	//   ....[11]....
        /*00e4*/ 	.word	0x000590b0


	//   ....[12]....
        /*00e8*/ 	.word	0x000592a0


	//   ....[13]....
        /*00ec*/ 	.word	0x00059490


	//   ....[14]....
        /*00f0*/ 	.word	0x00059670


	//   ....[15]....
        /*00f4*/ 	.word	0x000596a0


	//   ....[16]....
        /*00f8*/ 	.word	0x000596d0


	//   ....[17]....
        /*00fc*/ 	.word	0x000597c0


	//   ....[18]....
        /*0100*/ 	.word	0x000597e0


	//   ....[19]....
        /*0104*/ 	.word	0x00059950


	//   ....[20]....
        /*0108*/ 	.word	0x00059ae0


	//   ....[21]....
        /*010c*/ 	.word	0x00059ca0


	//   ....[22]....
        /*0110*/ 	.word	0x00059d60


	//----- nvinfo : EIATTR_MAX_THREADS
	.align		4
.L_1291:
        /*0114*/ 	.byte	0x04, 0x05
        /*0116*/ 	.short	(.L_1293 - .L_1292)
.L_1292:
        /*0118*/ 	.word	0x00000080
        /*011c*/ 	.word	0x00000001
        /*0120*/ 	.word	0x00000001


	//----- nvinfo : EIATTR_CRS_STACK_SIZE
	.align		4
.L_1293:
        /*0124*/ 	.byte	0x04, 0x1e
        /*0126*/ 	.short	(.L_1295 - .L_1294)
.L_1294:
        /*0128*/ 	.word	0x00000000


	//----- nvinfo : EIATTR_CBANK_PARAM_SIZE
	.align		4
.L_1295:
        /*012c*/ 	.byte	0x03, 0x19
        /*012e*/ 	.short	0x002c


	//----- nvinfo : EIATTR_PARAM_CBANK
	.align		4
        /*0130*/ 	.byte	0x04, 0x0a
        /*0132*/ 	.short	(.L_1297 - .L_1296)
	.align		4
.L_1296:
        /*0134*/ 	.word	index@(.nv.constant0._ZN2at6native27unrolled_elementwise_kernelIZZZNS0_16acos_kernel_cudaERNS_18TensorIteratorBaseEENKUlvE_clEvENKUlvE_clEvEUlN3c107complexIdEEE_St5arrayIPcLm2EELi4E23TrivialOffsetCalculatorILi1EjESE_NS0_6memory12LoadWithCastILi1EEENSF_13StoreWithCastILi1EEEEEviT_T0_T2_T3_T4_T5_)
        /*0138*/ 	.short	0x0380
        /*013a*/ 	.short	0x002c


	//----- nvinfo : EIATTR_SW_WAR
	.align		4
.L_1297:
        /*013c*/ 	.byte	0x04, 0x36
        /*013e*/ 	.short	(.L_1299 - .L_1298)
.L_1298:
        /*0140*/ 	.word	0x00000008
.L_1299:


//--------------------- .nv.info._ZN2at6native18elementwise_kernelILi128ELi2EZNS0_22gpu_kernel_impl_nocastIZZZNS0_16acos_kernel_cudaERNS_18TensorIteratorBaseEENKUlvE_clEvENKUlvE_clEvEUlN3c107complexIdEEE_EEvS4_RKT_EUliE_EEviT1_ --------------------------
	.section	.nv.info._ZN2at6native18elementwise_kernelILi128ELi2EZNS0_22gpu_kernel_impl_nocastIZZZNS0_16acos_kernel_cudaERNS_18TensorIteratorBaseEENKUlvE_clEvENKUlvE_clEvEUlN3c107complexIdEEE_EEvS4_RKT_EUliE_EEviT1_,"",@"SHT_CUDA_INFO"
	.sectionflags	@""
	.align	4


	//----- nvinfo : EIATTR_CUDA_API_VERSION
	.align		4
        /*0000*/ 	.byte	0x04, 0x37
        /*0002*/ 	.short	(.L_1301 - .L_1300)
.L_1300:
        /*0004*/ 	.word	0x00000082


	//----- nvinfo : EIATTR_KPARAM_INFO
	.align		4
.L_1301:
        /*0008*/ 	.byte	0x04, 0x17
        /*000a*/ 	.short	(.L_1303 - .L_1302)
.L_1302:
        /*000c*/ 	.word	0x00000000
        /*0010*/ 	.short	0x0001
        /*0012*/ 	.short	0x0008
        /*0014*/ 	.byte	0x00, 0xf0, 0x61, 0x08


	//----- nvinfo : EIATTR_KPARAM_INFO
	.align		4
.L_1303:
        /*0018*/ 	.byte	0x04, 0x17
        /*001a*/ 	.short	(.L_1305 - .L_1304)
.L_1304:
        /*001c*/ 	.word	0x00000000
        /*0020*/ 	.short	0x0000
        /*0022*/ 	.short	0x0000
        /*0024*/ 	.byte	0x00, 0xf0, 0x11, 0x00


	//----- nvinfo : EIATTR_SPARSE_MMA_MASK
	.align		4
.L_1305:
        /*0028*/ 	.byte	0x03, 0x50
        /*002a*/ 	.short	0x0000


	//----- nvinfo : EIATTR_MAXREG_COUNT
	.align		4
        /*002c*/ 	.byte	0x03, 0x1b
        /*002e*/ 	.short	0x0080


	//----- nvinfo : EIATTR_MERCURY_ISA_VERSION
	.align		4
        /*0030*/ 	.byte	0x03, 0x5f
        /*0032*/ 	.short	0x0101


	//----- nvinfo : EIATTR_VRC_CTA_INIT_COUNT
	.align		4
        /*0034*/ 	.byte	0x02, 0x4a
	.zero		1
	.zero		1


	//----- nvinfo : EIATTR_EXIT_INSTR_OFFSETS
	.align		4
        /*0038*/ 	.byte	0x04, 0x1c
        /*003a*/ 	.short	(.L_1307 - .L_1306)


	//   ....[0]....
.L_1306:
        /*003c*/ 	.word	0x00015680


	//   ....[1]....
        /*0040*/ 	.word	0x0002ab20


	//----- nvinfo : EIATTR_MAX_THREADS
	.align		4
.L_1307:
        /*0044*/ 	.byte	0x04, 0x05
        /*0046*/ 	.short	(.L_1309 - .L_1308)
.L_1308:
        /*0048*/ 	.word	0x00000080
        /*004c*/ 	.word	0x00000001
        /*0050*/ 	.word	0x00000001


	//----- nvinfo : EIATTR_CRS_STACK_SIZE
	.align		4
.L_1309:
        /*0054*/ 	.byte	0x04, 0x1e
        /*0056*/ 	.short	(.L_1311 - .L_1310)
.L_1310:
        /*0058*/ 	.word	0x00000000


	//----- nvinfo : EIATTR_CBANK_PARAM_SIZE
	.align		4
.L_1311:
        /*005c*/ 	.byte	0x03, 0x19
        /*005e*/ 	.short	0x0220


	//----- nvinfo : EIATTR_PARAM_CBANK
	.align		4
        /*0060*/ 	.byte	0x04, 0x0a
        /*0062*/ 	.short	(.L_1313 - .L_1312)
	.align		4
.L_1312:
        /*0064*/ 	.word	index@(.nv.constant0._ZN2at6native18elementwise_kernelILi128ELi2EZNS0_22gpu_kernel_impl_nocastIZZZNS0_16acos_kernel_cudaERNS_18TensorIteratorBaseEENKUlvE_clEvENKUlvE_clEvEUlN3c107complexIdEEE_EEvS4_RKT_EUliE_EEviT1_)
        /*0068*/ 	.short	0x0380
        /*006a*/ 	.short	0x0220


	//----- nvinfo : EIATTR_SW_WAR
	.align		4
.L_1313:
        /*006c*/ 	.byte	0x04, 0x36
        /*006e*/ 	.short	(.L_1315 - .L_1314)
.L_1314:
        /*0070*/ 	.word	0x00000008
.L_1315:


//--------------------- .nv.info._ZN2at6native27unrolled_elementwise_kernelIZZZNS0_16acos_kernel_cudaERNS_18TensorIteratorBaseEENKUlvE_clEvENKUlvE_clEvEUlN3c107complexIdEEE_St5arrayIPcLm2EELi4E23TrivialOffsetCalculatorILi1EjESE_NS0_6memory15LoadWithoutCastENSF_16StoreWithoutCastEEEviT_T0_T2_T3_T4_T5_ --------------------------
	.section	.nv.info._ZN2at6native27unrolled_elementwise_kernelIZZZNS0_16acos_kernel_cudaERNS_18TensorIteratorBaseEENKUlvE_clEvENKUlvE_clEvEUlN3c107complexIdEEE_St5arrayIPcLm2EELi4E23TrivialOffsetCalculatorILi1EjESE_NS0_6memory15LoadWithoutCastENSF_16StoreWithoutCastEEEviT_T0_T2_T3_T4_T5_,"",@"SHT_CUDA_INFO"
	.sectionflags	@""
	.align	4


	//----- nvinfo : EIATTR_CUDA_API_VERSION
	.align		4
        /*0000*/ 	.byte	0x04, 0x37
        /*0002*/ 	.short	(.L_1317 - .L_1316)
.L_1316:
        /*0004*/ 	.word	0x00000082


	//----- nvinfo : EIATTR_KPARAM_INFO
	.align		4
.L_1317:
        /*0008*/ 	.byte	0x04, 0x17
        /*000a*/ 	.short	(.L_1319 - .L_1318)
.L_1318:
        /*000c*/ 	.word	0x00000000
        /*0010*/ 	.short	0x0006
        /*0012*/ 	.short	0x001b
        /*0014*/ 	.byte	0x00, 0xf0, 0x05, 0x00


	//----- nvinfo : EIATTR_KPARAM_INFO
	.align		4
.L_1319:
        /*0018*/ 	.byte	0x04, 0x17
        /*001a*/ 	.short	(.L_1321 - .L_1320)
.L_1320:
        /*001c*/ 	.word	0x00000000
        /*0020*/ 	.short	0x0005
        /*0022*/ 	.short	0x001a
        /*0024*/ 	.byte	0x00, 0xf0, 0x05, 0x00


	//----- nvinfo : EIATTR_KPARAM_INFO
	.align		4
.L_1321:
        /*0028*/ 	.byte	0x04, 0x17
        /*002a*/ 	.short	(.L_1323 - .L_1322)
.L_1322:
        /*002c*/ 	.word	0x00000000
        /*0030*/ 	.short	0x0004
        /*0032*/ 	.short	0x0019
        /*0034*/ 	.byte	0x00, 0xf0, 0x05, 0x00


	//----- nvinfo : EIATTR_KPARAM_INFO
	.align		4
.L_1323:
        /*0038*/ 	.byte	0x04, 0x17
        /*003a*/ 	.short	(.L_1325 - .L_1324)
.L_1324:
        /*003c*/ 	.word	0x00000000
        /*0040*/ 	.short	0x0003
        /*0042*/ 	.short	0x0018
        /*0044*/ 	.byte	0x00, 0xf0, 0x05, 0x00


	//----- nvinfo : EIATTR_KPARAM_INFO
	.align		4
.L_1325:
        /*0048*/ 	.byte	0x04, 0x17
        /*004a*/ 	.short	(.L_1327 - .L_1326)
.L_1326:
        /*004c*/ 	.word	0x00000000
        /*0050*/ 	.short	0x0002
        /*0052*/ 	.short	0x0008
        /*0054*/ 	.byte	0x00, 0xf0, 0x41, 0x00


	//----- nvinfo : EIATTR_KPARAM_INFO
	.align		4
.L_1327:
        /*0058*/ 	.byte	0x04, 0x17
        /*005a*/ 	.short	(.L_1329 - .L_1328)
.L_1328:
        /*005c*/ 	.word	0x00000000
        /*0060*/ 	.short	0x0001
        /*0062*/ 	.short	0x0004
        /*0064*/ 	.byte	0x00, 0xf0, 0x05, 0x00


	//----- nvinfo : EIATTR_KPARAM_INFO
	.align		4
.L_1329:
        /*0068*/ 	.byte	0x04, 0x17
        /*006a*/ 	.short	(.L_1331 - .L_1330)
.L_1330:
        /*006c*/ 	.word	0x00000000
        /*0070*/ 	.short	0x0000
        /*0072*/ 	.short	0x0000
        /*0074*/ 	.byte	0x00, 0xf0, 0x11, 0x00


	//----- nvinfo : EIATTR_SPARSE_MMA_MASK
	.align		4
.L_1331:
        /*0078*/ 	.byte	0x03, 0x50
        /*007a*/ 	.short	0x0000


	//----- nvinfo : EIATTR_MAXREG_COUNT
	.align		4
        /*007c*/ 	.byte	0x03, 0x1b
        /*007e*/ 	.short	0x00ff


	//----- nvinfo : EIATTR_MERCURY_ISA_VERSION
	.align		4
        /*0080*/ 	.byte	0x03, 0x5f
        /*0082*/ 	.short	0x0101


	//----- nvinfo : EIATTR_VRC_CTA_INIT_COUNT
	.align		4
        /*0084*/ 	.byte	0x02, 0x4a
	.zero		1
	.zero		1


	//----- nvinfo : EIATTR_EXIT_INSTR_OFFSETS
	.align		4
        /*0088*/ 	.byte	0x04, 0x1c
        /*008a*/ 	.short	(.L_1333 - .L_1332)


	//   ....[0]....
.L_1332:
        /*008c*/ 	.word	0x0004fbb0


	//   ....[1]....
        /*0090*/ 	.word	0x0004fc00


	//----- nvinfo : EIATTR_MAX_THREADS
	.align		4
.L_1333:
        /*0094*/ 	.byte	0x04, 0x05
        /*0096*/ 	.short	(.L_1335 - .L_1334)
.L_1334:
        /*0098*/ 	.word	0x00000080
        /*009c*/ 	.word	0x00000001
        /*00a0*/ 	.word	0x00000001


	//----- nvinfo : EIATTR_CRS_STACK_SIZE
	.align		4
.L_1335:
        /*00a4*/ 	.byte	0x04, 0x1e
        /*00a6*/ 	.short	(.L_1337 - .L_1336)
.L_1336:
        /*00a8*/ 	.word	0x00000000


	//----- nvinfo : EIATTR_CBANK_PARAM_SIZE
	.align		4
.L_1337:
        /*00ac*/ 	.byte	0x03, 0x19
        /*00ae*/ 	.short	0x001c


	//----- nvinfo : EIATTR_PARAM_CBANK
	.align		4
        /*00b0*/ 	.byte	0x04, 0x0a
        /*00b2*/ 	.short	(.L_1339 - .L_1338)
	.align		4
.L_1338:
        /*00b4*/ 	.word	index@(.nv.constant0._ZN2at6native27unrolled_elementwise_kernelIZZZNS0_16acos_kernel_cudaERNS_18TensorIteratorBaseEENKUlvE_clEvENKUlvE_clEvEUlN3c107complexIdEEE_St5arrayIPcLm2EELi4E23TrivialOffsetCalculatorILi1EjESE_NS0_6memory15LoadWithoutCastENSF_16StoreWithoutCastEEEviT_T0_T2_T3_T4_T5_)
        /*00b8*/ 	.short	0x0380
        /*00ba*/ 	.short	0x001c


	//----- nvinfo : EIATTR_SW_WAR
	.align		4
.L_1339:
        /*00bc*/ 	.byte	0x04, 0x36
        /*00be*/ 	.short	(.L_1341 - .L_1340)
.L_1340:
        /*00c0*/ 	.word	0x00000008
.L_1341:


//--------------------- .nv.info._ZN2at6native29vectorized_elementwise_kernelILi2EZZZNS0_16acos_kernel_cudaERNS_18TensorIteratorBaseEENKUlvE_clEvENKUlvE_clEvEUlN3c107complexIdEEE_St5arrayIPcLm2EEEEviT0_T1_ --------------------------
	.section	.nv.info._ZN2at6native29vectorized_elementwise_kernelILi2EZZZNS0_16acos_kernel_cudaERNS_18TensorIteratorBaseEENKUlvE_clEvENKUlvE_clEvEUlN3c107complexIdEEE_St5arrayIPcLm2EEEEviT0_T1_,"",@"SHT_CUDA_INFO"
	.sectionflags	@""
	.align	4


	//----- nvinfo : EIATTR_CUDA_API_VERSION
	.align		4
        /*0000*/ 	.byte	0x04, 0x37
        /*0002*/ 	.short	(.L_1343 - .L_1342)
.L_1342:
        /*0004*/ 	.word	0x00000082


	//----- nvinfo : EIATTR_KPARAM_INFO
	.align		4
.L_1343:
        /*0008*/ 	.byte	0x04, 0x17
        /*000a*/ 	.short	(.L_1345 - .L_1344)
.L_1344:
        /*000c*/ 	.word	0x00000000
        /*0010*/ 	.short	0x0002
        /*0012*/ 	.short	0x0008
        /*0014*/ 	.byte	0x00, 0xf0, 0x41, 0x00


	//----- nvinfo : EIATTR_KPARAM_INFO
	.align		4
.L_1345:
        /*0018*/ 	.byte	0x04, 0x17
        /*001a*/ 	.short	(.L_1347 - .L_1346)
.L_1346:
        /*001c*/ 	.word	0x00000000
        /*0020*/ 	.short	0x0001
        /*0022*/ 	.short	0x0004
        /*0024*/ 	.byte	0x00, 0xf0, 0x05, 0x00


	//----- nvinfo : EIATTR_KPARAM_INFO
	.align		4
.L_1347:
        /*0028*/ 	.byte	0x04, 0x17
        /*002a*/ 	.short	(.L_1349 - .L_1348)
.L_1348:
        /*002c*/ 	.word	0x00000000
        /*0030*/ 	.short	0x0000
        /*0032*/ 	.short	0x0000
        /*0034*/ 	.byte	0x00, 0xf0, 0x11, 0x00


	//----- nvinfo : EIATTR_SPARSE_MMA_MASK
	.align		4
.L_1349:
        /*0038*/ 	.byte	0x03, 0x50
        /*003a*/ 	.short	0x0000


	//----- nvinfo : EIATTR_MAXREG_COUNT
	.align		4
        /*003c*/ 	.byte	0x03, 0x1b
        /*003e*/ 	.short	0x00ff


	//----- nvinfo : EIATTR_MERCURY_ISA_VERSION
	.align		4
        /*0040*/ 	.byte	0x03, 0x5f
        /*0042*/ 	.short	0x0101


	//----- nvinfo : EIATTR_VRC_CTA_INIT_COUNT
	.align		4
        /*0044*/ 	.byte	0x02, 0x4a
	.zero		1
	.zero		1


	//----- nvinfo : EIATTR_EXIT_INSTR_OFFSETS
	.align		4
        /*0048*/ 	.byte	0x04, 0x1c
        /*004a*/ 	.short	(.L_1351 - .L_1350)


	//   ....[0]....
.L_1350:
        /*004c*/ 	.word	0x0009eec0


	//   ....[1]....
        /*0050*/ 	.word	0x0009ef10


	//   ....[2]....
        /*0054*/ 	.word	0x0013d550


	//----- nvinfo : EIATTR_MAX_THREADS
	.align		4
.L_1351:
        /*0058*/ 	.byte	0x04, 0x05
        /*005a*/ 	.short	(.L_1353 - .L_1352)
.L_1352:
        /*005c*/ 	.word	0x00000080
        /*0060*/ 	.word	0x00000001
        /*0064*/ 	.word	0x00000001


	//----- nvinfo : EIATTR_CRS_STACK_SIZE
	.align		4
.L_1353:
        /*0068*/ 	.byte	0x04, 0x1e
        /*006a*/ 	.short	(.L_1355 - .L_1354)
.L_1354:
        /*006c*/ 	.word	0x00000000


	//----- nvinfo : EIATTR_CBANK_PARAM_SIZE
	.align		4
.L_1355:
        /*0070*/ 	.byte	0x03, 0x19
        /*0072*/ 	.short	0x0018


	//----- nvinfo : EIATTR_PARAM_CBANK
	.align		4
        /*0074*/ 	.byte	0x04, 0x0a
        /*0076*/ 	.short	(.L_1357 - .L_1356)
	.align		4
.L_1356:
        /*0078*/ 	.word	index@(.nv.constant0._ZN2at6native29vectorized_elementwise_kernelILi2EZZZNS0_16acos_kernel_cudaERNS_18TensorIteratorBaseEENKUlvE_clEvENKUlvE_clEvEUlN3c107complexIdEEE_St5arrayIPcLm2EEEEviT0_T1_)
        /*007c*/ 	.short	0x0380
        /*007e*/ 	.short	0x0018


	//----- nvinfo : EIATTR_SW_WAR
	.align		4
.L_1357:
        /*0080*/ 	.byte	0x04, 0x36
        /*0082*/ 	.short	(.L_1359 - .L_1358)
.L_1358:
        /*0084*/ 	.word	0x00000008
.L_1359:


//--------------------- .nv.info._ZN2at6native29vectorized_elementwise_kernelILi4EZZZNS0_16acos_kernel_cudaERNS_18TensorIteratorBaseEENKUlvE_clEvENKUlvE_clEvEUlN3c107complexIdEEE_St5arrayIPcLm2EEEEviT0_T1_ --------------------------
	.section	.nv.info._ZN2at6native29vectorized_elementwise_kernelILi4EZZZNS0_16acos_kernel_cudaERNS_18TensorIteratorBaseEENKUlvE_clEvENKUlvE_clEvEUlN3c107complexIdEEE_St5arrayIPcLm2EEEEviT0_T1_,"",@"SHT_CUDA_INFO"
	.sectionflags	@""
	.align	4


	//----- nvinfo : EIATTR_CUDA_API_VERSION
	.align		4
        /*0000*/ 	.byte	0x04, 0x37
        /*0002*/ 	.short	(.L_1361 - .L_1360)
.L_1360:
        /*0004*/ 	.word	0x00000082


	//----- nvinfo : EIATTR_KPARAM_INFO
	.align		4
.L_1361:
        /*0008*/ 	.byte	0x04, 0x17
        /*000a*/ 	.short	(.L_1363 - .L_1362)
.L_1362:
        /*000c*/ 	.word	0x00000000
        /*0010*/ 	.short	0x0002
        /*0012*/ 	.short	0x0008
        /*0014*/ 	.byte	0x00, 0xf0, 0x41, 0x00


	//----- nvinfo : EIATTR_KPARAM_INFO
	.align		4
.L_1363:
        /*0018*/ 	.byte	0x04, 0x17
        /*001a*/ 	.short	(.L_1365 - .L_1364)
.L_1364:
        /*001c*/ 	.word	0x00000000
        /*0020*/ 	.short	0x0001
        /*0022*/ 	.short	0x0004
        /*0024*/ 	.byte	0x00, 0xf0, 0x05, 0x00


	//----- nvinfo : EIATTR_KPARAM_INFO
	.align		4
.L_1365:
        /*0028*/ 	.byte	0x04, 0x17
        /*002a*/ 	.short	(.L_1367 - .L_1366)
.L_1366:
        /*002c*/ 	.word	0x00000000
        /*0030*/ 	.short	0x0000
        /*0032*/ 	.short	0x0000
        /*0034*/ 	.byte	0x00, 0xf0, 0x11, 0x00


	//----- nvinfo : EIATTR_SPARSE_MMA_MASK
	.align		4
.L_1367:
        /*0038*/ 	.byte	0x03, 0x50
        /*003a*/ 	.short	0x0000


	//----- nvinfo : EIATTR_MAXREG_COUNT
	.align		4
        /*003c*/ 	.byte	0x03, 0x1b
        /*003e*/ 	.short	0x00ff


	//----- nvinfo : EIATTR_MERCURY_ISA_VERSION
	.align		4
        /*0040*/ 	.byte	0x03, 0x5f
        /*0042*/ 	.short	0x0101


	//----- nvinfo : EIATTR_VRC_CTA_INIT_COUNT
	.align		4
        /*0044*/ 	.byte	0x02, 0x4a
	.zero		1
	.zero		1


	//----- nvinfo : EIATTR_EXIT_INSTR_OFFSETS
	.align		4
        /*0048*/ 	.byte	0x04, 0x1c
        /*004a*/ 	.short	(.L_1369 - .L_1368)


	//   ....[0]....
.L_1368:
        /*004c*/ 	.word	0x0009eec0


	//   ....[1]....
        /*0050*/ 	.word	0x0009ef10


	//   ....[2]....
        /*0054*/ 	.word	0x0013d550


	//----- nvinfo : EIATTR_MAX_THREADS
	.align		4
.L_1369:
        /*0058*/ 	.byte	0x04, 0x05
        /*005a*/ 	.short	(.L_1371 - .L_1370)
.L_1370:
        /*005c*/ 	.word	0x00000080
        /*0060*/ 	.word	0x00000001
        /*0064*/ 	.word	0x00000001


	//----- nvinfo : EIATTR_CRS_STACK_SIZE
	.align		4
.L_1371:
        /*0068*/ 	.byte	0x04, 0x1e
        /*006a*/ 	.short	(.L_1373 - .L_1372)
.L_1372:
        /*006c*/ 	.word	0x00000000


	//----- nvinfo : EIATTR_CBANK_PARAM_SIZE
	.align		4
.L_1373:
        /*0070*/ 	.byte	0x03, 0x19
        /*0072*/ 	.short	0x0018


	//----- nvinfo : EIATTR_PARAM_CBANK
	.align		4
        /*0074*/ 	.byte	0x04, 0x0a
        /*0076*/ 	.short	(.L_1375 - .L_1374)
	.align		4
.L_1374:
        /*0078*/ 	.word	index@(.nv.constant0._ZN2at6native29vectorized_elementwise_kernelILi4EZZZNS0_16acos_kernel_cudaERNS_18TensorIteratorBaseEENKUlvE_clEvENKUlvE_clEvEUlN3c107complexIdEEE_St5arrayIPcLm2EEEEviT0_T1_)
        /*007c*/ 	.short	0x0380
        /*007e*/ 	.short	0x0018


	//----- nvinfo : EIATTR_SW_WAR
	.align		4
.L_1375:
        /*0080*/ 	.byte	0x04, 0x36
        /*0082*/ 	.short	(.L_1377 - .L_1376)
.L_1376:
        /*0084*/ 	.word	0x00000008
.L_1377:


//--------------------- .nv.info._ZN2at6native29vectorized_elementwise_kernelILi8EZZZNS0_16acos_kernel_cudaERNS_18TensorIteratorBaseEENKUlvE_clEvENKUlvE_clEvEUlN3c107complexIdEEE_St5arrayIPcLm2EEEEviT0_T1_ --------------------------
	.section	.nv.info._ZN2at6native29vectorized_elementwise_kernelILi8EZZZNS0_16acos_kernel_cudaERNS_18TensorIteratorBaseEENKUlvE_clEvENKUlvE_clEvEUlN3c107complexIdEEE_St5arrayIPcLm2EEEEviT0_T1_,"",@"SHT_CUDA_INFO"
	.sectionflags	@""
	.align	4


	//----- nvinfo : EIATTR_CUDA_API_VERSION
	.align		4
        /*0000*/ 	.byte	0x04, 0x37
        /*0002*/ 	.short	(.L_1379 - .L_1378)
.L_1378:
        /*0004*/ 	.word	0x00000082


	//----- nvinfo : EIATTR_KPARAM_INFO
	.align		4
.L_1379:
        /*0008*/ 	.byte	0x04, 0x17
        /*000a*/ 	.short	(.L_1381 - .L_1380)
.L_1380:
        /*000c*/ 	.word	0x00000000
        /*0010*/ 	.short	0x0002
        /*0012*/ 	.short	0x0008
        /*0014*/ 	.byte	0x00, 0xf0, 0x41, 0x00


	//----- nvinfo : EIATTR_KPARAM_INFO
	.align		4
.L_1381:
        /*0018*/ 	.byte	0x04, 0x17
        /*001a*/ 	.short	(.L_1383 - .L_1382)
.L_1382:
        /*001c*/ 	.word	0x00000000
        /*0020*/ 	.short	0x0001
        /*0022*/ 	.short	0x0004
        /*0024*/ 	.byte	0x00, 0xf0, 0x05, 0x00


	//----- nvinfo : EIATTR_KPARAM_INFO
	.align		4
.L_1383:
        /*0028*/ 	.byte	0x04, 0x17
        /*002a*/ 	.short	(.L_1385 - .L_1384)
.L_1384:
        /*002c*/ 	.word	0x00000000
        /*0030*/ 	.short	0x0000
        /*0032*/ 	.short	0x0000
        /*0034*/ 	.byte	0x00, 0xf0, 0x11, 0x00


	//----- nvinfo : EIATTR_SPARSE_MMA_MASK
	.align		4
.L_1385:
        /*0038*/ 	.byte	0x03, 0x50
        /*003a*/ 	.short	0x0000


	//----- nvinfo : EIATTR_MAXREG_COUNT
	.align		4
        /*003c*/ 	.byte	0x03, 0x1b
        /*003e*/ 	.short	0x00ff


	//----- nvinfo : EIATTR_MERCURY_ISA_VERSION
	.align		4
        /*0040*/ 	.byte	0x03, 0x5f
        /*0042*/ 	.short	0x0101


	//----- nvinfo : EIATTR_VRC_CTA_INIT_COUNT
	.align		4
        /*0044*/ 	.byte	0x02, 0x4a
	.zero		1
	.zero		1


	//----- nvinfo : EIATTR_EXIT_INSTR_OFFSETS
	.align		4
        /*0048*/ 	.byte	0x04, 0x1c
        /*004a*/ 	.short	(.L_1387 - .L_1386)


	//   ....[0]....
.L_1386:
        /*004c*/ 	.word	0x00000010


	//----- nvinfo : EIATTR_MAX_THREADS
	.align		4
.L_1387:
        /*0050*/ 	.byte	0x04, 0x05
        /*0052*/ 	.short	(.L_1389 - .L_1388)
.L_1388:
        /*0054*/ 	.word	0x00000080
        /*0058*/ 	.word	0x00000001
        /*005c*/ 	.word	0x00000001


	//----- nvinfo : EIATTR_CBANK_PARAM_SIZE
	.align		4
.L_1389:
        /*0060*/ 	.byte	0x03, 0x19
        /*0062*/ 	.short	0x0018


	//----- nvinfo : EIATTR_PARAM_CBANK
	.align		4
        /*0064*/ 	.byte	0x04, 0x0a
        /*0066*/ 	.short	(.L_1391 - .L_1390)
	.align		4
.L_1390:
        /*0068*/ 	.word	index@(.nv.constant0._ZN2at6native29vectorized_elementwise_kernelILi8EZZZNS0_16acos_kernel_cudaERNS_18TensorIteratorBaseEENKUlvE_clEvENKUlvE_clEvEUlN3c107complexIdEEE_St5arrayIPcLm2EEEEviT0_T1_)
        /*006c*/ 	.short	0x0380
        /*006e*/ 	.short	0x0018


	//----- nvinfo : EIATTR_SW_WAR
	.align		4
.L_1391:
        /*0070*/ 	.byte	0x04, 0x36
        /*0072*/ 	.short	(.L_1393 - .L_1392)
.L_1392:
        /*0074*/ 	.word	0x00000008
.L_1393:


//--------------------- .nv.callgraph             --------------------------
	.section	.nv.callgraph,"",@"SHT_CUDA_CALLGRAPH"
	.align	4
	.sectionentsize	8
	.align		4
        /*0000*/ 	.word	0x00000000
	.align		4
        /*0004*/ 	.word	0xffffffff
	.align		4
        /*0008*/ 	.word	index@(_ZN2at6native18elementwise_kernelILi128ELi4EZNS0_15gpu_kernel_implIZZZNS0_16acos_kernel_cudaERNS_18TensorIteratorBaseEENKUlvE0_clEvENKUlvE2_clEvEUlN3c108BFloat16EE_EEvS4_RKT_EUliE_EEviT1_)
	.align		4
        /*000c*/ 	.word	index@(__assertfail)
	.align		4
        /*0010*/ 	.word	index@(_ZN2at6native27unrolled_elementwise_kernelIZZZNS0_16acos_kernel_cudaERNS_18TensorIteratorBaseEENKUlvE0_clEvENKUlvE2_clEvEUlN3c108BFloat16EE_St5arrayIPcLm2EELi4E23TrivialOffsetCalculatorILi1EjESD_NS0_6memory12LoadWithCastILi1EEENSE_13StoreWithCastILi1EEEEEviT_T0_T2_T3_T4_T5_)
	.align		4
        /*0014*/ 	.word	index@(__assertfail)
	.align		4
        /*0018*/ 	.word	index@(_ZN2at6native18elementwise_kernelILi128ELi4EZNS0_15gpu_kernel_implIZZZNS0_16acos_kernel_cudaERNS_18TensorIteratorBaseEENKUlvE0_clEvENKUlvE1_clEvEUlN3c104HalfEE_EEvS4_RKT_EUliE_EEviT1_)
	.align		4
        /*001c*/ 	.word	index@(__assertfail)
	.align		4
        /*0020*/ 	.word	index@(_ZN2at6native27unrolled_elementwise_kernelIZZZNS0_16acos_kernel_cudaERNS_18TensorIteratorBaseEENKUlvE0_clEvENKUlvE1_clEvEUlN3c104HalfEE_St5arrayIPcLm2EELi4E23TrivialOffsetCalculatorILi1EjESD_NS0_6memory12LoadWithCastILi1EEENSE_13StoreWithCastILi1EEEEEviT_T0_T2_T3_T4_T5_)
	.align		4
        /*0024*/ 	.word	index@(__assertfail)
	.align		4
        /*0028*/ 	.word	index@(_ZN2at6native18elementwise_kernelILi128ELi4EZNS0_15gpu_kernel_implIZZZNS0_16acos_kernel_cudaERNS_18TensorIteratorBaseEENKUlvE0_clEvENKUlvE0_clEvEUlfE_EEvS4_RKT_EUliE_EEviT1_)
	.align		4
        /*002c*/ 	.word	index@(__assertfail)
	.align		4
        /*0030*/ 	.word	index@(_ZN2at6native27unrolled_elementwise_kernelIZZZNS0_16acos_kernel_cudaERNS_18TensorIteratorBaseEENKUlvE0_clEvENKUlvE0_clEvEUlfE_St5arrayIPcLm2EELi4E23TrivialOffsetCalculatorILi1EjESB_NS0_6memory12LoadWithCastILi1EEENSC_13StoreWithCastILi1EEEEEviT_T0_T2_T3_T4_T5_)
	.align		4
        /*0034*/ 	.word	index@(__assertfail)
	.align		4
        /*0038*/ 	.word	index@(_ZN2at6native18elementwise_kernelILi128ELi4EZNS0_15gpu_kernel_implIZZZNS0_16acos_kernel_cudaERNS_18TensorIteratorBaseEENKUlvE0_clEvENKUlvE_clEvEUldE_EEvS4_RKT_EUliE_EEviT1_)
	.align		4
        /*003c*/ 	.word	index@(__assertfail)
	.align		4
        /*0040*/ 	.word	index@(_ZN2at6native27unrolled_elementwise_kernelIZZZNS0_16acos_kernel_cudaERNS_18TensorIteratorBaseEENKUlvE0_clEvENKUlvE_clEvEUldE_St5arrayIPcLm2EELi4E23TrivialOffsetCalculatorILi1EjESB_NS0_6memory12LoadWithCastILi1EEENSC_13StoreWithCastILi1EEEEEviT_T0_T2_T3_T4_T5_)
	.align		4
        /*0044*/ 	.word	index@(__assertfail)
	.align		4
        /*0048*/ 	.word	index@(_ZN2at6native18elementwise_kernelILi128ELi4EZNS0_15gpu_kernel_implIZZZNS0_16acos_kernel_cudaERNS_18TensorIteratorBaseEENKUlvE_clEvENKUlvE1_clEvEUlN3c107complexINS7_4HalfEEEE_EEvS4_RKT_EUliE_EEviT1_)
	.align		4
        /*004c*/ 	.word	index@(__assertfail)
	.align		4
        /*0050*/ 	.word	index@(_ZN2at6native27unrolled_elementwise_kernelIZZZNS0_16acos_kernel_cudaERNS_18TensorIteratorBaseEENKUlvE_clEvENKUlvE1_clEvEUlN3c107complexINS6_4HalfEEEE_St5arrayIPcLm2EELi4E23TrivialOffsetCalculatorILi1EjESF_NS0_6memory12LoadWithCastILi1EEENSG_13StoreWithCastILi1EEEEEviT_T0_T2_T3_T4_T5_)
	.align		4
        /*0054*/ 	.word	index@(__assertfail)
	.align		4
        /*0058*/ 	.word	index@(_ZN2at6native18elementwise_kernelILi128ELi4EZNS0_15gpu_kernel_implIZZZNS0_16acos_kernel_cudaERNS_18TensorIteratorBaseEENKUlvE_clEvENKUlvE0_clEvEUlN3c107complexIfEEE_EEvS4_RKT_EUliE_EEviT1_)
	.align		4
        /*005c*/ 	.word	index@(__assertfail)
	.align		4
        /*0060*/ 	.word	index@(_ZN2at6native27unrolled_elementwise_kernelIZZZNS0_16acos_kernel_cudaERNS_18TensorIteratorBaseEENKUlvE_clEvENKUlvE0_clEvEUlN3c107complexIfEEE_St5arrayIPcLm2EELi4E23TrivialOffsetCalculatorILi1EjESE_NS0_6memory12LoadWithCastILi1EEENSF_13StoreWithCastILi1EEEEEviT_T0_T2_T3_T4_T5_)
	.align		4
        /*0064*/ 	.word	index@(__assertfail)
	.align		4
        /*0068*/ 	.word	index@(_ZN2at6native18elementwise_kernelILi128ELi4EZNS0_15gpu_kernel_implIZZZNS0_16acos_kernel_cudaERNS_18TensorIteratorBaseEENKUlvE_clEvENKUlvE_clEvEUlN3c107complexIdEEE_EEvS4_RKT_EUliE_EEviT1_)
	.align		4
        /*006c*/ 	.word	index@(__assertfail)
	.align		4
        /*0070*/ 	.word	index@(_ZN2at6native27unrolled_elementwise_kernelIZZZNS0_16acos_kernel_cudaERNS_18TensorIteratorBaseEENKUlvE_clEvENKUlvE_clEvEUlN3c107complexIdEEE_St5arrayIPcLm2EELi4E23TrivialOffsetCalculatorILi1EjESE_NS0_6memory12LoadWithCastILi1EEENSF_13StoreWithCastILi1EEEEEviT_T0_T2_T3_T4_T5_)
	.align		4
        /*0074*/ 	.word	index@(__assertfail)
	.align		4
        /*0078*/ 	.word	0x00000000
	.align		4
        /*007c*/ 	.word	0xfffffffe
	.align		4
        /*0080*/ 	.word	0x00000000
	.align		4
        /*0084*/ 	.word	0xfffffffd
	.align		4
        /*0088*/ 	.word	0x00000000
	.align		4
        /*008c*/ 	.word	0xfffffffc


//--------------------- .nv.constant4             --------------------------
	.section	.nv.constant4,"a",@progbits
	.align	8
	.align		8
.nv.constant4:
        /*0000*/ 	.dword	__assertfail
	.align		8
        /*0008*/ 	.dword	__unnamed_1
	.align		8
        /*0010*/ 	.dword	__unnamed_2
	.align		8
        /*0018*/ 	.dword	__unnamed_3
	.align		8
        /*0020*/ 	.dword	__unnamed_4
	.align		8
        /*0028*/ 	.dword	__unnamed_5
	.align		8
        /*0030*/ 	.dword	__unnamed_6
	.align		8
        /*0038*/ 	.dword	__unnamed_7
	.align		8
        /*0040*/ 	.dword	__unnamed_8
	.align		8
        /*0048*/ 	.dword	__unnamed_9
	.align		8
        /*0050*/ 	.dword	__unnamed_10
	.align		8
        /*0058*/ 	.dword	__unnamed_11
	.align		8
        /*0060*/ 	.dword	__unnamed_12
	.align		8
        /*0068*/ 	.dword	__unnamed_13
	.align		8
        /*0070*/ 	.dword	__unnamed_14
	.align		8
        /*0078*/ 	.dword	_ZN58_INTERNAL_9e1c0e74_27_UnaryGeometricAcosKernel_cu_5d7afacb4cuda3std3__45__cpo5beginE
	.align		8
        /*0080*/ 	.dword	_ZN58_INTERNAL_9e1c0e74_27_UnaryGeometricAcosKernel_cu_5d7afacb4cuda3std3__45__cpo3endE
	.align		8
        /*0088*/ 	.dword	_ZN58_INTERNAL_9e1c0e74_27_UnaryGeometricAcosKernel_cu_5d7afacb4cuda3std3__45__cpo6cbeginE
	.align		8
        /*0090*/ 	.dword	_ZN58_INTERNAL_9e1c0e74_27_UnaryGeometricAcosKernel_cu_5d7afacb4cuda3std3__45__cpo4cendE
	.align		8
        /*0098*/ 	.dword	_ZN58_INTERNAL_9e1c0e74_27_UnaryGeometricAcosKernel_cu_5d7afacb4cuda3std3__45__cpo6rbeginE
	.align		8
        /*00a0*/ 	.dword	_ZN58_INTERNAL_9e1c0e74_27_UnaryGeometricAcosKernel_cu_5d7afacb4cuda3std3__45__cpo4rendE
	.align		8
        /*00a8*/ 	.dword	_ZN58_INTERNAL_9e1c0e74_27_UnaryGeometricAcosKernel_cu_5d7afacb4cuda3std3__45__cpo7crbeginE
	.align		8
        /*00b0*/ 	.dword	_ZN58_INTERNAL_9e1c0e74_27_UnaryGeometricAcosKernel_cu_5d7afacb4cuda3std3__45__cpo5crendE
	.align		8
        /*00b8*/ 	.dword	_ZN58_INTERNAL_9e1c0e74_27_UnaryGeometricAcosKernel_cu_5d7afacb4cuda3std3__460_GLOBAL__N__9e1c0e74_27_UnaryGeometricAcosKernel_cu_5d7afacb6ignoreE
	.align		8
        /*00c0*/ 	.dword	_ZN58_INTERNAL_9e1c0e74_27_UnaryGeometricAcosKernel_cu_5d7afacb4cuda3std3__419piecewise_constructE
	.align		8
        /*00c8*/ 	.dword	_ZN58_INTERNAL_9e1c0e74_27_UnaryGeometricAcosKernel_cu_5d7afacb4cuda3std3__48in_placeE
	.align		8
        /*00d0*/ 	.dword	_ZN58_INTERNAL_9e1c0e74_27_UnaryGeometricAcosKernel_cu_5d7afacb4cuda3std3__420unreachable_sentinelE
	.align		8
        /*00d8*/ 	.dword	_ZN58_INTERNAL_9e1c0e74_27_UnaryGeometricAcosKernel_cu_5d7afacb4cuda3std6ranges3__45__cpo4swapE
	.align		8
        /*00e0*/ 	.dword	_ZN58_INTERNAL_9e1c0e74_27_UnaryGeometricAcosKernel_cu_5d7afacb4cuda3std6ranges3__45__cpo9iter_moveE
	.align		8
        /*00e8*/ 	.dword	_ZN58_INTERNAL_9e1c0e74_27_UnaryGeometricAcosKernel_cu_5d7afacb4cuda3std6ranges3__45__cpo5beginE
	.align		8
        /*00f0*/ 	.dword	_ZN58_INTERNAL_9e1c0e74_27_UnaryGeometricAcosKernel_cu_5d7afacb4cuda3std6ranges3__45__cpo3endE
	.align		8
        /*00f8*/ 	.dword	_ZN58_INTERNAL_9e1c0e74_27_UnaryGeometricAcosKernel_cu_5d7afacb4cuda3std6ranges3__45__cpo6cbeginE
	.align		8
        /*0100*/ 	.dword	_ZN58_INTERNAL_9e1c0e74_27_UnaryGeometricAcosKernel_cu_5d7afacb4cuda3std6ranges3__45__cpo4cendE
	.align		8
        /*0108*/ 	.dword	_ZN58_INTERNAL_9e1c0e74_27_UnaryGeometricAcosKernel_cu_5d7afacb4cuda3std6ranges3__45__cpo7advanceE
	.align		8
        /*0110*/ 	.dword	_ZN58_INTERNAL_9e1c0e74_27_UnaryGeometricAcosKernel_cu_5d7afacb4cuda3std6ranges3__45__cpo9iter_swapE
	.align		8
        /*0118*/ 	.dword	_ZN58_INTERNAL_9e1c0e74_27_UnaryGeometricAcosKernel_cu_5d7afacb4cuda3std6ranges3__45__cpo4nextE
	.align		8
        /*0120*/ 	.dword	_ZN58_INTERNAL_9e1c0e74_27_UnaryGeometricAcosKernel_cu_5d7afacb4cuda3std6ranges3__45__cpo4prevE
	.align		8
        /*0128*/ 	.dword	_ZN58_INTERNAL_9e1c0e74_27_UnaryGeometricAcosKernel_cu_5d7afacb4cuda3std6ranges3__45__cpo4dataE
	.align		8
        /*0130*/ 	.dword	_ZN58_INTERNAL_9e1c0e74_27_UnaryGeometricAcosKernel_cu_5d7afacb4cuda3std6ranges3__45__cpo5cdataE
	.align		8
        /*0138*/ 	.dword	_ZN58_INTERNAL_9e1c0e74_27_UnaryGeometricAcosKernel_cu_5d7afacb4cuda3std6ranges3__45__cpo4sizeE
	.align		8
        /*0140*/ 	.dword	_ZN58_INTERNAL_9e1c0e74_27_UnaryGeometricAcosKernel_cu_5d7afacb4cuda3std6ranges3__45__cpo5ssizeE
	.align		8
        /*0148*/ 	.dword	_ZN58_INTERNAL_9e1c0e74_27_UnaryGeometricAcosKernel_cu_5d7afacb4cuda3std6ranges3__45__cpo8distanceE
	.align		8
        /*0150*/ 	.dword	_ZN58_INTERNAL_9e1c0e74_27_UnaryGeometricAcosKernel_cu_5d7afacb6thrust24THRUST_300001_SM_1030_NS6system6detail10sequential3seqE
	.align		8
        /*0158*/ 	.dword	$str$6
	.align		8
        /*0160*/ 	.dword	$str$7


//--------------------- .text._ZN2at6native18elementwise_kernelILi128ELi4EZNS0_15gpu_kernel_implIZZZNS0_16acos_kernel_cudaERNS_18TensorIteratorBaseEENKUlvE0_clEvENKUlvE2_clEvEUlN3c108BFloat16EE_EEvS4_RKT_EUliE_EEviT1_ --------------------------
	.section	.text._ZN2at6native18elementwise_kernelILi128ELi4EZNS0_15gpu_kernel_implIZZZNS0_16acos_kernel_cudaERNS_18TensorIteratorBaseEENKUlvE0_clEvENKUlvE2_clEvEUlN3c108BFloat16EE_EEvS4_RKT_EUliE_EEviT1_,"ax",@progbits
	.align	128
        .global         _ZN2at6native18elementwise_kernelILi128ELi4EZNS0_15gpu_kernel_implIZZZNS0_16acos_kernel_cudaERNS_18TensorIteratorBaseEENKUlvE0_clEvENKUlvE2_clEvEUlN3c108BFloat16EE_EEvS4_RKT_EUliE_EEviT1_
        .type           _ZN2at6native18elementwise_kernelILi128ELi4EZNS0_15gpu_kernel_implIZZZNS0_16acos_kernel_cudaERNS_18TensorIteratorBaseEENKUlvE0_clEvENKUlvE2_clEvEUlN3c108BFloat16EE_EEvS4_RKT_EUliE_EEviT1_,@function
        .size           _ZN2at6native18elementwise_kernelILi128ELi4EZNS0_15gpu_kernel_implIZZZNS0_16acos_kernel_cudaERNS_18TensorIteratorBaseEENKUlvE0_clEvENKUlvE2_clEvEUlN3c108BFloat16EE_EEvS4_RKT_EUliE_EEviT1_,(.L_x_13803 - _ZN2at6native18elementwise_kernelILi128ELi4EZNS0_15gpu_kernel_implIZZZNS0_16acos_kernel_cudaERNS_18TensorIteratorBaseEENKUlvE0_clEvENKUlvE2_clEvEUlN3c108BFloat16EE_EEvS4_RKT_EUliE_EEviT1_)
        .other          _ZN2at6native18elementwise_kernelILi128ELi4EZNS0_15gpu_kernel_implIZZZNS0_16acos_kernel_cudaERNS_18TensorIteratorBaseEENKUlvE0_clEvENKUlvE2_clEvEUlN3c108BFloat16EE_EEvS4_RKT_EUliE_EEviT1_,@"STO_CUDA_ENTRY STV_DEFAULT"
_ZN2at6native18elementwise_kernelILi128ELi4EZNS0_15gpu_kernel_implIZZZNS0_16acos_kernel_cudaERNS_18TensorIteratorBaseEENKUlvE0_clEvENKUlvE2_clEvEUlN3c108BFloat16EE_EEvS4_RKT_EUliE_EEviT1_:
.text._ZN2at6native18elementwise_kernelILi128ELi4EZNS0_15gpu_kernel_implIZZZNS0_16acos_kernel_cudaERNS_18TensorIteratorBaseEENKUlvE0_clEvENKUlvE2_clEvEUlN3c108BFloat16EE_EEvS4_RKT_EUliE_EEviT1_:
[----:B------:R-:W0:Y:S01]  /*0000*/  LDC R1, c[0x0][0x37c] ;  /* 0x0000df00ff017b82 */ /* 0x000e220000000800 */
[----:B------:R-:W1:Y:S07]  /*0010*/  S2R R17, SR_TID.X ;  /* 0x0000000000117919 */ /* 0x000e6e0000002100 */
[----:B------:R-:W2:Y:S01]  /*0020*/  S2UR UR4, SR_CTAID.X ;  /* 0x00000000000479c3 */ /* 0x000ea20000002500 */
[----:B------:R-:W3:Y:S01]  /*0030*/  LDCU UR39, c[0x0][0x388] ;  /* 0x00007100ff2777ac */ /* 0x000ee20008000800 */
[----:B------:R-:W-:Y:S01]  /*0040*/  BSSY.RECONVERGENT B6, `(.L_x_0) ;  /* 0x000034a000067945 */ /* 0x000fe20003800200 */
[----:B------:R-:W4:Y:S01]  /*0050*/  LDCU UR5, c[0x0][0x380] ;  /* 0x00007000ff0577ac */ /* 0x000f220008000800 */
[----:B------:R-:W0:Y:S01]  /*0060*/  LDCU.64 UR36, c[0x0][0x358] ;  /* 0x00006b00ff2477ac */ /* 0x000e220008000a00 */
[----:B------:R-:W0:Y:S01]  /*0070*/  LDCU.U8 UR41, c[0x0][0x592] ;  /* 0x0000b240ff2977ac */ /* 0x000e220008000000 */
[----:B------:R-:W0:Y:S01]  /*0080*/  LDCU.U8 UR42, c[0x0][0x591] ;  /* 0x0000b220ff2a77ac */ /* 0x000e220008000000 */
[----:B---3--:R-:W-:-:S02]  /*0090*/  UIADD3 UR40, UPT, UPT, UR39, -0x1, URZ ;  /* 0xffffffff27287890 */ /* 0x008fc4000fffe0ff */
[----:B--2---:R-:W-:Y:S02]  /*00a0*/  USHF.L.U32 UR4, UR4, 0x9, URZ ;  /* 0x0000000904047899 */ /* 0x004fe400080006ff */
[----:B------:R-:W-:-:S04]  /*00b0*/  UISETP.LT.U32.AND UP0, UPT, UR40, 0x18, UPT ;  /* 0x000000182800788c */ /* 0x000fc8000bf01070 */
[----:B------:R-:W-:Y:S01]  /*00c0*/  USEL UR38, UR40, 0x18, UP0 ;  /* 0x0000001828267887 */ /* 0x000fe20008000000 */
[----:B-1----:R-:W-:-:S03]  /*00d0*/  LOP3.LUT R17, R17, UR4, RZ, 0xfc, !PT ;  /* 0x0000000411117c12 */ /* 0x002fc6000f8efcff */
[----:B------:R-:W-:Y:S01]  /*00e0*/  UIADD3 UR38, UPT, UPT, UR38, 0x1, URZ ;  /* 0x0000000126267890 */ /* 0x000fe2000fffe0ff */
[----:B----4-:R-:W-:-:S13]  /*00f0*/  ISETP.GE.AND P0, PT, R17, UR5, PT ;  /* 0x0000000511007c0c */ /* 0x010fda000bf06270 */
[----:B0-----:R-:W-:Y:S05]  /*0100*/  @P0 BRA `(.L_x_1) ;  /* 0x0000003000f40947 */ /* 0x001fea0003800000 */
[----:B------:R-:W-:Y:S01]  /*0110*/  UISETP.NE.AND UP0, UPT, UR39, URZ, UPT ;  /* 0x000000ff2700728c */ /* 0x000fe2000bf05270 */
[----:B------:R-:W-:Y:S02]  /*0120*/  IMAD.MOV.U32 R0, RZ, RZ, RZ ;  /* 0x000000ffff007224 */ /* 0x000fe400078e00ff */
[----:B------:R-:W-:-:S06]  /*0130*/  IMAD.MOV.U32 R16, RZ, RZ, RZ ;  /* 0x000000ffff107224 */ /* 0x000fcc00078e00ff */
[----:B------:R-:W-:Y:S05]  /*0140*/  BRA.U !UP0, `(.L_x_2) ;  /* 0x0000001108a87547 */ /* 0x000fea000b800000 */
[----:B------:R-:W0:Y:S01]  /*0150*/  LDCU.64 UR4, c[0x0][0x390] ;  /* 0x00007200ff0477ac */ /* 0x000e220008000a00 */
[----:B------:R-:W-:Y:S01]  /*0160*/  HFMA2 R16, -RZ, RZ, 0, 0 ;  /* 0x00000000ff107431 */ /* 0x000fe200000001ff */
[----:B------:R-:W1:Y:S01]  /*0170*/  LDCU UR6, c[0x0][0x38c] ;  /* 0x00007180ff0677ac */ /* 0x000e620008000800 */
[----:B------:R-:W2:Y:S01]  /*0180*/  LDCU.64 UR8, c[0x0][0x4b8] ;  /* 0x00009700ff0877ac */ /* 0x000ea20008000a00 */
[----:B------:R-:W-:Y:S02]  /*0190*/  UISETP.NE.AND UP0, UPT, UR40, URZ, UPT ;  /* 0x000000ff2800728c */ /* 0x000fe4000bf05270 */
[----:B0-----:R-:W-:-:S05]  /*01a0*/  IMAD.HI.U32 R2, R17, UR4, R16 ;  /* 0x0000000411027c27 */ /* 0x001fca000f8e0010 */
[----:B------:R-:W-:-:S05]  /*01b0*/  SHF.R.U32.HI R3, RZ, UR5, R2 ;  /* 0x00000005ff037c19 */ /* 0x000fca0008011602 */
[----:B------:R-:W-:-:S04]  /*01c0*/  IMAD.MOV R0, RZ, RZ, -R3 ;  /* 0x000000ffff007224 */ /* 0x000fc800078e0a03 */
[----:B-1----:R-:W-:-:S04]  /*01d0*/  IMAD R0, R0, UR6, R17 ;  /* 0x0000000600007c24 */ /* 0x002fc8000f8e0211 */
[C---:B--2---:R-:W-:Y:S02]  /*01e0*/  IMAD R16, R0.reuse, UR8, RZ ;  /* 0x0000000800107c24 */ /* 0x044fe4000f8e02ff */
[----:B------:R-:W-:Y:S01]  /*01f0*/  IMAD R0, R0, UR9, RZ ;  /* 0x0000000900007c24 */ /* 0x000fe2000f8e02ff */
[----:B------:R-:W-:Y:S06]  /*0200*/  BRA.U !UP0, `(.L_x_2) ;  /* 0x0000001108787547 */ /* 0x000fec000b800000 */
[----:B------:R-:W0:Y:S01]  /*0210*/  LDCU.64 UR6, c[0x0][0x398] ;  /* 0x00007300ff0677ac */ /* 0x000e220008000a00 */
[----:B------:R-:W-:Y:S01]  /*0220*/  IMAD.MOV.U32 R2, RZ, RZ, RZ ;  /* 0x000000ffff027224 */ /* 0x000fe200078e00ff */
[----:B------:R-:W1:Y:S01]  /*0230*/  LDCU UR4, c[0x0][0x3a0] ;  /* 0x00007400ff0477ac */ /* 0x000e620008000800 */
[----:B------:R-:W2:Y:S01]  /*0240*/  LDCU.64 UR8, c[0x0][0x4c0] ;  /* 0x00009800ff0877ac */ /* 0x000ea20008000a00 */
[----:B------:R-:W-:Y:S01]  /*0250*/  UISETP.NE.AND UP0, UPT, UR38, 0x2, UPT ;  /* 0x000000022600788c */ /* 0x000fe2000bf05270 */
[----:B0-----:R-:W-:-:S05]  /*0260*/  IMAD.HI.U32 R4, R3, UR7, R2 ;  /* 0x0000000703047c27 */ /* 0x001fca000f8e0002 */
[----:B-1----:R-:W-:-:S04]  /*0270*/  SHF.R.U32.HI R5, RZ, UR4, R4 ;  /* 0x00000004ff057c19 */ /* 0x002fc80008011604 */
[----:B------:R-:W-:-:S05]  /*0280*/  IADD3 R2, PT, PT, -R5, RZ, RZ ;  /* 0x000000ff05027210 */ /* 0x000fca0007ffe1ff */
[----:B------:R-:W-:-:S04]  /*0290*/  IMAD R3, R2, UR6, R3 ;  /* 0x0000000602037c24 */ /* 0x000fc8000f8e0203 */
[C---:B--2---:R-:W-:Y:S02]  /*02a0*/  IMAD R16, R3.reuse, UR8, R16 ;  /* 0x0000000803107c24 */ /* 0x044fe4000f8e0210 */
[----:B------:R-:W-:Y:S01]  /*02b0*/  IMAD R0, R3, UR9, R0 ;  /* 0x0000000903007c24 */ /* 0x000fe2000f8e0200 */
[----:B------:R-:W-:Y:S06]  /*02c0*/  BRA.U !UP0, `(.L_x_2) ;  /* 0x0000001108487547 */ /* 0x000fec000b800000 */
[----:B------:R-:W0:Y:S01]  /*02d0*/  LDCU.64 UR4, c[0x0][0x3a8] ;  /* 0x00007500ff0477ac */ /* 0x000e220008000a00 */
[----:B------:R-:W-:Y:S01]  /*02e0*/  IMAD.MOV.U32 R4, RZ, RZ, RZ ;  /* 0x000000ffff047224 */ /* 0x000fe200078e00ff */
[----:B------:R-:W1:Y:S01]  /*02f0*/  LDCU UR6, c[0x0][0x3a4] ;  /* 0x00007480ff0677ac */ /* 0x000e620008000800 */
[----:B------:R-:W2:Y:S01]  /*0300*/  LDCU.64 UR8, c[0x0][0x4c8] ;  /* 0x00009900ff0877ac */ /* 0x000ea20008000a00 */
[----:B------:R-:W-:Y:S01]  /*0310*/  UISETP.NE.AND UP0, UPT, UR38, 0x3, UPT ;  /* 0x000000032600788c */ /* 0x000fe2000bf05270 */
[----:B0-----:R-:W-:-:S05]  /*0320*/  IMAD.HI.U32 R2, R5, UR4, R4 ;  /* 0x0000000405027c27 */ /* 0x001fca000f8e0004 */
[----:B------:R-:W-:-:S05]  /*0330*/  SHF.R.U32.HI R3, RZ, UR5, R2 ;  /* 0x00000005ff037c19 */ /* 0x000fca0008011602 */
[----:B------:R-:W-:-:S04]  /*0340*/  IMAD.MOV R4, RZ, RZ, -R3 ;  /* 0x000000ffff047224 */ /* 0x000fc800078e0a03 */
[----:B-1----:R-:W-:-:S04]  /*0350*/  IMAD R5, R4, UR6, R5 ;  /* 0x0000000604057c24 */ /* 0x002fc8000f8e0205 */
[C---:B--2---:R-:W-:Y:S02]  /*0360*/  IMAD R16, R5.reuse, UR8, R16 ;  /* 0x0000000805107c24 */ /* 0x044fe4000f8e0210 */
[----:B------:R-:W-:Y:S01]  /*0370*/  IMAD R0, R5, UR9, R0 ;  /* 0x0000000905007c24 */ /* 0x000fe2000f8e0200 */
[----:B------:R-:W-:Y:S06]  /*0380*/  BRA.U !UP0, `(.L_x_2) ;  /* 0x0000001108187547 */ /* 0x000fec000b800000 */
[----:B------:R-:W0:Y:S01]  /*0390*/  LDCU.64 UR6, c[0x0][0x3b0] ;  /* 0x00007600ff0677ac */ /* 0x000e220008000a00 */
[----:B------:R-:W-:Y:S01]  /*03a0*/  MOV R2, RZ ;  /* 0x000000ff00027202 */ /* 0x000fe20000000f00 */
[----:B------:R-:W1:Y:S01]  /*03b0*/  LDCU UR4, c[0x0][0x3b8] ;  /* 0x00007700ff0477ac */ /* 0x000e620008000800 */
[----:B------:R-:W2:Y:S01]  /*03c0*/  LDCU.64 UR8, c[0x0][0x4d0] ;  /* 0x00009a00ff0877ac */ /* 0x000ea20008000a00 */
[----:B------:R-:W-:Y:S02]  /*03d0*/  UISETP.NE.AND UP0, UPT, UR38, 0x4, UPT ;  /* 0x000000042600788c */ /* 0x000fe4000bf05270 */
[----:B0-----:R-:W-:-:S05]  /*03e0*/  IMAD.HI.U32 R4, R3, UR7, R2 ;  /* 0x0000000703047c27 */ /* 0x001fca000f8e0002 */
[----:B-1----:R-:W-:-:S05]  /*03f0*/  SHF.R.U32.HI R5, RZ, UR4, R4 ;  /* 0x00000004ff057c19 */ /* 0x002fca0008011604 */
[----:B------:R-:W-:-:S04]  /*0400*/  IMAD.MOV R2, RZ, RZ, -R5 ;  /* 0x000000ffff027224 */ /* 0x000fc800078e0a05 */
        /* <DEDUP_REMOVED lines=10> */
[----:B------:R-:W-:-:S04]  /*04b0*/  SHF.R.U32.HI R3, RZ, UR5, R2 ;  /* 0x00000005ff037c19 */ /* 0x000fc80008011602 */
[----:B------:R-:W-:-:S05]  /*04c0*/  IADD3 R4, PT, PT, -R3, RZ, RZ ;  /* 0x000000ff03047210 */ /* 0x000fca0007ffe1ff */
[----:B-1----:R-:W-:-:S04]  /*04d0*/  IMAD R5, R4, UR6, R5 ;  /* 0x0000000604057c24 */ /* 0x002fc8000f8e0205 */
        /* <DEDUP_REMOVED lines=16> */
[----:B------:R-:W-:Y:S01]  /*05e0*/  HFMA2 R4, -RZ, RZ, 0, 0 ;  /* 0x00000000ff047431 */ /* 0x000fe200000001ff */
[----:B------:R-:W1:Y:S01]  /*05f0*/  LDCU UR6, c[0x0][0x3d4] ;  /* 0x00007a80ff0677ac */ /* 0x000e620008000800 */
[----:B------:R-:W2:Y:S01]  /*0600*/  LDCU.64 UR8, c[0x0][0x4e8] ;  /* 0x00009d00ff0877ac */ /* 0x000ea20008000a00 */
[----:B------:R-:W-:Y:S02]  /*0610*/  UISETP.NE.AND UP0, UPT, UR38, 0x7, UPT ;  /* 0x000000072600788c */ /* 0x000fe4000bf05270 */
        /* <DEDUP_REMOVED lines=214> */
[----:B------:R-:W2:Y:S03]  /*1380*/  LDCU.64 UR8, c[0x0][0x578] ;  /* 0x0000af00ff0877ac */ /* 0x000ea60008000a00 */
[----:B0-----:R-:W-:-:S05]  /*1390*/  IMAD.HI.U32 R2, R5, UR4, R4 ;  /* 0x0000000405027c27 */ /* 0x001fca000f8e0004 */
[----:B------:R-:W-:-:S05]  /*13a0*/  SHF.R.U32.HI R2, RZ, UR5, R2 ;  /* 0x00000005ff027c19 */ /* 0x000fca0008011602 */
[----:B------:R-:W-:-:S04]  /*13b0*/  IMAD.MOV R3, RZ, RZ, -R2 ;  /* 0x000000ffff037224 */ /* 0x000fc800078e0a02 */
[----:B-1----:R-:W-:-:S04]  /*13c0*/  IMAD R5, R3, UR6, R5 ;  /* 0x0000000603057c24 */ /* 0x002fc8000f8e0205 */
[C---:B--2---:R-:W-:Y:S02]  /*13d0*/  IMAD R16, R5.reuse, UR8, R16 ;  /* 0x0000000805107c24 */ /* 0x044fe4000f8e0210 */
[----:B------:R-:W-:-:S07]  /*13e0*/  IMAD R0, R5, UR9, R0 ;  /* 0x0000000905007c24 */ /* 0x000fce000f8e0200 */
.L_x_2:
[----:B------:R-:W0:Y:S01]  /*13f0*/  LDCU.64 UR6, c[0x0][0x588] ;  /* 0x0000b100ff0677ac */ /* 0x000e220008000a00 */
[----:B------:R-:W-:-:S04]  /*1400*/  UPRMT UR4, UR41, 0x9910, URZ ;  /* 0x0000991029047896 */ /* 0x000fc800080000ff */
[----:B------:R-:W-:Y:S01]  /*1410*/  UISETP.GT.AND UP0, UPT, UR4, 0x9, UPT ;  /* 0x000000090400788c */ /* 0x000fe2000bf04270 */
[----:B0-----:R-:W-:-:S05]  /*1420*/  IADD3 R2, P0, PT, R0, UR6, RZ ;  /* 0x0000000600027c10 */ /* 0x001fca000ff1e0ff */
[----:B------:R-:W-:-:S03]  /*1430*/  IMAD.X R3, RZ, RZ, UR7, P0 ;  /* 0x00000007ff037e24 */ /* 0x000fc600080e06ff */
[----:B------:R-:W-:Y:S05]  /*1440*/  BRA.U UP0, `(.L_x_3) ;  /* 0x0000000500207547 */ /* 0x000fea000b800000 */
[----:B------:R-:W-:-:S09]  /*1450*/  UISETP.GT.AND UP0, UPT, UR4, 0x4, UPT ;  /* 0x000000040400788c */ /* 0x000fd2000bf04270 */
[----:B------:R-:W-:Y:S05]  /*1460*/  BRA.U UP0, `(.L_x_4) ;  /* 0x0000000100807547 */ /* 0x000fea000b800000 */
[----:B------:R-:W-:-:S09]  /*1470*/  UISETP.GT.AND UP0, UPT, UR4, 0x1, UPT ;  /* 0x000000010400788c */ /* 0x000fd2000bf04270 */
[----:B------:R-:W-:Y:S05]  /*1480*/  BRA.U UP0, `(.L_x_5) ;  /* 0x0000000100307547 */ /* 0x000fea000b800000 */
[----:B------:R-:W-:-:S09]  /*1490*/  UISETP.NE.AND UP0, UPT, UR41, URZ, UPT ;  /* 0x000000ff2900728c */ /* 0x000fd2000bf05270 */
[----:B------:R-:W-:Y:S05]  /*14a0*/  BRA.U !UP0, `(.L_x_6) ;  /* 0x0000000108187547 */ /* 0x000fea000b800000 */
[----:B------:R-:W-:-:S09]  /*14b0*/  UISETP.NE.AND UP0, UPT, UR4, 0x1, UPT ;  /* 0x000000010400788c */ /* 0x000fd2000bf05270 */
[----:B------:R-:W-:Y:S05]  /*14c0*/  BRA.U UP0, `(.L_x_7) ;  /* 0x0000000d00347547 */ /* 0x000fea000b800000 */
[----:B------:R-:W2:Y:S02]  /*14d0*/  LDG.E.S8 R2, desc[UR36][R2.64] ;  /* 0x0000002402027981 */ /* 0x000ea4000c1e1300 */
[----:B--2---:R-:W0:Y:S02]  /*14e0*/  I2F.S16 R0, R2 ;  /* 0x0000000200007306 */ /* 0x004e240000101400 */
[----:B0-----:R-:W-:Y:S01]  /*14f0*/  F2FP.BF16.F32.PACK_AB R0, RZ, R0 ;  /* 0x00000000ff00723e */ /* 0x001fe200000010ff */
[----:B------:R-:W-:Y:S06]  /*1500*/  BRA `(.L_x_8) ;  /* 0x0000000c00b47947 */ /* 0x000fec0003800000 */
.L_x_6:
[----:B------:R-:W2:Y:S02]  /*1510*/  LDG.E.U8 R2, desc[UR36][R2.64] ;  /* 0x0000002402027981 */ /* 0x000ea4000c1e1100 */
[----:B--2---:R-:W-:-:S04]  /*1520*/  I2FP.F32.U32 R0, R2 ;  /* 0x0000000200007245 */ /* 0x004fc80000201000 */
[----:B------:R-:W-:Y:S01]  /*1530*/  F2FP.BF16.F32.PACK_AB R0, RZ, R0 ;  /* 0x00000000ff00723e */ /* 0x000fe200000010ff */
[----:B------:R-:W-:Y:S06]  /*1540*/  BRA `(.L_x_8) ;  /* 0x0000000c00a47947 */ /* 0x000fec0003800000 */
.L_x_5:
[----:B------:R-:W-:-:S09]  /*1550*/  UISETP.NE.AND UP0, UPT, UR4, 0x2, UPT ;  /* 0x000000020400788c */ /* 0x000fd2000bf05270 */
[----:B------:R-:W-:Y:S05]  /*1560*/  BRA.U !UP0, `(.L_x_9) ;  /* 0x0000000108307547 */ /* 0x000fea000b800000 */
[----:B------:R-:W-:-:S09]  /*1570*/  UISETP.NE.AND UP0, UPT, UR4, 0x3, UPT ;  /* 0x000000030400788c */ /* 0x000fd2000bf05270 */
[----:B------:R-:W-:Y:S05]  /*1580*/  BRA.U !UP0, `(.L_x_10) ;  /* 0x0000000108187547 */ /* 0x000fea000b800000 */
[----:B------:R-:W-:-:S09]  /*1590*/  UISETP.NE.AND UP0, UPT, UR4, 0x4, UPT ;  /* 0x000000040400788c */ /* 0x000fd2000bf05270 */
[----:B------:R-:W-:Y:S05]  /*15a0*/  BRA.U UP0, `(.L_x_7) ;  /* 0x0000000900fc7547 */ /* 0x000fea000b800000 */
[----:B------:R-:W2:Y:S02]  /*15b0*/  LDG.E.64 R2, desc[UR36][R2.64] ;  /* 0x0000002402027981 */ /* 0x000ea4000c1e1b00 */
[----:B--2---:R-:W0:Y:S02]  /*15c0*/  I2F.S64 R0, R2 ;  /* 0x0000000200007312 */ /* 0x004e240000301400 */
[----:B0-----:R-:W-:Y:S01]  /*15d0*/  F2FP.BF16.F32.PACK_AB R0, RZ, R0 ;  /* 0x00000000ff00723e */ /* 0x001fe200000010ff */
[----:B------:R-:W-:Y:S06]  /*15e0*/  BRA `(.L_x_8) ;  /* 0x0000000c007c7947 */ /* 0x000fec0003800000 */
.L_x_10:
[----:B------:R-:W2:Y:S02]  /*15f0*/  LDG.E R2, desc[UR36][R2.64] ;  /* 0x0000002402027981 */ /* 0x000ea4000c1e1900 */
[----:B--2---:R-:W-:-:S04]  /*1600*/  I2FP.F32.S32 R0, R2 ;  /* 0x0000000200007245 */ /* 0x004fc80000201400 */
[----:B------:R-:W-:Y:S01]  /*1610*/  F2FP.BF16.F32.PACK_AB R0, RZ, R0 ;  /* 0x00000000ff00723e */ /* 0x000fe200000010ff */
[----:B------:R-:W-:Y:S06]  /*1620*/  BRA `(.L_x_8) ;  /* 0x0000000c006c7947 */ /* 0x000fec0003800000 */
.L_x_9:
[----:B------:R-:W2:Y:S02]  /*1630*/  LDG.E.U16 R2, desc[UR36][R2.64] ;  /* 0x0000002402027981 */ /* 0x000ea4000c1e1500 */
[----:B--2---:R-:W0:Y:S02]  /*1640*/  I2F.S16 R0, R2 ;  /* 0x0000000200007306 */ /* 0x004e240000101400 */
[----:B0-----:R-:W-:Y:S01]  /*1650*/  F2FP.BF16.F32.PACK_AB R0, RZ, R0 ;  /* 0x00000000ff00723e */ /* 0x001fe200000010ff */
[----:B------:R-:W-:Y:S06]  /*1660*/  BRA `(.L_x_8) ;  /* 0x0000000c005c7947 */ /* 0x000fec0003800000 */
.L_x_4:
[----:B------:R-:W-:-:S09]  /*1670*/  UISETP.GT.AND UP0, UPT, UR4, 0x6, UPT ;  /* 0x000000060400788c */ /* 0x000fd2000bf04270 */
[----:B------:R-:W-:Y:S05]  /*1680*/  BRA.U UP0, `(.L_x_11) ;  /* 0x00000001002c7547 */ /* 0x000fea000b800000 */
[----:B------:R-:W-:-:S09]  /*1690*/  UISETP.NE.AND UP0, UPT, UR4, 0x5, UPT ;  /* 0x000000050400788c */ /* 0x000fd2000bf05270 */
[----:B------:R-:W-:Y:S05]  /*16a0*/  BRA.U !UP0, `(.L_x_12) ;  /* 0x0000000108147547 */ /* 0x000fea000b800000 */
[----:B------:R-:W-:-:S09]  /*16b0*/  UISETP.NE.AND UP0, UPT, UR4, 0x6, UPT ;  /* 0x000000060400788c */ /* 0x000fd2000bf05270 */
[----:B------:R-:W-:Y:S05]  /*16c0*/  BRA.U UP0, `(.L_x_7) ;  /* 0x0000000900b47547 */ /* 0x000fea000b800000 */
[----:B------:R-:W2:Y:S02]  /*16d0*/  LDG.E R2, desc[UR36][R2.64] ;  /* 0x0000002402027981 */ /* 0x000ea4000c1e1900 */
[----:B--2---:R-:W-:Y:S01]  /*16e0*/  F2FP.BF16.F32.PACK_AB R0, RZ, R2 ;  /* 0x00000002ff00723e */ /* 0x004fe200000010ff */
[----:B------:R-:W-:Y:S06]  /*16f0*/  BRA `(.L_x_8) ;  /* 0x0000000c00387947 */ /* 0x000fec0003800000 */
.L_x_12:
[----:B------:R-:W2:Y:S02]  /*1700*/  LDG.E.U16 R0, desc[UR36][R2.64] ;  /* 0x0000002402007981 */ /* 0x000ea4000c1e1500 */
[----:B--2---:R-:W-:-:S05]  /*1710*/  HADD2.F32 R0, -RZ, R0.H0_H0 ;  /* 0x20000000ff007230 */ /* 0x004fca0000004100 */
[----:B------:R-:W-:Y:S01]  /*1720*/  F2FP.BF16.F32.PACK_AB R0, RZ, R0 ;  /* 0x00000000ff00723e */ /* 0x000fe200000010ff */
[----:B------:R-:W-:Y:S06]  /*1730*/  BRA `(.L_x_8) ;  /* 0x0000000c00287947 */ /* 0x000fec0003800000 */
.L_x_11:
[----:B------:R-:W-:-:S09]  /*1740*/  UISETP.NE.AND UP0, UPT, UR4, 0x7, UPT ;  /* 0x000000070400788c */ /* 0x000fd2000bf05270 */
[----:B------:R-:W-:Y:S05]  /*1750*/  BRA.U !UP0, `(.L_x_13) ;  /* 0x00000001082c7547 */ /* 0x000fea000b800000 */
[----:B------:R-:W-:-:S09]  /*1760*/  UISETP.NE.AND UP0, UPT, UR4, 0x8, UPT ;  /* 0x000000080400788c */ /* 0x000fd2000bf05270 */
[----:B------:R-:W-:Y:S05]  /*1770*/  BRA.U !UP0, `(.L_x_14) ;  /* 0x0000000108147547 */ /* 0x000fea000b800000 */
[----:B------:R-:W-:-:S09]  /*1780*/  UISETP.NE.AND UP0, UPT, UR4, 0x9, UPT ;  /* 0x000000090400788c */ /* 0x000fd2000bf05270 */
[----:B------:R-:W-:Y:S05]  /*1790*/  BRA.U UP0, `(.L_x_7) ;  /* 0x0000000900807547 */ /* 0x000fea000b800000 */
[----:B------:R-:W2:Y:S02]  /*17a0*/  LDG.E R2, desc[UR36][R2.64] ;  /* 0x0000002402027981 */ /* 0x000ea4000c1e1900 */
[----:B--2---:R-:W-:Y:S01]  /*17b0*/  F2FP.BF16.F32.PACK_AB R0, RZ, R2 ;  /* 0x00000002ff00723e */ /* 0x004fe200000010ff */
[----:B------:R-:W-:Y:S06]  /*17c0*/  BRA `(.L_x_8) ;  /* 0x0000000c00047947 */ /* 0x000fec0003800000 */
.L_x_14:
[----:B------:R-:W2:Y:S02]  /*17d0*/  LDG.E.U16 R2, desc[UR36][R2.64] ;  /* 0x0000002402027981 */ /* 0x000ea4000c1e1500 */
[----:B--2---:R-:W-:-:S05]  /*17e0*/  HADD2.F32 R0, -RZ, R2.H0_H0 ;  /* 0x20000002ff007230 */ /* 0x004fca0000004100 */
[----:B------:R-:W-:Y:S01]  /*17f0*/  F2FP.BF16.F32.PACK_AB R0, RZ, R0 ;  /* 0x00000000ff00723e */ /* 0x000fe200000010ff */
[----:B------:R-:W-:Y:S06]  /*1800*/  BRA `(.L_x_8) ;  /* 0x0000000800f47947 */ /* 0x000fec0003800000 */
.L_x_13:
[----:B------:R-:W2:Y:S01]  /*1810*/  LDG.E.64 R2, desc[UR36][R2.64] ;  /* 0x0000002402027981 */ /* 0x000ea2000c1e1b00 */
[----:B------:R-:W-:Y:S01]  /*1820*/  UMOV UR4, 0xf0000000 ;  /* 0xf000000000047882 */ /* 0x000fe20000000000 */
[----:B------:R-:W-:Y:S02]  /*1830*/  UMOV UR5, 0x380fffff ;  /* 0x380fffff00057882 */ /* 0x000fe40000000000 */
[----:B--2---:R-:W0:-:S15]  /*1840*/  DSETP.GEU.AND P0, PT, |R2|, UR4, PT ;  /* 0x0000000402007e2a */ /* 0x004e1e000bf0e200 */
[----:B------:R-:W-:-:S15]  /*1850*/  NOP ;  /* 0x0000000000007918 */ /* 0x000fde0000000000 */
[----:B------:R-:W-:-:S15]  /*1860*/  NOP ;  /* 0x0000000000007918 */ /* 0x000fde0000000000 */
[----:B------:R-:W-:-:S15]  /*1870*/  NOP ;  /* 0x0000000000007918 */ /* 0x000fde0000000000 */
[----:B------:R-:W-:-:S04]  /*1880*/  NOP ;  /* 0x0000000000007918 */ /* 0x000fc80000000000 */
[----:B------:R-:W0:Y:S02]  /*1890*/  F2F.F32.F64 R0, R2 ;  /* 0x0000000200007310 */ /* 0x000e240000301000 */
[----:B0-----:R-:W-:-:S05]  /*18a0*/  @!P0 FMUL R0, R0, 1.175494350822287508e-38 ;  /* 0x0080000000008820 */ /* 0x001fca0000400000 */
[----:B------:R-:W-:Y:S01]  /*18b0*/  F2FP.BF16.F32.PACK_AB R0, RZ, R0 ;  /* 0x00000000ff00723e */ /* 0x000fe200000010ff */
[----:B------:R-:W-:Y:S06]  /*18c0*/  BRA `(.L_x_8) ;  /* 0x0000000800c47947 */ /* 0x000fec0003800000 */
.L_x_3:
[----:B------:R-:W-:-:S09]  /*18d0*/  UISETP.GT.AND UP0, UPT, UR4, 0x18, UPT ;  /* 0x000000180400788c */ /* 0x000fd2000bf04270 */
[----:B------:R-:W-:Y:S05]  /*18e0*/  BRA.U UP0, `(.L_x_15) ;  /* 0x0000000500047547 */ /* 0x000fea000b800000 */
[----:B------:R-:W-:-:S09]  /*18f0*/  UISETP.GT.AND UP0, UPT, UR4, 0xe, UPT ;  /* 0x0000000e0400788c */ /* 0x000fd2000bf04270 */
[----:B------:R-:W-:Y:S05]  /*1900*/  BRA.U UP0, `(.L_x_16) ;  /* 0x0000000100547547 */ /* 0x000fea000b800000 */
[----:B------:R-:W-:-:S09]  /*1910*/  UISETP.NE.AND UP0, UPT, UR4, 0xa, UPT ;  /* 0x0000000a0400788c */ /* 0x000fd2000bf05270 */
[----:B------:R-:W-:Y:S05]  /*1920*/  BRA.U !UP0, `(.L_x_17) ;  /* 0x00000001081c7547 */ /* 0x000fea000b800000 */
[----:B------:R-:W-:-:S09]  /*1930*/  UISETP.NE.AND UP0, UPT, UR4, 0xb, UPT ;  /* 0x0000000b0400788c */ /* 0x000fd2000bf05270 */
[----:B------:R-:W-:Y:S05]  /*1940*/  BRA.U UP0, `(.L_x_7) ;  /* 0x0000000900147547 */ /* 0x000fea000b800000 */
[----:B------:R-:W2:Y:S02]  /*1950*/  LDG.E.U8 R2, desc[UR36][R2.64] ;  /* 0x0000002402027981 */ /* 0x000ea4000c1e1100 */
[----:B--2---:R-:W-:-:S04]  /*1960*/  ISETP.NE.AND P0, PT, R2, RZ, PT ;  /* 0x000000ff0200720c */ /* 0x004fc80003f05270 */
[----:B------:R-:W-:-:S04]  /*1970*/  FSEL R0, RZ, 1, !P0 ;  /* 0x3f800000ff007808 */ /* 0x000fc80004000000 */
[----:B------:R-:W-:Y:S01]  /*1980*/  F2FP.BF16.F32.PACK_AB R0, RZ, R0 ;  /* 0x00000000ff00723e */ /* 0x000fe200000010ff */
[----:B------:R-:W-:Y:S06]  /*1990*/  BRA `(.L_x_8) ;  /* 0x0000000800907947 */ /* 0x000fec0003800000 */
.L_x_17:
        /* <DEDUP_REMOVED lines=12> */
.L_x_16:
[----:B------:R-:W-:-:S09]  /*1a60*/  UISETP.NE.AND UP0, UPT, UR4, 0xf, UPT ;  /* 0x0000000f0400788c */ /* 0x000fd2000bf05270 */
[----:B------:R-:W-:Y:S05]  /*1a70*/  BRA.U !UP0, `(.L_x_18) ;  /* 0x0000000108987547 */ /* 0x000fea000b800000 */
[----:B------:R-:W-:-:S09]  /*1a80*/  UISETP.NE.AND UP0, UPT, UR4, 0x17, UPT ;  /* 0x000000170400788c */ /* 0x000fd2000bf05270 */
[----:B------:R-:W-:Y:S05]  /*1a90*/  BRA.U !UP0, `(.L_x_19) ;  /* 0x00000001085c7547 */ /* 0x000fea000b800000 */
[----:B------:R-:W-:-:S09]  /*1aa0*/  UISETP.NE.AND UP0, UPT, UR4, 0x18, UPT ;  /* 0x000000180400788c */ /* 0x000fd2000bf05270 */
[----:B------:R-:W-:Y:S05]  /*1ab0*/  BRA.U UP0, `(.L_x_7) ;  /* 0x0000000500b87547 */ /* 0x000fea000b800000 */
[----:B------:R-:W2:Y:S01]  /*1ac0*/  LDG.E.U8 R0, desc[UR36][R2.64] ;  /* 0x0000002402007981 */ /* 0x000ea2000c1e1100 */
[----:B------:R-:W-:Y:S01]  /*1ad0*/  IMAD.MOV.U32 R6, RZ, RZ, 0x1f ;  /* 0x0000001fff067424 */ /* 0x000fe200078e00ff */
[----:B--2---:R-:W-:-:S04]  /*1ae0*/  SHF.L.U32 R0, R0, 0x18, RZ ;  /* 0x0000001800007819 */ /* 0x004fc800000006ff */
[C---:B------:R-:W-:Y:S02]  /*1af0*/  LOP3.LUT R4, R0.reuse, 0x7f000000, RZ, 0xc0, !PT ;  /* 0x7f00000000047812 */ /* 0x040fe400078ec0ff */
[----:B------:R-:W-:Y:S02]  /*1b00*/  LOP3.LUT P0, RZ, R0, 0x7f000000, RZ, 0xc0, !PT ;  /* 0x7f00000000ff7812 */ /* 0x000fe4000780c0ff */
[----:B------:R-:W0:Y:S02]  /*1b10*/  FLO.U32 R5, R4 ;  /* 0x0000000400057300 */ /* 0x000e2400000e0000 */
[----:B0-----:R-:W-:-:S05]  /*1b20*/  IMAD.MOV R5, RZ, RZ, -R5 ;  /* 0x000000ffff057224 */ /* 0x001fca00078e0a05 */
[----:B------:R-:W-:-:S04]  /*1b30*/  VIADDMNMX.U32 R5, R5, R6, 0x4, !PT ;  /* 0x0000000405057446 */ /* 0x000fc80007800006 */
[----:B------:R-:W-:-:S04]  /*1b40*/  IADD3 R5, PT, PT, R5, -0x4, RZ ;  /* 0xfffffffc05057810 */ /* 0x000fc80007ffe0ff */
[C---:B------:R-:W-:Y:S01]  /*1b50*/  SHF.L.U32 R6, R4.reuse, R5, RZ ;  /* 0x0000000504067219 */ /* 0x040fe200000006ff */
[----:B------:R-:W-:Y:S02]  /*1b60*/  IMAD.SHL.U32 R7, R5, 0x800000, RZ ;  /* 0x0080000005077824 */ /* 0x000fe400078e00ff */
[----:B------:R-:W-:-:S03]  /*1b70*/  VIADD R5, R4, 0x1000000 ;  /* 0x0100000004057836 */ /* 0x000fc60000000000 */
[----:B------:R-:W-:Y:S02]  /*1b80*/  LEA.HI R6, R6, -R7, RZ, 0x1c ;  /* 0x8000000706067211 */ /* 0x000fe400078fe0ff */
[----:B------:R-:W-:Y:S02]  /*1b90*/  SHF.R.S32.HI R5, RZ, 0x8, R5 ;  /* 0x00000008ff057819 */ /* 0x000fe40000011405 */
[----:B------:R-:W-:-:S04]  /*1ba0*/  IADD3 R6, PT, PT, R6, 0x3c000000, RZ ;  /* 0x3c00000006067810 */ /* 0x000fc80007ffe0ff */
[----:B------:R-:W-:-:S04]  /*1bb0*/  LOP3.LUT R5, R6, 0x7f800000, R5, 0xf8, !PT ;  /* 0x7f80000006057812 */ /* 0x000fc800078ef805 */
[----:B------:R-:W-:-:S04]  /*1bc0*/  SEL R5, R5, RZ, P0 ;  /* 0x000000ff05057207 */ /* 0x000fc80000000000 */
[----:B------:R-:W-:-:S04]  /*1bd0*/  LOP3.LUT R5, R5, 0x80000000, R0, 0xf8, !PT ;  /* 0x8000000005057812 */ /* 0x000fc800078ef800 */
[----:B------:R-:W-:-:S04]  /*1be0*/  F2FP.BF16.F32.PACK_AB R5, RZ, R5 ;  /* 0x00000005ff05723e */ /* 0x000fc800000010ff */
[----:B------:R-:W-:Y:S01]  /*1bf0*/  PRMT R0, R5, 0x7610, R0 ;  /* 0x0000761005007816 */ /* 0x000fe20000000000 */
[----:B------:R-:W-:Y:S06]  /*1c00*/  BRA `(.L_x_8) ;  /* 0x0000000400f47947 */ /* 0x000fec0003800000 */
.L_x_19:
[----:B------:R-:W2:Y:S02]  /*1c10*/  LDG.E.U8 R2, desc[UR36][R2.64] ;  /* 0x0000002402027981 */ /* 0x000ea4000c1e1100 */
[C---:B--2---:R-:W-:Y:S02]  /*1c20*/  IMAD.SHL.U32 R4, R2.reuse, 0x2000000, RZ ;  /* 0x0200000002047824 */ /* 0x044fe400078e00ff */
[----:B------:R-:W-:-:S03]  /*1c30*/  IMAD.SHL.U32 R5, R2, 0x100, RZ ;  /* 0x0000010002057824 */ /* 0x000fc600078e00ff */
[----:B------:R-:W-:-:S13]  /*1c40*/  ISETP.GT.U32.AND P0, PT, R4, 0x7ffffff, PT ;  /* 0x07ffffff0400780c */ /* 0x000fda0003f04070 */
[C---:B------:R-:W-:Y:S02]  /*1c50*/  @!P0 LOP3.LUT R0, R5.reuse, 0x7f00, RZ, 0xc0, !PT ;  /* 0x00007f0005008812 */ /* 0x040fe400078ec0ff */
[----:B------:R-:W-:Y:S02]  /*1c60*/  @P0 LEA.HI R4, R4, 0x70000000, RZ, 0x1c ;  /* 0x7000000004040811 */ /* 0x000fe400078fe0ff */
[----:B------:R-:W-:Y:S02]  /*1c70*/  @!P0 LOP3.LUT R0, R0, 0x3f000000, RZ, 0xfc, !PT ;  /* 0x3f00000000008812 */ /* 0x000fe400078efcff */
[----:B------:R-:W-:-:S03]  /*1c80*/  PRMT R5, R5, 0x9910, RZ ;  /* 0x0000991005057816 */ /* 0x000fc600000000ff */
[----:B------:R-:W-:Y:S01]  /*1c90*/  @!P0 FADD.FTZ R0, R0, -0.5 ;  /* 0xbf00000000008421 */ /* 0x000fe20000010000 */
[----:B------:R-:W-:-:S05]  /*1ca0*/  @P0 FMUL.FTZ R0, R4, 1.9259299443872358531e-34 ;  /* 0x0780000004000820 */ /* 0x000fca0000410000 */
[----:B------:R-:W-:-:S04]  /*1cb0*/  LOP3.LUT R0, R0, 0x80000000, R5, 0xf8, !PT ;  /* 0x8000000000007812 */ /* 0x000fc800078ef805 */
[----:B------:R-:W-:Y:S01]  /*1cc0*/  F2FP.BF16.F32.PACK_AB R0, RZ, R0 ;  /* 0x00000000ff00723e */ /* 0x000fe200000010ff */
[----:B------:R-:W-:Y:S06]  /*1cd0*/  BRA `(.L_x_8) ;  /* 0x0000000400c07947 */ /* 0x000fec0003800000 */
.L_x_18:
[----:B------:R0:W5:Y:S01]  /*1ce0*/  LDG.E.U16 R0, desc[UR36][R2.64] ;  /* 0x0000002402007981 */ /* 0x000162000c1e1500 */
[----:B------:R-:W-:Y:S05]  /*1cf0*/  BRA `(.L_x_8) ;  /* 0x0000000400b87947 */ /* 0x000fea0003800000 */
.L_x_15:
[----:B------:R-:W-:-:S09]  /*1d00*/  UISETP.GT.AND UP0, UPT, UR4, 0x1b, UPT ;  /* 0x0000001b0400788c */ /* 0x000fd2000bf04270 */
[----:B------:R-:W-:Y:S05]  /*1d10*/  BRA.U UP0, `(.L_x_20) ;  /* 0x0000000500087547 */ /* 0x000fea000b800000 */
[----:B------:R-:W-:-:S09]  /*1d20*/  UISETP.NE.AND UP0, UPT, UR4, 0x19, UPT ;  /* 0x000000190400788c */ /* 0x000fd2000bf05270 */
[----:B------:R-:W-:Y:S05]  /*1d30*/  BRA.U !UP0, `(.L_x_21) ;  /* 0x0000000108907547 */ /* 0x000fea000b800000 */
[----:B------:R-:W-:-:S09]  /*1d40*/  UISETP.NE.AND UP0, UPT, UR4, 0x1a, UPT ;  /* 0x0000001a0400788c */ /* 0x000fd2000bf05270 */
[----:B------:R-:W-:Y:S05]  /*1d50*/  BRA.U !UP0, `(.L_x_22) ;  /* 0x0000000108187547 */ /* 0x000fea000b800000 */
[----:B------:R-:W-:-:S09]  /*1d60*/  UISETP.NE.AND UP0, UPT, UR4, 0x1b, UPT ;  /* 0x0000001b0400788c */ /* 0x000fd2000bf05270 */
[----:B------:R-:W-:Y:S05]  /*1d70*/  BRA.U UP0, `(.L_x_7) ;  /* 0x0000000500087547 */ /* 0x000fea000b800000 */
[----:B------:R-:W2:Y:S02]  /*1d80*/  LDG.E.U16 R0, desc[UR36][R2.64] ;  /* 0x0000002402007981 */ /* 0x000ea4000c1e1500 */
[----:B--2---:R-:W-:-:S04]  /*1d90*/  I2FP.F32.U32 R0, R0 ;  /* 0x0000000000007245 */ /* 0x004fc80000201000 */
[----:B------:R-:W-:Y:S01]  /*1da0*/  F2FP.BF16.F32.PACK_AB R0, RZ, R0 ;  /* 0x00000000ff00723e */ /* 0x000fe200000010ff */
[----:B------:R-:W-:Y:S06]  /*1db0*/  BRA `(.L_x_8) ;  /* 0x0000000400887947 */ /* 0x000fec0003800000 */
.L_x_22:
[----:B------:R-:W2:Y:S01]  /*1dc0*/  LDG.E.U8 R3, desc[UR36][R2.64] ;  /* 0x0000002402037981 */ /* 0x000ea2000c1e1100 */
[----:B------:R-:W-:Y:S01]  /*1dd0*/  BSSY.RECONVERGENT B0, `(.L_x_23) ;  /* 0x0000018000007945 */ /* 0x000fe20003800200 */
[----:B------:R-:W-:Y:S02]  /*1de0*/  MOV R0, RZ ;  /* 0x000000ff00007202 */ /* 0x000fe40000000f00 */
[----:B--2---:R-:W-:-:S13]  /*1df0*/  ISETP.NE.AND P0, PT, R3, RZ, PT ;  /* 0x000000ff0300720c */ /* 0x004fda0003f05270 */
[----:B------:R-:W-:Y:S05]  /*1e00*/  @!P0 BRA `(.L_x_24) ;  /* 0x0000000000508947 */ /* 0x000fea0003800000 */
[----:B------:R-:W-:-:S13]  /*1e10*/  ISETP.NE.AND P0, PT, R3, 0x80, PT ;  /* 0x000000800300780c */ /* 0x000fda0003f05270 */
[----:B------:R-:W-:Y:S01]  /*1e20*/  @!P0 IMAD.MOV.U32 R0, RZ, RZ, 0x7f800001 ;  /* 0x7f800001ff008424 */ /* 0x000fe200078e00ff */
[----:B------:R-:W-:Y:S06]  /*1e30*/  @!P0 BRA `(.L_x_24) ;  /* 0x0000000000448947 */ /* 0x000fec0003800000 */
[--C-:B------:R-:W-:Y:S01]  /*1e40*/  SHF.R.U32.HI R0, RZ, 0x3, R3.reuse ;  /* 0x00000003ff007819 */ /* 0x100fe20000011603 */
[----:B------:R-:W-:Y:S03]  /*1e50*/  BSSY.RECONVERGENT B1, `(.L_x_25) ;  /* 0x000000c000017945 */ /* 0x000fe60003800200 */
[----:B------:R-:W-:Y:S02]  /*1e60*/  LOP3.LUT P0, R2, R0, 0xf, RZ, 0xc0, !PT ;  /* 0x0000000f00027812 */ /* 0x000fe4000780c0ff */
[----:B------:R-:W-:-:S05]  /*1e70*/  SHF.R.U32.HI R0, RZ, 0x7, R3 ;  /* 0x00000007ff007819 */ /* 0x000fca0000011603 */
[----:B------:R-:W-:Y:S01]  /*1e80*/  IMAD.U32 R7, R0, -0x80000000, RZ ;  /* 0x8000000000077824 */ /* 0x000fe200078e00ff */
[----:B------:R-:W-:-:S05]  /*1e90*/  LOP3.LUT R0, R3, 0x7, RZ, 0xc0, !PT ;  /* 0x0000000703007812 */ /* 0x000fca00078ec0ff */
[----:B------:R-:W-:Y:S05]  /*1ea0*/  @P0 BRA `(.L_x_26) ;  /* 0x0000000000180947 */ /* 0x000fea0003800000 */
[----:B------:R-:W0:Y:S02]  /*1eb0*/  FLO.U32 R3, R0 ;  /* 0x0000000000037300 */ /* 0x000e2400000e0000 */
[----:B0-----:R-:W-:-:S04]  /*1ec0*/  IADD3 R3, PT, PT, -R3, 0x1f, RZ ;  /* 0x0000001f03037810 */ /* 0x001fc80007ffe1ff */
[----:B------:R-:W-:Y:S02]  /*1ed0*/  IADD3 R5, PT, PT, R3, -0x1c, RZ ;  /* 0xffffffe403057810 */ /* 0x000fe40007ffe0ff */
[----:B------:R-:W-:Y:S02]  /*1ee0*/  IADD3 R2, PT, PT, R2, 0x1d, -R3 ;  /* 0x0000001d02027810 */ /* 0x000fe40007ffe803 */
[----:B------:R-:W-:-:S04]  /*1ef0*/  SHF.L.U32 R5, R0, R5, RZ ;  /* 0x0000000500057219 */ /* 0x000fc800000006ff */
[----:B------:R-:W-:-:S07]  /*1f00*/  LOP3.LUT R0, R5, 0x7, RZ, 0xc0, !PT ;  /* 0x0000000705007812 */ /* 0x000fce00078ec0ff */
.L_x_26:
[----:B------:R-:W-:Y:S05]  /*1f10*/  BSYNC.RECONVERGENT B1 ;  /* 0x0000000000017941 */ /* 0x000fea0003800200 */
.L_x_25:
[----:B------:R-:W-:Y:S01]  /*1f20*/  IMAD.SHL.U32 R0, R0, 0x100000, RZ ;  /* 0x0010000000007824 */ /* 0x000fe200078e00ff */
[----:B------:R-:W-:-:S04]  /*1f30*/  LEA R2, R2, 0x3b800000, 0x17 ;  /* 0x3b80000002027811 */ /* 0x000fc800078eb8ff */
[----:B------:R-:W-:-:S07]  /*1f40*/  LOP3.LUT R0, R2, R0, R7, 0xfe, !PT ;  /* 0x0000000002007212 */ /* 0x000fce00078efe07 */
.L_x_24:
[----:B------:R-:W-:Y:S05]  /*1f50*/  BSYNC.RECONVERGENT B0 ;  /* 0x0000000000007941 */ /* 0x000fea0003800200 */
.L_x_23:
[----:B------:R-:W-:Y:S01]  /*1f60*/  F2FP.BF16.F32.PACK_AB R0, RZ, R0 ;  /* 0x00000000ff00723e */ /* 0x000fe200000010ff */
[----:B------:R-:W-:Y:S06]  /*1f70*/  BRA `(.L_x_8) ;  /* 0x0000000400187947 */ /* 0x000fec0003800000 */
.L_x_21:
[----:B------:R-:W2:Y:S01]  /*1f80*/  LDG.E.U8 R3, desc[UR36][R2.64] ;  /* 0x0000002402037981 */ /* 0x000ea2000c1e1100 */
[----:B------:R-:W-:Y:S01]  /*1f90*/  BSSY.RECONVERGENT B0, `(.L_x_27) ;  /* 0x0000018000007945 */ /* 0x000fe20003800200 */
[----:B------:R-:W-:Y:S01]  /*1fa0*/  IMAD.MOV.U32 R0, RZ, RZ, RZ ;  /* 0x000000ffff007224 */ /* 0x000fe200078e00ff */
[----:B--2---:R-:W-:-:S13]  /*1fb0*/  ISETP.NE.AND P0, PT, R3, RZ, PT ;  /* 0x000000ff0300720c */ /* 0x004fda0003f05270 */
[----:B------:R-:W-:Y:S05]  /*1fc0*/  @!P0 BRA `(.L_x_28) ;  /* 0x0000000000508947 */ /* 0x000fea0003800000 */
[----:B------:R-:W-:-:S13]  /*1fd0*/  ISETP.NE.AND P0, PT, R3, 0x80, PT ;  /* 0x000000800300780c */ /* 0x000fda0003f05270 */
[----:B------:R-:W-:Y:S01]  /*1fe0*/  @!P0 MOV R0, 0x7f800001 ;  /* 0x7f80000100008802 */ /* 0x000fe20000000f00 */
        /* <DEDUP_REMOVED lines=10> */
[----:B------:R-:W-:Y:S01]  /*2090*/  IADD3 R2, PT, PT, R2, 0x1e, -R3 ;  /* 0x0000001e02027810 */ /* 0x000fe20007ffe803 */
[----:B------:R-:W-:-:S05]  /*20a0*/  VIADD R5, R3, 0xffffffe3 ;  /* 0xffffffe303057836 */ /* 0x000fca0000000000 */
[----:B------:R-:W-:-:S04]  /*20b0*/  SHF.L.U32 R5, R0, R5, RZ ;  /* 0x0000000500057219 */ /* 0x000fc800000006ff */
[----:B------:R-:W-:-:S07]  /*20c0*/  LOP3.LUT R0, R5, 0x3, RZ, 0xc0, !PT ;  /* 0x0000000305007812 */ /* 0x000fce00078ec0ff */
.L_x_30:
[----:B------:R-:W-:Y:S05]  /*20d0*/  BSYNC.RECONVERGENT B1 ;  /* 0x0000000000017941 */ /* 0x000fea0003800200 */
.L_x_29:
[----:B------:R-:W-:Y:S02]  /*20e0*/  SHF.L.U32 R0, R0, 0x15, RZ ;  /* 0x0000001500007819 */ /* 0x000fe400000006ff */
[----:B------:R-:W-:-:S04]  /*20f0*/  LEA R2, R2, 0x37800000, 0x17 ;  /* 0x3780000002027811 */ /* 0x000fc800078eb8ff */
[----:B------:R-:W-:-:S07]  /*2100*/  LOP3.LUT R0, R2, R0, R7, 0xfe, !PT ;  /* 0x0000000002007212 */ /* 0x000fce00078efe07 */
.L_x_28:
[----:B------:R-:W-:Y:S05]  /*2110*/  BSYNC.RECONVERGENT B0 ;  /* 0x0000000000007941 */ /* 0x000fea0003800200 */
.L_x_27:
[----:B------:R-:W-:Y:S01]  /*2120*/  F2FP.BF16.F32.PACK_AB R0, RZ, R0 ;  /* 0x00000000ff00723e */ /* 0x000fe200000010ff */
[----:B------:R-:W-:Y:S06]  /*2130*/  BRA `(.L_x_8) ;  /* 0x0000000000a87947 */ /* 0x000fec0003800000 */
.L_x_20:
[----:B------:R-:W-:-:S09]  /*2140*/  UISETP.NE.AND UP0, UPT, UR4, 0x1c, UPT ;  /* 0x0000001c0400788c */ /* 0x000fd2000bf05270 */
[----:B------:R-:W-:Y:S05]  /*2150*/  BRA.U !UP0, `(.L_x_31) ;  /* 0x0000000108947547 */ /* 0x000fea000b800000 */
[----:B------:R-:W-:-:S09]  /*2160*/  UISETP.NE.AND UP0, UPT, UR4, 0x1d, UPT ;  /* 0x0000001d0400788c */ /* 0x000fd2000bf05270 */
[----:B------:R-:W-:Y:S05]  /*2170*/  BRA.U !UP0, `(.L_x_32) ;  /* 0x00000001087c7547 */ /* 0x000fea000b800000 */
[----:B------:R-:W-:-:S09]  /*2180*/  UISETP.NE.AND UP0, UPT, UR4, 0x2c, UPT ;  /* 0x0000002c0400788c */ /* 0x000fd2000bf05270 */
[----:B------:R-:W-:Y:S05]  /*2190*/  BRA.U !UP0, `(.L_x_33) ;  /* 0x0000000108487547 */ /* 0x000fea000b800000 */
.L_x_7:
[----:B------:R-:W-:Y:S01]  /*21a0*/  MOV R2, 0x0 ;  /* 0x0000000000027802 */ /* 0x000fe20000000f00 */
[----:B------:R-:W0:Y:S01]  /*21b0*/  LDCU.64 UR4, c[0x4][0x158] ;  /* 0x01002b00ff0477ac */ /* 0x000e220008000a00 */
[----:B------:R-:W-:Y:S02]  /*21c0*/  HFMA2 R13, -RZ, RZ, 0, 0 ;  /* 0x00000000ff0d7431 */ /* 0x000fe400000001ff */
[----:B------:R-:W-:Y:S01]  /*21d0*/  IMAD.MOV.U32 R8, RZ, RZ, 0x4e ;  /* 0x0000004eff087424 */ /* 0x000fe200078e00ff */
[----:B------:R-:W1:Y:S01]  /*21e0*/  LDCU.64 UR6, c[0x4][0x160] ;  /* 0x01002c00ff0677ac */ /* 0x000e620008000a00 */
[----:B------:R-:W2:Y:S01]  /*21f0*/  LDC.64 R2, c[0x4][R2] ;  /* 0x0100000002027b82 */ /* 0x000ea20000000a00 */
[----:B------:R-:W-:Y:S01]  /*2200*/  IMAD.MOV.U32 R12, RZ, RZ, 0x1 ;  /* 0x00000001ff0c7424 */ /* 0x000fe200078e00ff */
[----:B------:R-:W3:Y:S01]  /*2210*/  LDCU.64 UR8, c[0x4][0x68] ;  /* 0x01000d00ff0877ac */ /* 0x000ee20008000a00 */
[----:B0-----:R-:W-:Y:S02]  /*2220*/  IMAD.U32 R4, RZ, RZ, UR4 ;  /* 0x00000004ff047e24 */ /* 0x001fe4000f8e00ff */
[----:B------:R-:W-:Y:S01]  /*2230*/  IMAD.U32 R5, RZ, RZ, UR5 ;  /* 0x00000005ff057e24 */ /* 0x000fe2000f8e00ff */
[----:B-1----:R-:W-:Y:S01]  /*2240*/  MOV R6, UR6 ;  /* 0x0000000600067c02 */ /* 0x002fe20008000f00 */
[----:B------:R-:W-:-:S02]  /*2250*/  IMAD.U32 R7, RZ, RZ, UR7 ;  /* 0x00000007ff077e24 */ /* 0x000fc4000f8e00ff */
[----:B---3--:R-:W-:Y:S01]  /*2260*/  IMAD.U32 R10, RZ, RZ, UR8 ;  /* 0x00000008ff0a7e24 */ /* 0x008fe2000f8e00ff */
[----:B------:R-:W-:-:S07]  /*2270*/  MOV R11, UR9 ;  /* 0x00000009000b7c02 */ /* 0x000fce0008000f00 */
[----:B------:R-:W-:-:S07]  /*2280*/  LEPC R20, `(.L_x_34) ;  /* 0x000000001014794e */ /* 0x000fce0000000000 */
[----:B--2---:R-:W-:Y:S05]  /*2290*/  CALL.ABS.NOINC R2 ;  /* 0x0000000002007343 */ /* 0x004fea0003c00000 */
.L_x_34:
[----:B------:R-:W-:Y:S01]  /*22a0*/  PRMT R0, RZ, 0x7610, R0 ;  /* 0x00007610ff007816 */ /* 0x000fe20000000000 */
[----:B------:R-:W-:Y:S06]  /*22b0*/  BRA `(.L_x_8) ;  /* 0x0000000000487947 */ /* 0x000fec0003800000 */
.L_x_33:
[----:B------:R-:W2:Y:S01]  /*22c0*/  LDG.E.U8 R2, desc[UR36][R2.64] ;  /* 0x0000002402027981 */ /* 0x000ea2000c1e1100 */
[----:B------:R-:W-:Y:S01]  /*22d0*/  BSSY.RECONVERGENT B0, `(.L_x_35) ;  /* 0x0000007000007945 */ /* 0x000fe20003800200 */
[----:B------:R-:W-:Y:S01]  /*22e0*/  IMAD.MOV.U32 R0, RZ, RZ, 0x400000 ;  /* 0x00400000ff007424 */ /* 0x000fe200078e00ff */
[----:B--2---:R-:W-:-:S13]  /*22f0*/  ISETP.NE.AND P0, PT, R2, RZ, PT ;  /* 0x000000ff0200720c */ /* 0x004fda0003f05270 */
[----:B------:R-:W-:Y:S05]  /*2300*/  @!P0 BRA `(.L_x_36) ;  /* 0x00000000000c8947 */ /* 0x000fea0003800000 */
[----:B------:R-:W-:-:S13]  /*2310*/  ISETP.NE.AND P0, PT, R2, 0xff, PT ;  /* 0x000000ff0200780c */ /* 0x000fda0003f05270 */
[----:B------:R-:W-:Y:S01]  /*2320*/  @!P0 IMAD.MOV.U32 R0, RZ, RZ, 0x7f800001 ;  /* 0x7f800001ff008424 */ /* 0x000fe200078e00ff */
[----:B------:R-:W-:-:S07]  /*2330*/  @P0 SHF.L.U32 R0, R2, 0x17, RZ ;  /* 0x0000001702000819 */ /* 0x000fce00000006ff */
.L_x_36:
[----:B------:R-:W-:Y:S05]  /*2340*/  BSYNC.RECONVERGENT B0 ;  /* 0x0000000000007941 */ /* 0x000fea0003800200 */
.L_x_35:
[----:B------:R-:W-:Y:S01]  /*2350*/  F2FP.BF16.F32.PACK_AB R0, RZ, R0 ;  /* 0x00000000ff00723e */ /* 0x000fe200000010ff */
[----:B------:R-:W-:Y:S06]  /*2360*/  BRA `(.L_x_8) ;  /* 0x00000000001c7947 */ /* 0x000fec0003800000 */
.L_x_32:
[----:B------:R-:W2:Y:S02]  /*2370*/  LDG.E.64 R2, desc[UR36][R2.64] ;  /* 0x0000002402027981 */ /* 0x000ea4000c1e1b00 */
[----:B--2---:R-:W0:Y:S02]  /*2380*/  I2F.U64 R0, R2 ;  /* 0x0000000200007312 */ /* 0x004e240000301000 */
[----:B0-----:R-:W-:Y:S01]  /*2390*/  F2FP.BF16.F32.PACK_AB R0, RZ, R0 ;  /* 0x00000000ff00723e */ /* 0x001fe200000010ff */
[----:B------:R-:W-:Y:S06]  /*23a0*/  BRA `(.L_x_8) ;  /* 0x00000000000c7947 */ /* 0x000fec0003800000 */
.L_x_31:
[----:B------:R-:W2:Y:S02]  /*23b0*/  LDG.E R2, desc[UR36][R2.64] ;  /* 0x0000002402027981 */ /* 0x000ea4000c1e1900 */
[----:B--2---:R-:W-:-:S04]  /*23c0*/  I2FP.F32.U32 R0, R2 ;  /* 0x0000000200007245 */ /* 0x004fc80000201000 */
[----:B------:R-:W-:-:S07]  /*23d0*/  F2FP.BF16.F32.PACK_AB R0, RZ, R0 ;  /* 0x00000000ff00723e */ /* 0x000fce00000010ff */
.L_x_8:
[----:B-----5:R-:W-:Y:S01]  /*23e0*/  IMAD.U32 R0, R0, 0x10000, RZ ;  /* 0x0001000000007824 */ /* 0x020fe200078e00ff */
[----:B------:R-:W1:Y:S01]  /*23f0*/  LDCU.64 UR6, c[0x0][0x580] ;  /* 0x0000b000ff0677ac */ /* 0x000e620008000a00 */
[----:B0-----:R-:W-:Y:S02]  /*2400*/  IMAD.MOV.U32 R3, RZ, RZ, 0x3f000000 ;  /* 0x3f000000ff037424 */ /* 0x001fe400078e00ff */
[C---:B------:R-:W-:Y:S01]  /*2410*/  FADD.FTZ R5, |R0|.reuse, -RZ ;  /* 0x800000ff00057221 */ /* 0x040fe20000010200 */
[C---:B------:R-:W-:Y:S01]  /*2420*/  FSETP.GT.FTZ.AND P0, PT, |R0|.reuse, 0.56000000238418579102, PT ;  /* 0x3f0f5c290000780b */ /* 0x040fe20003f14200 */
[C---:B------:R-:W-:Y:S01]  /*2430*/  FFMA.FTZ R2, |R0|.reuse, -R3, 0.5 ;  /* 0x3f00000000027423 */ /* 0x040fe20000010a03 */
[----:B------:R-:W-:Y:S01]  /*2440*/  FSETP.NEU.FTZ.AND P1, PT, |R0|, 1, PT ;  /* 0x3f8000000000780b */ /* 0x000fe20003f3d200 */
[----:B------:R-:W-:Y:S02]  /*2450*/  UPRMT UR4, UR42, 0x9910, URZ ;  /* 0x000099102a047896 */ /* 0x000fe400080000ff */
[----:B------:R-:W0:Y:S02]  /*2460*/  MUFU.RSQ R3, R2 ;  /* 0x0000000200037308 */ /* 0x000e240000001400 */
[----:B------:R-:W-:Y:S01]  /*2470*/  UISETP.GT.AND UP0, UPT, UR4, 0x9, UPT ;  /* 0x000000090400788c */ /* 0x000fe2000bf04270 */
[----:B0-----:R-:W-:Y:S01]  /*2480*/  FMUL.FTZ R4, R2, R3 ;  /* 0x0000000302047220 */ /* 0x001fe20000410000 */
[----:B------:R-:W-:-:S04]  /*2490*/  FMUL.FTZ R3, R3, -0.5 ;  /* 0xbf00000003037820 */ /* 0x000fc80000410000 */
[----:B------:R-:W-:-:S04]  /*24a0*/  FFMA.FTZ R3, R4, R3, 0.5 ;  /* 0x3f00000004037423 */ /* 0x000fc80000010003 */
[----:B------:R-:W-:-:S05]  /*24b0*/  FFMA.FTZ R3, R4, R3, R4 ;  /* 0x0000000304037223 */ /* 0x000fca0000010004 */
[----:B------:R-:W-:Y:S02]  /*24c0*/  @P0 FSEL R5, R3, RZ, P1 ;  /* 0x000000ff03050208 */ /* 0x000fe40000800000 */
[----:B------:R-:W-:Y:S02]  /*24d0*/  MOV R3, 0x3d10ecef ;  /* 0x3d10ecef00037802 */ /* 0x000fe40000000f00 */
[----:B------:R-:W-:Y:S02]  /*24e0*/  LOP3.LUT R5, R5, 0x80000000, R0, 0xb8, !PT ;  /* 0x8000000005057812 */ /* 0x000fe400078eb800 */
[----:B------:R-:W-:-:S03]  /*24f0*/  FSETP.GT.FTZ.AND P1, PT, R0, 0.56000000238418579102, PT ;  /* 0x3f0f5c290000780b */ /* 0x000fc60003f34000 */
[----:B------:R-:W-:-:S04]  /*2500*/  FMUL.FTZ R2, R5, R5 ;  /* 0x0000000505027220 */ /* 0x000fc80000410000 */
[----:B------:R-:W-:-:S04]  /*2510*/  FFMA.FTZ R3, R2, R3, 0.016980519518256187439 ;  /* 0x3c8b1abb02037423 */ /* 0x000fc80000010003 */
[----:B------:R-:W-:-:S04]  /*2520*/  FFMA.FTZ R3, R2, R3, 0.030762933194637298584 ;  /* 0x3cfc028c02037423 */ /* 0x000fc80000010003 */
[----:B------:R-:W-:-:S04]  /*2530*/  FFMA.FTZ R3, R2, R3, 0.044709417968988418579 ;  /* 0x3d37213902037423 */ /* 0x000fc80000010003 */
[----:B------:R-:W-:-:S04]  /*2540*/  FFMA.FTZ R3, R2, R3, 0.074989043176174163818 ;  /* 0x3d9993db02037423 */ /* 0x000fc80000010003 */
[----:B------:R-:W-:-:S04]  /*2550*/  FFMA.FTZ R3, R2, R3, 0.16666707396507263184 ;  /* 0x3e2aaac602037423 */ /* 0x000fc80000010003 */
[----:B------:R-:W-:Y:S01]  /*2560*/  FMUL.FTZ R2, R2, R3 ;  /* 0x0000000302027220 */ /* 0x000fe20000410000 */
[----:B------:R-:W-:-:S03]  /*2570*/  IMAD.MOV.U32 R3, RZ, RZ, 0x3fd774eb ;  /* 0x3fd774ebff037424 */ /* 0x000fc600078e00ff */
[----:B------:R-:W-:-:S04]  /*2580*/  FFMA.FTZ R5, R5, R2, R5 ;  /* 0x0000000205057223 */ /* 0x000fc80000010005 */
[----:B------:R-:W-:-:S05]  /*2590*/  FADD.FTZ R0, -R5, -RZ ;  /* 0x800000ff05007221 */ /* 0x000fca0000010100 */
[----:B------:R-:W-:-:S05]  /*25a0*/  FSEL R0, R5, R0, P0 ;  /* 0x0000000005007208 */ /* 0x000fca0000000000 */
[----:B------:R-:W-:-:S04]  /*25b0*/  @!P1 FFMA.FTZ R5, R3, 0.93318945169448852539, R0 ;  /* 0x3f6ee58103059823 */ /* 0x000fc80000010000 */
[----:B------:R-:W-:Y:S01]  /*25c0*/  @P0 FADD.FTZ R5, R5, R5 ;  /* 0x0000000505050221 */ /* 0x000fe20000010000 */
[----:B-1----:R-:W-:-:S05]  /*25d0*/  IADD3 R2, P0, PT, R16, UR6, RZ ;  /* 0x0000000610027c10 */ /* 0x002fca000ff1e0ff */
[----:B------:R-:W0:Y:S01]  /*25e0*/  F2F.BF16.F32 R5, R5 ;  /* 0x0000000500057304 */ /* 0x000e220000202000 */
[----:B------:R-:W-:Y:S01]  /*25f0*/  IMAD.X R3, RZ, RZ, UR7, P0 ;  /* 0x00000007ff037e24 */ /* 0x000fe200080e06ff */
[----:B------:R-:W-:Y:S06]  /*2600*/  BRA.U UP0, `(.L_x_37) ;  /* 0x00000005000c7547 */ /* 0x000fec000b800000 */
        /* <DEDUP_REMOVED lines=8> */
[----:B0-----:R-:W-:-:S04]  /*2690*/  SHF.L.U32 R0, R5, 0x10, RZ ;  /* 0x0000001005007819 */ /* 0x001fc800000006ff */
[----:B------:R-:W0:Y:S02]  /*26a0*/  F2I.FTZ.TRUNC.NTZ R5, R0 ;  /* 0x0000000000057305 */ /* 0x000e24000021f100 */
[----:B0-----:R4:W-:Y:S01]  /*26b0*/  STG.E.U8 desc[UR36][R2.64], R5 ;  /* 0x0000000502007986 */ /* 0x0019e2000c101124 */
[----:B------:R-:W-:Y:S05]  /*26c0*/  BRA `(.L_x_42) ;  /* 0x0000000c00807947 */ /* 0x000fea0003800000 */
.L_x_40:
[----:B0-----:R-:W-:-:S06]  /*26d0*/  IMAD.U32 R5, R5, 0x10000, RZ ;  /* 0x0001000005057824 */ /* 0x001fcc00078e00ff */
[----:B------:R-:W0:Y:S02]  /*26e0*/  F2I.S64.TRUNC R4, R5 ;  /* 0x0000000500047311 */ /* 0x000e24000020d900 */
[----:B0-----:R3:W-:Y:S01]  /*26f0*/  STG.E.U8 desc[UR36][R2.64], R4 ;  /* 0x0000000402007986 */ /* 0x0017e2000c101124 */
[----:B------:R-:W-:Y:S05]  /*2700*/  BRA `(.L_x_42) ;  /* 0x0000000c00707947 */ /* 0x000fea0003800000 */
.L_x_39:
[----:B------:R-:W-:-:S09]  /*2710*/  UISETP.NE.AND UP0, UPT, UR4, 0x2, UPT ;  /* 0x000000020400788c */ /* 0x000fd2000bf05270 */
[----:B------:R-:W-:Y:S05]  /*2720*/  BRA.U !UP0, `(.L_x_43) ;  /* 0x0000000108307547 */ /* 0x000fea000b800000 */
[----:B------:R-:W-:-:S09]  /*2730*/  UISETP.NE.AND UP0, UPT, UR4, 0x3, UPT ;  /* 0x000000030400788c */ /* 0x000fd2000bf05270 */
[----:B------:R-:W-:Y:S05]  /*2740*/  BRA.U !UP0, `(.L_x_44) ;  /* 0x0000000108187547 */ /* 0x000fea000b800000 */
[----:B------:R-:W-:-:S09]  /*2750*/  UISETP.NE.AND UP0, UPT, UR4, 0x4, UPT ;  /* 0x000000040400788c */ /* 0x000fd2000bf05270 */
[----:B------:R-:W-:Y:S05]  /*2760*/  BRA.U UP0, `(.L_x_41) ;  /* 0x0000000900b87547 */ /* 0x000fea000b800000 */
[----:B0-----:R-:W-:-:S06]  /*2770*/  IMAD.U32 R5, R5, 0x10000, RZ ;  /* 0x0001000005057824 */ /* 0x001fcc00078e00ff */
[----:B------:R-:W0:Y:S02]  /*2780*/  F2I.S64.TRUNC R4, R5 ;  /* 0x0000000500047311 */ /* 0x000e24000020d900 */
[----:B0-----:R0:W-:Y:S01]  /*2790*/  STG.E.64 desc[UR36][R2.64], R4 ;  /* 0x0000000402007986 */ /* 0x0011e2000c101b24 */
[----:B------:R-:W-:Y:S05]  /*27a0*/  BRA `(.L_x_42) ;  /* 0x0000000c00487947 */ /* 0x000fea0003800000 */
.L_x_44:
[----:B0-----:R-:W-:-:S06]  /*27b0*/  SHF.L.U32 R5, R5, 0x10, RZ ;  /* 0x0000001005057819 */ /* 0x001fcc00000006ff */
[----:B------:R-:W0:Y:S02]  /*27c0*/  F2I.FTZ.TRUNC.NTZ R5, R5 ;  /* 0x0000000500057305 */ /* 0x000e24000021f100 */
[----:B0-----:R1:W-:Y:S01]  /*27d0*/  STG.E desc[UR36][R2.64], R5 ;  /* 0x0000000502007986 */ /* 0x0013e2000c101924 */
[----:B------:R-:W-:Y:S05]  /*27e0*/  BRA `(.L_x_42) ;  /* 0x0000000c00387947 */ /* 0x000fea0003800000 */
.L_x_43:
[----:B0-----:R-:W-:-:S06]  /*27f0*/  IMAD.U32 R5, R5, 0x10000, RZ ;  /* 0x0001000005057824 */ /* 0x001fcc00078e00ff */
[----:B------:R-:W0:Y:S02]  /*2800*/  F2I.FTZ.TRUNC.NTZ R5, R5 ;  /* 0x0000000500057305 */ /* 0x000e24000021f100 */
[----:B0-----:R2:W-:Y:S01]  /*2810*/  STG.E.U16 desc[UR36][R2.64], R5 ;  /* 0x0000000502007986 */ /* 0x0015e2000c101524 */
[----:B------:R-:W-:Y:S05]  /*2820*/  BRA `(.L_x_42) ;  /* 0x0000000c00287947 */ /* 0x000fea0003800000 */
.L_x_38:
[----:B------:R-:W-:-:S09]  /*2830*/  UISETP.GT.AND UP0, UPT, UR4, 0x6, UPT ;  /* 0x000000060400788c */ /* 0x000fd2000bf04270 */
[----:B------:R-:W-:Y:S05]  /*2840*/  BRA.U UP0, `(.L_x_45) ;  /* 0x00000001002c7547 */ /* 0x000fea000b800000 */
[----:B------:R-:W-:-:S09]  /*2850*/  UISETP.NE.AND UP0, UPT, UR4, 0x5, UPT ;  /* 0x000000050400788c */ /* 0x000fd2000bf05270 */
[----:B------:R-:W-:Y:S05]  /*2860*/  BRA.U !UP0, `(.L_x_46) ;  /* 0x0000000108147547 */ /* 0x000fea000b800000 */
[----:B------:R-:W-:-:S09]  /*2870*/  UISETP.NE.AND UP0, UPT, UR4, 0x6, UPT ;  /* 0x000000060400788c */ /* 0x000fd2000bf05270 */
[----:B------:R-:W-:Y:S05]  /*2880*/  BRA.U UP0, `(.L_x_41) ;  /* 0x0000000900707547 */ /* 0x000fea000b800000 */
[----:B0-----:R-:W-:-:S05]  /*2890*/  IMAD.U32 R5, R5, 0x10000, RZ ;  /* 0x0001000005057824 */ /* 0x001fca00078e00ff */
[----:B------:R0:W-:Y:S01]  /*28a0*/  STG.E desc[UR36][R2.64], R5 ;  /* 0x0000000502007986 */ /* 0x0001e2000c101924 */
[----:B------:R-:W-:Y:S05]  /*28b0*/  BRA `(.L_x_42) ;  /* 0x0000000c00047947 */ /* 0x000fea0003800000 */
.L_x_46:
[----:B0-----:R-:W-:-:S04]  /*28c0*/  SHF.L.U32 R0, R5, 0x10, RZ ;  /* 0x0000001005007819 */ /* 0x001fc800000006ff */
[----:B------:R-:W-:-:S05]  /*28d0*/  F2FP.F16.F32.PACK_AB R0, RZ, R0 ;  /* 0x00000000ff00723e */ /* 0x000fca00000000ff */
[----:B------:R0:W-:Y:S01]  /*28e0*/  STG.E.U16 desc[UR36][R2.64], R0 ;  /* 0x0000000002007986 */ /* 0x0001e2000c101524 */
[----:B------:R-:W-:Y:S05]  /*28f0*/  BRA `(.L_x_42) ;  /* 0x0000000800f47947 */ /* 0x000fea0003800000 */
.L_x_45:
[----:B------:R-:W-:-:S09]  /*2900*/  UISETP.NE.AND UP0, UPT, UR4, 0x7, UPT ;  /* 0x000000070400788c */ /* 0x000fd2000bf05270 */
[----:B------:R-:W-:Y:S05]  /*2910*/  BRA.U !UP0, `(.L_x_47) ;  /* 0x0000000108347547 */ /* 0x000fea000b800000 */
[----:B------:R-:W-:-:S09]  /*2920*/  UISETP.NE.AND UP0, UPT, UR4, 0x8, UPT ;  /* 0x000000080400788c */ /* 0x000fd2000bf05270 */
[----:B------:R-:W-:Y:S05]  /*2930*/  BRA.U !UP0, `(.L_x_48) ;  /* 0x0000000108187547 */ /* 0x000fea000b800000 */
[----:B------:R-:W-:-:S09]  /*2940*/  UISETP.NE.AND UP0, UPT, UR4, 0x9, UPT ;  /* 0x000000090400788c */ /* 0x000fd2000bf05270 */
[----:B------:R-:W-:Y:S05]  /*2950*/  BRA.U UP0, `(.L_x_41) ;  /* 0x00000009003c7547 */ /* 0x000fea000b800000 */
[----:B0-----:R-:W-:Y:S02]  /*2960*/  IMAD.U32 R4, R5, 0x10000, RZ ;  /* 0x0001000005047824 */ /* 0x001fe400078e00ff */
[----:B------:R-:W-:-:S05]  /*2970*/  IMAD.MOV.U32 R5, RZ, RZ, RZ ;  /* 0x000000ffff057224 */ /* 0x000fca00078e00ff */
[----:B------:R0:W-:Y:S01]  /*2980*/  STG.E.64 desc[UR36][R2.64], R4 ;  /* 0x0000000402007986 */ /* 0x0001e2000c101b24 */
[----:B------:R-:W-:Y:S05]  /*2990*/  BRA `(.L_x_42) ;  /* 0x0000000800cc7947 */ /* 0x000fea0003800000 */
.L_x_48:
[----:B0-----:R-:W-:-:S04]  /*29a0*/  SHF.L.U32 R5, R5, 0x10, RZ ;  /* 0x0000001005057819 */ /* 0x001fc800000006ff */
[----:B------:R-:W-:-:S04]  /*29b0*/  F2FP.F16.F32.PACK_AB R5, RZ, R5 ;  /* 0x00000005ff05723e */ /* 0x000fc800000000ff */
[----:B------:R-:W-:-:S05]  /*29c0*/  PRMT R5, R5, 0x5410, RZ ;  /* 0x0000541005057816 */ /* 0x000fca00000000ff */
[----:B------:R0:W-:Y:S01]  /*29d0*/  STG.E desc[UR36][R2.64], R5 ;  /* 0x0000000502007986 */ /* 0x0001e2000c101924 */
[----:B------:R-:W-:Y:S05]  /*29e0*/  BRA `(.L_x_42) ;  /* 0x0000000800b87947 */ /* 0x000fea0003800000 */
.L_x_47:
[----:B0-----:R-:W-:-:S04]  /*29f0*/  IMAD.U32 R4, R5, 0x10000, RZ ;  /* 0x0001000005047824 */ /* 0x001fc800078e00ff */
[----:B------:R-:W-:-:S06]  /*2a00*/  FMUL.FTZ R4, R4, 1 ;  /* 0x3f80000004047820 */ /* 0x000fcc0000410000 */
[----:B------:R-:W0:Y:S02]  /*2a10*/  F2F.F64.F32 R4, R4 ;  /* 0x0000000400047310 */ /* 0x000e240000201800 */
[----:B0-----:R0:W-:Y:S01]  /*2a20*/  STG.E.64 desc[UR36][R2.64], R4 ;  /* 0x0000000402007986 */ /* 0x0011e2000c101b24 */
[----:B------:R-:W-:Y:S05]  /*2a30*/  BRA `(.L_x_42) ;  /* 0x0000000800a47947 */ /* 0x000fea0003800000 */
.L_x_37:
        /* <DEDUP_REMOVED lines=8> */
[----:B0-----:R-:W-:-:S05]  /*2ac0*/  IMAD.U32 R5, R5, 0x10000, RZ ;  /* 0x0001000005057824 */ /* 0x001fca00078e00ff */
[----:B------:R-:W-:-:S04]  /*2ad0*/  FSETP.NEU.FTZ.AND P0, PT, R5, RZ, PT ;  /* 0x000000ff0500720b */ /* 0x000fc80003f1d000 */
[----:B------:R-:W-:-:S05]  /*2ae0*/  SEL R5, RZ, 0x1, !P0 ;  /* 0x00000001ff057807 */ /* 0x000fca0004000000 */
[----:B------:R0:W-:Y:S01]  /*2af0*/  STG.E.U8 desc[UR36][R2.64], R5 ;  /* 0x0000000502007986 */ /* 0x0001e2000c101124 */
[----:B------:R-:W-:Y:S05]  /*2b00*/  BRA `(.L_x_42) ;  /* 0x0000000800707947 */ /* 0x000fea0003800000 */
.L_x_51:
[----:B0-----:R-:W-:Y:S02]  /*2b10*/  SHF.L.U32 R5, R5, 0x10, RZ ;  /* 0x0000001005057819 */ /* 0x001fe400000006ff */
[----:B------:R-:W-:-:S03]  /*2b20*/  CS2R R6, SRZ ;  /* 0x0000000000067805 */ /* 0x000fc6000001ff00 */
[----:B------:R-:W-:-:S06]  /*2b30*/  FMUL.FTZ R5, R5, 1 ;  /* 0x3f80000005057820 */ /* 0x000fcc0000410000 */
[----:B------:R-:W0:Y:S02]  /*2b40*/  F2F.F64.F32 R4, R5 ;  /* 0x0000000500047310 */ /* 0x000e240000201800 */
[----:B0-----:R0:W-:Y:S01]  /*2b50*/  STG.E.128 desc[UR36][R2.64], R4 ;  /* 0x0000000402007986 */ /* 0x0011e2000c101d24 */
[----:B------:R-:W-:Y:S05]  /*2b60*/  BRA `(.L_x_42) ;  /* 0x0000000800587947 */ /* 0x000fea0003800000 */
.L_x_50:
[----:B------:R-:W-:-:S09]  /*2b70*/  UISETP.NE.AND UP0, UPT, UR4, 0xf, UPT ;  /* 0x0000000f0400788c */ /* 0x000fd2000bf05270 */
[----:B------:R-:W-:Y:S05]  /*2b80*/  BRA.U !UP0, `(.L_x_52) ;  /* 0x0000000108a07547 */ /* 0x000fea000b800000 */
[----:B------:R-:W-:-:S09]  /*2b90*/  UISETP.NE.AND UP0, UPT, UR4, 0x17, UPT ;  /* 0x000000170400788c */ /* 0x000fd2000bf05270 */
[----:B------:R-:W-:Y:S05]  /*2ba0*/  BRA.U !UP0, `(.L_x_53) ;  /* 0x00000001084c7547 */ /* 0x000fea000b800000 */
[----:B------:R-:W-:-:S09]  /*2bb0*/  UISETP.NE.AND UP0, UPT, UR4, 0x18, UPT ;  /* 0x000000180400788c */ /* 0x000fd2000bf05270 */
[----:B------:R-:W-:Y:S05]  /*2bc0*/  BRA.U UP0, `(.L_x_41) ;  /* 0x0000000500a07547 */ /* 0x000fea000b800000 */
[----:B0-----:R-:W-:Y:S01]  /*2bd0*/  IMAD.U32 R7, R5, 0x10000, RZ ;  /* 0x0001000005077824 */ /* 0x001fe200078e00ff */
[----:B------:R-:W-:Y:S01]  /*2be0*/  BSSY.RECONVERGENT B0, `(.L_x_54) ;  /* 0x000000c000007945 */ /* 0x000fe20003800200 */
[----:B------:R-:W-:-:S03]  /*2bf0*/  IMAD.MOV.U32 R0, RZ, RZ, 0x7f ;  /* 0x0000007fff007424 */ /* 0x000fc600078e00ff */
[----:B------:R-:W-:Y:S02]  /*2c00*/  LOP3.LUT R6, R7, 0x7fffffff, RZ, 0xc0, !PT ;  /* 0x7fffffff07067812 */ /* 0x000fe400078ec0ff */
[----:B------:R-:W-:Y:S02]  /*2c10*/  SHF.R.U32.HI R5, RZ, 0x18, R7 ;  /* 0x00000018ff057819 */ /* 0x000fe40000011607 */
[----:B------:R-:W-:-:S13]  /*2c20*/  ISETP.GT.U32.AND P0, PT, R6, 0x43efffff, PT ;  /* 0x43efffff0600780c */ /* 0x000fda0003f04070 */
[----:B------:R-:W-:Y:S05]  /*2c30*/  @P0 BRA `(.L_x_55) ;  /* 0x0000000000180947 */ /* 0x000fea0003800000 */
[----:B------:R-:W-:-:S13]  /*2c40*/  ISETP.GT.U32.AND P0, PT, R6, 0x3c7fffff, PT ;  /* 0x3c7fffff0600780c */ /* 0x000fda0003f04070 */
[----:B------:R-:W-:-:S04]  /*2c50*/  @P0 SHF.R.U32.HI R0, RZ, 0x14, R7 ;  /* 0x00000014ff000819 */ /* 0x000fc80000011607 */
[----:B------:R-:W-:Y:S01]  /*2c60*/  @P0 LOP3.LUT R4, R0, 0x1, RZ, 0xc0, !PT ;  /* 0x0000000100040812 */ /* 0x000fe200078ec0ff */
[----:B------:R-:W-:-:S03]  /*2c70*/  @!P0 FADD.FTZ R0, R6, 16384 ;  /* 0x4680000006008421 */ /* 0x000fc60000010000 */
[----:B------:R-:W-:-:S04]  /*2c80*/  @P0 IADD3 R4, PT, PT, R7, 0x407ffff, R4 ;  /* 0x0407ffff07040810 */ /* 0x000fc80007ffe004 */
[----:B------:R-:W-:-:S07]  /*2c90*/  @P0 SHF.R.U32.HI R0, RZ, 0x14, R4 ;  /* 0x00000014ff000819 */ /* 0x000fce0000011604 */
.L_x_55:
[----:B------:R-:W-:Y:S05]  /*2ca0*/  BSYNC.RECONVERGENT B0 ;  /* 0x0000000000007941 */ /* 0x000fea0003800200 */
.L_x_54:
[----:B------:R-:W-:-:S05]  /*2cb0*/  LOP3.LUT R5, R0, 0x80, R5, 0xf8, !PT ;  /* 0x0000008000057812 */ /* 0x000fca00078ef805 */
[----:B------:R0:W-:Y:S01]  /*2cc0*/  STG.E.U8 desc[UR36][R2.64], R5 ;  /* 0x0000000502007986 */ /* 0x0001e2000c101124 */
[----:B------:R-:W-:Y:S05]  /*2cd0*/  BRA `(.L_x_42) ;  /* 0x0000000400fc7947 */ /* 0x000fea0003800000 */
.L_x_53:
[----:B0-----:R-:W-:Y:S01]  /*2ce0*/  SHF.L.U32 R7, R5, 0x10, RZ ;  /* 0x0000001005077819 */ /* 0x001fe200000006ff */
[----:B------:R-:W-:Y:S03]  /*2cf0*/  BSSY.RECONVERGENT B0, `(.L_x_56) ;  /* 0x000000e000007945 */ /* 0x000fe60003800200 */
[----:B------:R-:W-:Y:S02]  /*2d00*/  LOP3.LUT R6, R7, 0x7fffffff, RZ, 0xc0, !PT ;  /* 0x7fffffff07067812 */ /* 0x000fe400078ec0ff */
[----:B------:R-:W-:Y:S02]  /*2d10*/  SHF.R.U32.HI R5, RZ, 0x18, R7 ;  /* 0x00000018ff057819 */ /* 0x000fe40000011607 */
[----:B------:R-:W-:-:S13]  /*2d20*/  ISETP.GE.U32.AND P1, PT, R6, 0x47800000, PT ;  /* 0x478000000600780c */ /* 0x000fda0003f26070 */
[----:B------:R-:W-:Y:S01]  /*2d30*/  @P1 IMAD.MOV.U32 R0, RZ, RZ, 0x7f ;  /* 0x0000007fff001424 */ /* 0x000fe200078e00ff */
[----:B------:R-:W-:-:S04]  /*2d40*/  @P1 ISETP.GT.U32.AND P0, PT, R6, 0x7f800000, PT ;  /* 0x7f8000000600180c */ /* 0x000fc80003f04070 */
[----:B------:R-:W-:Y:S01]  /*2d50*/  @P1 SEL R0, R0, 0x7c, P0 ;  /* 0x0000007c00001807 */ /* 0x000fe20000000000 */
[----:B------:R-:W-:Y:S08]  /*2d60*/  @P1 BRA `(.L_x_57) ;  /* 0x0000000000181947 */ /* 0x000ff00003800000 */
[----:B------:R-:W-:-:S13]  /*2d70*/  ISETP.GT.U32.AND P0, PT, R6, 0x387fffff, PT ;  /* 0x387fffff0600780c */ /* 0x000fda0003f04070 */
[----:B------:R-:W-:-:S04]  /*2d80*/  @P0 SHF.R.U32.HI R0, RZ, 0x15, R7 ;  /* 0x00000015ff000819 */ /* 0x000fc80000011607 */
[----:B------:R-:W-:Y:S01]  /*2d90*/  @P0 LOP3.LUT R4, R0, 0x1, RZ, 0xc0, !PT ;  /* 0x0000000100040812 */ /* 0x000fe200078ec0ff */
[----:B------:R-:W-:-:S03]  /*2da0*/  @!P0 FADD.FTZ R0, R6, 128 ;  /* 0x4300000006008421 */ /* 0x000fc60000010000 */
[----:B------:R-:W-:-:S04]  /*2db0*/  @P0 IADD3 R4, PT, PT, R7, 0x80fffff, R4 ;  /* 0x080fffff07040810 */ /* 0x000fc80007ffe004 */
[----:B------:R-:W-:-:S07]  /*2dc0*/  @P0 SHF.R.U32.HI R0, RZ, 0x15, R4 ;  /* 0x00000015ff000819 */ /* 0x000fce0000011604 */
.L_x_57:
[----:B------:R-:W-:Y:S05]  /*2dd0*/  BSYNC.RECONVERGENT B0 ;  /* 0x0000000000007941 */ /* 0x000fea0003800200 */
.L_x_56:
[----:B------:R-:W-:-:S05]  /*2de0*/  LOP3.LUT R5, R0, 0x80, R5, 0xf8, !PT ;  /* 0x0000008000057812 */ /* 0x000fca00078ef805 */
[----:B------:R0:W-:Y:S01]  /*2df0*/  STG.E.U8 desc[UR36][R2.64], R5 ;  /* 0x0000000502007986 */ /* 0x0001e2000c101124 */
[----:B------:R-:W-:Y:S05]  /*2e00*/  BRA `(.L_x_42) ;  /* 0x0000000400b07947 */ /* 0x000fea0003800000 */
.L_x_52:
[----:B0-----:R0:W-:Y:S01]  /*2e10*/  STG.E.U16 desc[UR36][R2.64], R5 ;  /* 0x0000000502007986 */ /* 0x0011e2000c101524 */
[----:B------:R-:W-:Y:S05]  /*2e20*/  BRA `(.L_x_42) ;  /* 0x0000000400a87947 */ /* 0x000fea0003800000 */
.L_x_49:
        /* <DEDUP_REMOVED lines=8> */
[----:B0-----:R-:W-:-:S06]  /*2eb0*/  IMAD.U32 R5, R5, 0x10000, RZ ;  /* 0x0001000005057824 */ /* 0x001fcc00078e00ff */
[----:B------:R-:W0:Y:S02]  /*2ec0*/  F2I.FTZ.U32.TRUNC.NTZ R5, R5 ;  /* 0x0000000500057305 */ /* 0x000e24000021f000 */
[----:B0-----:R0:W-:Y:S01]  /*2ed0*/  STG.E.U16 desc[UR36][R2.64], R5 ;  /* 0x0000000502007986 */ /* 0x0011e2000c101524 */
[----:B------:R-:W-:Y:S05]  /*2ee0*/  BRA `(.L_x_42) ;  /* 0x0000000400787947 */ /* 0x000fea0003800000 */
.L_x_60:
[----:B0-----:R-:W-:Y:S01]  /*2ef0*/  SHF.L.U32 R5, R5, 0x10, RZ ;  /* 0x0000001005057819 */ /* 0x001fe200000006ff */
[----:B------:R-:W-:Y:S01]  /*2f00*/  BSSY.RECONVERGENT B0, `(.L_x_61) ;  /* 0x0000014000007945 */ /* 0x000fe20003800200 */
[----:B------:R-:W-:Y:S02]  /*2f10*/  IMAD.MOV.U32 R0, RZ, RZ, 0x80 ;  /* 0x00000080ff007424 */ /* 0x000fe400078e00ff */
[----:B------:R-:W-:-:S04]  /*2f20*/  LOP3.LUT R4, R5, 0x7fffffff, RZ, 0xc0, !PT ;  /* 0x7fffffff05047812 */ /* 0x000fc800078ec0ff */
[----:B------:R-:W-:-:S13]  /*2f30*/  ISETP.GT.U32.AND P0, PT, R4, 0x437fffff, PT ;  /* 0x437fffff0400780c */ /* 0x000fda0003f04070 */
[----:B------:R-:W-:Y:S05]  /*2f40*/  @P0 BRA `(.L_x_62) ;  /* 0x00000000003c0947 */ /* 0x000fea0003800000 */
[----:B------:R-:W-:-:S13]  /*2f50*/  ISETP.GT.U32.AND P0, PT, R4, 0x3bffffff, PT ;  /* 0x3bffffff0400780c */ /* 0x000fda0003f04070 */
[----:B------:R-:W-:Y:S05]  /*2f60*/  @P0 BRA `(.L_x_63) ;  /* 0x0000000000140947 */ /* 0x000fea0003800000 */
[----:B------:R-:W-:-:S05]  /*2f70*/  FADD.FTZ R0, R4, 8192 ;  /* 0x4600000004007421 */ /* 0x000fca0000010000 */
[----:B------:R-:W-:Y:S02]  /*2f80*/  LOP3.LUT P0, R4, R0, 0xff, RZ, 0xc0, !PT ;  /* 0x000000ff00047812 */ /* 0x000fe4000780c0ff */
[----:B------:R-:W-:-:S11]  /*2f90*/  PRMT R0, RZ, 0x7610, R0 ;  /* 0x00007610ff007816 */ /* 0x000fd60000000000 */
[----:B------:R-:W-:Y:S05]  /*2fa0*/  @!P0 BRA `(.L_x_62) ;  /* 0x0000000000248947 */ /* 0x000fea0003800000 */
[----:B------:R-:W-:Y:S05]  /*2fb0*/  BRA `(.L_x_64) ;  /* 0x0000000000147947 */ /* 0x000fea0003800000 */
.L_x_63:
[----:B------:R-:W-:-:S04]  /*2fc0*/  SHF.R.U32.HI R0, RZ, 0x14, R5 ;  /* 0x00000014ff007819 */ /* 0x000fc80000011605 */
[----:B------:R-:W-:-:S04]  /*2fd0*/  LOP3.LUT R0, R0, 0x1, RZ, 0xc0, !PT ;  /* 0x0000000100007812 */ /* 0x000fc800078ec0ff */
[----:B------:R-:W-:-:S04]  /*2fe0*/  IADD3 R0, PT, PT, R5, 0x487ffff, R0 ;  /* 0x0487ffff05007810 */ /* 0x000fc80007ffe000 */
[----:B------:R-:W-:-:S04]  /*2ff0*/  SHF.R.U32.HI R0, RZ, 0x14, R0 ;  /* 0x00000014ff007819 */ /* 0x000fc80000011600 */
[----:B------:R-:W-:-:S07]  /*3000*/  LOP3.LUT R4, R0, 0xff, RZ, 0xc0, !PT ;  /* 0x000000ff00047812 */ /* 0x000fce00078ec0ff */
.L_x_64:
[----:B------:R-:W-:-:S04]  /*3010*/  SHF.R.U32.HI R5, RZ, 0x18, R5 ;  /* 0x00000018ff057819 */ /* 0x000fc80000011605 */
[----:B------:R-:W-:-:S04]  /*3020*/  LOP3.LUT R4, R4, 0x80, R5, 0xf8, !PT ;  /* 0x0000008004047812 */ /* 0x000fc800078ef805 */
[----:B------:R-:W-:-:S07]  /*3030*/  PRMT R0, R4, 0x7610, R0 ;  /* 0x0000761004007816 */ /* 0x000fce0000000000 */
.L_x_62:
[----:B------:R-:W-:Y:S05]  /*3040*/  BSYNC.RECONVERGENT B0 ;  /* 0x0000000000007941 */ /* 0x000fea0003800200 */
.L_x_61:
[----:B------:R0:W-:Y:S01]  /*3050*/  STG.E.U8 desc[UR36][R2.64], R0 ;  /* 0x0000000002007986 */ /* 0x0001e2000c101124 */
[----:B------:R-:W-:Y:S05]  /*3060*/  BRA `(.L_x_42) ;  /* 0x0000000400187947 */ /* 0x000fea0003800000 */
.L_x_59:
[----:B0-----:R-:W-:Y:S01]  /*3070*/  IMAD.U32 R5, R5, 0x10000, RZ ;  /* 0x0001000005057824 */ /* 0x001fe200078e00ff */
[----:B------:R-:W-:Y:S01]  /*3080*/  BSSY.RECONVERGENT B0, `(.L_x_65) ;  /* 0x0000014000007945 */ /* 0x000fe20003800200 */
[----:B------:R-:W-:-:S03]  /*3090*/  MOV R0, 0x80 ;  /* 0x0000008000007802 */ /* 0x000fc60000000f00 */
        /* <DEDUP_REMOVED lines=10> */
.L_x_67:
[----:B------:R-:W-:-:S04]  /*3140*/  SHF.R.U32.HI R0, RZ, 0x15, R5 ;  /* 0x00000015ff007819 */ /* 0x000fc80000011605 */
[----:B------:R-:W-:-:S04]  /*3150*/  LOP3.LUT R0, R0, 0x1, RZ, 0xc0, !PT ;  /* 0x0000000100007812 */ /* 0x000fc800078ec0ff */
[----:B------:R-:W-:-:S04]  /*3160*/  IADD3 R0, PT, PT, R5, 0x88fffff, R0 ;  /* 0x088fffff05007810 */ /* 0x000fc80007ffe000 */
[----:B------:R-:W-:-:S04]  /*3170*/  SHF.R.U32.HI R0, RZ, 0x15, R0 ;  /* 0x00000015ff007819 */ /* 0x000fc80000011600 */
[----:B------:R-:W-:-:S07]  /*3180*/  LOP3.LUT R4, R0, 0xff, RZ, 0xc0, !PT ;  /* 0x000000ff00047812 */ /* 0x000fce00078ec0ff */
.L_x_68:
[----:B------:R-:W-:-:S04]  /*3190*/  SHF.R.U32.HI R5, RZ, 0x18, R5 ;  /* 0x00000018ff057819 */ /* 0x000fc80000011605 */
[----:B------:R-:W-:-:S04]  /*31a0*/  LOP3.LUT R4, R4, 0x80, R5, 0xf8, !PT ;  /* 0x0000008004047812 */ /* 0x000fc800078ef805 */
[----:B------:R-:W-:-:S07]  /*31b0*/  PRMT R0, R4, 0x7610, R0 ;  /* 0x0000761004007816 */ /* 0x000fce0000000000 */
.L_x_66:
[----:B------:R-:W-:Y:S05]  /*31c0*/  BSYNC.RECONVERGENT B0 ;  /* 0x0000000000007941 */ /* 0x000fea0003800200 */
.L_x_65:
[----:B------:R0:W-:Y:S01]  /*31d0*/  STG.E.U8 desc[UR36][R2.64], R0 ;  /* 0x0000000002007986 */ /* 0x0001e2000c101124 */
[----:B------:R-:W-:Y:S05]  /*31e0*/  BRA `(.L_x_42) ;  /* 0x0000000000b87947 */ /* 0x000fea0003800000 */
.L_x_58:
[----:B------:R-:W-:-:S09]  /*31f0*/  UISETP.NE.AND UP0, UPT, UR4, 0x1c, UPT ;  /* 0x0000001c0400788c */ /* 0x000fd2000bf05270 */
[----:B------:R-:W-:Y:S05]  /*3200*/  BRA.U !UP0, `(.L_x_69) ;  /* 0x0000000108a47547 */ /* 0x000fea000b800000 */
[----:B------:R-:W-:-:S09]  /*3210*/  UISETP.NE.AND UP0, UPT, UR4, 0x1d, UPT ;  /* 0x0000001d0400788c */ /* 0x000fd2000bf05270 */
[----:B------:R-:W-:Y:S05]  /*3220*/  BRA.U !UP0, `(.L_x_70) ;  /* 0x00000001088c7547 */ /* 0x000fea000b800000 */
[----:B------:R-:W-:-:S09]  /*3230*/  UISETP.NE.AND UP0, UPT, UR4, 0x2c, UPT ;  /* 0x0000002c0400788c */ /* 0x000fd2000bf05270 */
[----:B------:R-:W-:Y:S05]  /*3240*/  BRA.U !UP0, `(.L_x_71) ;  /* 0x0000000108447547 */ /* 0x000fea000b800000 */
.L_x_41:
[----:B------:R-:W-:Y:S01]  /*3250*/  MOV R0, 0x0 ;  /* 0x0000000000007802 */ /* 0x000fe20000000f00 */
[----:B------:R-:W1:Y:S01]  /*3260*/  LDCU.64 UR6, c[0x4][0x158] ;  /* 0x01002b00ff0677ac */ /* 0x000e620008000a00 */
[----:B------:R-:W-:Y:S02]  /*3270*/  HFMA2 R13, -RZ, RZ, 0, 0 ;  /* 0x00000000ff0d7431 */ /* 0x000fe400000001ff */
[----:B------:R-:W-:Y:S01]  /*3280*/  IMAD.MOV.U32 R8, RZ, RZ, 0x65 ;  /* 0x00000065ff087424 */ /* 0x000fe200078e00ff */
[----:B------:R2:W3:Y:S01]  /*3290*/  LDC.64 R2, c[0x4][R0] ;  /* 0x0100000000027b82 */ /* 0x0004e20000000a00 */
[----:B------:R-:W4:Y:S01]  /*32a0*/  LDCU.64 UR8, c[0x4][0x160] ;  /* 0x01002c00ff0877ac */ /* 0x000f220008000a00 */
[----:B------:R-:W-:Y:S01]  /*32b0*/  IMAD.MOV.U32 R12, RZ, RZ, 0x1 ;  /* 0x00000001ff0c7424 */ /* 0x000fe200078e00ff */
[----:B------:R-:W5:Y:S01]  /*32c0*/  LDCU.64 UR4, c[0x4][0x70] ;  /* 0x01000e00ff0477ac */ /* 0x000f620008000a00 */
[----:B-1----:R-:W-:Y:S02]  /*32d0*/  IMAD.U32 R4, RZ, RZ, UR6 ;  /* 0x00000006ff047e24 */ /* 0x002fe4000f8e00ff */
[----:B0-----:R-:W-:Y:S01]  /*32e0*/  IMAD.U32 R5, RZ, RZ, UR7 ;  /* 0x00000007ff057e24 */ /* 0x001fe2000f8e00ff */
[----:B----4-:R-:W-:Y:S01]  /*32f0*/  MOV R6, UR8 ;  /* 0x0000000800067c02 */ /* 0x010fe20008000f00 */
[----:B------:R-:W-:-:S02]  /*3300*/  IMAD.U32 R7, RZ, RZ, UR9 ;  /* 0x00000009ff077e24 */ /* 0x000fc4000f8e00ff */
[----:B-----5:R-:W-:Y:S01]  /*3310*/  IMAD.U32 R10, RZ, RZ, UR4 ;  /* 0x00000004ff0a7e24 */ /* 0x020fe2000f8e00ff */
[----:B--2---:R-:W-:-:S07]  /*3320*/  MOV R11, UR5 ;  /* 0x00000005000b7c02 */ /* 0x004fce0008000f00 */
[----:B------:R-:W-:-:S07]  /*3330*/  LEPC R20, `(.L_x_72) ;  /* 0x000000001014794e */ /* 0x000fce0000000000 */
[----:B---3--:R-:W-:Y:S05]  /*3340*/  CALL.ABS.NOINC R2 ;  /* 0x0000000002007343 */ /* 0x008fea0003c00000 */
.L_x_72:
[----:B------:R-:W-:Y:S05]  /*3350*/  BRA `(.L_x_42) ;  /* 0x00000000005c7947 */ /* 0x000fea0003800000 */
.L_x_71:
[----:B0-----:R-:W-:-:S05]  /*3360*/  IMAD.U32 R5, R5, 0x10000, RZ ;  /* 0x0001000005057824 */ /* 0x001fca00078e00ff */
[----:B------:R-:W-:-:S04]  /*3370*/  SHF.R.U32.HI R6, RZ, 0x17, R5 ;  /* 0x00000017ff067819 */ /* 0x000fc80000011605 */
[----:B------:R-:W-:-:S04]  /*3380*/  LOP3.LUT R4, R6, 0xff, RZ, 0xc0, !PT ;  /* 0x000000ff06047812 */ /* 0x000fc800078ec0ff */
[----:B------:R-:W-:-:S13]  /*3390*/  ISETP.NE.AND P1, PT, R4, 0xff, PT ;  /* 0x000000ff0400780c */ /* 0x000fda0003f25270 */
[--C-:B------:R-:W-:Y:S02]  /*33a0*/  @P1 SHF.R.U32.HI R0, RZ, 0x16, R5.reuse ;  /* 0x00000016ff001819 */ /* 0x100fe40000011605 */
[----:B------:R-:W-:Y:S01]  /*33b0*/  @P1 LOP3.LUT P0, RZ, R4, 0x3fffff, R5, 0xf8, !PT ;  /* 0x003fffff04ff1812 */ /* 0x000fe2000780f805 */
[----:B------:R-:W-:Y:S01]  /*33c0*/  IMAD.MOV.U32 R5, RZ, RZ, 0xff ;  /* 0x000000ffff057424 */ /* 0x000fe200078e00ff */
[----:B------:R-:W-:-:S04]  /*33d0*/  @P1 LOP3.LUT R0, R0, 0x1, RZ, 0xc0, !PT ;  /* 0x0000000100001812 */ /* 0x000fc800078ec0ff */
[----:B------:R-:W-:Y:S02]  /*33e0*/  @P1 ISETP.EQ.U32.AND P2, PT, R0, 0x1, P0 ;  /* 0x000000010000180c */ /* 0x000fe40000742070 */
[----:B------:R-:W-:Y:S02]  /*33f0*/  PLOP3.LUT P0, PT, PT, PT, PT, 0x80, 0x8 ;  /* 0x000000000008781c */ /* 0x000fe40003f0f070 */
[----:B------:R-:W-:Y:S02]  /*3400*/  @P1 PLOP3.LUT P0, PT, P2, PT, PT, 0x80, 0x8 ;  /* 0x000000000008181c */ /* 0x000fe4000170f070 */
[----:B------:R-:W-:-:S11]  /*3410*/  @P1 IADD3 R0, PT, PT, R6, 0x1, RZ ;  /* 0x0000000106001810 */ /* 0x000fd60007ffe0ff */
[----:B------:R-:W-:-:S04]  /*3420*/  @!P0 IMAD.MOV R0, RZ, RZ, R6 ;  /* 0x000000ffff008224 */ /* 0x000fc800078e0206 */
[----:B------:R-:W-:-:S05]  /*3430*/  @P1 IMAD.MOV.U32 R5, RZ, RZ, R0 ;  /* 0x000000ffff051224 */ /* 0x000fca00078e0000 */
[----:B------:R0:W-:Y:S01]  /*3440*/  STG.E.U8 desc[UR36][R2.64], R5 ;  /* 0x0000000502007986 */ /* 0x0001e2000c101124 */
[----:B------:R-:W-:Y:S05]  /*3450*/  BRA `(.L_x_42) ;  /* 0x00000000001c7947 */ /* 0x000fea0003800000 */
.L_x_70:
[----:B0-----:R-:W-:-:S06]  /*3460*/  SHF.L.U32 R5, R5, 0x10, RZ ;  /* 0x0000001005057819 */ /* 0x001fcc00000006ff */
[----:B------:R-:W0:Y:S02]  /*3470*/  F2I.U64.TRUNC R4, R5 ;  /* 0x0000000500047311 */ /* 0x000e24000020d800 */
[----:B0-----:R0:W-:Y:S01]  /*3480*/  STG.E.64 desc[UR36][R2.64], R4 ;  /* 0x0000000402007986 */ /* 0x0011e2000c101b24 */
[----:B------:R-:W-:Y:S05]  /*3490*/  BRA `(.L_x_42) ;  /* 0x00000000000c7947 */ /* 0x000fea0003800000 */
.L_x_69:
[----:B0-----:R-:W-:-:S06]  /*34a0*/  IMAD.U32 R5, R5, 0x10000, RZ ;  /* 0x0001000005057824 */ /* 0x001fcc00078e00ff */
[----:B------:R-:W0:Y:S02]  /*34b0*/  F2I.FTZ.U32.TRUNC.NTZ R5, R5 ;  /* 0x0000000500057305 */ /* 0x000e24000021f000 */
[----:B0-----:R0:W-:Y:S02]  /*34c0*/  STG.E desc[UR36][R2.64], R5 ;  /* 0x0000000502007986 */ /* 0x0011e4000c101924 */
.L_x_42:
[----:B------:R-:W-:-:S07]  /*34d0*/  VIADD R17, R17, 0x80 ;  /* 0x0000008011117836 */ /* 0x000fce0000000000 */
.L_x_1:
[----:B------:R-:W-:Y:S05]  /*34e0*/  BSYNC.RECONVERGENT B6 ;  /* 0x0000000000067941 */ /* 0x000fea0003800200 */
.L_x_0:
[----:B------:R-:W5:Y:S01]  /*34f0*/  LDCU UR4, c[0x0][0x380] ;  /* 0x00007000ff0477ac */ /* 0x000f620008000800 */
[----:B------:R-:W-:Y:S01]  /*3500*/  BSSY.RECONVERGENT B6, `(.L_x_73) ;  /* 0x0000340000067945 */ /* 0x000fe20003800200 */
[----:B-----5:R-:W-:-:S13]  /*3510*/  ISETP.GE.AND P0, PT, R17, UR4, PT ;  /* 0x0000000411007c0c */ /* 0x020fda000bf06270 */
[----:B------:R-:W-:Y:S05]  /*3520*/  @P0 BRA `(.L_x_74) ;  /* 0x0000003000f40947 */ /* 0x000fea0003800000 */
[----:B------:R-:W5:Y:S01]  /*3530*/  LDCU UR4, c[0x0][0x388] ;  /* 0x00007100ff0477ac */ /* 0x000f620008000800 */
[----:B0-----:R-:W-:Y:S02]  /*3540*/  HFMA2 R0, -RZ, RZ, 0, 0 ;  /* 0x00000000ff007431 */ /* 0x001fe400000001ff */
[----:B------:R-:W-:Y:S01]  /*3550*/  IMAD.MOV.U32 R16, RZ, RZ, RZ ;  /* 0x000000ffff107224 */ /* 0x000fe200078e00ff */
[----:B-----5:R-:W-:-:S09]  /*3560*/  UISETP.NE.AND UP0, UPT, UR4, URZ, UPT ;  /* 0x000000ff0400728c */ /* 0x020fd2000bf05270 */
[----:B------:R-:W-:Y:S05]  /*3570*/  BRA.U !UP0, `(.L_x_75) ;  /* 0x0000001108a87547 */ /* 0x000fea000b800000 */
[----:B------:R-:W1:Y:S01]  /*3580*/  LDCU.64 UR4, c[0x0][0x390] ;  /* 0x00007200ff0477ac */ /* 0x000e620008000a00 */
[----:B------:R-:W-:Y:S01]  /*3590*/  IMAD.MOV.U32 R16, RZ, RZ, RZ ;  /* 0x000000ffff107224 */ /* 0x000fe200078e00ff */
[----:B------:R-:W0:Y:S01]  /*35a0*/  LDCU UR6, c[0x0][0x38c] ;  /* 0x00007180ff0677ac */ /* 0x000e220008000800 */
[----:B------:R-:W5:Y:S01]  /*35b0*/  LDCU.64 UR8, c[0x0][0x4b8] ;  /* 0x00009700ff0877ac */ /* 0x000f620008000a00 */
[----:B------:R-:W-:Y:S01]  /*35c0*/  UISETP.NE.AND UP0, UPT, UR40, URZ, UPT ;  /* 0x000000ff2800728c */ /* 0x000fe2000bf05270 */
[----:B-1234-:R-:W-:-:S05]  /*35d0*/  IMAD.HI.U32 R2, R17, UR4, R16 ;  /* 0x0000000411027c27 */ /* 0x01efca000f8e0010 */
[----:B------:R-:W-:-:S04]  /*35e0*/  SHF.R.U32.HI R3, RZ, UR5, R2 ;  /* 0x00000005ff037c19 */ /* 0x000fc80008011602 */
[----:B------:R-:W-:-:S05]  /*35f0*/  IADD3 R0, PT, PT, -R3, RZ, RZ ;  /* 0x000000ff03007210 */ /* 0x000fca0007ffe1ff */
[----:B0-----:R-:W-:-:S04]  /*3600*/  IMAD R0, R0, UR6, R17 ;  /* 0x0000000600007c24 */ /* 0x001fc8000f8e0211 */
[C---:B-----5:R-:W-:Y:S02]  /*3610*/  IMAD R16, R0.reuse, UR8, RZ ;  /* 0x0000000800107c24 */ /* 0x060fe4000f8e02ff */
        /* <DEDUP_REMOVED lines=281> */
[----:B------:R-:W2:Y:S02]  /*47b0*/  LDCU.64 UR8, c[0x0][0x578] ;  /* 0x0000af00ff0877ac */ /* 0x000ea40008000a00 */
[----:B0-----:R-:W-:-:S05]  /*47c0*/  IMAD.HI.U32 R2, R5, UR4, R4 ;  /* 0x0000000405027c27 */ /* 0x001fca000f8e0004 */
[----:B------:R-:W-:-:S04]  /*47d0*/  SHF.R.U32.HI R2, RZ, UR5, R2 ;  /* 0x00000005ff027c19 */ /* 0x000fc80008011602 */
[----:B------:R-:W-:-:S05]  /*47e0*/  IADD3 R3, PT, PT, -R2, RZ, RZ ;  /* 0x000000ff02037210 */ /* 0x000fca0007ffe1ff */
[----:B-1----:R-:W-:-:S04]  /*47f0*/  IMAD R5, R3, UR6, R5 ;  /* 0x0000000603057c24 */ /* 0x002fc8000f8e0205 */
[C---:B--2---:R-:W-:Y:S02]  /*4800*/  IMAD R16, R5.reuse, UR8, R16 ;  /* 0x0000000805107c24 */ /* 0x044fe4000f8e0210 */
[----:B------:R-:W-:-:S07]  /*4810*/  IMAD R0, R5, UR9, R0 ;  /* 0x0000000905007c24 */ /* 0x000fce000f8e0200 */
.L_x_75:
[----:B------:R-:W1:Y:S01]  /*4820*/  LDCU.64 UR6, c[0x0][0x588] ;  /* 0x0000b100ff0677ac */ /* 0x000e620008000a00 */
[----:B------:R-:W-:-:S04]  /*4830*/  UPRMT UR4, UR41, 0x9910, URZ ;  /* 0x0000991029047896 */ /* 0x000fc800080000ff */
[----:B------:R-:W-:Y:S01]  /*4840*/  UISETP.GT.AND UP0, UPT, UR4, 0x9, UPT ;  /* 0x000000090400788c */ /* 0x000fe2000bf04270 */
[----:B-1234-:R-:W-:-:S05]  /*4850*/  IADD3 R2, P0, PT, R0, UR6, RZ ;  /* 0x0000000600027c10 */ /* 0x01efca000ff1e0ff */
        /* <DEDUP_REMOVED lines=14> */
.L_x_79:
[----:B------:R-:W2:Y:S02]  /*4940*/  LDG.E.U8 R2, desc[UR36][R2.64] ;  /* 0x0000002402027981 */ /* 0x000ea4000c1e1100 */
[----:B--2---:R-:W-:-:S04]  /*4950*/  I2FP.F32.U32 R0, R2 ;  /* 0x0000000200007245 */ /* 0x004fc80000201000 */
[----:B------:R-:W-:Y:S01]  /*4960*/  F2FP.BF16.F32.PACK_AB R0, RZ, R0 ;  /* 0x00000000ff00723e */ /* 0x000fe200000010ff */
[----:B------:R-:W-:Y:S06]  /*4970*/  BRA `(.L_x_81) ;  /* 0x0000000c00a47947 */ /* 0x000fec0003800000 */
.L_x_78:
        /* <DEDUP_REMOVED lines=10> */
.L_x_83:
[----:B------:R-:W2:Y:S02]  /*4a20*/  LDG.E R2, desc[UR36][R2.64] ;  /* 0x0000002402027981 */ /* 0x000ea4000c1e1900 */
[----:B--2---:R-:W-:-:S04]  /*4a30*/  I2FP.F32.S32 R0, R2 ;  /* 0x0000000200007245 */ /* 0x004fc80000201400 */
[----:B------:R-:W-:Y:S01]  /*4a40*/  F2FP.BF16.F32.PACK_AB R0, RZ, R0 ;  /* 0x00000000ff00723e */ /* 0x000fe200000010ff */
[----:B------:R-:W-:Y:S06]  /*4a50*/  BRA `(.L_x_81) ;  /* 0x0000000c006c7947 */ /* 0x000fec0003800000 */
.L_x_82:
[----:B------:R-:W2:Y:S02]  /*4a60*/  LDG.E.U16 R2, desc[UR36][R2.64] ;  /* 0x0000002402027981 */ /* 0x000ea4000c1e1500 */
[----:B--2---:R-:W0:Y:S02]  /*4a70*/  I2F.S16 R0, R2 ;  /* 0x0000000200007306 */ /* 0x004e240000101400 */
[----:B0-----:R-:W-:Y:S01]  /*4a80*/  F2FP.BF16.F32.PACK_AB R0, RZ, R0 ;  /* 0x00000000ff00723e */ /* 0x001fe200000010ff */
[----:B------:R-:W-:Y:S06]  /*4a90*/  BRA `(.L_x_81) ;  /* 0x0000000c005c7947 */ /* 0x000fec0003800000 */
.L_x_77:
        /* <DEDUP_REMOVED lines=9> */
.L_x_85:
[----:B------:R-:W2:Y:S02]  /*4b30*/  LDG.E.U16 R0, desc[UR36][R2.64] ;  /* 0x0000002402007981 */ /* 0x000ea4000c1e1500 */
[----:B--2---:R-:W-:-:S05]  /*4b40*/  HADD2.F32 R0, -RZ, R0.H0_H0 ;  /* 0x20000000ff007230 */ /* 0x004fca0000004100 */
[----:B------:R-:W-:Y:S01]  /*4b50*/  F2FP.BF16.F32.PACK_AB R0, RZ, R0 ;  /* 0x00000000ff00723e */ /* 0x000fe200000010ff */
[----:B------:R-:W-:Y:S06]  /*4b60*/  BRA `(.L_x_81) ;  /* 0x0000000c00287947 */ /* 0x000fec0003800000 */
.L_x_84:
        /* <DEDUP_REMOVED lines=9> */
.L_x_87:
[----:B------:R-:W2:Y:S02]  /*4c00*/  LDG.E.U16 R2, desc[UR36][R2.64] ;  /* 0x0000002402027981 */ /* 0x000ea4000c1e1500 */
[----:B--2---:R-:W-:-:S05]  /*4c10*/  HADD2.F32 R0, -RZ, R2.H0_H0 ;  /* 0x20000002ff007230 */ /* 0x004fca0000004100 */
[----:B------:R-:W-:Y:S01]  /*4c20*/  F2FP.BF16.F32.PACK_AB R0, RZ, R0 ;  /* 0x00000000ff00723e */ /* 0x000fe200000010ff */
[----:B------:R-:W-:Y:S06]  /*4c30*/  BRA `(.L_x_81) ;  /* 0x0000000800f47947 */ /* 0x000fec0003800000 */
.L_x_86:
        /* <DEDUP_REMOVED lines=12> */
.L_x_76:
        /* <DEDUP_REMOVED lines=13> */
.L_x_90:
        /* <DEDUP_REMOVED lines=12> */
.L_x_89:
[----:B------:R-:W-:-:S09]  /*4e90*/  UISETP.NE.AND UP0, UPT, UR4, 0xf, UPT ;  /* 0x0000000f0400788c */ /* 0x000fd2000bf05270 */
[----:B------:R-:W-:Y:S05]  /*4ea0*/  BRA.U !UP0, `(.L_x_91) ;  /* 0x0000000108987547 */ /* 0x000fea000b800000 */
[----:B------:R-:W-:-:S09]  /*4eb0*/  UISETP.NE.AND UP0, UPT, UR4, 0x17, UPT ;  /* 0x000000170400788c */ /* 0x000fd2000bf05270 */
[----:B------:R-:W-:Y:S05]  /*4ec0*/  BRA.U !UP0, `(.L_x_92) ;  /* 0x00000001085c7547 */ /* 0x000fea000b800000 */
[----:B------:R-:W-:-:S09]  /*4ed0*/  UISETP.NE.AND UP0, UPT, UR4, 0x18, UPT ;  /* 0x000000180400788c */ /* 0x000fd2000bf05270 */
[----:B------:R-:W-:Y:S05]  /*4ee0*/  BRA.U UP0, `(.L_x_80) ;  /* 0x0000000500e47547 */ /* 0x000fea000b800000 */
[----:B------:R-:W2:Y:S01]  /*4ef0*/  LDG.E.U8 R0, desc[UR36][R2.64] ;  /* 0x0000002402007981 */ /* 0x000ea2000c1e1100 */
[----:B------:R-:W-:Y:S01]  /*4f00*/  MOV R6, 0x1f ;  /* 0x0000001f00067802 */ /* 0x000fe20000000f00 */
[----:B--2---:R-:W-:-:S05]  /*4f10*/  IMAD.SHL.U32 R0, R0, 0x1000000, RZ ;  /* 0x0100000000007824 */ /* 0x004fca00078e00ff */
[C---:B------:R-:W-:Y:S02]  /*4f20*/  LOP3.LUT R4, R0.reuse, 0x7f000000, RZ, 0xc0, !PT ;  /* 0x7f00000000047812 */ /* 0x040fe400078ec0ff */
[----:B------:R-:W-:Y:S02]  /*4f30*/  LOP3.LUT P0, RZ, R0, 0x7f000000, RZ, 0xc0, !PT ;  /* 0x7f00000000ff7812 */ /* 0x000fe4000780c0ff */
[----:B------:R-:W0:Y:S02]  /*4f40*/  FLO.U32 R5, R4 ;  /* 0x0000000400057300 */ /* 0x000e2400000e0000 */
[----:B0-----:R-:W-:-:S05]  /*4f50*/  IMAD.MOV R5, RZ, RZ, -R5 ;  /* 0x000000ffff057224 */ /* 0x001fca00078e0a05 */
[----:B------:R-:W-:-:S05]  /*4f60*/  VIADDMNMX.U32 R5, R5, R6, 0x4, !PT ;  /* 0x0000000405057446 */ /* 0x000fca0007800006 */
[----:B------:R-:W-:-:S05]  /*4f70*/  VIADD R5, R5, 0xfffffffc ;  /* 0xfffffffc05057836 */ /* 0x000fca0000000000 */
[C---:B------:R-:W-:Y:S02]  /*4f80*/  SHF.L.U32 R6, R4.reuse, R5, RZ ;  /* 0x0000000504067219 */ /* 0x040fe400000006ff */
[----:B------:R-:W-:Y:S01]  /*4f90*/  SHF.L.U32 R7, R5, 0x17, RZ ;  /* 0x0000001705077819 */ /* 0x000fe200000006ff */
[----:B------:R-:W-:-:S03]  /*4fa0*/  VIADD R5, R4, 0x1000000 ;  /* 0x0100000004057836 */ /* 0x000fc60000000000 */
[----:B------:R-:W-:Y:S02]  /*4fb0*/  LEA.HI R6, R6, -R7, RZ, 0x1c ;  /* 0x8000000706067211 */ /* 0x000fe400078fe0ff */
[----:B------:R-:W-:-:S03]  /*4fc0*/  SHF.R.S32.HI R5, RZ, 0x8, R5 ;  /* 0x00000008ff057819 */ /* 0x000fc60000011405 */
[----:B------:R-:W-:-:S05]  /*4fd0*/  VIADD R6, R6, 0x3c000000 ;  /* 0x3c00000006067836 */ /* 0x000fca0000000000 */
[----:B------:R-:W-:-:S04]  /*4fe0*/  LOP3.LUT R5, R6, 0x7f800000, R5, 0xf8, !PT ;  /* 0x7f80000006057812 */ /* 0x000fc800078ef805 */
[----:B------:R-:W-:-:S04]  /*4ff0*/  SEL R5, R5, RZ, P0 ;  /* 0x000000ff05057207 */ /* 0x000fc80000000000 */
[----:B------:R-:W-:-:S04]  /*5000*/  LOP3.LUT R5, R5, 0x80000000, R0, 0xf8, !PT ;  /* 0x8000000005057812 */ /* 0x000fc800078ef800 */
[----:B------:R-:W-:-:S04]  /*5010*/  F2FP.BF16.F32.PACK_AB R5, RZ, R5 ;  /* 0x00000005ff05723e */ /* 0x000fc800000010ff */
[----:B------:R-:W-:Y:S01]  /*5020*/  PRMT R0, R5, 0x7610, R0 ;  /* 0x0000761005007816 */ /* 0x000fe20000000000 */
[----:B------:R-:W-:Y:S06]  /*5030*/  BRA `(.L_x_81) ;  /* 0x0000000400f47947 */ /* 0x000fec0003800000 */
.L_x_92:
[----:B------:R-:W2:Y:S02]  /*5040*/  LDG.E.U8 R2, desc[UR36][R2.64] ;  /* 0x0000002402027981 */ /* 0x000ea4000c1e1100 */
[C---:B--2---:R-:W-:Y:S01]  /*5050*/  SHF.L.U32 R0, R2.reuse, 0x19, RZ ;  /* 0x0000001902007819 */ /* 0x044fe200000006ff */
[----:B------:R-:W-:-:S03]  /*5060*/  IMAD.SHL.U32 R5, R2, 0x100, RZ ;  /* 0x0000010002057824 */ /* 0x000fc600078e00ff */
[----:B------:R-:W-:-:S13]  /*5070*/  ISETP.GE.U32.AND P0, PT, R0, 0x8000000, PT ;  /* 0x080000000000780c */ /* 0x000fda0003f06070 */
[C---:B------:R-:W-:Y:S02]  /*5080*/  @!P0 LOP3.LUT R4, R5.reuse, 0x7f00, RZ, 0xc0, !PT ;  /* 0x00007f0005048812 */ /* 0x040fe400078ec0ff */
[----:B------:R-:W-:Y:S02]  /*5090*/  @P0 LEA.HI R0, R0, 0x70000000, RZ, 0x1c ;  /* 0x7000000000000811 */ /* 0x000fe400078fe0ff */
[----:B------:R-:W-:Y:S02]  /*50a0*/  @!P0 LOP3.LUT R4, R4, 0x3f000000, RZ, 0xfc, !PT ;  /* 0x3f00000004048812 */ /* 0x000fe400078efcff */
[----:B------:R-:W-:Y:S01]  /*50b0*/  PRMT R5, R5, 0x9910, RZ ;  /* 0x0000991005057816 */ /* 0x000fe200000000ff */
[----:B------:R-:W-:Y:S02]  /*50c0*/  @P0 FMUL.FTZ R0, R0, 1.9259299443872358531e-34 ;  /* 0x0780000000000820 */ /* 0x000fe40000410000 */
[----:B------:R-:W-:-:S05]  /*50d0*/  @!P0 FADD.FTZ R0, R4, -0.5 ;  /* 0xbf00000004008421 */ /* 0x000fca0000010000 */
[----:B------:R-:W-:-:S04]  /*50e0*/  LOP3.LUT R0, R0, 0x80000000, R5, 0xf8, !PT ;  /* 0x8000000000007812 */ /* 0x000fc800078ef805 */
[----:B------:R-:W-:Y:S01]  /*50f0*/  F2FP.BF16.F32.PACK_AB R0, RZ, R0 ;  /* 0x00000000ff00723e */ /* 0x000fe200000010ff */
[----:B------:R-:W-:Y:S06]  /*5100*/  BRA `(.L_x_81) ;  /* 0x0000000400c07947 */ /* 0x000fec0003800000 */
.L_x_91:
[----:B------:R0:W5:Y:S01]  /*5110*/  LDG.E.U16 R0, desc[UR36][R2.64] ;  /* 0x0000002402007981 */ /* 0x000162000c1e1500 */
[----:B------:R-:W-:Y:S05]  /*5120*/  BRA `(.L_x_81) ;  /* 0x0000000400b87947 */ /* 0x000fea0003800000 */
.L_x_88:
        /* <DEDUP_REMOVED lines=12> */
.L_x_95:
        /* <DEDUP_REMOVED lines=21> */
.L_x_99:
[----:B------:R-:W-:Y:S05]  /*5340*/  BSYNC.RECONVERGENT B1 ;  /* 0x0000000000017941 */ /* 0x000fea0003800200 */
.L_x_98:
[----:B------:R-:W-:Y:S02]  /*5350*/  SHF.L.U32 R0, R0, 0x14, RZ ;  /* 0x0000001400007819 */ /* 0x000fe400000006ff */
[----:B------:R-:W-:-:S04]  /*5360*/  LEA R2, R2, 0x3b800000, 0x17 ;  /* 0x3b80000002027811 */ /* 0x000fc800078eb8ff */
[----:B------:R-:W-:-:S07]  /*5370*/  LOP3.LUT R0, R2, R0, R7, 0xfe, !PT ;  /* 0x0000000002007212 */ /* 0x000fce00078efe07 */
.L_x_97:
[----:B------:R-:W-:Y:S05]  /*5380*/  BSYNC.RECONVERGENT B0 ;  /* 0x0000000000007941 */ /* 0x000fea0003800200 */
.L_x_96:
[----:B------:R-:W-:Y:S01]  /*5390*/  F2FP.BF16.F32.PACK_AB R0, RZ, R0 ;  /* 0x00000000ff00723e */ /* 0x000fe200000010ff */
[----:B------:R-:W-:Y:S06]  /*53a0*/  BRA `(.L_x_81) ;  /* 0x0000000400187947 */ /* 0x000fec0003800000 */
.L_x_94:
[----:B------:R-:W2:Y:S01]  /*53b0*/  LDG.E.U8 R3, desc[UR36][R2.64] ;  /* 0x0000002402037981 */ /* 0x000ea2000c1e1100 */
[----:B------:R-:W-:Y:S01]  /*53c0*/  BSSY.RECONVERGENT B0, `(.L_x_100) ;  /* 0x0000018000007945 */ /* 0x000fe20003800200 */
[----:B------:R-:W-:Y:S01]  /*53d0*/  IMAD.MOV.U32 R0, RZ, RZ, RZ ;  /* 0x000000ffff007224 */ /* 0x000fe200078e00ff */
        /* <DEDUP_REMOVED lines=8> */
[----:B------:R-:W-:-:S04]  /*5460*/  SHF.R.U32.HI R0, RZ, 0x7, R3 ;  /* 0x00000007ff007819 */ /* 0x000fc80000011603 */
[----:B------:R-:W-:Y:S02]  /*5470*/  SHF.L.U32 R7, R0, 0x1f, RZ ;  /* 0x0000001f00077819 */ /* 0x000fe400000006ff */
        /* <DEDUP_REMOVED lines=8> */
.L_x_103:
[----:B------:R-:W-:Y:S05]  /*5500*/  BSYNC.RECONVERGENT B1 ;  /* 0x0000000000017941 */ /* 0x000fea0003800200 */
.L_x_102:
[----:B------:R-:W-:Y:S01]  /*5510*/  IMAD.SHL.U32 R0, R0, 0x200000, RZ ;  /* 0x0020000000007824 */ /* 0x000fe200078e00ff */
[----:B------:R-:W-:-:S04]  /*5520*/  LEA R2, R2, 0x37800000, 0x17 ;  /* 0x3780000002027811 */ /* 0x000fc800078eb8ff */
[----:B------:R-:W-:-:S07]  /*5530*/  LOP3.LUT R0, R2, R0, R7, 0xfe, !PT ;  /* 0x0000000002007212 */ /* 0x000fce00078efe07 */
.L_x_101:
[----:B------:R-:W-:Y:S05]  /*5540*/  BSYNC.RECONVERGENT B0 ;  /* 0x0000000000007941 */ /* 0x000fea0003800200 */
.L_x_100:
[----:B------:R-:W-:Y:S01]  /*5550*/  F2FP.BF16.F32.PACK_AB R0, RZ, R0 ;  /* 0x00000000ff00723e */ /* 0x000fe200000010ff */
[----:B------:R-:W-:Y:S06]  /*5560*/  BRA `(.L_x_81) ;  /* 0x0000000000a87947 */ /* 0x000fec0003800000 */
.L_x_93:
[----:B------:R-:W-:-:S09]  /*5570*/  UISETP.NE.AND UP0, UPT, UR4, 0x1c, UPT ;  /* 0x0000001c0400788c */ /* 0x000fd2000bf05270 */
[----:B------:R-:W-:Y:S05]  /*5580*/  BRA.U !UP0, `(.L_x_104) ;  /* 0x0000000108947547 */ /* 0x000fea000b800000 */
[----:B------:R-:W-:-:S09]  /*5590*/  UISETP.NE.AND UP0, UPT, UR4, 0x1d, UPT ;  /* 0x0000001d0400788c */ /* 0x000fd2000bf05270 */
[----:B------:R-:W-:Y:S05]  /*55a0*/  BRA.U !UP0, `(.L_x_105) ;  /* 0x00000001087c7547 */ /* 0x000fea000b800000 */
[----:B------:R-:W-:-:S09]  /*55b0*/  UISETP.NE.AND UP0, UPT, UR4, 0x2c, UPT ;  /* 0x0000002c0400788c */ /* 0x000fd2000bf05270 */
[----:B------:R-:W-:Y:S05]  /*55c0*/  BRA.U UP0, `(.L_x_80) ;  /* 0x00000001002c7547 */ /* 0x000fea000b800000 */
[----:B------:R-:W2:Y:S01]  /*55d0*/  LDG.E.U8 R2, desc[UR36][R2.64] ;  /* 0x0000002402027981 */ /* 0x000ea2000c1e1100 */
[----:B------:R-:W-:Y:S01]  /*55e0*/  BSSY.RECONVERGENT B0, `(.L_x_106) ;  /* 0x0000007000007945 */ /* 0x000fe20003800200 */
[----:B------:R-:W-:Y:S01]  /*55f0*/  HFMA2 R0, -RZ, RZ, 3.814697265625e-06, 0 ;  /* 0x00400000ff007431 */ /* 0x000fe200000001ff */
[----:B--2---:R-:W-:-:S13]  /*5600*/  ISETP.NE.AND P0, PT, R2, RZ, PT ;  /* 0x000000ff0200720c */ /* 0x004fda0003f05270 */
[----:B------:R-:W-:Y:S05]  /*5610*/  @!P0 BRA `(.L_x_107) ;  /* 0x00000000000c8947 */ /* 0x000fea0003800000 */
[----:B------:R-:W-:-:S13]  /*5620*/  ISETP.NE.AND P0, PT, R2, 0xff, PT ;  /* 0x000000ff0200780c */ /* 0x000fda0003f05270 */
[----:B------:R-:W-:Y:S02]  /*5630*/  @!P0 IMAD.MOV.U32 R0, RZ, RZ, 0x7f800001 ;  /* 0x7f800001ff008424 */ /* 0x000fe400078e00ff */
[----:B------:R-:W-:-:S07]  /*5640*/  @P0 IMAD.SHL.U32 R0, R2, 0x800000, RZ ;  /* 0x0080000002000824 */ /* 0x000fce00078e00ff */
.L_x_107:
[----:B------:R-:W-:Y:S05]  /*5650*/  BSYNC.RECONVERGENT B0 ;  /* 0x0000000000007941 */ /* 0x000fea0003800200 */
.L_x_106:
[----:B------:R-:W-:Y:S01]  /*5660*/  F2FP.BF16.F32.PACK_AB R0, RZ, R0 ;  /* 0x00000000ff00723e */ /* 0x000fe200000010ff */
[----:B------:R-:W-:Y:S06]  /*5670*/  BRA `(.L_x_81) ;  /* 0x0000000000647947 */ /* 0x000fec0003800000 */
.L_x_80:
[----:B------:R-:W-:Y:S01]  /*5680*/  MOV R2, 0x0 ;  /* 0x0000000000027802 */ /* 0x000fe20000000f00 */
[----:B------:R-:W0:Y:S01]  /*5690*/  LDCU.64 UR4, c[0x4][0x158] ;  /* 0x01002b00ff0477ac */ /* 0x000e220008000a00 */
[----:B------:R-:W-:Y:S02]  /*56a0*/  HFMA2 R8, -RZ, RZ, 0, 4.64916229248046875e-06 ;  /* 0x0000004eff087431 */ /* 0x000fe400000001ff */
[----:B------:R-:W-:Y:S01]  /*56b0*/  IMAD.MOV.U32 R12, RZ, RZ, 0x1 ;  /* 0x00000001ff0c7424 */ /* 0x000fe200078e00ff */
[----:B------:R-:W1:Y:S01]  /*56c0*/  LDCU.64 UR6, c[0x4][0x160] ;  /* 0x01002c00ff0677ac */ /* 0x000e620008000a00 */
[----:B------:R-:W2:Y:S01]  /*56d0*/  LDC.64 R2, c[0x4][R2] ;  /* 0x0100000002027b82 */ /* 0x000ea20000000a00 */
[----:B------:R-:W-:Y:S01]  /*56e0*/  IMAD.MOV.U32 R13, RZ, RZ, RZ ;  /* 0x000000ffff0d7224 */ /* 0x000fe200078e00ff */
[----:B------:R-:W3:Y:S01]  /*56f0*/  LDCU.64 UR8, c[0x4][0x68] ;  /* 0x01000d00ff0877ac */ /* 0x000ee20008000a00 */
[----:B0-----:R-:W-:Y:S01]  /*5700*/  MOV R4, UR4 ;  /* 0x0000000400047c02 */ /* 0x001fe20008000f00 */
[----:B------:R-:W-:-:S02]  /*5710*/  IMAD.U32 R5, RZ, RZ, UR5 ;  /* 0x00000005ff057e24 */ /* 0x000fc4000f8e00ff */
[----:B-1----:R-:W-:Y:S01]  /*5720*/  IMAD.U32 R6, RZ, RZ, UR6 ;  /* 0x00000006ff067e24 */ /* 0x002fe2000f8e00ff */
[----:B------:R-:W-:Y:S01]  /*5730*/  MOV R7, UR7 ;  /* 0x0000000700077c02 */ /* 0x000fe20008000f00 */
[----:B---3--:R-:W-:Y:S02]  /*5740*/  IMAD.U32 R10, RZ, RZ, UR8 ;  /* 0x00000008ff0a7e24 */ /* 0x008fe4000f8e00ff */
[----:B------:R-:W-:-:S07]  /*5750*/  IMAD.U32 R11, RZ, RZ, UR9 ;  /* 0x00000009ff0b7e24 */ /* 0x000fce000f8e00ff */
[----:B------:R-:W-:-:S07]  /*5760*/  LEPC R20, `(.L_x_108) ;  /* 0x000000001014794e */ /* 0x000fce0000000000 */
[----:B--2---:R-:W-:Y:S05]  /*5770*/  CALL.ABS.NOINC R2 ;  /* 0x0000000002007343 */ /* 0x004fea0003c00000 */
.L_x_108:
[----:B------:R-:W-:Y:S01]  /*5780*/  PRMT R0, RZ, 0x7610, R0 ;  /* 0x00007610ff007816 */ /* 0x000fe20000000000 */
[----:B------:R-:W-:Y:S06]  /*5790*/  BRA `(.L_x_81) ;  /* 0x00000000001c7947 */ /* 0x000fec0003800000 */
.L_x_105:
[----:B------:R-:W2:Y:S02]  /*57a0*/  LDG.E.64 R2, desc[UR36][R2.64] ;  /* 0x0000002402027981 */ /* 0x000ea4000c1e1b00 */
[----:B--2---:R-:W0:Y:S02]  /*57b0*/  I2F.U64 R0, R2 ;  /* 0x0000000200007312 */ /* 0x004e240000301000 */
[----:B0-----:R-:W-:Y:S01]  /*57c0*/  F2FP.BF16.F32.PACK_AB R0, RZ, R0 ;  /* 0x00000000ff00723e */ /* 0x001fe200000010ff */
[----:B------:R-:W-:Y:S06]  /*57d0*/  BRA `(.L_x_81) ;  /* 0x00000000000c7947 */ /* 0x000fec0003800000 */
.L_x_104:
[----:B------:R-:W2:Y:S02]  /*57e0*/  LDG.E R2, desc[UR36][R2.64] ;  /* 0x0000002402027981 */ /* 0x000ea4000c1e1900 */
[----:B--2---:R-:W-:-:S04]  /*57f0*/  I2FP.F32.U32 R0, R2 ;  /* 0x0000000200007245 */ /* 0x004fc80000201000 */
[----:B------:R-:W-:-:S07]  /*5800*/  F2FP.BF16.F32.PACK_AB R0, RZ, R0 ;  /* 0x00000000ff00723e */ /* 0x000fce00000010ff */
.L_x_81:
[----:B-----5:R-:W-:Y:S01]  /*5810*/  SHF.L.U32 R0, R0, 0x10, RZ ;  /* 0x0000001000007819 */ /* 0x020fe200000006ff */
[----:B0-----:R-:W-:Y:S01]  /*5820*/  IMAD.MOV.U32 R3, RZ, RZ, 0x3f000000 ;  /* 0x3f000000ff037424 */ /* 0x001fe200078e00ff */
[----:B------:R-:W0:Y:S02]  /*5830*/  LDCU.64 UR6, c[0x0][0x580] ;  /* 0x0000b000ff0677ac */ /* 0x000e240008000a00 */
[C---:B------:R-:W-:Y:S01]  /*5840*/  FSETP.GT.FTZ.AND P0, PT, |R0|.reuse, 0.56000000238418579102, PT ;  /* 0x3f0f5c290000780b */ /* 0x040fe20003f14200 */
[C---:B------:R-:W-:Y:S01]  /*5850*/  FFMA.FTZ R2, |R0|.reuse, -R3, 0.5 ;  /* 0x3f00000000027423 */ /* 0x040fe20000010a03 */
[C---:B------:R-:W-:Y:S01]  /*5860*/  FSETP.NEU.FTZ.AND P1, PT, |R0|.reuse, 1, PT ;  /* 0x3f8000000000780b */ /* 0x040fe20003f3d200 */
[----:B------:R-:W-:Y:S01]  /*5870*/  FADD.FTZ R5, |R0|, -RZ ;  /* 0x800000ff00057221 */ /* 0x000fe20000010200 */
[----:B------:R-:W-:Y:S01]  /*5880*/  UPRMT UR4, UR42, 0x9910, URZ ;  /* 0x000099102a047896 */ /* 0x000fe200080000ff */
[----:B------:R-:W1:Y:S03]  /*5890*/  MUFU.RSQ R3, R2 ;  /* 0x0000000200037308 */ /* 0x000e660000001400 */
[----:B------:R-:W-:Y:S01]  /*58a0*/  UISETP.GT.AND UP0, UPT, UR4, 0x9, UPT ;  /* 0x000000090400788c */ /* 0x000fe2000bf04270 */
[----:B-1----:R-:W-:Y:S01]  /*58b0*/  FMUL.FTZ R4, R2, R3 ;  /* 0x0000000302047220 */ /* 0x002fe20000410000 */
[----:B------:R-:W-:-:S04]  /*58c0*/  FMUL.FTZ R3, R3, -0.5 ;  /* 0xbf00000003037820 */ /* 0x000fc80000410000 */
[----:B------:R-:W-:-:S04]  /*58d0*/  FFMA.FTZ R3, R4, R3, 0.5 ;  /* 0x3f00000004037423 */ /* 0x000fc80000010003 */
[----:B------:R-:W-:-:S05]  /*58e0*/  FFMA.FTZ R3, R4, R3, R4 ;  /* 0x0000000304037223 */ /* 0x000fca0000010004 */
[----:B------:R-:W-:Y:S01]  /*58f0*/  @P0 FSEL R5, R3, RZ, P1 ;  /* 0x000000ff03050208 */ /* 0x000fe20000800000 */
[----:B------:R-:W-:Y:S01]  /*5900*/  IMAD.MOV.U32 R3, RZ, RZ, 0x3d10ecef ;  /* 0x3d10ecefff037424 */ /* 0x000fe200078e00ff */
[----:B------:R-:W-:Y:S02]  /*5910*/  FSETP.GT.FTZ.AND P1, PT, R0, 0.56000000238418579102, PT ;  /* 0x3f0f5c290000780b */ /* 0x000fe40003f34000 */
[----:B------:R-:W-:-:S05]  /*5920*/  LOP3.LUT R5, R5, 0x80000000, R0, 0xb8, !PT ;  /* 0x8000000005057812 */ /* 0x000fca00078eb800 */
[----:B------:R-:W-:-:S04]  /*5930*/  FMUL.FTZ R2, R5, R5 ;  /* 0x0000000505027220 */ /* 0x000fc80000410000 */
[----:B------:R-:W-:-:S04]  /*5940*/  FFMA.FTZ R3, R2, R3, 0.016980519518256187439 ;  /* 0x3c8b1abb02037423 */ /* 0x000fc80000010003 */
[----:B------:R-:W-:-:S04]  /*5950*/  FFMA.FTZ R3, R2, R3, 0.030762933194637298584 ;  /* 0x3cfc028c02037423 */ /* 0x000fc80000010003 */
[----:B------:R-:W-:-:S04]  /*5960*/  FFMA.FTZ R3, R2, R3, 0.044709417968988418579 ;  /* 0x3d37213902037423 */ /* 0x000fc80000010003 */
[----:B------:R-:W-:-:S04]  /*5970*/  FFMA.FTZ R3, R2, R3, 0.074989043176174163818 ;  /* 0x3d9993db02037423 */ /* 0x000fc80000010003 */
[----:B------:R-:W-:-:S04]  /*5980*/  FFMA.FTZ R3, R2, R3, 0.16666707396507263184 ;  /* 0x3e2aaac602037423 */ /* 0x000fc80000010003 */
[----:B------:R-:W-:Y:S01]  /*5990*/  FMUL.FTZ R2, R2, R3 ;  /* 0x0000000302027220 */ /* 0x000fe20000410000 */
[----:B------:R-:W-:-:S03]  /*59a0*/  MOV R3, 0x3fd774eb ;  /* 0x3fd774eb00037802 */ /* 0x000fc60000000f00 */
[----:B------:R-:W-:-:S04]  /*59b0*/  FFMA.FTZ R5, R5, R2, R5 ;  /* 0x0000000205057223 */ /* 0x000fc80000010005 */
[----:B------:R-:W-:-:S05]  /*59c0*/  FADD.FTZ R0, -R5, -RZ ;  /* 0x800000ff05007221 */ /* 0x000fca0000010100 */
[----:B------:R-:W-:-:S05]  /*59d0*/  FSEL R0, R5, R0, P0 ;  /* 0x0000000005007208 */ /* 0x000fca0000000000 */
[----:B------:R-:W-:-:S04]  /*59e0*/  @!P1 FFMA.FTZ R5, R3, 0.93318945169448852539, R0 ;  /* 0x3f6ee58103059823 */ /* 0x000fc80000010000 */
[----:B------:R-:W-:Y:S01]  /*59f0*/  @P0 FADD.FTZ R5, R5, R5 ;  /* 0x0000000505050221 */ /* 0x000fe20000010000 */
[----:B0-----:R-:W-:-:S05]  /*5a00*/  IADD3 R2, P0, PT, R16, UR6, RZ ;  /* 0x0000000610027c10 */ /* 0x001fca000ff1e0ff */
        /* <DEDUP_REMOVED lines=11> */
[----:B0-----:R-:W-:-:S04]  /*5ac0*/  IMAD.U32 R0, R5, 0x10000, RZ ;  /* 0x0001000005007824 */ /* 0x001fc800078e00ff */
[----:B------:R-:W0:Y:S02]  /*5ad0*/  F2I.FTZ.TRUNC.NTZ R5, R0 ;  /* 0x0000000000057305 */ /* 0x000e24000021f100 */
[----:B0-----:R0:W-:Y:S01]  /*5ae0*/  STG.E.U8 desc[UR36][R2.64], R5 ;  /* 0x0000000502007986 */ /* 0x0011e2000c101124 */
[----:B------:R-:W-:Y:S05]  /*5af0*/  BRA `(.L_x_114) ;  /* 0x0000000c007c7947 */ /* 0x000fea0003800000 */
.L_x_112:
[----:B0-----:R-:W-:-:S06]  /*5b00*/  SHF.L.U32 R5, R5, 0x10, RZ ;  /* 0x0000001005057819 */ /* 0x001fcc00000006ff */
[----:B------:R-:W0:Y:S02]  /*5b10*/  F2I.S64.TRUNC R4, R5 ;  /* 0x0000000500047311 */ /* 0x000e24000020d900 */
[----:B0-----:R0:W-:Y:S01]  /*5b20*/  STG.E.U8 desc[UR36][R2.64], R4 ;  /* 0x0000000402007986 */ /* 0x0011e2000c101124 */
[----:B------:R-:W-:Y:S05]  /*5b30*/  BRA `(.L_x_114) ;  /* 0x0000000c006c7947 */ /* 0x000fea0003800000 */
.L_x_111:
        /* <DEDUP_REMOVED lines=10> */
.L_x_116:
[----:B0-----:R-:W-:-:S06]  /*5be0*/  IMAD.U32 R5, R5, 0x10000, RZ ;  /* 0x0001000005057824 */ /* 0x001fcc00078e00ff */
[----:B------:R-:W0:Y:S02]  /*5bf0*/  F2I.FTZ.TRUNC.NTZ R5, R5 ;  /* 0x0000000500057305 */ /* 0x000e24000021f100 */
[----:B0-----:R0:W-:Y:S01]  /*5c00*/  STG.E desc[UR36][R2.64], R5 ;  /* 0x0000000502007986 */ /* 0x0011e2000c101924 */
[----:B------:R-:W-:Y:S05]  /*5c10*/  BRA `(.L_x_114) ;  /* 0x0000000c00347947 */ /* 0x000fea0003800000 */
.L_x_115:
[----:B0-----:R-:W-:-:S06]  /*5c20*/  SHF.L.U32 R5, R5, 0x10, RZ ;  /* 0x0000001005057819 */ /* 0x001fcc00000006ff */
[----:B------:R-:W0:Y:S02]  /*5c30*/  F2I.FTZ.TRUNC.NTZ R5, R5 ;  /* 0x0000000500057305 */ /* 0x000e24000021f100 */
[----:B0-----:R0:W-:Y:S01]  /*5c40*/  STG.E.U16 desc[UR36][R2.64], R5 ;  /* 0x0000000502007986 */ /* 0x0011e2000c101524 */
[----:B------:R-:W-:Y:S05]  /*5c50*/  BRA `(.L_x_114) ;  /* 0x0000000c00247947 */ /* 0x000fea0003800000 */
.L_x_110:
        /* <DEDUP_REMOVED lines=9> */
.L_x_118:
[----:B0-----:R-:W-:-:S05]  /*5cf0*/  IMAD.U32 R0, R5, 0x10000, RZ ;  /* 0x0001000005007824 */ /* 0x001fca00078e00ff */
[----:B------:R-:W-:-:S05]  /*5d00*/  F2FP.F16.F32.PACK_AB R0, RZ, R0 ;  /* 0x00000000ff00723e */ /* 0x000fca00000000ff */
[----:B------:R0:W-:Y:S01]  /*5d10*/  STG.E.U16 desc[UR36][R2.64], R0 ;  /* 0x0000000002007986 */ /* 0x0001e2000c101524 */
[----:B------:R-:W-:Y:S05]  /*5d20*/  BRA `(.L_x_114) ;  /* 0x0000000800f07947 */ /* 0x000fea0003800000 */
.L_x_117:
[----:B------:R-:W-:-:S09]  /*5d30*/  UISETP.NE.AND UP0, UPT, UR4, 0x7, UPT ;  /* 0x000000070400788c */ /* 0x000fd2000bf05270 */
[----:B------:R-:W-:Y:S05]  /*5d40*/  BRA.U !UP0, `(.L_x_119) ;  /* 0x0000000108347547 */ /* 0x000fea000b800000 */
[----:B------:R-:W-:-:S09]  /*5d50*/  UISETP.NE.AND UP0, UPT, UR4, 0x8, UPT ;  /* 0x000000080400788c */ /* 0x000fd2000bf05270 */
[----:B------:R-:W-:Y:S05]  /*5d60*/  BRA.U !UP0, `(.L_x_120) ;  /* 0x0000000108187547 */ /* 0x000fea000b800000 */
[----:B------:R-:W-:-:S09]  /*5d70*/  UISETP.NE.AND UP0, UPT, UR4, 0x9, UPT ;  /* 0x000000090400788c */ /* 0x000fd2000bf05270 */
[----:B------:R-:W-:Y:S05]  /*5d80*/  BRA.U UP0, `(.L_x_113) ;  /* 0x0000000500fc7547 */ /* 0x000fea000b800000 */
[----:B0-----:R-:W-:Y:S01]  /*5d90*/  SHF.L.U32 R4, R5, 0x10, RZ ;  /* 0x0000001005047819 */ /* 0x001fe200000006ff */
[----:B------:R-:W-:-:S05]  /*5da0*/  IMAD.MOV.U32 R5, RZ, RZ, RZ ;  /* 0x000000ffff057224 */ /* 0x000fca00078e00ff */
[----:B------:R0:W-:Y:S01]  /*5db0*/  STG.E.64 desc[UR36][R2.64], R4 ;  /* 0x0000000402007986 */ /* 0x0001e2000c101b24 */
[----:B------:R-:W-:Y:S05]  /*5dc0*/  BRA `(.L_x_114) ;  /* 0x0000000800c87947 */ /* 0x000fea0003800000 */
.L_x_120:
[----:B0-----:R-:W-:-:S05]  /*5dd0*/  IMAD.U32 R5, R5, 0x10000, RZ ;  /* 0x0001000005057824 */ /* 0x001fca00078e00ff */
[----:B------:R-:W-:-:S04]  /*5de0*/  F2FP.F16.F32.PACK_AB R5, RZ, R5 ;  /* 0x00000005ff05723e */ /* 0x000fc800000000ff */
[----:B------:R-:W-:-:S05]  /*5df0*/  PRMT R5, R5, 0x5410, RZ ;  /* 0x0000541005057816 */ /* 0x000fca00000000ff */
[----:B------:R0:W-:Y:S01]  /*5e00*/  STG.E desc[UR36][R2.64], R5 ;  /* 0x0000000502007986 */ /* 0x0001e2000c101924 */
[----:B------:R-:W-:Y:S05]  /*5e10*/  BRA `(.L_x_114) ;  /* 0x0000000800b47947 */ /* 0x000fea0003800000 */
.L_x_119:
[----:B0-----:R-:W-:-:S05]  /*5e20*/  SHF.L.U32 R4, R5, 0x10, RZ ;  /* 0x0000001005047819 */ /* 0x001fca00000006ff */
[----:B------:R-:W-:-:S06]  /*5e30*/  FMUL.FTZ R4, R4, 1 ;  /* 0x3f80000004047820 */ /* 0x000fcc0000410000 */
[----:B------:R-:W0:Y:S02]  /*5e40*/  F2F.F64.F32 R4, R4 ;  /* 0x0000000400047310 */ /* 0x000e240000201800 */
[----:B0-----:R0:W-:Y:S01]  /*5e50*/  STG.E.64 desc[UR36][R2.64], R4 ;  /* 0x0000000402007986 */ /* 0x0011e2000c101b24 */
[----:B------:R-:W-:Y:S05]  /*5e60*/  BRA `(.L_x_114) ;  /* 0x0000000800a07947 */ /* 0x000fea0003800000 */
.L_x_109:
[----:B------:R-:W-:-:S09]  /*5e70*/  UISETP.GT.AND UP0, UPT, UR4, 0x18, UPT ;  /* 0x000000180400788c */ /* 0x000fd2000bf04270 */
[----:B------:R-:W-:Y:S05]  /*5e80*/  BRA.U !UP0, `(.L_x_121) ;  /* 0x0000000508607547 */ /* 0x000fea000b800000 */
        /* <DEDUP_REMOVED lines=12> */
.L_x_124:
[----:B0-----:R-:W-:Y:S01]  /*5f50*/  IMAD.U32 R5, R5, 0x10000, RZ ;  /* 0x0001000005057824 */ /* 0x001fe200078e00ff */
[----:B------:R-:W-:Y:S01]  /*5f60*/  BSSY.RECONVERGENT B0, `(.L_x_125) ;  /* 0x0000013000007945 */ /* 0x000fe20003800200 */
[----:B------:R-:W-:-:S03]  /*5f70*/  MOV R0, 0x80 ;  /* 0x0000008000007802 */ /* 0x000fc60000000f00 */
[----:B------:R-:W-:-:S04]  /*5f80*/  LOP3.LUT R4, R5, 0x7fffffff, RZ, 0xc0, !PT ;  /* 0x7fffffff05047812 */ /* 0x000fc800078ec0ff */
[----:B------:R-:W-:-:S13]  /*5f90*/  ISETP.GT.U32.AND P0, PT, R4, 0x437fffff, PT ;  /* 0x437fffff0400780c */ /* 0x000fda0003f04070 */
[----:B------:R-:W-:Y:S05]  /*5fa0*/  @P0 BRA `(.L_x_126) ;  /* 0x0000000000380947 */ /* 0x000fea0003800000 */
[----:B------:R-:W-:-:S13]  /*5fb0*/  ISETP.GE.U32.AND P0, PT, R4, 0x3c000000, PT ;  /* 0x3c0000000400780c */ /* 0x000fda0003f06070 */
[----:B------:R-:W-:-:S04]  /*5fc0*/  @P0 SHF.R.U32.HI R0, RZ, 0x14, R5 ;  /* 0x00000014ff000819 */ /* 0x000fc80000011605 */
[----:B------:R-:W-:-:S04]  /*5fd0*/  @P0 LOP3.LUT R0, R0, 0x1, RZ, 0xc0, !PT ;  /* 0x0000000100000812 */ /* 0x000fc800078ec0ff */
[----:B------:R-:W-:-:S04]  /*5fe0*/  @P0 IADD3 R0, PT, PT, R5, 0x487ffff, R0 ;  /* 0x0487ffff05000810 */ /* 0x000fc80007ffe000 */
[----:B------:R-:W-:-:S04]  /*5ff0*/  @P0 SHF.R.U32.HI R0, RZ, 0x14, R0 ;  /* 0x00000014ff000819 */ /* 0x000fc80000011600 */
[----:B------:R-:W-:Y:S01]  /*6000*/  @P0 LOP3.LUT R0, R0, 0xff, RZ, 0xc0, !PT ;  /* 0x000000ff00000812 */ /* 0x000fe200078ec0ff */
[----:B------:R-:W-:Y:S06]  /*6010*/  @P0 BRA `(.L_x_127) ;  /* 0x0000000000140947 */ /* 0x000fec0003800000 */
[----:B------:R-:W-:-:S05]  /*6020*/  FADD.FTZ R0, R4, 8192 ;  /* 0x4600000004007421 */ /* 0x000fca0000010000 */
[----:B------:R-:W-:Y:S02]  /*6030*/  LOP3.LUT P0, R4, R0, 0xff, RZ, 0xc0, !PT ;  /* 0x000000ff00047812 */ /* 0x000fe4000780c0ff */
[----:B------:R-:W-:-:S11]  /*6040*/  PRMT R0, RZ, 0x7610, R0 ;  /* 0x00007610ff007816 */ /* 0x000fd60000000000 */
[----:B------:R-:W-:Y:S05]  /*6050*/  @!P0 BRA `(.L_x_126) ;  /* 0x00000000000c8947 */ /* 0x000fea0003800000 */
[----:B------:R-:W-:-:S07]  /*6060*/  IMAD.MOV.U32 R0, RZ, RZ, R4 ;  /* 0x000000ffff007224 */ /* 0x000fce00078e0004 */
.L_x_127:
[----:B------:R-:W-:-:S04]  /*6070*/  SHF.R.U32.HI R5, RZ, 0x18, R5 ;  /* 0x00000018ff057819 */ /* 0x000fc80000011605 */
[----:B------:R-:W-:-:S07]  /*6080*/  LOP3.LUT R0, R0, 0x80, R5, 0xf8, !PT ;  /* 0x0000008000007812 */ /* 0x000fce00078ef805 */
.L_x_126:
[----:B------:R-:W-:Y:S05]  /*6090*/  BSYNC.RECONVERGENT B0 ;  /* 0x0000000000007941 */ /* 0x000fea0003800200 */
.L_x_125:
[----:B------:R0:W-:Y:S01]  /*60a0*/  STG.E.U8 desc[UR36][R2.64], R0 ;  /* 0x0000000002007986 */ /* 0x0001e2000c101124 */
[----:B------:R-:W-:Y:S05]  /*60b0*/  BRA `(.L_x_114) ;  /* 0x00000008000c7947 */ /* 0x000fea0003800000 */
.L_x_123:
[----:B0-----:R-:W-:Y:S01]  /*60c0*/  IMAD.U32 R5, R5, 0x10000, RZ ;  /* 0x0001000005057824 */ /* 0x001fe200078e00ff */
[----:B------:R-:W-:Y:S01]  /*60d0*/  BSSY.RECONVERGENT B0, `(.L_x_128) ;  /* 0x0000013000007945 */ /* 0x000fe20003800200 */
[----:B------:R-:W-:-:S03]  /*60e0*/  HFMA2 R0, -RZ, RZ, 0, 7.62939453125e-06 ;  /* 0x00000080ff007431 */ /* 0x000fc600000001ff */
        /* <DEDUP_REMOVED lines=15> */
.L_x_130:
[----:B------:R-:W-:-:S04]  /*61e0*/  SHF.R.U32.HI R5, RZ, 0x18, R5 ;  /* 0x00000018ff057819 */ /* 0x000fc80000011605 */
[----:B------:R-:W-:-:S07]  /*61f0*/  LOP3.LUT R0, R0, 0x80, R5, 0xf8, !PT ;  /* 0x0000008000007812 */ /* 0x000fce00078ef805 */
.L_x_129:
[----:B------:R-:W-:Y:S05]  /*6200*/  BSYNC.RECONVERGENT B0 ;  /* 0x0000000000007941 */ /* 0x000fea0003800200 */
.L_x_128:
[----:B------:R0:W-:Y:S01]  /*6210*/  STG.E.U8 desc[UR36][R2.64], R0 ;  /* 0x0000000002007986 */ /* 0x0001e2000c101124 */
[----:B------:R-:W-:Y:S05]  /*6220*/  BRA `(.L_x_114) ;  /* 0x0000000400b07947 */ /* 0x000fea0003800000 */
.L_x_122:
[----:B------:R-:W-:-:S09]  /*6230*/  UISETP.NE.AND UP0, UPT, UR4, 0x1c, UPT ;  /* 0x0000001c0400788c */ /* 0x000fd2000bf05270 */
[----:B------:R-:W-:Y:S05]  /*6240*/  BRA.U !UP0, `(.L_x_131) ;  /* 0x0000000108607547 */ /* 0x000fea000b800000 */
[----:B------:R-:W-:-:S09]  /*6250*/  UISETP.NE.AND UP0, UPT, UR4, 0x1d, UPT ;  /* 0x0000001d0400788c */ /* 0x000fd2000bf05270 */
[----:B------:R-:W-:Y:S05]  /*6260*/  BRA.U !UP0, `(.L_x_132) ;  /* 0x0000000108487547 */ /* 0x000fea000b800000 */
[----:B------:R-:W-:-:S09]  /*6270*/  UISETP.NE.AND UP0, UPT, UR4, 0x2c, UPT ;  /* 0x0000002c0400788c */ /* 0x000fd2000bf05270 */
[----:B------:R-:W-:Y:S05]  /*6280*/  BRA.U UP0, `(.L_x_113) ;  /* 0x0000000100bc7547 */ /* 0x000fea000b800000 */
[----:B0-----:R-:W-:-:S05]  /*6290*/  IMAD.U32 R5, R5, 0x10000, RZ ;  /* 0x0001000005057824 */ /* 0x001fca00078e00ff */
[----:B------:R-:W-:-:S04]  /*62a0*/  SHF.R.U32.HI R6, RZ, 0x17, R5 ;  /* 0x00000017ff067819 */ /* 0x000fc80000011605 */
[----:B------:R-:W-:-:S04]  /*62b0*/  LOP3.LUT R4, R6, 0xff, RZ, 0xc0, !PT ;  /* 0x000000ff06047812 */ /* 0x000fc800078ec0ff */
[----:B------:R-:W-:-:S13]  /*62c0*/  ISETP.NE.AND P1, PT, R4, 0xff, PT ;  /* 0x000000ff0400780c */ /* 0x000fda0003f25270 */
[--C-:B------:R-:W-:Y:S02]  /*62d0*/  @P1 SHF.R.U32.HI R0, RZ, 0x16, R5.reuse ;  /* 0x00000016ff001819 */ /* 0x100fe40000011605 */
[----:B------:R-:W-:Y:S01]  /*62e0*/  @P1 LOP3.LUT P0, RZ, R4, 0x3fffff, R5, 0xf8, !PT ;  /* 0x003fffff04ff1812 */ /* 0x000fe2000780f805 */
[----:B------:R-:W-:Y:S01]  /*62f0*/  HFMA2 R5, -RZ, RZ, 0, 1.5199184417724609375e-05 ;  /* 0x000000ffff057431 */ /* 0x000fe200000001ff */
[----:B------:R-:W-:-:S04]  /*6300*/  @P1 LOP3.LUT R0, R0, 0x1, RZ, 0xc0, !PT ;  /* 0x0000000100001812 */ /* 0x000fc800078ec0ff */
[----:B------:R-:W-:Y:S01]  /*6310*/  @P1 ISETP.EQ.U32.AND P2, PT, R0, 0x1, P0 ;  /* 0x000000010000180c */ /* 0x000fe20000742070 */
[----:B------:R-:W-:Y:S01]  /*6320*/  @P1 VIADD R0, R6, 0x1 ;  /* 0x0000000106001836 */ /* 0x000fe20000000000 */
[----:B------:R-:W-:Y:S02]  /*6330*/  PLOP3.LUT P0, PT, PT, PT, PT, 0x80, 0x8 ;  /* 0x000000000008781c */ /* 0x000fe40003f0f070 */
[----:B------:R-:W-:-:S13]  /*6340*/  @P1 PLOP3.LUT P0, PT, P2, PT, PT, 0x80, 0x8 ;  /* 0x000000000008181c */ /* 0x000fda000170f070 */
[----:B------:R-:W-:-:S05]  /*6350*/  @!P0 IMAD.MOV R0, RZ, RZ, R6 ;  /* 0x000000ffff008224 */ /* 0x000fca00078e0206 */
[----:B------:R-:W-:-:S05]  /*6360*/  @P1 MOV R5, R0 ;  /* 0x0000000000051202 */ /* 0x000fca0000000f00 */
[----:B------:R0:W-:Y:S01]  /*6370*/  STG.E.U8 desc[UR36][R2.64], R5 ;  /* 0x0000000502007986 */ /* 0x0001e2000c101124 */
[----:B------:R-:W-:Y:S05]  /*6380*/  BRA `(.L_x_114) ;  /* 0x0000000400587947 */ /* 0x000fea0003800000 */
.L_x_132:
[----:B0-----:R-:W-:-:S06]  /*6390*/  IMAD.U32 R5, R5, 0x10000, RZ ;  /* 0x0001000005057824 */ /* 0x001fcc00078e00ff */
[----:B------:R-:W0:Y:S02]  /*63a0*/  F2I.U64.TRUNC R4, R5 ;  /* 0x0000000500047311 */ /* 0x000e24000020d800 */
[----:B0-----:R0:W-:Y:S01]  /*63b0*/  STG.E.64 desc[UR36][R2.64], R4 ;  /* 0x0000000402007986 */ /* 0x0011e2000c101b24 */
[----:B------:R-:W-:Y:S05]  /*63c0*/  BRA `(.L_x_114) ;  /* 0x0000000400487947 */ /* 0x000fea0003800000 */
.L_x_131:
[----:B0-----:R-:W-:-:S06]  /*63d0*/  IMAD.U32 R5, R5, 0x10000, RZ ;  /* 0x0001000005057824 */ /* 0x001fcc00078e00ff */
[----:B------:R-:W0:Y:S02]  /*63e0*/  F2I.FTZ.U32.TRUNC.NTZ R5, R5 ;  /* 0x0000000500057305 */ /* 0x000e24000021f000 */
[----:B0-----:R0:W-:Y:S01]  /*63f0*/  STG.E desc[UR36][R2.64], R5 ;  /* 0x0000000502007986 */ /* 0x0011e2000c101924 */
[----:B------:R-:W-:Y:S05]  /*6400*/  BRA `(.L_x_114) ;  /* 0x0000000400387947 */ /* 0x000fea0003800000 */
.L_x_121:
[----:B------:R-:W-:-:S09]  /*6410*/  UISETP.GT.AND UP0, UPT, UR4, 0xe, UPT ;  /* 0x0000000e0400788c */ /* 0x000fd2000bf04270 */
[----:B------:R-:W-:Y:S05]  /*6420*/  BRA.U UP0, `(.L_x_133) ;  /* 0x00000001003c7547 */ /* 0x000fea000b800000 */
[----:B------:R-:W-:-:S09]  /*6430*/  UISETP.NE.AND UP0, UPT, UR4, 0xa, UPT ;  /* 0x0000000a0400788c */ /* 0x000fd2000bf05270 */
[----:B------:R-:W-:Y:S05]  /*6440*/  BRA.U !UP0, `(.L_x_134) ;  /* 0x00000001081c7547 */ /* 0x000fea000b800000 */
[----:B------:R-:W-:-:S09]  /*6450*/  UISETP.NE.AND UP0, UPT, UR4, 0xb, UPT ;  /* 0x0000000b0400788c */ /* 0x000fd2000bf05270 */
[----:B------:R-:W-:Y:S05]  /*6460*/  BRA.U UP0, `(.L_x_113) ;  /* 0x0000000100447547 */ /* 0x000fea000b800000 */
[----:B0-----:R-:W-:-:S04]  /*6470*/  SHF.L.U32 R5, R5, 0x10, RZ ;  /* 0x0000001005057819 */ /* 0x001fc800000006ff */
[----:B------:R-:W-:-:S04]  /*6480*/  FSETP.NEU.FTZ.AND P0, PT, R5, RZ, PT ;  /* 0x000000ff0500720b */ /* 0x000fc80003f1d000 */
[----:B------:R-:W-:-:S05]  /*6490*/  SEL R5, RZ, 0x1, !P0 ;  /* 0x00000001ff057807 */ /* 0x000fca0004000000 */
[----:B------:R3:W-:Y:S01]  /*64a0*/  STG.E.U8 desc[UR36][R2.64], R5 ;  /* 0x0000000502007986 */ /* 0x0007e2000c101124 */
[----:B------:R-:W-:Y:S05]  /*64b0*/  BRA `(.L_x_114) ;  /* 0x00000004000c7947 */ /* 0x000fea0003800000 */
.L_x_134:
[----:B0-----:R-:W-:Y:S01]  /*64c0*/  IMAD.U32 R5, R5, 0x10000, RZ ;  /* 0x0001000005057824 */ /* 0x001fe200078e00ff */
[----:B------:R-:W-:-:S03]  /*64d0*/  CS2R R6, SRZ ;  /* 0x0000000000067805 */ /* 0x000fc6000001ff00 */
[----:B------:R-:W-:-:S06]  /*64e0*/  FMUL.FTZ R5, R5, 1 ;  /* 0x3f80000005057820 */ /* 0x000fcc0000410000 */
[----:B------:R-:W0:Y:S02]  /*64f0*/  F2F.F64.F32 R4, R5 ;  /* 0x0000000500047310 */ /* 0x000e240000201800 */
[----:B0-----:R4:W-:Y:S01]  /*6500*/  STG.E.128 desc[UR36][R2.64], R4 ;  /* 0x0000000402007986 */ /* 0x0019e2000c101d24 */
[----:B------:R-:W-:Y:S05]  /*6510*/  BRA `(.L_x_114) ;  /* 0x0000000000f47947 */ /* 0x000fea0003800000 */
.L_x_133:
[----:B------:R-:W-:-:S09]  /*6520*/  UISETP.NE.AND UP0, UPT, UR4, 0xf, UPT ;  /* 0x0000000f0400788c */ /* 0x000fd2000bf05270 */
[----:B------:R-:W-:Y:S05]  /*6530*/  BRA.U !UP0, `(.L_x_135) ;  /* 0x0000000108e87547 */ /* 0x000fea000b800000 */
[----:B------:R-:W-:-:S09]  /*6540*/  UISETP.NE.AND UP0, UPT, UR4, 0x17, UPT ;  /* 0x000000170400788c */ /* 0x000fd2000bf05270 */
[----:B------:R-:W-:Y:S05]  /*6550*/  BRA.U !UP0, `(.L_x_136) ;  /* 0x0000000108907547 */ /* 0x000fea000b800000 */
[----:B------:R-:W-:-:S09]  /*6560*/  UISETP.NE.AND UP0, UPT, UR4, 0x18, UPT ;  /* 0x000000180400788c */ /* 0x000fd2000bf05270 */
[----:B------:R-:W-:Y:S05]  /*6570*/  BRA.U !UP0, `(.L_x_137) ;  /* 0x0000000108447547 */ /* 0x000fea000b800000 */
.L_x_113:
[----:B------:R-:W-:Y:S01]  /*6580*/  MOV R0, 0x0 ;  /* 0x0000000000007802 */ /* 0x000fe20000000f00 */
[----:B------:R-:W1:Y:S01]  /*6590*/  LDCU.64 UR4, c[0x4][0x158] ;  /* 0x01002b00ff0477ac */ /* 0x000e620008000a00 */
[----:B------:R-:W-:Y:S02]  /*65a0*/  HFMA2 R12, -RZ, RZ, 0, 5.9604644775390625e-08 ;  /* 0x00000001ff0c7431 */ /* 0x000fe400000001ff */
[----:B------:R-:W-:Y:S01]  /*65b0*/  IMAD.MOV.U32 R8, RZ, RZ, 0x65 ;  /* 0x00000065ff087424 */ /* 0x000fe200078e00ff */
[----:B------:R2:W3:Y:S01]  /*65c0*/  LDC.64 R2, c[0x4][R0] ;  /* 0x0100000000027b82 */ /* 0x0004e20000000a00 */
[----:B------:R-:W4:Y:S01]  /*65d0*/  LDCU.64 UR6, c[0x4][0x160] ;  /* 0x01002c00ff0677ac */ /* 0x000f220008000a00 */
[----:B------:R-:W-:Y:S01]  /*65e0*/  IMAD.MOV.U32 R13, RZ, RZ, RZ ;  /* 0x000000ffff0d7224 */ /* 0x000fe200078e00ff */
[----:B------:R-:W5:Y:S01]  /*65f0*/  LDCU.64 UR8, c[0x4][0x70] ;  /* 0x01000e00ff0877ac */ /* 0x000f620008000a00 */
[----:B-1----:R-:W-:Y:S01]  /*6600*/  IMAD.U32 R4, RZ, RZ, UR4 ;  /* 0x00000004ff047e24 */ /* 0x002fe2000f8e00ff */
[----:B0-----:R-:W-:Y:S01]  /*6610*/  MOV R5, UR5 ;  /* 0x0000000500057c02 */ /* 0x001fe20008000f00 */
[----:B----4-:R-:W-:-:S02]  /*6620*/  IMAD.U32 R6, RZ, RZ, UR6 ;  /* 0x00000006ff067e24 */ /* 0x010fc4000f8e00ff */
[----:B------:R-:W-:Y:S01]  /*6630*/  IMAD.U32 R7, RZ, RZ, UR7 ;  /* 0x00000007ff077e24 */ /* 0x000fe2000f8e00ff */
[----:B-----5:R-:W-:Y:S01]  /*6640*/  MOV R10, UR8 ;  /* 0x00000008000a7c02 */ /* 0x020fe20008000f00 */
[----:B--2---:R-:W-:-:S07]  /*6650*/  IMAD.U32 R11, RZ, RZ, UR9 ;  /* 0x00000009ff0b7e24 */ /* 0x004fce000f8e00ff */
[----:B------:R-:W-:-:S07]  /*6660*/  LEPC R20, `(.L_x_138) ;  /* 0x000000001014794e */ /* 0x000fce0000000000 */
[----:B---3--:R-:W-:Y:S05]  /*6670*/  CALL.ABS.NOINC R2 ;  /* 0x0000000002007343 */ /* 0x008fea0003c00000 */
.L_x_138:
[----:B------:R-:W-:Y:S05]  /*6680*/  BRA `(.L_x_114) ;  /* 0x0000000000987947 */ /* 0x000fea0003800000 */
.L_x_137:
[----:B0-----:R-:W-:Y:S01]  /*6690*/  IMAD.U32 R7, R5, 0x10000, RZ ;  /* 0x0001000005077824 */ /* 0x001fe200078e00ff */
[----:B------:R-:W-:Y:S01]  /*66a0*/  BSSY.RECONVERGENT B0, `(.L_x_139) ;  /* 0x000000c000007945 */ /* 0x000fe20003800200 */
[----:B------:R-:W-:-:S03]  /*66b0*/  MOV R0, 0x7f ;  /* 0x0000007f00007802 */ /* 0x000fc60000000f00 */
[----:B------:R-:W-:Y:S02]  /*66c0*/  LOP3.LUT R4, R7, 0x7fffffff, RZ, 0xc0, !PT ;  /* 0x7fffffff07047812 */ /* 0x000fe400078ec0ff */
[----:B------:R-:W-:Y:S02]  /*66d0*/  SHF.R.U32.HI R5, RZ, 0x18, R7 ;  /* 0x00000018ff057819 */ /* 0x000fe40000011607 */
[----:B------:R-:W-:-:S13]  /*66e0*/  ISETP.GT.U32.AND P0, PT, R4, 0x43efffff, PT ;  /* 0x43efffff0400780c */ /* 0x000fda0003f04070 */
[----:B------:R-:W-:Y:S05]  /*66f0*/  @P0 BRA `(.L_x_140) ;  /* 0x0000000000180947 */ /* 0x000fea0003800000 */
[----:B------:R-:W-:-:S13]  /*6700*/  ISETP.GE.U32.AND P0, PT, R4, 0x3c800000, PT ;  /* 0x3c8000000400780c */ /* 0x000fda0003f06070 */
[----:B------:R-:W-:-:S04]  /*6710*/  @P0 SHF.R.U32.HI R0, RZ, 0x14, R7 ;  /* 0x00000014ff000819 */ /* 0x000fc80000011607 */
[----:B------:R-:W-:-:S04]  /*6720*/  @P0 LOP3.LUT R0, R0, 0x1, RZ, 0xc0, !PT ;  /* 0x0000000100000812 */ /* 0x000fc800078ec0ff */
[----:B------:R-:W-:-:S04]  /*6730*/  @P0 IADD3 R0, PT, PT, R7, 0x407ffff, R0 ;  /* 0x0407ffff07000810 */ /* 0x000fc80007ffe000 */
[----:B------:R-:W-:Y:S01]  /*6740*/  @P0 SHF.R.U32.HI R0, RZ, 0x14, R0 ;  /* 0x00000014ff000819 */ /* 0x000fe20000011600 */
[----:B------:R-:W-:-:S07]  /*6750*/  @!P0 FADD.FTZ R0, R4, 16384 ;  /* 0x4680000004008421 */ /* 0x000fce0000010000 */
.L_x_140:
[----:B------:R-:W-:Y:S05]  /*6760*/  BSYNC.RECONVERGENT B0 ;  /* 0x0000000000007941 */ /* 0x000fea0003800200 */
.L_x_139:
[----:B------:R-:W-:-:S05]  /*6770*/  LOP3.LUT R5, R0, 0x80, R5, 0xf8, !PT ;  /* 0x0000008000057812 */ /* 0x000fca00078ef805 */
[----:B------:R2:W-:Y:S01]  /*6780*/  STG.E.U8 desc[UR36][R2.64], R5 ;  /* 0x0000000502007986 */ /* 0x0005e2000c101124 */
[----:B------:R-:W-:Y:S05]  /*6790*/  BRA `(.L_x_114) ;  /* 0x0000000000547947 */ /* 0x000fea0003800000 */
.L_x_136:
[----:B0-----:R-:W-:Y:S01]  /*67a0*/  IMAD.U32 R5, R5, 0x10000, RZ ;  /* 0x0001000005057824 */ /* 0x001fe200078e00ff */
[----:B------:R-:W-:Y:S04]  /*67b0*/  BSSY.RECONVERGENT B0, `(.L_x_141) ;  /* 0x000000e000007945 */ /* 0x000fe80003800200 */
[----:B------:R-:W-:-:S04]  /*67c0*/  LOP3.LUT R4, R5, 0x7fffffff, RZ, 0xc0, !PT ;  /* 0x7fffffff05047812 */ /* 0x000fc800078ec0ff */
[----:B------:R-:W-:-:S13]  /*67d0*/  ISETP.GT.U32.AND P0, PT, R4, 0x477fffff, PT ;  /* 0x477fffff0400780c */ /* 0x000fda0003f04070 */
[----:B------:R-:W-:Y:S05]  /*67e0*/  @P0 BRA `(.L_x_142) ;  /* 0x00000000001c0947 */ /* 0x000fea0003800000 */
[----:B------:R-:W-:-:S13]  /*67f0*/  ISETP.GE.U32.AND P0, PT, R4, 0x38800000, PT ;  /* 0x388000000400780c */ /* 0x000fda0003f06070 */
[----:B------:R-:W-:-:S04]  /*6800*/  @P0 SHF.R.U32.HI R0, RZ, 0x15, R5 ;  /* 0x00000015ff000819 */ /* 0x000fc80000011605 */
[----:B------:R-:W-:-:S04]  /*6810*/  @P0 LOP3.LUT R0, R0, 0x1, RZ, 0xc0, !PT ;  /* 0x0000000100000812 */ /* 0x000fc800078ec0ff */
[----:B------:R-:W-:-:S04]  /*6820*/  @P0 IADD3 R0, PT, PT, R5, 0x80fffff, R0 ;  /* 0x080fffff05000810 */ /* 0x000fc80007ffe000 */
[----:B------:R-:W-:Y:S01]  /*6830*/  @P0 SHF.R.U32.HI R0, RZ, 0x15, R0 ;  /* 0x00000015ff000819 */ /* 0x000fe20000011600 */
[----:B------:R-:W-:Y:S01]  /*6840*/  @!P0 FADD.FTZ R0, R4, 128 ;  /* 0x4300000004008421 */ /* 0x000fe20000010000 */
[----:B------:R-:W-:Y:S06]  /*6850*/  BRA `(.L_x_143) ;  /* 0x00000000000c7947 */ /* 0x000fec0003800000 */
.L_x_142:
[----:B------:R-:W-:Y:S01]  /*6860*/  IMAD.MOV.U32 R0, RZ, RZ, 0x7f ;  /* 0x0000007fff007424 */ /* 0x000fe200078e00ff */
[----:B------:R-:W-:-:S04]  /*6870*/  ISETP.GT.U32.AND P0, PT, R4, 0x7f800000, PT ;  /* 0x7f8000000400780c */ /* 0x000fc80003f04070 */
[----:B------:R-:W-:-:S09]  /*6880*/  SEL R0, R0, 0x7c, P0 ;  /* 0x0000007c00007807 */ /* 0x000fd20000000000 */
.L_x_143:
[----:B------:R-:W-:Y:S05]  /*6890*/  BSYNC.RECONVERGENT B0 ;  /* 0x0000000000007941 */ /* 0x000fea0003800200 */
.L_x_141:
[----:B------:R-:W-:-:S04]  /*68a0*/  SHF.R.U32.HI R5, RZ, 0x18, R5 ;  /* 0x00000018ff057819 */ /* 0x000fc80000011605 */
[----:B------:R-:W-:-:S05]  /*68b0*/  LOP3.LUT R5, R0, 0x80, R5, 0xf8, !PT ;  /* 0x0000008000057812 */ /* 0x000fca00078ef805 */
[----:B------:R1:W-:Y:S01]  /*68c0*/  STG.E.U8 desc[UR36][R2.64], R5 ;  /* 0x0000000502007986 */ /* 0x0003e2000c101124 */
[----:B------:R-:W-:Y:S05]  /*68d0*/  BRA `(.L_x_114) ;  /* 0x0000000000047947 */ /* 0x000fea0003800000 */
.L_x_135:
[----:B0-----:R0:W-:Y:S02]  /*68e0*/  STG.E.U16 desc[UR36][R2.64], R5 ;  /* 0x0000000502007986 */ /* 0x0011e4000c101524 */
.L_x_114:
[----:B------:R-:W-:-:S07]  /*68f0*/  IADD3 R17, PT, PT, R17, 0x80, RZ ;  /* 0x0000008011117810 */ /* 0x000fce0007ffe0ff */
.L_x_74:
[----:B------:R-:W-:Y:S05]  /*6900*/  BSYNC.RECONVERGENT B6 ;  /* 0x0000000000067941 */ /* 0x000fea0003800200 */
.L_x_73:
[----:B------:R-:W5:Y:S01]  /*6910*/  LDCU UR4, c[0x0][0x380] ;  /* 0x00007000ff0477ac */ /* 0x000f620008000800 */
[----:B------:R-:W-:Y:S01]  /*6920*/  BSSY.RECONVERGENT B6, `(.L_x_144) ;  /* 0x0000340000067945 */ /* 0x000fe20003800200 */
[----:B-----5:R-:W-:-:S13]  /*6930*/  ISETP.GE.AND P0, PT, R17, UR4, PT ;  /* 0x0000000411007c0c */ /* 0x020fda000bf06270 */
[----:B------:R-:W-:Y:S05]  /*6940*/  @P0 BRA `(.L_x_145) ;  /* 0x0000003000f40947 */ /* 0x000fea0003800000 */
[----:B------:R-:W5:Y:S01]  /*6950*/  LDCU UR4, c[0x0][0x388] ;  /* 0x00007100ff0477ac */ /* 0x000f620008000800 */
[----:B0-----:R-:W-:Y:S02]  /*6960*/  IMAD.MOV.U32 R0, RZ, RZ, RZ ;  /* 0x000000ffff007224 */ /* 0x001fe400078e00ff */
[----:B------:R-:W-:Y:S01]  /*6970*/  IMAD.MOV.U32 R16, RZ, RZ, RZ ;  /* 0x000000ffff107224 */ /* 0x000fe200078e00ff */
[----:B-----5:R-:W-:-:S09]  /*6980*/  UISETP.NE.AND UP0, UPT, UR4, URZ, UPT ;  /* 0x000000ff0400728c */ /* 0x020fd2000bf05270 */
[----:B------:R-:W-:Y:S05]  /*6990*/  BRA.U !UP0, `(.L_x_146) ;  /* 0x0000001108a87547 */ /* 0x000fea000b800000 */
[----:B------:R-:W1:Y:S01]  /*69a0*/  LDCU.64 UR4, c[0x0][0x390] ;  /* 0x00007200ff0477ac */ /* 0x000e620008000a00 */
[----:B------:R-:W-:Y:S01]  /*69b0*/  HFMA2 R16, -RZ, RZ, 0, 0 ;  /* 0x00000000ff107431 */ /* 0x000fe200000001ff */
[----:B------:R-:W0:Y:S01]  /*69c0*/  LDCU UR6, c[0x0][0x38c] ;  /* 0x00007180ff0677ac */ /* 0x000e220008000800 */
[----:B------:R-:W5:Y:S01]  /*69d0*/  LDCU.64 UR8, c[0x0][0x4b8] ;  /* 0x00009700ff0877ac */ /* 0x000f620008000a00 */
[----:B------:R-:W-:Y:S02]  /*69e0*/  UISETP.NE.AND UP0, UPT, UR40, URZ, UPT ;  /* 0x000000ff2800728c */ /* 0x000fe4000bf05270 */
[----:B-1234-:R-:W-:-:S05]  /*69f0*/  IMAD.HI.U32 R2, R17, UR4, R16 ;  /* 0x0000000411027c27 */ /* 0x01efca000f8e0010 */
[----:B------:R-:W-:-:S05]  /*6a00*/  SHF.R.U32.HI R3, RZ, UR5, R2 ;  /* 0x00000005ff037c19 */ /* 0x000fca0008011602 */
[----:B------:R-:W-:-:S04]  /*6a10*/  IMAD.MOV R0, RZ, RZ, -R3 ;  /* 0x000000ffff007224 */ /* 0x000fc800078e0a03 */
        /* <DEDUP_REMOVED lines=290> */
.L_x_146:
        /* <DEDUP_REMOVED lines=18> */
.L_x_150:
[----:B------:R-:W2:Y:S02]  /*7d60*/  LDG.E.U8 R2, desc[UR36][R2.64] ;  /* 0x0000002402027981 */ /* 0x000ea4000c1e1100 */
[----:B--2---:R-:W-:-:S04]  /*7d70*/  I2FP.F32.U32 R0, R2 ;  /* 0x0000000200007245 */ /* 0x004fc80000201000 */
[----:B------:R-:W-:Y:S01]  /*7d80*/  F2FP.BF16.F32.PACK_AB R0, RZ, R0 ;  /* 0x00000000ff00723e */ /* 0x000fe200000010ff */
[----:B------:R-:W-:Y:S06]  /*7d90*/  BRA `(.L_x_152) ;  /* 0x0000000c00a47947 */ /* 0x000fec0003800000 */
.L_x_149:
        /* <DEDUP_REMOVED lines=10> */
.L_x_154:
[----:B------:R-:W2:Y:S02]  /*7e40*/  LDG.E R2, desc[UR36][R2.64] ;  /* 0x0000002402027981 */ /* 0x000ea4000c1e1900 */
[----:B--2---:R-:W-:-:S04]  /*7e50*/  I2FP.F32.S32 R0, R2 ;  /* 0x0000000200007245 */ /* 0x004fc80000201400 */
[----:B------:R-:W-:Y:S01]  /*7e60*/  F2FP.BF16.F32.PACK_AB R0, RZ, R0 ;  /* 0x00000000ff00723e */ /* 0x000fe200000010ff */
[----:B------:R-:W-:Y:S06]  /*7e70*/  BRA `(.L_x_152) ;  /* 0x0000000c006c7947 */ /* 0x000fec0003800000 */
.L_x_153:
[----:B------:R-:W2:Y:S02]  /*7e80*/  LDG.E.U16 R2, desc[UR36][R2.64] ;  /* 0x0000002402027981 */ /* 0x000ea4000c1e1500 */
[----:B--2---:R-:W0:Y:S02]  /*7e90*/  I2F.S16 R0, R2 ;  /* 0x0000000200007306 */ /* 0x004e240000101400 */
[----:B0-----:R-:W-:Y:S01]  /*7ea0*/  F2FP.BF16.F32.PACK_AB R0, RZ, R0 ;  /* 0x00000000ff00723e */ /* 0x001fe200000010ff */
[----:B------:R-:W-:Y:S06]  /*7eb0*/  BRA `(.L_x_152) ;  /* 0x0000000c005c7947 */ /* 0x000fec0003800000 */
.L_x_148:
        /* <DEDUP_REMOVED lines=9> */
.L_x_156:
[----:B------:R-:W2:Y:S02]  /*7f50*/  LDG.E.U16 R0, desc[UR36][R2.64] ;  /* 0x0000002402007981 */ /* 0x000ea4000c1e1500 */
[----:B--2---:R-:W-:-:S05]  /*7f60*/  HADD2.F32 R0, -RZ, R0.H0_H0 ;  /* 0x20000000ff007230 */ /* 0x004fca0000004100 */
[----:B------:R-:W-:Y:S01]  /*7f70*/  F2FP.BF16.F32.PACK_AB R0, RZ, R0 ;  /* 0x00000000ff00723e */ /* 0x000fe200000010ff */
[----:B------:R-:W-:Y:S06]  /*7f80*/  BRA `(.L_x_152) ;  /* 0x0000000c00287947 */ /* 0x000fec0003800000 */
.L_x_155:
        /* <DEDUP_REMOVED lines=9> */
.L_x_158:
[----:B------:R-:W2:Y:S02]  /*8020*/  LDG.E.U16 R2, desc[UR36][R2.64] ;  /* 0x0000002402027981 */ /* 0x000ea4000c1e1500 */
[----:B--2---:R-:W-:-:S05]  /*8030*/  HADD2.F32 R0, -RZ, R2.H0_H0 ;  /* 0x20000002ff007230 */ /* 0x004fca0000004100 */
[----:B------:R-:W-:Y:S01]  /*8040*/  F2FP.BF16.F32.PACK_AB R0, RZ, R0 ;  /* 0x00000000ff00723e */ /* 0x000fe200000010ff */
[----:B------:R-:W-:Y:S06]  /*8050*/  BRA `(.L_x_152) ;  /* 0x0000000800f47947 */ /* 0x000fec0003800000 */
.L_x_157:
        /* <DEDUP_REMOVED lines=12> */
.L_x_147:
        /* <DEDUP_REMOVED lines=13> */
.L_x_161:
        /* <DEDUP_REMOVED lines=12> */
.L_x_160:
        /* <DEDUP_REMOVED lines=27> */
.L_x_163:
[----:B------:R-:W2:Y:S02]  /*8460*/  LDG.E.U8 R2, desc[UR36][R2.64] ;  /* 0x0000002402027981 */ /* 0x000ea4000c1e1100 */
[C---:B--2---:R-:W-:Y:S02]  /*8470*/  IMAD.SHL.U32 R0, R2.reuse, 0x2000000, RZ ;  /* 0x0200000002007824 */ /* 0x044fe400078e00ff */
        /* <DEDUP_REMOVED lines=11> */
.L_x_162:
[----:B------:R0:W5:Y:S01]  /*8530*/  LDG.E.U16 R0, desc[UR36][R2.64] ;  /* 0x0000002402007981 */ /* 0x000162000c1e1500 */
[----:B------:R-:W-:Y:S05]  /*8540*/  BRA `(.L_x_152) ;  /* 0x0000000400b87947 */ /* 0x000fea0003800000 */
.L_x_159:
        /* <DEDUP_REMOVED lines=12> */
.L_x_166:
        /* <DEDUP_REMOVED lines=21> */
.L_x_170:
[----:B------:R-:W-:Y:S05]  /*8760*/  BSYNC.RECONVERGENT B1 ;  /* 0x0000000000017941 */ /* 0x000fea0003800200 */
.L_x_169:
[----:B------:R-:W-:Y:S01]  /*8770*/  IMAD.SHL.U32 R0, R0, 0x100000, RZ ;  /* 0x0010000000007824 */ /* 0x000fe200078e00ff */
[----:B------:R-:W-:-:S04]  /*8780*/  LEA R2, R2, 0x3b800000, 0x17 ;  /* 0x3b80000002027811 */ /* 0x000fc800078eb8ff */
[----:B------:R-:W-:-:S07]  /*8790*/  LOP3.LUT R0, R2, R0, R7, 0xfe, !PT ;  /* 0x0000000002007212 */ /* 0x000fce00078efe07 */
.L_x_168:
[----:B------:R-:W-:Y:S05]  /*87a0*/  BSYNC.RECONVERGENT B0 ;  /* 0x0000000000007941 */ /* 0x000fea0003800200 */
.L_x_167:
[----:B------:R-:W-:Y:S01]  /*87b0*/  F2FP.BF16.F32.PACK_AB R0, RZ, R0 ;  /* 0x00000000ff00723e */ /* 0x000fe200000010ff */
[----:B------:R-:W-:Y:S06]  /*87c0*/  BRA `(.L_x_152) ;  /* 0x0000000400187947 */ /* 0x000fec0003800000 */
.L_x_165:
        /* <DEDUP_REMOVED lines=21> */
.L_x_174:
[----:B------:R-:W-:Y:S05]  /*8920*/  BSYNC.RECONVERGENT B1 ;  /* 0x0000000000017941 */ /* 0x000fea0003800200 */
.L_x_173:
[----:B------:R-:W-:Y:S02]  /*8930*/  SHF.L.U32 R0, R0, 0x15, RZ ;  /* 0x0000001500007819 */ /* 0x000fe400000006ff */
[----:B------:R-:W-:-:S04]  /*8940*/  LEA R2, R2, 0x37800000, 0x17 ;  /* 0x3780000002027811 */ /* 0x000fc800078eb8ff */
[----:B------:R-:W-:-:S07]  /*8950*/  LOP3.LUT R0, R2, R0, R7, 0xfe, !PT ;  /* 0x0000000002007212 */ /* 0x000fce00078efe07 */
.L_x_172:
[----:B------:R-:W-:Y:S05]  /*8960*/  BSYNC.RECONVERGENT B0 ;  /* 0x0000000000007941 */ /* 0x000fea0003800200 */
.L_x_171:
[----:B------:R-:W-:Y:S01]  /*8970*/  F2FP.BF16.F32.PACK_AB R0, RZ, R0 ;  /* 0x00000000ff00723e */ /* 0x000fe200000010ff */
[----:B------:R-:W-:Y:S06]  /*8980*/  BRA `(.L_x_152) ;  /* 0x0000000000a87947 */ /* 0x000fec0003800000 */
.L_x_164:
        /* <DEDUP_REMOVED lines=14> */
.L_x_178:
[----:B------:R-:W-:Y:S05]  /*8a70*/  BSYNC.RECONVERGENT B0 ;  /* 0x0000000000007941 */ /* 0x000fea0003800200 */
.L_x_177:
[----:B------:R-:W-:Y:S01]  /*8a80*/  F2FP.BF16.F32.PACK_AB R0, RZ, R0 ;  /* 0x00000000ff00723e */ /* 0x000fe200000010ff */
[----:B------:R-:W-:Y:S06]  /*8a90*/  BRA `(.L_x_152) ;  /* 0x0000000000647947 */ /* 0x000fec0003800000 */
.L_x_151:
        /* <DEDUP_REMOVED lines=16> */
.L_x_179:
[----:B------:R-:W-:Y:S01]  /*8ba0*/  PRMT R0, RZ, 0x7610, R0 ;  /* 0x00007610ff007816 */ /* 0x000fe20000000000 */
[----:B------:R-:W-:Y:S06]  /*8bb0*/  BRA `(.L_x_152) ;  /* 0x00000000001c7947 */ /* 0x000fec0003800000 */
.L_x_176:
[----:B------:R-:W2:Y:S02]  /*8bc0*/  LDG.E.64 R2, desc[UR36][R2.64] ;  /* 0x0000002402027981 */ /* 0x000ea4000c1e1b00 */
[----:B--2---:R-:W0:Y:S02]  /*8bd0*/  I2F.U64 R0, R2 ;  /* 0x0000000200007312 */ /* 0x004e240000301000 */
[----:B0-----:R-:W-:Y:S01]  /*8be0*/  F2FP.BF16.F32.PACK_AB R0, RZ, R0 ;  /* 0x00000000ff00723e */ /* 0x001fe200000010ff */
[----:B------:R-:W-:Y:S06]  /*8bf0*/  BRA `(.L_x_152) ;  /* 0x00000000000c7947 */ /* 0x000fec0003800000 */
.L_x_175:
[----:B------:R-:W2:Y:S02]  /*8c00*/  LDG.E R2, desc[UR36][R2.64] ;  /* 0x0000002402027981 */ /* 0x000ea4000c1e1900 */
[----:B--2---:R-:W-:-:S04]  /*8c10*/  I2FP.F32.U32 R0, R2 ;  /* 0x0000000200007245 */ /* 0x004fc80000201000 */
[----:B------:R-:W-:-:S07]  /*8c20*/  F2FP.BF16.F32.PACK_AB R0, RZ, R0 ;  /* 0x00000000ff00723e */ /* 0x000fce00000010ff */
.L_x_152:
        /* <DEDUP_REMOVED lines=47> */
.L_x_183:
[----:B0-----:R-:W-:-:S06]  /*8f20*/  IMAD.U32 R5, R5, 0x10000, RZ ;  /* 0x0001000005057824 */ /* 0x001fcc00078e00ff */
[----:B------:R-:W0:Y:S02]  /*8f30*/  F2I.S64.TRUNC R4, R5 ;  /* 0x0000000500047311 */ /* 0x000e24000020d900 */
[----:B0-----:R4:W-:Y:S01]  /*8f40*/  STG.E.U8 desc[UR36][R2.64], R4 ;  /* 0x0000000402007986 */ /* 0x0019e2000c101124 */
[----:B------:R-:W-:Y:S05]  /*8f50*/  BRA `(.L_x_185) ;  /* 0x0000000c006c7947 */ /* 0x000fea0003800000 */
.L_x_182:
        /* <DEDUP_REMOVED lines=10> */
.L_x_187:
[----:B0-----:R-:W-:-:S06]  /*9000*/  SHF.L.U32 R5, R5, 0x10, RZ ;  /* 0x0000001005057819 */ /* 0x001fcc00000006ff */
[----:B------:R-:W0:Y:S02]  /*9010*/  F2I.FTZ.TRUNC.NTZ R5, R5 ;  /* 0x0000000500057305 */ /* 0x000e24000021f100 */
[----:B0-----:R2:W-:Y:S01]  /*9020*/  STG.E desc[UR36][R2.64], R5 ;  /* 0x0000000502007986 */ /* 0x0015e2000c101924 */
[----:B------:R-:W-:Y:S05]  /*9030*/  BRA `(.L_x_185) ;  /* 0x0000000c00347947 */ /* 0x000fea0003800000 */
.L_x_186:
[----:B0-----:R-:W-:-:S06]  /*9040*/  IMAD.U32 R5, R5, 0x10000, RZ ;  /* 0x0001000005057824 */ /* 0x001fcc00078e00ff */
[----:B------:R-:W0:Y:S02]  /*9050*/  F2I.FTZ.TRUNC.NTZ R5, R5 ;  /* 0x0000000500057305 */ /* 0x000e24000021f100 */
[----:B0-----:R0:W-:Y:S01]  /*9060*/  STG.E.U16 desc[UR36][R2.64], R5 ;  /* 0x0000000502007986 */ /* 0x0011e2000c101524 */
[----:B------:R-:W-:Y:S05]  /*9070*/  BRA `(.L_x_185) ;  /* 0x0000000c00247947 */ /* 0x000fea0003800000 */
.L_x_181:
        /* <DEDUP_REMOVED lines=9> */
.L_x_189:
[----:B0-----:R-:W-:-:S04]  /*9110*/  SHF.L.U32 R0, R5, 0x10, RZ ;  /* 0x0000001005007819 */ /* 0x001fc800000006ff */
[----:B------:R-:W-:-:S05]  /*9120*/  F2FP.F16.F32.PACK_AB R0, RZ, R0 ;  /* 0x00000000ff00723e */ /* 0x000fca00000000ff */
[----:B------:R0:W-:Y:S01]  /*9130*/  STG.E.U16 desc[UR36][R2.64], R0 ;  /* 0x0000000002007986 */ /* 0x0001e2000c101524 */
[----:B------:R-:W-:Y:S05]  /*9140*/  BRA `(.L_x_185) ;  /* 0x0000000800f07947 */ /* 0x000fea0003800000 */
.L_x_188:
        /* <DEDUP_REMOVED lines=10> */
.L_x_191:
[----:B0-----:R-:W-:-:S04]  /*91f0*/  SHF.L.U32 R5, R5, 0x10, RZ ;  /* 0x0000001005057819 */ /* 0x001fc800000006ff */
[----:B------:R-:W-:-:S04]  /*9200*/  F2FP.F16.F32.PACK_AB R5, RZ, R5 ;  /* 0x00000005ff05723e */ /* 0x000fc800000000ff */
[----:B------:R-:W-:-:S05]  /*9210*/  PRMT R5, R5, 0x5410, RZ ;  /* 0x0000541005057816 */ /* 0x000fca00000000ff */
[----:B------:R0:W-:Y:S01]  /*9220*/  STG.E desc[UR36][R2.64], R5 ;  /* 0x0000000502007986 */ /* 0x0001e2000c101924 */
[----:B------:R-:W-:Y:S05]  /*9230*/  BRA `(.L_x_185) ;  /* 0x0000000800b47947 */ /* 0x000fea0003800000 */
.L_x_190:
[----:B0-----:R-:W-:-:S04]  /*9240*/  IMAD.U32 R4, R5, 0x10000, RZ ;  /* 0x0001000005047824 */ /* 0x001fc800078e00ff */
[----:B------:R-:W-:-:S06]  /*9250*/  FMUL.FTZ R4, R4, 1 ;  /* 0x3f80000004047820 */ /* 0x000fcc0000410000 */
[----:B------:R-:W0:Y:S02]  /*9260*/  F2F.F64.F32 R4, R4 ;  /* 0x0000000400047310 */ /* 0x000e240000201800 */
[----:B0-----:R0:W-:Y:S01]  /*9270*/  STG.E.64 desc[UR36][R2.64], R4 ;  /* 0x0000000402007986 */ /* 0x0011e2000c101b24 */
[----:B------:R-:W-:Y:S05]  /*9280*/  BRA `(.L_x_185) ;  /* 0x0000000800a07947 */ /* 0x000fea0003800000 */
.L_x_180:
        /* <DEDUP_REMOVED lines=14> */
.L_x_195:
[----:B0-----:R-:W-:Y:S01]  /*9370*/  SHF.L.U32 R5, R5, 0x10, RZ ;  /* 0x0000001005057819 */ /* 0x001fe200000006ff */
[----:B------:R-:W-:Y:S01]  /*9380*/  BSSY.RECONVERGENT B0, `(.L_x_196) ;  /* 0x0000013000007945 */ /* 0x000fe20003800200 */
[----:B------:R-:W-:Y:S02]  /*9390*/  IMAD.MOV.U32 R0, RZ, RZ, 0x80 ;  /* 0x00000080ff007424 */ /* 0x000fe400078e00ff */
        /* <DEDUP_REMOVED lines=15> */
.L_x_198:
[----:B------:R-:W-:-:S04]  /*9490*/  SHF.R.U32.HI R5, RZ, 0x18, R5 ;  /* 0x00000018ff057819 */ /* 0x000fc80000011605 */
[----:B------:R-:W-:-:S07]  /*94a0*/  LOP3.LUT R0, R0, 0x80, R5, 0xf8, !PT ;  /* 0x0000008000007812 */ /* 0x000fce00078ef805 */
.L_x_197:
[----:B------:R-:W-:Y:S05]  /*94b0*/  BSYNC.RECONVERGENT B0 ;  /* 0x0000000000007941 */ /* 0x000fea0003800200 */
.L_x_196:
[----:B------:R0:W-:Y:S01]  /*94c0*/  STG.E.U8 desc[UR36][R2.64], R0 ;  /* 0x0000000002007986 */ /* 0x0001e2000c101124 */
[----:B------:R-:W-:Y:S05]  /*94d0*/  BRA `(.L_x_185) ;  /* 0x00000008000c7947 */ /* 0x000fea0003800000 */
.L_x_194:
        /* <DEDUP_REMOVED lines=18> */
.L_x_201:
[----:B------:R-:W-:-:S04]  /*9600*/  SHF.R.U32.HI R5, RZ, 0x18, R5 ;  /* 0x00000018ff057819 */ /* 0x000fc80000011605 */
[----:B------:R-:W-:-:S07]  /*9610*/  LOP3.LUT R0, R0, 0x80, R5, 0xf8, !PT ;  /* 0x0000008000007812 */ /* 0x000fce00078ef805 */
.L_x_200:
[----:B------:R-:W-:Y:S05]  /*9620*/  BSYNC.RECONVERGENT B0 ;  /* 0x0000000000007941 */ /* 0x000fea0003800200 */
.L_x_199:
[----:B------:R0:W-:Y:S01]  /*9630*/  STG.E.U8 desc[UR36][R2.64], R0 ;  /* 0x0000000002007986 */ /* 0x0001e2000c101124 */
[----:B------:R-:W-:Y:S05]  /*9640*/  BRA `(.L_x_185) ;  /* 0x0000000400b07947 */ /* 0x000fea0003800000 */
.L_x_193:
[----:B------:R-:W-:-:S09]  /*9650*/  UISETP.NE.AND UP0, UPT, UR4, 0x1c, UPT ;  /* 0x0000001c0400788c */ /* 0x000fd2000bf05270 */
[----:B------:R-:W-:Y:S05]  /*9660*/  BRA.U !UP0, `(.L_x_202) ;  /* 0x0000000108607547 */ /* 0x000fea000b800000 */
[----:B------:R-:W-:-:S09]  /*9670*/  UISETP.NE.AND UP0, UPT, UR4, 0x1d, UPT ;  /* 0x0000001d0400788c */ /* 0x000fd2000bf05270 */
[----:B------:R-:W-:Y:S05]  /*9680*/  BRA.U !UP0, `(.L_x_203) ;  /* 0x0000000108487547 */ /* 0x000fea000b800000 */
[----:B------:R-:W-:-:S09]  /*9690*/  UISETP.NE.AND UP0, UPT, UR4, 0x2c, UPT ;  /* 0x0000002c0400788c */ /* 0x000fd2000bf05270 */
[----:B------:R-:W-:Y:S05]  /*96a0*/  BRA.U UP0, `(.L_x_184) ;  /* 0x0000000100bc7547 */ /* 0x000fea000b800000 */
[----:B0-----:R-:W-:-:S04]  /*96b0*/  SHF.L.U32 R5, R5, 0x10, RZ ;  /* 0x0000001005057819 */ /* 0x001fc800000006ff */
[----:B------:R-:W-:-:S04]  /*96c0*/  SHF.R.U32.HI R6, RZ, 0x17, R5 ;  /* 0x00000017ff067819 */ /* 0x000fc80000011605 */
[----:B------:R-:W-:-:S04]  /*96d0*/  LOP3.LUT R4, R6, 0xff, RZ, 0xc0, !PT ;  /* 0x000000ff06047812 */ /* 0x000fc800078ec0ff */
[----:B------:R-:W-:-:S13]  /*96e0*/  ISETP.NE.AND P1, PT, R4, 0xff, PT ;  /* 0x000000ff0400780c */ /* 0x000fda0003f25270 */
[--C-:B------:R-:W-:Y:S02]  /*96f0*/  @P1 SHF.R.U32.HI R0, RZ, 0x16, R5.reuse ;  /* 0x00000016ff001819 */ /* 0x100fe40000011605 */
[----:B------:R-:W-:Y:S01]  /*9700*/  @P1 LOP3.LUT P0, RZ, R4, 0x3fffff, R5, 0xf8, !PT ;  /* 0x003fffff04ff1812 */ /* 0x000fe2000780f805 */
[----:B------:R-:W-:Y:S01]  /*9710*/  IMAD.MOV.U32 R5, RZ, RZ, 0xff ;  /* 0x000000ffff057424 */ /* 0x000fe200078e00ff */
[----:B------:R-:W-:-:S04]  /*9720*/  @P1 LOP3.LUT R0, R0, 0x1, RZ, 0xc0, !PT ;  /* 0x0000000100001812 */ /* 0x000fc800078ec0ff */
[----:B------:R-:W-:Y:S01]  /*9730*/  @P1 ISETP.EQ.U32.AND P2, PT, R0, 0x1, P0 ;  /* 0x000000010000180c */ /* 0x000fe20000742070 */
[----:B------:R-:W-:Y:S01]  /*9740*/  @P1 VIADD R0, R6, 0x1 ;  /* 0x0000000106001836 */ /* 0x000fe20000000000 */
[----:B------:R-:W-:Y:S02]  /*9750*/  PLOP3.LUT P0, PT, PT, PT, PT, 0x80, 0x8 ;  /* 0x000000000008781c */ /* 0x000fe40003f0f070 */
[----:B------:R-:W-:-:S13]  /*9760*/  @P1 PLOP3.LUT P0, PT, P2, PT, PT, 0x80, 0x8 ;  /* 0x000000000008181c */ /* 0x000fda000170f070 */
[----:B------:R-:W-:-:S05]  /*9770*/  @!P0 IADD3 R0, PT, PT, R6, RZ, RZ ;  /* 0x000000ff06008210 */ /* 0x000fca0007ffe0ff */
[----:B------:R-:W-:-:S05]  /*9780*/  @P1 IMAD.MOV.U32 R5, RZ, RZ, R0 ;  /* 0x000000ffff051224 */ /* 0x000fca00078e0000 */
[----:B------:R0:W-:Y:S01]  /*9790*/  STG.E.U8 desc[UR36][R2.64], R5 ;  /* 0x0000000502007986 */ /* 0x0001e2000c101124 */
[----:B------:R-:W-:Y:S05]  /*97a0*/  BRA `(.L_x_185) ;  /* 0x0000000400587947 */ /* 0x000fea0003800000 */
.L_x_203:
[----:B0-----:R-:W-:-:S06]  /*97b0*/  IMAD.U32 R5, R5, 0x10000, RZ ;  /* 0x0001000005057824 */ /* 0x001fcc00078e00ff */
[----:B------:R-:W0:Y:S02]  /*97c0*/  F2I.U64.TRUNC R4, R5 ;  /* 0x0000000500047311 */ /* 0x000e24000020d800 */
[----:B0-----:R0:W-:Y:S01]  /*97d0*/  STG.E.64 desc[UR36][R2.64], R4 ;  /* 0x0000000402007986 */ /* 0x0011e2000c101b24 */
[----:B------:R-:W-:Y:S05]  /*97e0*/  BRA `(.L_x_185) ;  /* 0x0000000400487947 */ /* 0x000fea0003800000 */
.L_x_202:
[----:B0-----:R-:W-:-:S06]  /*97f0*/  SHF.L.U32 R5, R5, 0x10, RZ ;  /* 0x0000001005057819 */ /* 0x001fcc00000006ff */
[----:B------:R-:W0:Y:S02]  /*9800*/  F2I.FTZ.U32.TRUNC.NTZ R5, R5 ;  /* 0x0000000500057305 */ /* 0x000e24000021f000 */
[----:B0-----:R0:W-:Y:S01]  /*9810*/  STG.E desc[UR36][R2.64], R5 ;  /* 0x0000000502007986 */ /* 0x0011e2000c101924 */
[----:B------:R-:W-:Y:S05]  /*9820*/  BRA `(.L_x_185) ;  /* 0x0000000400387947 */ /* 0x000fea0003800000 */
.L_x_192:
        /* <DEDUP_REMOVED lines=11> */
.L_x_205:
[----:B0-----:R-:W-:Y:S01]  /*98e0*/  IMAD.U32 R5, R5, 0x10000, RZ ;  /* 0x0001000005057824 */ /* 0x001fe200078e00ff */
[----:B------:R-:W-:-:S03]  /*98f0*/  CS2R R6, SRZ ;  /* 0x0000000000067805 */ /* 0x000fc6000001ff00 */
[----:B------:R-:W-:-:S06]  /*9900*/  FMUL.FTZ R5, R5, 1 ;  /* 0x3f80000005057820 */ /* 0x000fcc0000410000 */
[----:B------:R-:W0:Y:S02]  /*9910*/  F2F.F64.F32 R4, R5 ;  /* 0x0000000500047310 */ /* 0x000e240000201800 */
[----:B0-----:R0:W-:Y:S01]  /*9920*/  STG.E.128 desc[UR36][R2.64], R4 ;  /* 0x0000000402007986 */ /* 0x0011e2000c101d24 */
[----:B------:R-:W-:Y:S05]  /*9930*/  BRA `(.L_x_185) ;  /* 0x0000000000f47947 */ /* 0x000fea0003800000 */
.L_x_204:
[----:B------:R-:W-:-:S09]  /*9940*/  UISETP.NE.AND UP0, UPT, UR4, 0xf, UPT ;  /* 0x0000000f0400788c */ /* 0x000fd2000bf05270 */
[----:B------:R-:W-:Y:S05]  /*9950*/  BRA.U !UP0, `(.L_x_206) ;  /* 0x0000000108e87547 */ /* 0x000fea000b800000 */
[----:B------:R-:W-:-:S09]  /*9960*/  UISETP.NE.AND UP0, UPT, UR4, 0x17, UPT ;  /* 0x000000170400788c */ /* 0x000fd2000bf05270 */
[----:B------:R-:W-:Y:S05]  /*9970*/  BRA.U !UP0, `(.L_x_207) ;  /* 0x0000000108907547 */ /* 0x000fea000b800000 */
[----:B------:R-:W-:-:S09]  /*9980*/  UISETP.NE.AND UP0, UPT, UR4, 0x18, UPT ;  /* 0x000000180400788c */ /* 0x000fd2000bf05270 */
[----:B------:R-:W-:Y:S05]  /*9990*/  BRA.U !UP0, `(.L_x_208) ;  /* 0x0000000108447547 */ /* 0x000fea000b800000 */
.L_x_184:
[----:B------:R-:W-:Y:S01]  /*99a0*/  MOV R0, 0x0 ;  /* 0x0000000000007802 */ /* 0x000fe20000000f00 */
[----:B------:R-:W1:Y:S01]  /*99b0*/  LDCU.64 UR4, c[0x4][0x158] ;  /* 0x01002b00ff0477ac */ /* 0x000e620008000a00 */
[----:B------:R-:W-:Y:S02]  /*99c0*/  HFMA2 R8, -RZ, RZ, 0, 6.020069122314453125e-06 ;  /* 0x00000065ff087431 */ /* 0x000fe400000001ff */
[----:B------:R-:W-:Y:S01]  /*99d0*/  IMAD.MOV.U32 R12, RZ, RZ, 0x1 ;  /* 0x00000001ff0c7424 */ /* 0x000fe200078e00ff */
[----:B------:R2:W3:Y:S01]  /*99e0*/  LDC.64 R2, c[0x4][R0] ;  /* 0x0100000000027b82 */ /* 0x0004e20000000a00 */
[----:B------:R-:W4:Y:S01]  /*99f0*/  LDCU.64 UR6, c[0x4][0x160] ;  /* 0x01002c00ff0677ac */ /* 0x000f220008000a00 */
[----:B------:R-:W-:Y:S01]  /*9a00*/  IMAD.MOV.U32 R13, RZ, RZ, RZ ;  /* 0x000000ffff0d7224 */ /* 0x000fe200078e00ff */
[----:B------:R-:W5:Y:S01]  /*9a10*/  LDCU.64 UR8, c[0x4][0x70] ;  /* 0x01000e00ff0877ac */ /* 0x000f620008000a00 */
[----:B-1----:R-:W-:Y:S01]  /*9a20*/  MOV R4, UR4 ;  /* 0x0000000400047c02 */ /* 0x002fe20008000f00 */
[----:B0-----:R-:W-:-:S02]  /*9a30*/  IMAD.U32 R5, RZ, RZ, UR5 ;  /* 0x00000005ff057e24 */ /* 0x001fc4000f8e00ff */
[----:B----4-:R-:W-:Y:S01]  /*9a40*/  IMAD.U32 R6, RZ, RZ, UR6 ;  /* 0x00000006ff067e24 */ /* 0x010fe2000f8e00ff */
[----:B------:R-:W-:Y:S01]  /*9a50*/  MOV R7, UR7 ;  /* 0x0000000700077c02 */ /* 0x000fe20008000f00 */
[----:B-----5:R-:W-:Y:S02]  /*9a60*/  IMAD.U32 R10, RZ, RZ, UR8 ;  /* 0x00000008ff0a7e24 */ /* 0x020fe4000f8e00ff */
[----:B--2---:R-:W-:-:S07]  /*9a70*/  IMAD.U32 R11, RZ, RZ, UR9 ;  /* 0x00000009ff0b7e24 */ /* 0x004fce000f8e00ff */
[----:B------:R-:W-:-:S07]  /*9a80*/  LEPC R20, `(.L_x_209) ;  /* 0x000000001014794e */ /* 0x000fce0000000000 */
[----:B---3--:R-:W-:Y:S05]  /*9a90*/  CALL.ABS.NOINC R2 ;  /* 0x0000000002007343 */ /* 0x008fea0003c00000 */
.L_x_209:
[----:B------:R-:W-:Y:S05]  /*9aa0*/  BRA `(.L_x_185) ;  /* 0x0000000000987947 */ /* 0x000fea0003800000 */
.L_x_208:
[----:B0-----:R-:W-:Y:S01]  /*9ab0*/  SHF.L.U32 R7, R5, 0x10, RZ ;  /* 0x0000001005077819 */ /* 0x001fe200000006ff */
[----:B------:R-:W-:Y:S01]  /*9ac0*/  BSSY.RECONVERGENT B0, `(.L_x_210) ;  /* 0x000000c000007945 */ /* 0x000fe20003800200 */
[----:B------:R-:W-:Y:S02]  /*9ad0*/  IMAD.MOV.U32 R0, RZ, RZ, 0x7f ;  /* 0x0000007fff007424 */ /* 0x000fe400078e00ff */
        /* <DEDUP_REMOVED lines=10> */
.L_x_211:
[----:B------:R-:W-:Y:S05]  /*9b80*/  BSYNC.RECONVERGENT B0 ;  /* 0x0000000000007941 */ /* 0x000fea0003800200 */
.L_x_210:
[----:B------:R-:W-:-:S05]  /*9b90*/  LOP3.LUT R5, R0, 0x80, R5, 0xf8, !PT ;  /* 0x0000008000057812 */ /* 0x000fca00078ef805 */
[----:B------:R0:W-:Y:S01]  /*9ba0*/  STG.E.U8 desc[UR36][R2.64], R5 ;  /* 0x0000000502007986 */ /* 0x0001e2000c101124 */
[----:B------:R-:W-:Y:S05]  /*9bb0*/  BRA `(.L_x_185) ;  /* 0x0000000000547947 */ /* 0x000fea0003800000 */
.L_x_207:
        /* <DEDUP_REMOVED lines=12> */
.L_x_213:
[----:B------:R-:W-:Y:S02]  /*9c80*/  ISETP.GT.U32.AND P0, PT, R4, 0x7f800000, PT ;  /* 0x7f8000000400780c */ /* 0x000fe40003f04070 */
[----:B------:R-:W-:-:S04]  /*9c90*/  MOV R0, 0x7f ;  /* 0x0000007f00007802 */ /* 0x000fc80000000f00 */
[----:B------:R-:W-:-:S07]  /*9ca0*/  SEL R0, R0, 0x7c, P0 ;  /* 0x0000007c00007807 */ /* 0x000fce0000000000 */
.L_x_214:
[----:B------:R-:W-:Y:S05]  /*9cb0*/  BSYNC.RECONVERGENT B0 ;  /* 0x0000000000007941 */ /* 0x000fea0003800200 */
.L_x_212:
[----:B------:R-:W-:-:S04]  /*9cc0*/  SHF.R.U32.HI R5, RZ, 0x18, R5 ;  /* 0x00000018ff057819 */ /* 0x000fc80000011605 */
[----:B------:R-:W-:-:S05]  /*9cd0*/  LOP3.LUT R5, R0, 0x80, R5, 0xf8, !PT ;  /* 0x0000008000057812 */ /* 0x000fca00078ef805 */
[----:B------:R0:W-:Y:S01]  /*9ce0*/  STG.E.U8 desc[UR36][R2.64], R5 ;  /* 0x0000000502007986 */ /* 0x0001e2000c101124 */
[----:B------:R-:W-:Y:S05]  /*9cf0*/  BRA `(.L_x_185) ;  /* 0x0000000000047947 */ /* 0x000fea0003800000 */
.L_x_206:
[----:B0-----:R0:W-:Y:S02]  /*9d00*/  STG.E.U16 desc[UR36][R2.64], R5 ;  /* 0x0000000502007986 */ /* 0x0011e4000c101524 */
.L_x_185:
[----:B------:R-:W-:-:S07]  /*9d10*/  VIADD R17, R17, 0x80 ;  /* 0x0000008011117836 */ /* 0x000fce0000000000 */
.L_x_145:
[----:B------:R-:W-:Y:S05]  /*9d20*/  BSYNC.RECONVERGENT B6 ;  /* 0x0000000000067941 */ /* 0x000fea0003800200 */
.L_x_144:
[----:B------:R-:W5:Y:S02]  /*9d30*/  LDCU UR4, c[0x0][0x380] ;  /* 0x00007000ff0477ac */ /* 0x000f640008000800 */
[----:B-----5:R-:W-:-:S13]  /*9d40*/  ISETP.GE.AND P0, PT, R17, UR4, PT ;  /* 0x0000000411007c0c */ /* 0x020fda000bf06270 */
[----:B------:R-:W-:Y:S05]  /*9d50*/  @P0 EXIT ;  /* 0x000000000000094d */ /* 0x000fea0003800000 */
[----:B------:R-:W5:Y:S01]  /*9d60*/  LDCU UR4, c[0x0][0x388] ;  /* 0x00007100ff0477ac */ /* 0x000f620008000800 */
[----:B------:R-:W-:Y:S02]  /*9d70*/  HFMA2 R16, -RZ, RZ, 0, 0 ;  /* 0x00000000ff107431 */ /* 0x000fe400000001ff */
[----:B0-----:R-:W-:Y:S01]  /*9d80*/  IMAD.MOV.U32 R0, RZ, RZ, RZ ;  /* 0x000000ffff007224 */ /* 0x001fe200078e00ff */
        /* <DEDUP_REMOVED lines=295> */
[----:B------:R-:W-:-:S05]  /*b000*/  SHF.R.U32.HI R2, RZ, UR5, R2 ;  /* 0x00000005ff027c19 */ /* 0x000fca0008011602 */
[----:B------:R-:W-:-:S04]  /*b010*/  IMAD.MOV R3, RZ, RZ, -R2 ;  /* 0x000000ffff037224 */ /* 0x000fc800078e0a02 */
[----:B-1----:R-:W-:-:S04]  /*b020*/  IMAD R5, R3, UR6, R5 ;  /* 0x0000000603057c24 */ /* 0x002fc8000f8e0205 */
[C---:B--2---:R-:W-:Y:S02]  /*b030*/  IMAD R16, R5.reuse, UR8, R16 ;  /* 0x0000000805107c24 */ /* 0x044fe4000f8e0210 */
[----:B------:R-:W-:-:S07]  /*b040*/  IMAD R0, R5, UR9, R0 ;  /* 0x0000000905007c24 */ /* 0x000fce000f8e0200 */
.L_x_215:
[----:B------:R-:W1:Y:S01]  /*b050*/  LDCU.128 UR8, c[0x0][0x580] ;  /* 0x0000b000ff0877ac */ /* 0x000e620008000c00 */
[----:B------:R-:W-:-:S04]  /*b060*/  UPRMT UR4, UR41, 0x9910, URZ ;  /* 0x0000991029047896 */ /* 0x000fc800080000ff */
[----:B------:R-:W-:Y:S01]  /*b070*/  UISETP.GT.AND UP0, UPT, UR4, 0x9, UPT ;  /* 0x000000090400788c */ /* 0x000fe2000bf04270 */
[----:B-1234-:R-:W-:Y:S02]  /*b080*/  IADD3 R2, P1, PT, R0, UR10, RZ ;  /* 0x0000000a00027c10 */ /* 0x01efe4000ff3e0ff */
[----:B------:R-:W-:-:S03]  /*b090*/  IADD3 R16, P0, PT, R16, UR8, RZ ;  /* 0x0000000810107c10 */ /* 0x000fc6000ff1e0ff */
[----:B------:R-:W-:Y:S01]  /*b0a0*/  IMAD.X R3, RZ, RZ, UR11, P1 ;  /* 0x0000000bff037e24 */ /* 0x000fe200088e06ff */
[----:B------:R-:W-:Y:S02]  /*b0b0*/  IADD3.X R17, PT, PT, RZ, UR9, RZ, P0, !PT ;  /* 0x00000009ff117c10 */ /* 0x000fe400087fe4ff */
[----:B------:R-:W-:Y:S07]  /*b0c0*/  BRA.U UP0, `(.L_x_216) ;  /* 0x0000000500207547 */ /* 0x000fee000b800000 */
        /* <DEDUP_REMOVED lines=12> */
.L_x_219:
[----:B------:R-:W2:Y:S02]  /*b190*/  LDG.E.U8 R2, desc[UR36][R2.64] ;  /* 0x0000002402027981 */ /* 0x000ea4000c1e1100 */
[----:B--2---:R-:W-:-:S04]  /*b1a0*/  I2FP.F32.U32 R0, R2 ;  /* 0x0000000200007245 */ /* 0x004fc80000201000 */
[----:B------:R-:W-:Y:S01]  /*b1b0*/  F2FP.BF16.F32.PACK_AB R0, RZ, R0 ;  /* 0x00000000ff00723e */ /* 0x000fe200000010ff */
[----:B------:R-:W-:Y:S06]  /*b1c0*/  BRA `(.L_x_221) ;  /* 0x0000000c00a47947 */ /* 0x000fec0003800000 */
.L_x_218:
        /* <DEDUP_REMOVED lines=10> */
.L_x_223:
[----:B------:R-:W2:Y:S02]  /*b270*/  LDG.E R2, desc[UR36][R2.64] ;  /* 0x0000002402027981 */ /* 0x000ea4000c1e1900 */
[----:B--2---:R-:W-:-:S04]  /*b280*/  I2FP.F32.S32 R0, R2 ;  /* 0x0000000200007245 */ /* 0x004fc80000201400 */
[----:B------:R-:W-:Y:S01]  /*b290*/  F2FP.BF16.F32.PACK_AB R0, RZ, R0 ;  /* 0x00000000ff00723e */ /* 0x000fe200000010ff */
[----:B------:R-:W-:Y:S06]  /*b2a0*/  BRA `(.L_x_221) ;  /* 0x0000000c006c7947 */ /* 0x000fec0003800000 */
.L_x_222:
[----:B------:R-:W2:Y:S02]  /*b2b0*/  LDG.E.U16 R2, desc[UR36][R2.64] ;  /* 0x0000002402027981 */ /* 0x000ea4000c1e1500 */
[----:B--2---:R-:W0:Y:S02]  /*b2c0*/  I2F.S16 R0, R2 ;  /* 0x0000000200007306 */ /* 0x004e240000101400 */
[----:B0-----:R-:W-:Y:S01]  /*b2d0*/  F2FP.BF16.F32.PACK_AB R0, RZ, R0 ;  /* 0x00000000ff00723e */ /* 0x001fe200000010ff */
[----:B------:R-:W-:Y:S06]  /*b2e0*/  BRA `(.L_x_221) ;  /* 0x0000000c005c7947 */ /* 0x000fec0003800000 */
.L_x_217:
        /* <DEDUP_REMOVED lines=9> */
.L_x_225:
[----:B------:R-:W2:Y:S02]  /*b380*/  LDG.E.U16 R0, desc[UR36][R2.64] ;  /* 0x0000002402007981 */ /* 0x000ea4000c1e1500 */
[----:B--2---:R-:W-:-:S05]  /*b390*/  HADD2.F32 R0, -RZ, R0.H0_H0 ;  /* 0x20000000ff007230 */ /* 0x004fca0000004100 */
[----:B------:R-:W-:Y:S01]  /*b3a0*/  F2FP.BF16.F32.PACK_AB R0, RZ, R0 ;  /* 0x00000000ff00723e */ /* 0x000fe200000010ff */
[----:B------:R-:W-:Y:S06]  /*b3b0*/  BRA `(.L_x_221) ;  /* 0x0000000c00287947 */ /* 0x000fec0003800000 */
.L_x_224:
        /* <DEDUP_REMOVED lines=9> */
.L_x_227:
[----:B------:R-:W2:Y:S02]  /*b450*/  LDG.E.U16 R2, desc[UR36][R2.64] ;  /* 0x0000002402027981 */ /* 0x000ea4000c1e1500 */
[----:B--2---:R-:W-:-:S05]  /*b460*/  HADD2.F32 R0, -RZ, R2.H0_H0 ;  /* 0x20000002ff007230 */ /* 0x004fca0000004100 */
[----:B------:R-:W-:Y:S01]  /*b470*/  F2FP.BF16.F32.PACK_AB R0, RZ, R0 ;  /* 0x00000000ff00723e */ /* 0x000fe200000010ff */
[----:B------:R-:W-:Y:S06]  /*b480*/  BRA `(.L_x_221) ;  /* 0x0000000800f47947 */ /* 0x000fec0003800000 */
.L_x_226:
        /* <DEDUP_REMOVED lines=12> */
.L_x_216:
        /* <DEDUP_REMOVED lines=13> */
.L_x_230:
        /* <DEDUP_REMOVED lines=12> */
.L_x_229:
        /* <DEDUP_REMOVED lines=27> */
.L_x_232:
        /* <DEDUP_REMOVED lines=13> */
.L_x_231:
[----:B------:R0:W5:Y:S01]  /*b960*/  LDG.E.U16 R0, desc[UR36][R2.64] ;  /* 0x0000002402007981 */ /* 0x000162000c1e1500 */
[----:B------:R-:W-:Y:S05]  /*b970*/  BRA `(.L_x_221) ;  /* 0x0000000400b87947 */ /* 0x000fea0003800000 */
.L_x_228:
        /* <DEDUP_REMOVED lines=12> */
.L_x_235:
        /* <DEDUP_REMOVED lines=21> */
.L_x_239:
[----:B------:R-:W-:Y:S05]  /*bb90*/  BSYNC.RECONVERGENT B1 ;  /* 0x0000000000017941 */ /* 0x000fea0003800200 */
.L_x_238:
[----:B------:R-:W-:Y:S01]  /*bba0*/  IMAD.SHL.U32 R0, R0, 0x100000, RZ ;  /* 0x0010000000007824 */ /* 0x000fe200078e00ff */
[----:B------:R-:W-:-:S04]  /*bbb0*/  LEA R2, R2, 0x3b800000, 0x17 ;  /* 0x3b80000002027811 */ /* 0x000fc800078eb8ff */
[----:B------:R-:W-:-:S07]  /*bbc0*/  LOP3.LUT R0, R2, R0, R7, 0xfe, !PT ;  /* 0x0000000002007212 */ /* 0x000fce00078efe07 */
.L_x_237:
[----:B------:R-:W-:Y:S05]  /*bbd0*/  BSYNC.RECONVERGENT B0 ;  /* 0x0000000000007941 */ /* 0x000fea0003800200 */
.L_x_236:
[----:B------:R-:W-:Y:S01]  /*bbe0*/  F2FP.BF16.F32.PACK_AB R0, RZ, R0 ;  /* 0x00000000ff00723e */ /* 0x000fe200000010ff */
[----:B------:R-:W-:Y:S06]  /*bbf0*/  BRA `(.L_x_221) ;  /* 0x0000000400187947 */ /* 0x000fec0003800000 */
.L_x_234:
[----:B------:R-:W2:Y:S01]  /*bc00*/  LDG.E.U8 R3, desc[UR36][R2.64] ;  /* 0x0000002402037981 */ /* 0x000ea2000c1e1100 */
[----:B------:R-:W-:Y:S01]  /*bc10*/  BSSY.RECONVERGENT B0, `(.L_x_240) ;  /* 0x0000018000007945 */ /* 0x000fe20003800200 */
[----:B------:R-:W-:Y:S01]  /*bc20*/  HFMA2 R0, -RZ, RZ, 0, 0 ;  /* 0x00000000ff007431 */ /* 0x000fe200000001ff */
        /* <DEDUP_REMOVED lines=18> */
.L_x_243:
[----:B------:R-:W-:Y:S05]  /*bd50*/  BSYNC.RECONVERGENT B1 ;  /* 0x0000000000017941 */ /* 0x000fea0003800200 */
.L_x_242:
[----:B------:R-:W-:Y:S02]  /*bd60*/  SHF.L.U32 R0, R0, 0x15, RZ ;  /* 0x0000001500007819 */ /* 0x000fe400000006ff */
[----:B------:R-:W-:-:S04]  /*bd70*/  LEA R2, R2, 0x37800000, 0x17 ;  /* 0x3780000002027811 */ /* 0x000fc800078eb8ff */
[----:B------:R-:W-:-:S07]  /*bd80*/  LOP3.LUT R0, R2, R0, R7, 0xfe, !PT ;  /* 0x0000000002007212 */ /* 0x000fce00078efe07 */
.L_x_241:
[----:B------:R-:W-:Y:S05]  /*bd90*/  BSYNC.RECONVERGENT B0 ;  /* 0x0000000000007941 */ /* 0x000fea0003800200 */
.L_x_240:
[----:B------:R-:W-:Y:S01]  /*bda0*/  F2FP.BF16.F32.PACK_AB R0, RZ, R0 ;  /* 0x00000000ff00723e */ /* 0x000fe200000010ff */
[----:B------:R-:W-:Y:S06]  /*bdb0*/  BRA `(.L_x_221) ;  /* 0x0000000000a87947 */ /* 0x000fec0003800000 */
.L_x_233:
        /* <DEDUP_REMOVED lines=12> */
[----:B------:R-:W-:Y:S01]  /*be80*/  @!P0 MOV R0, 0x7f800001 ;  /* 0x7f80000100008802 */ /* 0x000fe20000000f00 */
[----:B------:R-:W-:-:S07]  /*be90*/  @P0 IMAD.SHL.U32 R0, R2, 0x800000, RZ ;  /* 0x0080000002000824 */ /* 0x000fce00078e00ff */
.L_x_247:
[----:B------:R-:W-:Y:S05]  /*bea0*/  BSYNC.RECONVERGENT B0 ;  /* 0x0000000000007941 */ /* 0x000fea0003800200 */
.L_x_246:
[----:B------:R-:W-:Y:S01]  /*beb0*/  F2FP.BF16.F32.PACK_AB R0, RZ, R0 ;  /* 0x00000000ff00723e */ /* 0x000fe200000010ff */
[----:B------:R-:W-:Y:S06]  /*bec0*/  BRA `(.L_x_221) ;  /* 0x0000000000647947 */ /* 0x000fec0003800000 */
.L_x_220:
[----:B------:R-:W-:Y:S01]  /*bed0*/  MOV R0, 0x0 ;  /* 0x0000000000007802 */ /* 0x000fe20000000f00 */
[----:B------:R-:W0:Y:S01]  /*bee0*/  LDCU.64 UR4, c[0x4][0x158] ;  /* 0x01002b00ff0477ac */ /* 0x000e220008000a00 */
[----:B------:R-:W-:Y:S02]  /*bef0*/  HFMA2 R8, -RZ, RZ, 0, 4.64916229248046875e-06 ;  /* 0x0000004eff087431 */ /* 0x000fe400000001ff */
[----:B------:R-:W-:Y:S01]  /*bf00*/  IMAD.MOV.U32 R12, RZ, RZ, 0x1 ;  /* 0x00000001ff0c7424 */ /* 0x000fe200078e00ff */
[----:B------:R1:W2:Y:S01]  /*bf10*/  LDC.64 R2, c[0x4][R0] ;  /* 0x0100000000027b82 */ /* 0x0002a20000000a00 */
[----:B------:R-:W3:Y:S01]  /*bf20*/  LDCU.64 UR6, c[0x4][0x160] ;  /* 0x01002c00ff0677ac */ /* 0x000ee20008000a00 */
[----:B------:R-:W-:Y:S01]  /*bf30*/  MOV R13, RZ ;  /* 0x000000ff000d7202 */ /* 0x000fe20000000f00 */
[----:B------:R-:W4:Y:S01]  /*bf40*/  LDCU.64 UR8, c[0x4][0x68] ;  /* 0x01000d00ff0877ac */ /* 0x000f220008000a00 */
[----:B0-----:R-:W-:Y:S01]  /*bf50*/  MOV R4, UR4 ;  /* 0x0000000400047c02 */ /* 0x001fe20008000f00 */
[----:B------:R-:W-:Y:S01]  /*bf60*/  IMAD.U32 R5, RZ, RZ, UR5 ;  /* 0x00000005ff057e24 */ /* 0x000fe2000f8e00ff */
[----:B---3--:R-:W-:Y:S01]  /*bf70*/  MOV R6, UR6 ;  /* 0x0000000600067c02 */ /* 0x008fe20008000f00 */
[----:B------:R-:W-:Y:S01]  /*bf80*/  IMAD.U32 R7, RZ, RZ, UR7 ;  /* 0x00000007ff077e24 */ /* 0x000fe2000f8e00ff */
[----:B----4-:R-:W-:Y:S01]  /*bf90*/  MOV R10, UR8 ;  /* 0x00000008000a7c02 */ /* 0x010fe20008000f00 */
[----:B-1----:R-:W-:-:S07]  /*bfa0*/  IMAD.U32 R11, RZ, RZ, UR9 ;  /* 0x00000009ff0b7e24 */ /* 0x002fce000f8e00ff */
[----:B------:R-:W-:-:S07]  /*bfb0*/  LEPC R20, `(.L_x_248) ;  /* 0x000000001014794e */ /* 0x000fce0000000000 */
[----:B--2---:R-:W-:Y:S05]  /*bfc0*/  CALL.ABS.NOINC R2 ;  /* 0x0000000002007343 */ /* 0x004fea0003c00000 */
.L_x_248:
[----:B------:R-:W-:Y:S01]  /*bfd0*/  PRMT R0, RZ, 0x7610, R0 ;  /* 0x00007610ff007816 */ /* 0x000fe20000000000 */
[----:B------:R-:W-:Y:S06]  /*bfe0*/  BRA `(.L_x_221) ;  /* 0x00000000001c7947 */ /* 0x000fec0003800000 */
.L_x_245:
[----:B------:R-:W2:Y:S02]  /*bff0*/  LDG.E.64 R2, desc[UR36][R2.64] ;  /* 0x0000002402027981 */ /* 0x000ea4000c1e1b00 */
[----:B--2---:R-:W0:Y:S02]  /*c000*/  I2F.U64 R0, R2 ;  /* 0x0000000200007312 */ /* 0x004e240000301000 */
[----:B0-----:R-:W-:Y:S01]  /*c010*/  F2FP.BF16.F32.PACK_AB R0, RZ, R0 ;  /* 0x00000000ff00723e */ /* 0x001fe200000010ff */
[----:B------:R-:W-:Y:S06]  /*c020*/  BRA `(.L_x_221) ;  /* 0x00000000000c7947 */ /* 0x000fec0003800000 */
.L_x_244:
[----:B------:R-:W2:Y:S02]  /*c030*/  LDG.E R2, desc[UR36][R2.64] ;  /* 0x0000002402027981 */ /* 0x000ea4000c1e1900 */
[----:B--2---:R-:W-:-:S04]  /*c040*/  I2FP.F32.U32 R0, R2 ;  /* 0x0000000200007245 */ /* 0x004fc80000201000 */
[----:B------:R-:W-:-:S07]  /*c050*/  F2FP.BF16.F32.PACK_AB R0, RZ, R0 ;  /* 0x00000000ff00723e */ /* 0x000fce00000010ff */
.L_x_221:
[----:B0-----:R-:W-:Y:S01]  /*c060*/  MOV R3, 0x3f000000 ;  /* 0x3f00000000037802 */ /* 0x001fe20000000f00 */
[----:B-----5:R-:W-:Y:S01]  /*c070*/  IMAD.U32 R0, R0, 0x10000, RZ ;  /* 0x0001000000007824 */ /* 0x020fe200078e00ff */
[----:B------:R-:W-:-:S03]  /*c080*/  UPRMT UR4, UR42, 0x9910, URZ ;  /* 0x000099102a047896 */ /* 0x000fc600080000ff */
[C---:B------:R-:W-:Y:S01]  /*c090*/  FFMA.FTZ R2, |R0|.reuse, -R3, 0.5 ;  /* 0x3f00000000027423 */ /* 0x040fe20000010a03 */
[C---:B------:R-:W-:Y:S01]  /*c0a0*/  FSETP.GT.FTZ.AND P0, PT, |R0|.reuse, 0.56000000238418579102, PT ;  /* 0x3f0f5c290000780b */ /* 0x040fe20003f14200 */
[C---:B------:R-:W-:Y:S01]  /*c0b0*/  FADD.FTZ R5, |R0|.reuse, -RZ ;  /* 0x800000ff00057221 */ /* 0x040fe20000010200 */
[----:B------:R-:W-:Y:S01]  /*c0c0*/  FSETP.NEU.FTZ.AND P1, PT, |R0|, 1, PT ;  /* 0x3f8000000000780b */ /* 0x000fe20003f3d200 */
[----:B------:R-:W0:Y:S01]  /*c0d0*/  MUFU.RSQ R3, R2 ;  /* 0x0000000200037308 */ /* 0x000e220000001400 */
[----:B------:R-:W-:Y:S01]  /*c0e0*/  UISETP.GT.AND UP0, UPT, UR4, 0x9, UPT ;  /* 0x000000090400788c */ /* 0x000fe2000bf04270 */
[----:B0-----:R-:W-:Y:S01]  /*c0f0*/  FMUL.FTZ R4, R2, R3 ;  /* 0x0000000302047220 */ /* 0x001fe20000410000 */
[----:B------:R-:W-:-:S04]  /*c100*/  FMUL.FTZ R3, R3, -0.5 ;  /* 0xbf00000003037820 */ /* 0x000fc80000410000 */
[----:B------:R-:W-:-:S04]  /*c110*/  FFMA.FTZ R3, R4, R3, 0.5 ;  /* 0x3f00000004037423 */ /* 0x000fc80000010003 */
[----:B------:R-:W-:-:S05]  /*c120*/  FFMA.FTZ R3, R4, R3, R4 ;  /* 0x0000000304037223 */ /* 0x000fca0000010004 */
[----:B------:R-:W-:Y:S01]  /*c130*/  @P0 FSEL R5, R3, RZ, P1 ;  /* 0x000000ff03050208 */ /* 0x000fe20000800000 */
[----:B------:R-:W-:Y:S01]  /*c140*/  IMAD.MOV.U32 R3, RZ, RZ, 0x3d10ecef ;  /* 0x3d10ecefff037424 */ /* 0x000fe200078e00ff */
[----:B------:R-:W-:Y:S02]  /*c150*/  FSETP.GT.FTZ.AND P1, PT, R0, 0.56000000238418579102, PT ;  /* 0x3f0f5c290000780b */ /* 0x000fe40003f34000 */
[----:B------:R-:W-:Y:S02]  /*c160*/  LOP3.LUT R5, R5, 0x80000000, R0, 0xb8, !PT ;  /* 0x8000000005057812 */ /* 0x000fe400078eb800 */
[----:B------:R-:W-:-:S03]  /*c170*/  MOV R0, 0x3fd774eb ;  /* 0x3fd774eb00007802 */ /* 0x000fc60000000f00 */
[----:B------:R-:W-:-:S04]  /*c180*/  FMUL.FTZ R2, R5, R5 ;  /* 0x0000000505027220 */ /* 0x000fc80000410000 */
[----:B------:R-:W-:-:S04]  /*c190*/  FFMA.FTZ R3, R2, R3, 0.016980519518256187439 ;  /* 0x3c8b1abb02037423 */ /* 0x000fc80000010003 */
[----:B------:R-:W-:-:S04]  /*c1a0*/  FFMA.FTZ R3, R2, R3, 0.030762933194637298584 ;  /* 0x3cfc028c02037423 */ /* 0x000fc80000010003 */
[----:B------:R-:W-:-:S04]  /*c1b0*/  FFMA.FTZ R3, R2, R3, 0.044709417968988418579 ;  /* 0x3d37213902037423 */ /* 0x000fc80000010003 */
[----:B------:R-:W-:-:S04]  /*c1c0*/  FFMA.FTZ R3, R2, R3, 0.074989043176174163818 ;  /* 0x3d9993db02037423 */ /* 0x000fc80000010003 */
[----:B------:R-:W-:-:S04]  /*c1d0*/  FFMA.FTZ R3, R2, R3, 0.16666707396507263184 ;  /* 0x3e2aaac602037423 */ /* 0x000fc80000010003 */
[----:B------:R-:W-:-:S04]  /*c1e0*/  FMUL.FTZ R2, R2, R3 ;  /* 0x0000000302027220 */ /* 0x000fc80000410000 */
[----:B------:R-:W-:-:S04]  /*c1f0*/  FFMA.FTZ R2, R5, R2, R5 ;  /* 0x0000000205027223 */ /* 0x000fc80000010005 */
[----:B------:R-:W-:-:S05]  /*c200*/  FADD.FTZ R3, -R2, -RZ ;  /* 0x800000ff02037221 */ /* 0x000fca0000010100 */
[----:B------:R-:W-:-:S05]  /*c210*/  FSEL R3, R2, R3, P0 ;  /* 0x0000000302037208 */ /* 0x000fca0000000000 */
[----:B------:R-:W-:-:S04]  /*c220*/  @!P1 FFMA.FTZ R2, R0, 0.93318945169448852539, R3 ;  /* 0x3f6ee58100029823 */ /* 0x000fc80000010003 */
[----:B------:R-:W-:-:S04]  /*c230*/  @P0 FADD.FTZ R2, R2, R2 ;  /* 0x0000000202020221 */ /* 0x000fc80000010000 */
[----:B------:R0:W1:Y:S01]  /*c240*/  F2F.BF16.F32 R3, R2 ;  /* 0x0000000200037304 */ /* 0x0000620000202000 */
        /* <DEDUP_REMOVED lines=9> */
[----:B-1----:R-:W-:-:S04]  /*c2e0*/  IMAD.U32 R0, R3, 0x10000, RZ ;  /* 0x0001000003007824 */ /* 0x002fc800078e00ff */
[----:B------:R-:W1:Y:S02]  /*c2f0*/  F2I.FTZ.TRUNC.NTZ R3, R0 ;  /* 0x0000000000037305 */ /* 0x000e64000021f100 */
[----:B-1----:R-:W-:Y:S01]  /*c300*/  STG.E.U8 desc[UR36][R16.64], R3 ;  /* 0x0000000310007986 */ /* 0x002fe2000c101124 */
[----:B------:R-:W-:Y:S05]  /*c310*/  EXIT ;  /* 0x000000000000794d */ /* 0x000fea0003800000 */
.L_x_252:
[----:B-1----:R-:W-:-:S06]  /*c320*/  SHF.L.U32 R3, R3, 0x10, RZ ;  /* 0x0000001003037819 */ /* 0x002fcc00000006ff */
[----:B0-----:R-:W0:Y:S02]  /*c330*/  F2I.S64.TRUNC R2, R3 ;  /* 0x0000000300027311 */ /* 0x001e24000020d900 */
[----:B0-----:R-:W-:Y:S01]  /*c340*/  STG.E.U8 desc[UR36][R16.64], R2 ;  /* 0x0000000210007986 */ /* 0x001fe2000c101124 */
[----:B------:R-:W-:Y:S05]  /*c350*/  EXIT ;  /* 0x000000000000794d */ /* 0x000fea0003800000 */
.L_x_251:
[----:B------:R-:W-:-:S09]  /*c360*/  UISETP.NE.AND UP0, UPT, UR4, 0x2, UPT ;  /* 0x000000020400788c */ /* 0x000fd2000bf05270 */
[----:B------:R-:W-:Y:S05]  /*c370*/  BRA.U !UP0, `(.L_x_254) ;  /* 0x0000000108307547 */ /* 0x000fea000b800000 */
[----:B------:R-:W-:-:S09]  /*c380*/  UISETP.NE.AND UP0, UPT, UR4, 0x3, UPT ;  /* 0x000000030400788c */ /* 0x000fd2000bf05270 */
[----:B------:R-:W-:Y:S05]  /*c390*/  BRA.U !UP0, `(.L_x_255) ;  /* 0x0000000108187547 */ /* 0x000fea000b800000 */
[----:B------:R-:W-:-:S09]  /*c3a0*/  UISETP.NE.AND UP0, UPT, UR4, 0x4, UPT ;  /* 0x000000040400788c */ /* 0x000fd2000bf05270 */
[----:B------:R-:W-:Y:S05]  /*c3b0*/  BRA.U UP0, `(.L_x_253) ;  /* 0x0000000900787547 */ /* 0x000fea000b800000 */
[----:B-1----:R-:W-:-:S06]  /*c3c0*/  IMAD.U32 R3, R3, 0x10000, RZ ;  /* 0x0001000003037824 */ /* 0x002fcc00078e00ff */
[----:B0-----:R-:W0:Y:S02]  /*c3d0*/  F2I.S64.TRUNC R2, R3 ;  /* 0x0000000300027311 */ /* 0x001e24000020d900 */
[----:B0-----:R-:W-:Y:S01]  /*c3e0*/  STG.E.64 desc[UR36][R16.64], R2 ;  /* 0x0000000210007986 */ /* 0x001fe2000c101b24 */
[----:B------:R-:W-:Y:S05]  /*c3f0*/  EXIT ;  /* 0x000000000000794d */ /* 0x000fea0003800000 */
.L_x_255:
[----:B-1----:R-:W-:-:S06]  /*c400*/  SHF.L.U32 R3, R3, 0x10, RZ ;  /* 0x0000001003037819 */ /* 0x002fcc00000006ff */
[----:B------:R-:W1:Y:S02]  /*c410*/  F2I.FTZ.TRUNC.NTZ R3, R3 ;  /* 0x0000000300037305 */ /* 0x000e64000021f100 */
[----:B-1----:R-:W-:Y:S01]  /*c420*/  STG.E desc[UR36][R16.64], R3 ;  /* 0x0000000310007986 */ /* 0x002fe2000c101924 */
[----:B------:R-:W-:Y:S05]  /*c430*/  EXIT ;  /* 0x000000000000794d */ /* 0x000fea0003800000 */
.L_x_254:
[----:B-1----:R-:W-:-:S06]  /*c440*/  IMAD.U32 R3, R3, 0x10000, RZ ;  /* 0x0001000003037824 */ /* 0x002fcc00078e00ff */
[----:B------:R-:W1:Y:S02]  /*c450*/  F2I.FTZ.TRUNC.NTZ R3, R3 ;  /* 0x0000000300037305 */ /* 0x000e64000021f100 */
[----:B-1----:R-:W-:Y:S01]  /*c460*/  STG.E.U16 desc[UR36][R16.64], R3 ;  /* 0x0000000310007986 */ /* 0x002fe2000c101524 */
[----:B------:R-:W-:Y:S05]  /*c470*/  EXIT ;  /* 0x000000000000794d */ /* 0x000fea0003800000 */
.L_x_250:
[----:B------:R-:W-:-:S09]  /*c480*/  UISETP.GT.AND UP0, UPT, UR4, 0x6, UPT ;  /* 0x000000060400788c */ /* 0x000fd2000bf04270 */
[----:B------:R-:W-:Y:S05]  /*c490*/  BRA.U UP0, `(.L_x_256) ;  /* 0x00000001002c7547 */ /* 0x000fea000b800000 */
[----:B------:R-:W-:-:S09]  /*c4a0*/  UISETP.NE.AND UP0, UPT, UR4, 0x5, UPT ;  /* 0x000000050400788c */ /* 0x000fd2000bf05270 */
[----:B------:R-:W-:Y:S05]  /*c4b0*/  BRA.U !UP0, `(.L_x_257) ;  /* 0x0000000108147547 */ /* 0x000fea000b800000 */
[----:B------:R-:W-:-:S09]  /*c4c0*/  UISETP.NE.AND UP0, UPT, UR4, 0x6, UPT ;  /* 0x000000060400788c */ /* 0x000fd2000bf05270 */
[----:B------:R-:W-:Y:S05]  /*c4d0*/  BRA.U UP0, `(.L_x_253) ;  /* 0x0000000900307547 */ /* 0x000fea000b800000 */
[----:B-1----:R-:W-:-:S05]  /*c4e0*/  SHF.L.U32 R3, R3, 0x10, RZ ;  /* 0x0000001003037819 */ /* 0x002fca00000006ff */
[----:B------:R-:W-:Y:S01]  /*c4f0*/  STG.E desc[UR36][R16.64], R3 ;  /* 0x0000000310007986 */ /* 0x000fe2000c101924 */
[----:B------:R-:W-:Y:S05]  /*c500*/  EXIT ;  /* 0x000000000000794d */ /* 0x000fea0003800000 */
.L_x_257:
[----:B-1----:R-:W-:-:S05]  /*c510*/  IMAD.U32 R0, R3, 0x10000, RZ ;  /* 0x0001000003007824 */ /* 0x002fca00078e00ff */
[----:B------:R-:W-:-:S05]  /*c520*/  F2FP.F16.F32.PACK_AB R0, RZ, R0 ;  /* 0x00000000ff00723e */ /* 0x000fca00000000ff */
[----:B------:R-:W-:Y:S01]  /*c530*/  STG.E.U16 desc[UR36][R16.64], R0 ;  /* 0x0000000010007986 */ /* 0x000fe2000c101524 */
[----:B------:R-:W-:Y:S05]  /*c540*/  EXIT ;  /* 0x000000000000794d */ /* 0x000fea0003800000 */
.L_x_256:
[----:B------:R-:W-:-:S09]  /*c550*/  UISETP.NE.AND UP0, UPT, UR4, 0x7, UPT ;  /* 0x000000070400788c */ /* 0x000fd2000bf05270 */
[----:B------:R-:W-:Y:S05]  /*c560*/  BRA.U !UP0, `(.L_x_258) ;  /* 0x0000000108347547 */ /* 0x000fea000b800000 */
[----:B------:R-:W-:-:S09]  /*c570*/  UISETP.NE.AND UP0, UPT, UR4, 0x8, UPT ;  /* 0x000000080400788c */ /* 0x000fd2000bf05270 */
[----:B------:R-:W-:Y:S05]  /*c580*/  BRA.U !UP0, `(.L_x_259) ;  /* 0x0000000108187547 */ /* 0x000fea000b800000 */
[----:B------:R-:W-:-:S09]  /*c590*/  UISETP.NE.AND UP0, UPT, UR4, 0x9, UPT ;  /* 0x000000090400788c */ /* 0x000fd2000bf05270 */
[----:B------:R-:W-:Y:S05]  /*c5a0*/  BRA.U UP0, `(.L_x_253) ;  /* 0x0000000500fc7547 */ /* 0x000fea000b800000 */
[----:B01----:R-:W-:Y:S01]  /*c5b0*/  SHF.L.U32 R2, R3, 0x10, RZ ;  /* 0x0000001003027819 */ /* 0x003fe200000006ff */
[----:B------:R-:W-:-:S05]  /*c5c0*/  IMAD.MOV.U32 R3, RZ, RZ, RZ ;  /* 0x000000ffff037224 */ /* 0x000fca00078e00ff */
[----:B------:R-:W-:Y:S01]  /*c5d0*/  STG.E.64 desc[UR36][R16.64], R2 ;  /* 0x0000000210007986 */ /* 0x000fe2000c101b24 */
[----:B------:R-:W-:Y:S05]  /*c5e0*/  EXIT ;  /* 0x000000000000794d */ /* 0x000fea0003800000 */
.L_x_259:
[----:B-1----:R-:W-:-:S04]  /*c5f0*/  SHF.L.U32 R3, R3, 0x10, RZ ;  /* 0x0000001003037819 */ /* 0x002fc800000006ff */
[----:B------:R-:W-:-:S04]  /*c600*/  F2FP.F16.F32.PACK_AB R3, RZ, R3 ;  /* 0x00000003ff03723e */ /* 0x000fc800000000ff */
[----:B------:R-:W-:-:S05]  /*c610*/  PRMT R3, R3, 0x5410, RZ ;  /* 0x0000541003037816 */ /* 0x000fca00000000ff */
[----:B------:R-:W-:Y:S01]  /*c620*/  STG.E desc[UR36][R16.64], R3 ;  /* 0x0000000310007986 */ /* 0x000fe2000c101924 */
[----:B------:R-:W-:Y:S05]  /*c630*/  EXIT ;  /* 0x000000000000794d */ /* 0x000fea0003800000 */
.L_x_258:
[----:B01----:R-:W-:-:S04]  /*c640*/  IMAD.U32 R2, R3, 0x10000, RZ ;  /* 0x0001000003027824 */ /* 0x003fc800078e00ff */
[----:B------:R-:W-:-:S06]  /*c650*/  FMUL.FTZ R2, R2, 1 ;  /* 0x3f80000002027820 */ /* 0x000fcc0000410000 */
[----:B------:R-:W0:Y:S02]  /*c660*/  F2F.F64.F32 R2, R2 ;  /* 0x0000000200027310 */ /* 0x000e240000201800 */
[----:B0-----:R-:W-:Y:S01]  /*c670*/  STG.E.64 desc[UR36][R16.64], R2 ;  /* 0x0000000210007986 */ /* 0x001fe2000c101b24 */
[----:B------:R-:W-:Y:S05]  /*c680*/  EXIT ;  /* 0x000000000000794d */ /* 0x000fea0003800000 */
.L_x_249:
        /* <DEDUP_REMOVED lines=10> */
[----:B-1----:R-:W-:-:S06]  /*c730*/  SHF.L.U32 R3, R3, 0x10, RZ ;  /* 0x0000001003037819 */ /* 0x002fcc00000006ff */
[----:B------:R-:W1:Y:S02]  /*c740*/  F2I.FTZ.U32.TRUNC.NTZ R3, R3 ;  /* 0x0000000300037305 */ /* 0x000e64000021f000 */
[----:B-1----:R-:W-:Y:S01]  /*c750*/  STG.E.U16 desc[UR36][R16.64], R3 ;  /* 0x0000000310007986 */ /* 0x002fe2000c101524 */
[----:B------:R-:W-:Y:S05]  /*c760*/  EXIT ;  /* 0x000000000000794d */ /* 0x000fea0003800000 */
.L_x_263:
[----:B-1----:R-:W-:Y:S01]  /*c770*/  IMAD.U32 R3, R3, 0x10000, RZ ;  /* 0x0001000003037824 */ /* 0x002fe200078e00ff */
[----:B------:R-:W-:Y:S01]  /*c780*/  BSSY.RECONVERGENT B0, `(.L_x_264) ;  /* 0x0000013000007945 */ /* 0x000fe20003800200 */
[----:B------:R-:W-:-:S03]  /*c790*/  HFMA2 R8, -RZ, RZ, 0, 7.62939453125e-06 ;  /* 0x00000080ff087431 */ /* 0x000fc600000001ff */
[----:B0-----:R-:W-:-:S04]  /*c7a0*/  LOP3.LUT R2, R3, 0x7fffffff, RZ, 0xc0, !PT ;  /* 0x7fffffff03027812 */ /* 0x001fc800078ec0ff */
        /* <DEDUP_REMOVED lines=9> */
[----:B------:R-:W-:Y:S01]  /*c840*/  FADD.FTZ R0, R2, 8192 ;  /* 0x4600000002007421 */ /* 0x000fe20000010000 */
[----:B------:R-:W-:-:S04]  /*c850*/  PRMT R8, RZ, 0x7610, R8 ;  /* 0x00007610ff087816 */ /* 0x000fc80000000008 */
[----:B------:R-:W-:-:S13]  /*c860*/  LOP3.LUT P0, R0, R0, 0xff, RZ, 0xc0, !PT ;  /* 0x000000ff00007812 */ /* 0x000fda000780c0ff */
[----:B------:R-:W-:Y:S05]  /*c870*/  @!P0 BRA `(.L_x_265) ;  /* 0x00000000000c8947 */ /* 0x000fea0003800000 */
.L_x_266:
[----:B------:R-:W-:-:S04]  /*c880*/  SHF.R.U32.HI R3, RZ, 0x18, R3 ;  /* 0x00000018ff037819 */ /* 0x000fc80000011603 */
[----:B------:R-:W-:-:S04]  /*c890*/  LOP3.LUT R0, R0, 0x80, R3, 0xf8, !PT ;  /* 0x0000008000007812 */ /* 0x000fc800078ef803 */
[----:B------:R-:W-:-:S07]  /*c8a0*/  PRMT R8, R0, 0x7610, R8 ;  /* 0x0000761000087816 */ /* 0x000fce0000000008 */
.L_x_265:
[----:B------:R-:W-:Y:S05]  /*c8b0*/  BSYNC.RECONVERGENT B0 ;  /* 0x0000000000007941 */ /* 0x000fea0003800200 */
.L_x_264:
[----:B------:R-:W-:Y:S01]  /*c8c0*/  STG.E.U8 desc[UR36][R16.64], R8 ;  /* 0x0000000810007986 */ /* 0x000fe2000c101124 */
[----:B------:R-:W-:Y:S05]  /*c8d0*/  EXIT ;  /* 0x000000000000794d */ /* 0x000fea0003800000 */
.L_x_262:
[----:B-1----:R-:W-:Y:S01]  /*c8e0*/  IMAD.U32 R3, R3, 0x10000, RZ ;  /* 0x0001000003037824 */ /* 0x002fe200078e00ff */
[----:B------:R-:W-:Y:S01]  /*c8f0*/  BSSY.RECONVERGENT B0, `(.L_x_267) ;  /* 0x0000013000007945 */ /* 0x000fe20003800200 */
[----:B------:R-:W-:-:S03]  /*c900*/  MOV R8, 0x80 ;  /* 0x0000008000087802 */ /* 0x000fc60000000f00 */
        /* <DEDUP_REMOVED lines=14> */
.L_x_269:
[----:B------:R-:W-:-:S04]  /*c9f0*/  SHF.R.U32.HI R3, RZ, 0x18, R3 ;  /* 0x00000018ff037819 */ /* 0x000fc80000011603 */
[----:B------:R-:W-:-:S04]  /*ca00*/  LOP3.LUT R0, R0, 0x80, R3, 0xf8, !PT ;  /* 0x0000008000007812 */ /* 0x000fc800078ef803 */
[----:B------:R-:W-:-:S07]  /*ca10*/  PRMT R8, R0, 0x7610, R8 ;  /* 0x0000761000087816 */ /* 0x000fce0000000008 */
.L_x_268:
[----:B------:R-:W-:Y:S05]  /*ca20*/  BSYNC.RECONVERGENT B0 ;  /* 0x0000000000007941 */ /* 0x000fea0003800200 */
.L_x_267:
[----:B------:R-:W-:Y:S01]  /*ca30*/  STG.E.U8 desc[UR36][R16.64], R8 ;  /* 0x0000000810007986 */ /* 0x000fe2000c101124 */
[----:B------:R-:W-:Y:S05]  /*ca40*/  EXIT ;  /* 0x000000000000794d */ /* 0x000fea0003800000 */
.L_x_261:
[----:B------:R-:W-:-:S09]  /*ca50*/  UISETP.NE.AND UP0, UPT, UR4, 0x1c, UPT ;  /* 0x0000001c0400788c */ /* 0x000fd2000bf05270 */
[----:B------:R-:W-:Y:S05]  /*ca60*/  BRA.U !UP0, `(.L_x_270) ;  /* 0x0000000108607547 */ /* 0x000fea000b800000 */
[----:B------:R-:W-:-:S09]  /*ca70*/  UISETP.NE.AND UP0, UPT, UR4, 0x1d, UPT ;  /* 0x0000001d0400788c */ /* 0x000fd2000bf05270 */
[----:B------:R-:W-:Y:S05]  /*ca80*/  BRA.U !UP0, `(.L_x_271) ;  /* 0x0000000108487547 */ /* 0x000fea000b800000 */
[----:B------:R-:W-:-:S09]  /*ca90*/  UISETP.NE.AND UP0, UPT, UR4, 0x2c, UPT ;  /* 0x0000002c0400788c */ /* 0x000fd2000bf05270 */
[----:B------:R-:W-:Y:S05]  /*caa0*/  BRA.U UP0, `(.L_x_253) ;  /* 0x0000000100bc7547 */ /* 0x000fea000b800000 */
[----:B-1----:R-:W-:-:S05]  /*cab0*/  IMAD.U32 R3, R3, 0x10000, RZ ;  /* 0x0001000003037824 */ /* 0x002fca00078e00ff */
[----:B------:R-:W-:-:S04]  /*cac0*/  SHF.R.U32.HI R4, RZ, 0x17, R3 ;  /* 0x00000017ff047819 */ /* 0x000fc80000011603 */
[----:B0-----:R-:W-:-:S04]  /*cad0*/  LOP3.LUT R2, R4, 0xff, RZ, 0xc0, !PT ;  /* 0x000000ff04027812 */ /* 0x001fc800078ec0ff */
        /* <DEDUP_REMOVED lines=9> */
[----:B------:R-:W-:-:S05]  /*cb70*/  @!P0 IADD3 R0, PT, PT, R4, RZ, RZ ;  /* 0x000000ff04008210 */ /* 0x000fca0007ffe0ff */
[----:B------:R-:W-:-:S05]  /*cb80*/  @P1 IMAD.MOV.U32 R3, RZ, RZ, R0 ;  /* 0x000000ffff031224 */ /* 0x000fca00078e0000 */
[----:B------:R-:W-:Y:S01]  /*cb90*/  STG.E.U8 desc[UR36][R16.64], R3 ;  /* 0x0000000310007986 */ /* 0x000fe2000c101124 */
[----:B------:R-:W-:Y:S05]  /*cba0*/  EXIT ;  /* 0x000000000000794d */ /* 0x000fea0003800000 */
.L_x_271:
[----:B-1----:R-:W-:-:S06]  /*cbb0*/  SHF.L.U32 R3, R3, 0x10, RZ ;  /* 0x0000001003037819 */ /* 0x002fcc00000006ff */
[----:B0-----:R-:W0:Y:S02]  /*cbc0*/  F2I.U64.TRUNC R2, R3 ;  /* 0x0000000300027311 */ /* 0x001e24000020d800 */
[----:B0-----:R-:W-:Y:S01]  /*cbd0*/  STG.E.64 desc[UR36][R16.64], R2 ;  /* 0x0000000210007986 */ /* 0x001fe2000c101b24 */
[----:B------:R-:W-:Y:S05]  /*cbe0*/  EXIT ;  /* 0x000000000000794d */ /* 0x000fea0003800000 */
.L_x_270:
[----:B-1----:R-:W-:-:S06]  /*cbf0*/  IMAD.U32 R3, R3, 0x10000, RZ ;  /* 0x0001000003037824 */ /* 0x002fcc00078e00ff */
[----:B------:R-:W1:Y:S02]  /*cc00*/  F2I.FTZ.U32.TRUNC.NTZ R3, R3 ;  /* 0x0000000300037305 */ /* 0x000e64000021f000 */
[----:B-1----:R-:W-:Y:S01]  /*cc10*/  STG.E desc[UR36][R16.64], R3 ;  /* 0x0000000310007986 */ /* 0x002fe2000c101924 */
[----:B------:R-:W-:Y:S05]  /*cc20*/  EXIT ;  /* 0x000000000000794d */ /* 0x000fea0003800000 */
.L_x_260:
[----:B------:R-:W-:-:S09]  /*cc30*/  UISETP.GT.AND UP0, UPT, UR4, 0xe, UPT ;  /* 0x0000000e0400788c */ /* 0x000fd2000bf04270 */
[----:B------:R-:W-:Y:S05]  /*cc40*/  BRA.U UP0, `(.L_x_272) ;  /* 0x00000001003c7547 */ /* 0x000fea000b800000 */
[----:B------:R-:W-:-:S09]  /*cc50*/  UISETP.NE.AND UP0, UPT, UR4, 0xa, UPT ;  /* 0x0000000a0400788c */ /* 0x000fd2000bf05270 */
[----:B------:R-:W-:Y:S05]  /*cc60*/  BRA.U !UP0, `(.L_x_273) ;  /* 0x00000001081c7547 */ /* 0x000fea000b800000 */
[----:B------:R-:W-:-:S09]  /*cc70*/  UISETP.NE.AND UP0, UPT, UR4, 0xb, UPT ;  /* 0x0000000b0400788c */ /* 0x000fd2000bf05270 */
[----:B------:R-:W-:Y:S05]  /*cc80*/  BRA.U UP0, `(.L_x_253) ;  /* 0x0000000100447547 */ /* 0x000fea000b800000 */
[----:B-1----:R-:W-:-:S04]  /*cc90*/  SHF.L.U32 R3, R3, 0x10, RZ ;  /* 0x0000001003037819 */ /* 0x002fc800000006ff */
[----:B------:R-:W-:-:S04]  /*cca0*/  FSETP.NEU.FTZ.AND P0, PT, R3, RZ, PT ;  /* 0x000000ff0300720b */ /* 0x000fc80003f1d000 */
[----:B------:R-:W-:-:S05]  /*ccb0*/  SEL R3, RZ, 0x1, !P0 ;  /* 0x00000001ff037807 */ /* 0x000fca0004000000 */
[----:B------:R-:W-:Y:S01]  /*ccc0*/  STG.E.U8 desc[UR36][R16.64], R3 ;  /* 0x0000000310007986 */ /* 0x000fe2000c101124 */
[----:B------:R-:W-:Y:S05]  /*ccd0*/  EXIT ;  /* 0x000000000000794d */ /* 0x000fea0003800000 */
.L_x_273:
[----:B-1----:R-:W-:Y:S01]  /*cce0*/  IMAD.U32 R3, R3, 0x10000, RZ ;  /* 0x0001000003037824 */ /* 0x002fe200078e00ff */
[----:B------:R-:W-:-:S03]  /*ccf0*/  CS2R R6, SRZ ;  /* 0x0000000000067805 */ /* 0x000fc6000001ff00 */
[----:B------:R-:W-:-:S04]  /*cd00*/  FMUL.FTZ R3, R3, 1 ;  /* 0x3f80000003037820 */ /* 0x000fc80000410000 */
[----:B------:R-:W1:Y:S02]  /*cd10*/  F2F.F64.F32 R4, R3 ;  /* 0x0000000300047310 */ /* 0x000e640000201800 */
[----:B-1----:R-:W-:Y:S01]  /*cd20*/  STG.E.128 desc[UR36][R16.64], R4 ;  /* 0x0000000410007986 */ /* 0x002fe2000c101d24 */
[----:B------:R-:W-:Y:S05]  /*cd30*/  EXIT ;  /* 0x000000000000794d */ /* 0x000fea0003800000 */
.L_x_272:
[----:B------:R-:W-:-:S09]  /*cd40*/  UISETP.NE.AND UP0, UPT, UR4, 0xf, UPT ;  /* 0x0000000f0400788c */ /* 0x000fd2000bf05270 */
[----:B------:R-:W-:Y:S05]  /*cd50*/  BRA.U !UP0, `(.L_x_274) ;  /* 0x0000000108e87547 */ /* 0x000fea000b800000 */
[----:B------:R-:W-:-:S09]  /*cd60*/  UISETP.NE.AND UP0, UPT, UR4, 0x17, UPT ;  /* 0x000000170400788c */ /* 0x000fd2000bf05270 */
[----:B------:R-:W-:Y:S05]  /*cd70*/  BRA.U !UP0, `(.L_x_275) ;  /* 0x0000000108907547 */ /* 0x000fea000b800000 */
[----:B------:R-:W-:-:S09]  /*cd80*/  UISETP.NE.AND UP0, UPT, UR4, 0x18, UPT ;  /* 0x000000180400788c */ /* 0x000fd2000bf05270 */
[----:B------:R-:W-:Y:S05]  /*cd90*/  BRA.U !UP0, `(.L_x_276) ;  /* 0x0000000108447547 */ /* 0x000fea000b800000 */
.L_x_253:
[----:B------:R-:W-:Y:S01]  /*cda0*/  MOV R0, 0x0 ;  /* 0x0000000000007802 */ /* 0x000fe20000000f00 */
[----:B------:R-:W2:Y:S01]  /*cdb0*/  LDCU.64 UR4, c[0x4][0x158] ;  /* 0x01002b00ff0477ac */ /* 0x000ea20008000a00 */
[----:B------:R-:W-:Y:S02]  /*cdc0*/  HFMA2 R8, -RZ, RZ, 0, 6.020069122314453125e-06 ;  /* 0x00000065ff087431 */ /* 0x000fe400000001ff */
[----:B------:R-:W-:Y:S01]  /*cdd0*/  IMAD.MOV.U32 R12, RZ, RZ, 0x1 ;  /* 0x00000001ff0c7424 */ /* 0x000fe200078e00ff */
[----:B01----:R0:W1:Y:S01]  /*cde0*/  LDC.64 R2, c[0x4][R0] ;  /* 0x0100000000027b82 */ /* 0x0030620000000a00 */
[----:B------:R-:W3:Y:S01]  /*cdf0*/  LDCU.64 UR6, c[0x4][0x160] ;  /* 0x01002c00ff0677ac */ /* 0x000ee20008000a00 */
[----:B------:R-:W-:Y:S01]  /*ce00*/  MOV R13, RZ ;  /* 0x000000ff000d7202 */ /* 0x000fe20000000f00 */
[----:B------:R-:W4:Y:S01]  /*ce10*/  LDCU.64 UR8, c[0x4][0x70] ;  /* 0x01000e00ff0877ac */ /* 0x000f220008000a00 */
[----:B--2---:R-:W-:Y:S01]  /*ce20*/  MOV R4, UR4 ;  /* 0x0000000400047c02 */ /* 0x004fe20008000f00 */
[----:B------:R-:W-:Y:S01]  /*ce30*/  IMAD.U32 R5, RZ, RZ, UR5 ;  /* 0x00000005ff057e24 */ /* 0x000fe2000f8e00ff */
[----:B---3--:R-:W-:Y:S01]  /*ce40*/  MOV R6, UR6 ;  /* 0x0000000600067c02 */ /* 0x008fe20008000f00 */
[----:B------:R-:W-:Y:S01]  /*ce50*/  IMAD.U32 R7, RZ, RZ, UR7 ;  /* 0x00000007ff077e24 */ /* 0x000fe2000f8e00ff */
[----:B----4-:R-:W-:Y:S01]  /*ce60*/  MOV R10, UR8 ;  /* 0x00000008000a7c02 */ /* 0x010fe20008000f00 */
[----:B0-----:R-:W-:-:S07]  /*ce70*/  IMAD.U32 R11, RZ, RZ, UR9 ;  /* 0x00000009ff0b7e24 */ /* 0x001fce000f8e00ff */
[----:B------:R-:W-:-:S07]  /*ce80*/  LEPC R20, `(.L_x_277) ;  /* 0x000000001014794e */ /* 0x000fce0000000000 */
[----:B-1----:R-:W-:Y:S05]  /*ce90*/  CALL.ABS.NOINC R2 ;  /* 0x0000000002007343 */ /* 0x002fea0003c00000 */
.L_x_277:
[----:B------:R-:W-:Y:S05]  /*cea0*/  EXIT ;  /* 0x000000000000794d */ /* 0x000fea0003800000 */
.L_x_276:
[----:B-1----:R-:W-:Y:S01]  /*ceb0*/  IMAD.U32 R5, R3, 0x10000, RZ ;  /* 0x0001000003057824 */ /* 0x002fe200078e00ff */
[----:B------:R-:W-:Y:S01]  /*cec0*/  BSSY.RECONVERGENT B0, `(.L_x_278) ;  /* 0x000000c000007945 */ /* 0x000fe20003800200 */
[----:B------:R-:W-:-:S03]  /*ced0*/  HFMA2 R0, -RZ, RZ, 0, 7.569789886474609375e-06 ;  /* 0x0000007fff007431 */ /* 0x000fc600000001ff */
[----:B0-----:R-:W-:Y:S02]  /*cee0*/  LOP3.LUT R2, R5, 0x7fffffff, RZ, 0xc0, !PT ;  /* 0x7fffffff05027812 */ /* 0x001fe400078ec0ff */
        /* <DEDUP_REMOVED lines=9> */
.L_x_279:
[----:B------:R-:W-:Y:S05]  /*cf80*/  BSYNC.RECONVERGENT B0 ;  /* 0x0000000000007941 */ /* 0x000fea0003800200 */
.L_x_278:
[----:B------:R-:W-:-:S05]  /*cf90*/  LOP3.LUT R3, R0, 0x80, R3, 0xf8, !PT ;  /* 0x0000008000037812 */ /* 0x000fca00078ef803 */
[----:B------:R-:W-:Y:S01]  /*cfa0*/  STG.E.U8 desc[UR36][R16.64], R3 ;  /* 0x0000000310007986 */ /* 0x000fe2000c101124 */
[----:B------:R-:W-:Y:S05]  /*cfb0*/  EXIT ;  /* 0x000000000000794d */ /* 0x000fea0003800000 */
.L_x_275:
[----:B-1----:R-:W-:Y:S01]  /*cfc0*/  IMAD.U32 R3, R3, 0x10000, RZ ;  /* 0x0001000003037824 */ /* 0x002fe200078e00ff */
[----:B------:R-:W-:Y:S04]  /*cfd0*/  BSSY.RECONVERGENT B0, `(.L_x_280) ;  /* 0x000000e000007945 */ /* 0x000fe80003800200 */
[----:B0-----:R-:W-:-:S04]  /*cfe0*/  LOP3.LUT R2, R3, 0x7fffffff, RZ, 0xc0, !PT ;  /* 0x7fffffff03027812 */ /* 0x001fc800078ec0ff */
        /* <DEDUP_REMOVED lines=9> */
.L_x_281:
[----:B------:R-:W-:Y:S02]  /*d080*/  ISETP.GT.U32.AND P0, PT, R2, 0x7f800000, PT ;  /* 0x7f8000000200780c */ /* 0x000fe40003f04070 */
[----:B------:R-:W-:-:S04]  /*d090*/  MOV R0, 0x7f ;  /* 0x0000007f00007802 */ /* 0x000fc80000000f00 */
[----:B------:R-:W-:-:S07]  /*d0a0*/  SEL R0, R0, 0x7c, P0 ;  /* 0x0000007c00007807 */ /* 0x000fce0000000000 */
.L_x_282:
[----:B------:R-:W-:Y:S05]  /*d0b0*/  BSYNC.RECONVERGENT B0 ;  /* 0x0000000000007941 */ /* 0x000fea0003800200 */
.L_x_280:
[----:B------:R-:W-:-:S04]  /*d0c0*/  SHF.R.U32.HI R3, RZ, 0x18, R3 ;  /* 0x00000018ff037819 */ /* 0x000fc80000011603 */
[----:B------:R-:W-:-:S05]  /*d0d0*/  LOP3.LUT R3, R0, 0x80, R3, 0xf8, !PT ;  /* 0x0000008000037812 */ /* 0x000fca00078ef803 */
[----:B------:R-:W-:Y:S01]  /*d0e0*/  STG.E.U8 desc[UR36][R16.64], R3 ;  /* 0x0000000310007986 */ /* 0x000fe2000c101124 */
[----:B------:R-:W-:Y:S05]  /*d0f0*/  EXIT ;  /* 0x000000000000794d */ /* 0x000fea0003800000 */
.L_x_274:
[----:B-1----:R-:W-:Y:S01]  /*d100*/  STG.E.U16 desc[UR36][R16.64], R3 ;  /* 0x0000000310007986 */ /* 0x002fe2000c101524 */
[----:B------:R-:W-:Y:S05]  /*d110*/  EXIT ;  /* 0x000000000000794d */ /* 0x000fea0003800000 */
.L_x_283:
[----:B------:R-:W-:-:S00]  /*d120*/  BRA `(.L_x_283) ;  /* 0xfffffffc00fc7947 */ /* 0x000fc0000383ffff */
[----:B------:R-:W-:-:S00]  /*d130*/  NOP ;  /* 0x0000000000007918 */ /* 0x000fc00000000000 */
        /* <DEDUP_REMOVED lines=12> */
.L_x_13803:


//--------------------- .text._ZN2at6native27unrolled_elementwise_kernelIZZZNS0_16acos_kernel_cudaERNS_18TensorIteratorBaseEENKUlvE0_clEvENKUlvE2_clEvEUlN3c108BFloat16EE_St5arrayIPcLm2EELi4E23TrivialOffsetCalculatorILi1EjESD_NS0_6memory12LoadWithCastILi1EEENSE_13StoreWithCastILi1EEEEEviT_T0_T2_T3_T4_T5_ --------------------------
	.section	.text._ZN2at6native27unrolled_elementwise_kernelIZZZNS0_16acos_kernel_cudaERNS_18TensorIteratorBaseEENKUlvE0_clEvENKUlvE2_clEvEUlN3c108BFloat16EE_St5arrayIPcLm2EELi4E23TrivialOffsetCalculatorILi1EjESD_NS0_6memory12LoadWithCastILi1EEENSE_13StoreWithCastILi1EEEEEviT_T0_T2_T3_T4_T5_,"ax",@progbits
	.align	128
        .global         _ZN2at6native27unrolled_elementwise_kernelIZZZNS0_16acos_kernel_cudaERNS_18TensorIteratorBaseEENKUlvE0_clEvENKUlvE2_clEvEUlN3c108BFloat16EE_St5arrayIPcLm2EELi4E23TrivialOffsetCalculatorILi1EjESD_NS0_6memory12LoadWithCastILi1EEENSE_13StoreWithCastILi1EEEEEviT_T0_T2_T3_T4_T5_
        .type           _ZN2at6native27unrolled_elementwise_kernelIZZZNS0_16acos_kernel_cudaERNS_18TensorIteratorBaseEENKUlvE0_clEvENKUlvE2_clEvEUlN3c108BFloat16EE_St5arrayIPcLm2EELi4E23TrivialOffsetCalculatorILi1EjESD_NS0_6memory12LoadWithCastILi1EEENSE_13StoreWithCastILi1EEEEEviT_T0_T2_T3_T4_T5_,@function
        .size           _ZN2at6native27unrolled_elementwise_kernelIZZZNS0_16acos_kernel_cudaERNS_18TensorIteratorBaseEENKUlvE0_clEvENKUlvE2_clEvEUlN3c108BFloat16EE_St5arrayIPcLm2EELi4E23TrivialOffsetCalculatorILi1EjESD_NS0_6memory12LoadWithCastILi1EEENSE_13StoreWithCastILi1EEEEEviT_T0_T2_T3_T4_T5_,(.L_x_13804 - _ZN2at6native27unrolled_elementwise_kernelIZZZNS0_16acos_kernel_cudaERNS_18TensorIteratorBaseEENKUlvE0_clEvENKUlvE2_clEvEUlN3c108BFloat16EE_St5arrayIPcLm2EELi4E23TrivialOffsetCalculatorILi1EjESD_NS0_6memory12LoadWithCastILi1EEENSE_13StoreWithCastILi1EEEEEviT_T0_T2_T3_T4_T5_)
        .other          _ZN2at6native27unrolled_elementwise_kernelIZZZNS0_16acos_kernel_cudaERNS_18TensorIteratorBaseEENKUlvE0_clEvENKUlvE2_clEvEUlN3c108BFloat16EE_St5arrayIPcLm2EELi4E23TrivialOffsetCalculatorILi1EjESD_NS0_6memory12LoadWithCastILi1EEENSE_13StoreWithCastILi1EEEEEviT_T0_T2_T3_T4_T5_,@"STO_CUDA_ENTRY STV_DEFAULT"
_ZN2at6native27unrolled_elementwise_kernelIZZZNS0_16acos_kernel_cudaERNS_18TensorIteratorBaseEENKUlvE0_clEvENKUlvE2_clEvEUlN3c108BFloat16EE_St5arrayIPcLm2EELi4E23TrivialOffsetCalculatorILi1EjESD_NS0_6memory12LoadWithCastILi1EEENSE_13StoreWithCastILi1EEEEEviT_T0_T2_T3_T4_T5_:
.text._ZN2at6native27unrolled_elementwise_kernelIZZZNS0_16acos_kernel_cudaERNS_18TensorIteratorBaseEENKUlvE0_clEvENKUlvE2_clEvEUlN3c108BFloat16EE_St5arrayIPcLm2EELi4E23TrivialOffsetCalculatorILi1EjESD_NS0_6memory12LoadWithCastILi1EEENSE_13StoreWithCastILi1EEEEEviT_T0_T2_T3_T4_T5_:
[----:B------:R-:W0:Y:S01]  /*0000*/  LDC R1, c[0x0][0x37c] ;  /* 0x0000df00ff017b82 */ /* 0x000e220000000800 */
[----:B------:R-:W1:Y:S07]  /*0010*/  S2R R2, SR_CTAID.X ;  /* 0x0000000000027919 */ /* 0x000e6e0000002500 */
[----:B------:R-:W1:Y:S01]  /*0020*/  LDC R3, c[0x0][0x380] ;  /* 0x0000e000ff037b82 */ /* 0x000e620000000800 */
[----:B------:R-:W2:Y:S01]  /*0030*/  LDCU.64 UR36, c[0x0][0x358] ;  /* 0x00006b00ff2477ac */ /* 0x000ea20008000a00 */
[----:B------:R-:W-:Y:S01]  /*0040*/  BSSY.RECONVERGENT B6, `(.L_x_284) ;  /* 0x000011d000067945 */ /* 0x000fe20003800200 */
[----:B------:R-:W3:Y:S01]  /*0050*/  S2R R17, SR_TID.X ;  /* 0x0000000000117919 */ /* 0x000ee20000002100 */
[----:B------:R-:W-:Y:S01]  /*0060*/  PRMT R19, RZ, 0x7610, R19 ;  /* 0x00007610ff137816 */ /* 0x000fe20000000013 */
[----:B------:R-:W4:Y:S01]  /*0070*/  LDCU.U8 UR38, c[0x0][0x39c] ;  /* 0x00007380ff2677ac */ /* 0x000f220008000000 */
[----:B-1----:R-:W-:-:S02]  /*0080*/  IMAD R16, R2, -0x200, R3 ;  /* 0xfffffe0002107824 */ /* 0x002fc400078e0203 */
[----:B---3--:R-:W-:-:S03]  /*0090*/  IMAD.MOV.U32 R25, RZ, RZ, R17 ;  /* 0x000000ffff197224 */ /* 0x008fc600078e0011 */
[----:B------:R-:W-:-:S13]  /*00a0*/  ISETP.GE.AND P0, PT, R17, R16, PT ;  /* 0x000000101100720c */ /* 0x000fda0003f06270 */
[----:B0-2-4-:R-:W-:Y:S05]  /*00b0*/  @P0 BRA `(.L_x_285) ;  /* 0x0000001000540947 */ /* 0x015fea0003800000 */
[----:B------:R-:W0:Y:S01]  /*00c0*/  LDC.64 R4, c[0x0][0x390] ;  /* 0x0000e400ff047b82 */ /* 0x000e220000000a00 */
[----:B------:R-:W1:Y:S01]  /*00d0*/  LDCU UR5, c[0x0][0x3a0] ;  /* 0x00007400ff0577ac */ /* 0x000e620008000800 */
[----:B------:R-:W-:Y:S01]  /*00e0*/  IMAD R0, R2, 0x200, R25 ;  /* 0x0000020002007824 */ /* 0x000fe200078e0219 */
[----:B------:R-:W-:-:S04]  /*00f0*/  UPRMT UR4, UR38, 0x9910, URZ ;  /* 0x0000991026047896 */ /* 0x000fc800080000ff */
[----:B------:R-:W-:Y:S01]  /*0100*/  UISETP.GT.AND UP0, UPT, UR4, 0x9, UPT ;  /* 0x000000090400788c */ /* 0x000fe2000bf04270 */
[----:B-1----:R-:W-:-:S05]  /*0110*/  IMAD R3, R0, UR5, RZ ;  /* 0x0000000500037c24 */ /* 0x002fca000f8e02ff */
[----:B0-----:R-:W-:-:S05]  /*0120*/  IADD3 R4, P0, PT, R3, R4, RZ ;  /* 0x0000000403047210 */ /* 0x001fca0007f1e0ff */
[----:B------:R-:W-:Y:S01]  /*0130*/  IMAD.X R5, RZ, RZ, R5, P0 ;  /* 0x000000ffff057224 */ /* 0x000fe200000e0605 */
        /* <DEDUP_REMOVED lines=11> */
[----:B0-----:R-:W-:-:S04]  /*01f0*/  F2FP.BF16.F32.PACK_AB R0, RZ, R0 ;  /* 0x00000000ff00723e */ /* 0x001fc800000010ff */
[----:B------:R-:W-:Y:S01]  /*0200*/  PRMT R19, R0, 0x7610, R19 ;  /* 0x0000761000137816 */ /* 0x000fe20000000013 */
[----:B------:R-:W-:Y:S06]  /*0210*/  BRA `(.L_x_291) ;  /* 0x0000000c00f87947 */ /* 0x000fec0003800000 */
.L_x_289:
[----:B------:R-:W2:Y:S02]  /*0220*/  LDG.E.U8 R4, desc[UR36][R4.64] ;  /* 0x0000002404047981 */ /* 0x000ea4000c1e1100 */
[----:B--2---:R-:W-:-:S04]  /*0230*/  I2FP.F32.U32 R0, R4 ;  /* 0x0000000400007245 */ /* 0x004fc80000201000 */
[----:B------:R-:W-:-:S04]  /*0240*/  F2FP.BF16.F32.PACK_AB R0, RZ, R0 ;  /* 0x00000000ff00723e */ /* 0x000fc800000010ff */
[----:B------:R-:W-:Y:S01]  /*0250*/  PRMT R19, R0, 0x7610, R19 ;  /* 0x0000761000137816 */ /* 0x000fe20000000013 */
[----:B------:R-:W-:Y:S06]  /*0260*/  BRA `(.L_x_291) ;  /* 0x0000000c00e47947 */ /* 0x000fec0003800000 */
.L_x_288:
        /* <DEDUP_REMOVED lines=8> */
[----:B0-----:R-:W-:-:S04]  /*02f0*/  F2FP.BF16.F32.PACK_AB R0, RZ, R0 ;  /* 0x00000000ff00723e */ /* 0x001fc800000010ff */
[----:B------:R-:W-:Y:S01]  /*0300*/  PRMT R19, R0, 0x7610, R19 ;  /* 0x0000761000137816 */ /* 0x000fe20000000013 */
[----:B------:R-:W-:Y:S06]  /*0310*/  BRA `(.L_x_291) ;  /* 0x0000000c00b87947 */ /* 0x000fec0003800000 */
.L_x_293:
[----:B------:R-:W2:Y:S02]  /*0320*/  LDG.E R4, desc[UR36][R4.64] ;  /* 0x0000002404047981 */ /* 0x000ea4000c1e1900 */
[----:B--2---:R-:W-:-:S04]  /*0330*/  I2FP.F32.S32 R0, R4 ;  /* 0x0000000400007245 */ /* 0x004fc80000201400 */
[----:B------:R-:W-:-:S04]  /*0340*/  F2FP.BF16.F32.PACK_AB R0, RZ, R0 ;  /* 0x00000000ff00723e */ /* 0x000fc800000010ff */
[----:B------:R-:W-:Y:S01]  /*0350*/  PRMT R19, R0, 0x7610, R19 ;  /* 0x0000761000137816 */ /* 0x000fe20000000013 */
[----:B------:R-:W-:Y:S06]  /*0360*/  BRA `(.L_x_291) ;  /* 0x0000000c00a47947 */ /* 0x000fec0003800000 */
.L_x_292:
[----:B------:R-:W2:Y:S02]  /*0370*/  LDG.E.U16 R4, desc[UR36][R4.64] ;  /* 0x0000002404047981 */ /* 0x000ea4000c1e1500 */
[----:B--2---:R-:W0:Y:S02]  /*0380*/  I2F.S16 R0, R4 ;  /* 0x0000000400007306 */ /* 0x004e240000101400 */
[----:B0-----:R-:W-:-:S04]  /*0390*/  F2FP.BF16.F32.PACK_AB R0, RZ, R0 ;  /* 0x00000000ff00723e */ /* 0x001fc800000010ff */
[----:B------:R-:W-:Y:S01]  /*03a0*/  PRMT R19, R0, 0x7610, R19 ;  /* 0x0000761000137816 */ /* 0x000fe20000000013 */
[----:B------:R-:W-:Y:S06]  /*03b0*/  BRA `(.L_x_291) ;  /* 0x0000000c00907947 */ /* 0x000fec0003800000 */
.L_x_287:
        /* <DEDUP_REMOVED lines=9> */
.L_x_295:
[----:B------:R-:W2:Y:S02]  /*0450*/  LDG.E.U16 R0, desc[UR36][R4.64] ;  /* 0x0000002404007981 */ /* 0x000ea4000c1e1500 */
[----:B--2---:R-:W-:-:S05]  /*0460*/  HADD2.F32 R0, -RZ, R0.H0_H0 ;  /* 0x20000000ff007230 */ /* 0x004fca0000004100 */
[----:B------:R-:W-:-:S04]  /*0470*/  F2FP.BF16.F32.PACK_AB R0, RZ, R0 ;  /* 0x00000000ff00723e */ /* 0x000fc800000010ff */
[----:B------:R-:W-:Y:S01]  /*0480*/  PRMT R19, R0, 0x7610, R19 ;  /* 0x0000761000137816 */ /* 0x000fe20000000013 */
[----:B------:R-:W-:Y:S06]  /*0490*/  BRA `(.L_x_291) ;  /* 0x0000000c00587947 */ /* 0x000fec0003800000 */
.L_x_294:
        /* <DEDUP_REMOVED lines=9> */
.L_x_297:
[----:B------:R-:W2:Y:S02]  /*0530*/  LDG.E.U16 R4, desc[UR36][R4.64] ;  /* 0x0000002404047981 */ /* 0x000ea4000c1e1500 */
[----:B--2---:R-:W-:-:S05]  /*0540*/  HADD2.F32 R0, -RZ, R4.H0_H0 ;  /* 0x20000004ff007230 */ /* 0x004fca0000004100 */
[----:B------:R-:W-:-:S04]  /*0550*/  F2FP.BF16.F32.PACK_AB R0, RZ, R0 ;  /* 0x00000000ff00723e */ /* 0x000fc800000010ff */
[----:B------:R-:W-:Y:S01]  /*0560*/  PRMT R19, R0, 0x7610, R19 ;  /* 0x0000761000137816 */ /* 0x000fe20000000013 */
[----:B------:R-:W-:Y:S06]  /*0570*/  BRA `(.L_x_291) ;  /* 0x0000000c00207947 */ /* 0x000fec0003800000 */
.L_x_296:
        /* <DEDUP_REMOVED lines=10> */
[----:B------:R-:W-:-:S04]  /*0620*/  F2FP.BF16.F32.PACK_AB R0, RZ, R0 ;  /* 0x00000000ff00723e */ /* 0x000fc800000010ff */
[----:B------:R-:W-:Y:S01]  /*0630*/  PRMT R19, R0, 0x7610, R19 ;  /* 0x0000761000137816 */ /* 0x000fe20000000013 */
[----:B------:R-:W-:Y:S06]  /*0640*/  BRA `(.L_x_291) ;  /* 0x0000000800ec7947 */ /* 0x000fec0003800000 */
.L_x_286:
        /* <DEDUP_REMOVED lines=11> */
[----:B------:R-:W-:-:S04]  /*0700*/  F2FP.BF16.F32.PACK_AB R0, RZ, R0 ;  /* 0x00000000ff00723e */ /* 0x000fc800000010ff */
[----:B------:R-:W-:Y:S01]  /*0710*/  PRMT R19, R0, 0x7610, R19 ;  /* 0x0000761000137816 */ /* 0x000fe20000000013 */
[----:B------:R-:W-:Y:S06]  /*0720*/  BRA `(.L_x_291) ;  /* 0x0000000800b47947 */ /* 0x000fec0003800000 */
.L_x_300:
        /* <DEDUP_REMOVED lines=13> */
.L_x_299:
[----:B------:R-:W-:-:S09]  /*0800*/  UISETP.NE.AND UP0, UPT, UR4, 0xf, UPT ;  /* 0x0000000f0400788c */ /* 0x000fd2000bf05270 */
[----:B------:R-:W-:Y:S05]  /*0810*/  BRA.U !UP0, `(.L_x_301) ;  /* 0x0000000108a07547 */ /* 0x000fea000b800000 */
[----:B------:R-:W-:-:S09]  /*0820*/  UISETP.NE.AND UP0, UPT, UR4, 0x17, UPT ;  /* 0x000000170400788c */ /* 0x000fd2000bf05270 */
[----:B------:R-:W-:Y:S05]  /*0830*/  BRA.U !UP0, `(.L_x_302) ;  /* 0x00000001085c7547 */ /* 0x000fea000b800000 */
[----:B------:R-:W-:-:S09]  /*0840*/  UISETP.NE.AND UP0, UPT, UR4, 0x18, UPT ;  /* 0x000000180400788c */ /* 0x000fd2000bf05270 */
[----:B------:R-:W-:Y:S05]  /*0850*/  BRA.U UP0, `(.L_x_290) ;  /* 0x0000000500cc7547 */ /* 0x000fea000b800000 */
[----:B------:R-:W2:Y:S01]  /*0860*/  LDG.E.U8 R0, desc[UR36][R4.64] ;  /* 0x0000002404007981 */ /* 0x000ea2000c1e1100 */
[----:B------:R-:W-:Y:S02]  /*0870*/  IMAD.MOV.U32 R7, RZ, RZ, 0x1f ;  /* 0x0000001fff077424 */ /* 0x000fe400078e00ff */
[----:B--2---:R-:W-:-:S05]  /*0880*/  IMAD.SHL.U32 R0, R0, 0x1000000, RZ ;  /* 0x0100000000007824 */ /* 0x004fca00078e00ff */
[C---:B------:R-:W-:Y:S02]  /*0890*/  LOP3.LUT R3, R0.reuse, 0x7f000000, RZ, 0xc0, !PT ;  /* 0x7f00000000037812 */ /* 0x040fe400078ec0ff */
[----:B------:R-:W-:Y:S02]  /*08a0*/  LOP3.LUT P0, RZ, R0, 0x7f000000, RZ, 0xc0, !PT ;  /* 0x7f00000000ff7812 */ /* 0x000fe4000780c0ff */
[----:B------:R-:W0:Y:S02]  /*08b0*/  FLO.U32 R6, R3 ;  /* 0x0000000300067300 */ /* 0x000e2400000e0000 */
[----:B0-----:R-:W-:-:S05]  /*08c0*/  IMAD.MOV R6, RZ, RZ, -R6 ;  /* 0x000000ffff067224 */ /* 0x001fca00078e0a06 */
[----:B------:R-:W-:-:S05]  /*08d0*/  VIADDMNMX.U32 R6, R6, R7, 0x4, !PT ;  /* 0x0000000406067446 */ /* 0x000fca0007800007 */
[----:B------:R-:W-:-:S04]  /*08e0*/  VIADD R6, R6, 0xfffffffc ;  /* 0xfffffffc06067836 */ /* 0x000fc80000000000 */
[----:B------:R-:W-:Y:S01]  /*08f0*/  IMAD.SHL.U32 R8, R6, 0x800000, RZ ;  /* 0x0080000006087824 */ /* 0x000fe200078e00ff */
[C---:B------:R-:W-:Y:S01]  /*0900*/  SHF.L.U32 R7, R3.reuse, R6, RZ ;  /* 0x0000000603077219 */ /* 0x040fe200000006ff */
        /* <DEDUP_REMOVED lines=10> */
.L_x_302:
[----:B------:R-:W2:Y:S02]  /*09b0*/  LDG.E.U8 R4, desc[UR36][R4.64] ;  /* 0x0000002404047981 */ /* 0x000ea4000c1e1100 */
[C---:B--2---:R-:W-:Y:S02]  /*09c0*/  IMAD.SHL.U32 R3, R4.reuse, 0x2000000, RZ ;  /* 0x0200000004037824 */ /* 0x044fe400078e00ff */
[----:B------:R-:W-:-:S03]  /*09d0*/  IMAD.SHL.U32 R6, R4, 0x100, RZ ;  /* 0x0000010004067824 */ /* 0x000fc600078e00ff */
[----:B------:R-:W-:-:S13]  /*09e0*/  ISETP.GT.U32.AND P0, PT, R3, 0x7ffffff, PT ;  /* 0x07ffffff0300780c */ /* 0x000fda0003f04070 */
[----:B------:R-:W-:Y:S02]  /*09f0*/  @!P0 LOP3.LUT R0, R6, 0x7f00, RZ, 0xc0, !PT ;  /* 0x00007f0006008812 */ /* 0x000fe400078ec0ff */
[----:B------:R-:W-:Y:S02]  /*0a00*/  @P0 LEA.HI R3, R3, 0x70000000, RZ, 0x1c ;  /* 0x7000000003030811 */ /* 0x000fe400078fe0ff */
[----:B------:R-:W-:Y:S02]  /*0a10*/  @!P0 LOP3.LUT R0, R0, 0x3f000000, RZ, 0xfc, !PT ;  /* 0x3f00000000008812 */ /* 0x000fe400078efcff */
[----:B------:R-:W-:-:S03]  /*0a20*/  PRMT R6, R6, 0x9910, RZ ;  /* 0x0000991006067816 */ /* 0x000fc600000000ff */
[----:B------:R-:W-:Y:S01]  /*0a30*/  @!P0 FADD.FTZ R0, R0, -0.5 ;  /* 0xbf00000000008421 */ /* 0x000fe20000010000 */
[----:B------:R-:W-:Y:S01]  /*0a40*/  @P0 FMUL.FTZ R0, R3, 1.9259299443872358531e-34 ;  /* 0x0780000003000820 */ /* 0x000fe20000410000 */
[----:B------:R-:W-:-:S05]  /*0a50*/  IMAD.MOV.U32 R3, RZ, RZ, R6 ;  /* 0x000000ffff037224 */ /* 0x000fca00078e0006 */
[----:B------:R-:W-:-:S04]  /*0a60*/  LOP3.LUT R0, R0, 0x80000000, R3, 0xf8, !PT ;  /* 0x8000000000007812 */ /* 0x000fc800078ef803 */
[----:B------:R-:W-:-:S04]  /*0a70*/  F2FP.BF16.F32.PACK_AB R0, RZ, R0 ;  /* 0x00000000ff00723e */ /* 0x000fc800000010ff */
[----:B------:R-:W-:Y:S01]  /*0a80*/  PRMT R19, R0, 0x7610, R19 ;  /* 0x0000761000137816 */ /* 0x000fe20000000013 */
[----:B------:R-:W-:Y:S06]  /*0a90*/  BRA `(.L_x_291) ;  /* 0x0000000400d87947 */ /* 0x000fec0003800000 */
.L_x_301:
[----:B------:R0:W5:Y:S01]  /*0aa0*/  LDG.E.U16 R19, desc[UR36][R4.64] ;  /* 0x0000002404137981 */ /* 0x000162000c1e1500 */
[----:B------:R-:W-:Y:S05]  /*0ab0*/  BRA `(.L_x_291) ;  /* 0x0000000400d07947 */ /* 0x000fea0003800000 */
.L_x_298:
        /* <DEDUP_REMOVED lines=10> */
[----:B------:R-:W-:-:S04]  /*0b60*/  F2FP.BF16.F32.PACK_AB R0, RZ, R0 ;  /* 0x00000000ff00723e */ /* 0x000fc800000010ff */
[----:B------:R-:W-:Y:S01]  /*0b70*/  PRMT R19, R0, 0x7610, R19 ;  /* 0x0000761000137816 */ /* 0x000fe20000000013 */
[----:B------:R-:W-:Y:S06]  /*0b80*/  BRA `(.L_x_291) ;  /* 0x00000004009c7947 */ /* 0x000fec0003800000 */
.L_x_305:
        /* <DEDUP_REMOVED lines=21> */
.L_x_309:
[----:B------:R-:W-:Y:S05]  /*0ce0*/  BSYNC.RECONVERGENT B1 ;  /* 0x0000000000017941 */ /* 0x000fea0003800200 */
.L_x_308:
[----:B------:R-:W-:Y:S01]  /*0cf0*/  IMAD.SHL.U32 R0, R0, 0x100000, RZ ;  /* 0x0010000000007824 */ /* 0x000fe200078e00ff */
[----:B------:R-:W-:-:S04]  /*0d00*/  LEA R3, R3, 0x3b800000, 0x17 ;  /* 0x3b80000003037811 */ /* 0x000fc800078eb8ff */
[----:B------:R-:W-:-:S07]  /*0d10*/  LOP3.LUT R0, R3, R0, R7, 0xfe, !PT ;  /* 0x0000000003007212 */ /* 0x000fce00078efe07 */
.L_x_307:
[----:B------:R-:W-:Y:S05]  /*0d20*/  BSYNC.RECONVERGENT B0 ;  /* 0x0000000000007941 */ /* 0x000fea0003800200 */
.L_x_306:
[----:B------:R-:W-:-:S04]  /*0d30*/  F2FP.BF16.F32.PACK_AB R0, RZ, R0 ;  /* 0x00000000ff00723e */ /* 0x000fc800000010ff */
[----:B------:R-:W-:Y:S01]  /*0d40*/  PRMT R19, R0, 0x7610, R19 ;  /* 0x0000761000137816 */ /* 0x000fe20000000013 */
[----:B------:R-:W-:Y:S06]  /*0d50*/  BRA `(.L_x_291) ;  /* 0x0000000400287947 */ /* 0x000fec0003800000 */
.L_x_304:
        /* <DEDUP_REMOVED lines=21> */
.L_x_313:
[----:B------:R-:W-:Y:S05]  /*0eb0*/  BSYNC.RECONVERGENT B1 ;  /* 0x0000000000017941 */ /* 0x000fea0003800200 */
.L_x_312:
[----:B------:R-:W-:Y:S01]  /*0ec0*/  IMAD.SHL.U32 R0, R0, 0x200000, RZ ;  /* 0x0020000000007824 */ /* 0x000fe200078e00ff */
[----:B------:R-:W-:-:S04]  /*0ed0*/  LEA R3, R3, 0x37800000, 0x17 ;  /* 0x3780000003037811 */ /* 0x000fc800078eb8ff */
[----:B------:R-:W-:-:S07]  /*0ee0*/  LOP3.LUT R0, R3, R0, R7, 0xfe, !PT ;  /* 0x0000000003007212 */ /* 0x000fce00078efe07 */
.L_x_311:
[----:B------:R-:W-:Y:S05]  /*0ef0*/  BSYNC.RECONVERGENT B0 ;  /* 0x0000000000007941 */ /* 0x000fea0003800200 */
.L_x_310:
[----:B------:R-:W-:-:S04]  /*0f00*/  F2FP.BF16.F32.PACK_AB R0, RZ, R0 ;  /* 0x00000000ff00723e */ /* 0x000fc800000010ff */
[----:B------:R-:W-:Y:S01]  /*0f10*/  PRMT R19, R0, 0x7610, R19 ;  /* 0x0000761000137816 */ /* 0x000fe20000000013 */
[----:B------:R-:W-:Y:S06]  /*0f20*/  BRA `(.L_x_291) ;  /* 0x0000000000b47947 */ /* 0x000fec0003800000 */
.L_x_303:
[----:B------:R-:W-:-:S09]  /*0f30*/  UISETP.NE.AND UP0, UPT, UR4, 0x1c, UPT ;  /* 0x0000001c0400788c */ /* 0x000fd2000bf05270 */
[----:B------:R-:W-:Y:S05]  /*0f40*/  BRA.U !UP0, `(.L_x_314) ;  /* 0x00000001089c7547 */ /* 0x000fea000b800000 */
[----:B------:R-:W-:-:S09]  /*0f50*/  UISETP.NE.AND UP0, UPT, UR4, 0x1d, UPT ;  /* 0x0000001d0400788c */ /* 0x000fd2000bf05270 */
[----:B------:R-:W-:Y:S05]  /*0f60*/  BRA.U !UP0, `(.L_x_315) ;  /* 0x0000000108807547 */ /* 0x000fea000b800000 */
[----:B------:R-:W-:-:S09]  /*0f70*/  UISETP.NE.AND UP0, UPT, UR4, 0x2c, UPT ;  /* 0x0000002c0400788c */ /* 0x000fd2000bf05270 */
[----:B------:R-:W-:Y:S05]  /*0f80*/  BRA.U !UP0, `(.L_x_316) ;  /* 0x0000000108487547 */ /* 0x000fea000b800000 */
.L_x_290:
[----:B------:R-:W-:Y:S01]  /*0f90*/  MOV R14, 0x0 ;  /* 0x00000000000e7802 */ /* 0x000fe20000000f00 */
[----:B------:R-:W0:Y:S01]  /*0fa0*/  LDCU.64 UR4, c[0x4][0x158] ;  /* 0x01002b00ff0477ac */ /* 0x000e220008000a00 */
[----:B------:R-:W-:Y:S02]  /*0fb0*/  IMAD.MOV.U32 R8, RZ, RZ, 0x4e ;  /* 0x0000004eff087424 */ /* 0x000fe400078e00ff */
[----:B------:R-:W-:Y:S01]  /*0fc0*/  IMAD.MOV.U32 R12, RZ, RZ, 0x1 ;  /* 0x00000001ff0c7424 */ /* 0x000fe200078e00ff */
[----:B------:R-:W1:Y:S01]  /*0fd0*/  LDCU.64 UR6, c[0x4][0x160] ;  /* 0x01002c00ff0677ac */ /* 0x000e620008000a00 */
[----:B------:R-:W2:Y:S01]  /*0fe0*/  LDC.64 R14, c[0x4][R14] ;  /* 0x010000000e0e7b82 */ /* 0x000ea20000000a00 */
[----:B------:R-:W-:Y:S01]  /*0ff0*/  IMAD.MOV.U32 R13, RZ, RZ, RZ ;  /* 0x000000ffff0d7224 */ /* 0x000fe200078e00ff */
[----:B------:R-:W3:Y:S01]  /*1000*/  LDCU.64 UR8, c[0x4][0x68] ;  /* 0x01000d00ff0877ac */ /* 0x000ee20008000a00 */
[----:B0-----:R-:W-:Y:S02]  /*1010*/  IMAD.U32 R4, RZ, RZ, UR4 ;  /* 0x00000004ff047e24 */ /* 0x001fe4000f8e00ff */
[----:B------:R-:W-:-:S02]  /*1020*/  IMAD.U32 R5, RZ, RZ, UR5 ;  /* 0x00000005ff057e24 */ /* 0x000fc4000f8e00ff */
[----:B-1----:R-:W-:Y:S02]  /*1030*/  IMAD.U32 R6, RZ, RZ, UR6 ;  /* 0x00000006ff067e24 */ /* 0x002fe4000f8e00ff */
[----:B------:R-:W-:Y:S02]  /*1040*/  IMAD.U32 R7, RZ, RZ, UR7 ;  /* 0x00000007ff077e24 */ /* 0x000fe4000f8e00ff */
[----:B---3--:R-:W-:Y:S02]  /*1050*/  IMAD.U32 R10, RZ, RZ, UR8 ;  /* 0x00000008ff0a7e24 */ /* 0x008fe4000f8e00ff */
[----:B------:R-:W-:-:S07]  /*1060*/  IMAD.U32 R11, RZ, RZ, UR9 ;  /* 0x00000009ff0b7e24 */ /* 0x000fce000f8e00ff */
[----:B------:R-:W-:-:S07]  /*1070*/  LEPC R20, `(.L_x_317) ;  /* 0x000000001014794e */ /* 0x000fce0000000000 */
[----:B--2---:R-:W-:Y:S05]  /*1080*/  CALL.ABS.NOINC R14 ;  /* 0x000000000e007343 */ /* 0x004fea0003c00000 */
.L_x_317:
[----:B------:R-:W-:Y:S01]  /*1090*/  PRMT R19, RZ, 0x7610, R19 ;  /* 0x00007610ff137816 */ /* 0x000fe20000000013 */
[----:B------:R-:W-:Y:S06]  /*10a0*/  BRA `(.L_x_291) ;  /* 0x0000000000547947 */ /* 0x000fec0003800000 */
.L_x_316:
[----:B------:R-:W2:Y:S01]  /*10b0*/  LDG.E.U8 R4, desc[UR36][R4.64] ;  /* 0x0000002404047981 */ /* 0x000ea2000c1e1100 */
[----:B------:R-:W-:Y:S01]  /*10c0*/  BSSY.RECONVERGENT B0, `(.L_x_318) ;  /* 0x0000007000007945 */ /* 0x000fe20003800200 */
[----:B------:R-:W-:Y:S01]  /*10d0*/  IMAD.MOV.U32 R0, RZ, RZ, 0x400000 ;  /* 0x00400000ff007424 */ /* 0x000fe200078e00ff */
[----:B--2---:R-:W-:-:S13]  /*10e0*/  ISETP.NE.AND P0, PT, R4, RZ, PT ;  /* 0x000000ff0400720c */ /* 0x004fda0003f05270 */
[----:B------:R-:W-:Y:S05]  /*10f0*/  @!P0 BRA `(.L_x_319) ;  /* 0x00000000000c8947 */ /* 0x000fea0003800000 */
[----:B------:R-:W-:-:S13]  /*1100*/  ISETP.NE.AND P0, PT, R4, 0xff, PT ;  /* 0x000000ff0400780c */ /* 0x000fda0003f05270 */
[----:B------:R-:W-:Y:S02]  /*1110*/  @!P0 IMAD.MOV.U32 R0, RZ, RZ, 0x7f800001 ;  /* 0x7f800001ff008424 */ /* 0x000fe400078e00ff */
[----:B------:R-:W-:-:S07]  /*1120*/  @P0 IMAD.SHL.U32 R0, R4, 0x800000, RZ ;  /* 0x0080000004000824 */ /* 0x000fce00078e00ff */
.L_x_319:
[----:B------:R-:W-:Y:S05]  /*1130*/  BSYNC.RECONVERGENT B0 ;  /* 0x0000000000007941 */ /* 0x000fea0003800200 */
.L_x_318:
[----:B------:R-:W-:-:S04]  /*1140*/  F2FP.BF16.F32.PACK_AB R0, RZ, R0 ;  /* 0x00000000ff00723e */ /* 0x000fc800000010ff */
[----:B------:R-:W-:Y:S01]  /*1150*/  PRMT R19, R0, 0x7610, R19 ;  /* 0x0000761000137816 */ /* 0x000fe20000000013 */
[----:B------:R-:W-:Y:S06]  /*1160*/  BRA `(.L_x_291) ;  /* 0x0000000000247947 */ /* 0x000fec0003800000 */
.L_x_315:
[----:B------:R-:W2:Y:S02]  /*1170*/  LDG.E.64 R4, desc[UR36][R4.64] ;  /* 0x0000002404047981 */ /* 0x000ea4000c1e1b00 */
[----:B--2---:R-:W0:Y:S02]  /*1180*/  I2F.U64 R0, R4 ;  /* 0x0000000400007312 */ /* 0x004e240000301000 */
[----:B0-----:R-:W-:-:S04]  /*1190*/  F2FP.BF16.F32.PACK_AB R0, RZ, R0 ;  /* 0x00000000ff00723e */ /* 0x001fc800000010ff */
[----:B------:R-:W-:Y:S01]  /*11a0*/  PRMT R19, R0, 0x7610, R19 ;  /* 0x0000761000137816 */ /* 0x000fe20000000013 */
[----:B------:R-:W-:Y:S06]  /*11b0*/  BRA `(.L_x_291) ;  /* 0x0000000000107947 */ /* 0x000fec0003800000 */
.L_x_314:
[----:B------:R-:W2:Y:S02]  /*11c0*/  LDG.E R4, desc[UR36][R4.64] ;  /* 0x0000002404047981 */ /* 0x000ea4000c1e1900 */
[----:B--2---:R-:W-:-:S04]  /*11d0*/  I2FP.F32.U32 R0, R4 ;  /* 0x0000000400007245 */ /* 0x004fc80000201000 */
[----:B------:R-:W-:-:S04]  /*11e0*/  F2FP.BF16.F32.PACK_AB R0, RZ, R0 ;  /* 0x00000000ff00723e */ /* 0x000fc800000010ff */
[----:B------:R-:W-:-:S07]  /*11f0*/  PRMT R19, R0, 0x7610, R19 ;  /* 0x0000761000137816 */ /* 0x000fce0000000013 */
.L_x_291:
[----:B------:R-:W-:-:S07]  /*1200*/  VIADD R17, R25, 0x80 ;  /* 0x0000008019117836 */ /* 0x000fce0000000000 */
.L_x_285:
[----:B------:R-:W-:Y:S05]  /*1210*/  BSYNC.RECONVERGENT B6 ;  /* 0x0000000000067941 */ /* 0x000fea0003800200 */
.L_x_284:
[----:B------:R-:W-:Y:S01]  /*1220*/  ISETP.GE.AND P0, PT, R17, R16, PT ;  /* 0x000000101100720c */ /* 0x000fe20003f06270 */
[----:B------:R-:W-:Y:S01]  /*1230*/  BSSY.RECONVERGENT B6, `(.L_x_320) ;  /* 0x0000118000067945 */ /* 0x000fe20003800200 */
[----:B------:R-:W-:-:S11]  /*1240*/  PRMT R18, RZ, 0x7610, R18 ;  /* 0x00007610ff127816 */ /* 0x000fd60000000012 */
[----:B------:R-:W-:Y:S05]  /*1250*/  @P0 BRA `(.L_x_321) ;  /* 0x0000001000540947 */ /* 0x000fea0003800000 */
[----:B0-----:R-:W0:Y:S01]  /*1260*/  LDC.64 R4, c[0x0][0x390] ;  /* 0x0000e400ff047b82 */ /* 0x001e220000000a00 */
        /* <DEDUP_REMOVED lines=21> */
.L_x_325:
[----:B------:R-:W2:Y:S02]  /*13c0*/  LDG.E.U8 R4, desc[UR36][R4.64] ;  /* 0x0000002404047981 */ /* 0x000ea4000c1e1100 */
[----:B--2---:R-:W-:-:S04]  /*13d0*/  I2FP.F32.U32 R0, R4 ;  /* 0x0000000400007245 */ /* 0x004fc80000201000 */
[----:B------:R-:W-:-:S04]  /*13e0*/  F2FP.BF16.F32.PACK_AB R0, RZ, R0 ;  /* 0x00000000ff00723e */ /* 0x000fc800000010ff */
[----:B------:R-:W-:Y:S01]  /*13f0*/  PRMT R18, R0, 0x7610, R18 ;  /* 0x0000761000127816 */ /* 0x000fe20000000012 */
[----:B------:R-:W-:Y:S06]  /*1400*/  BRA `(.L_x_327) ;  /* 0x0000000c00e47947 */ /* 0x000fec0003800000 */
.L_x_324:
        /* <DEDUP_REMOVED lines=11> */
.L_x_329:
[----:B------:R-:W2:Y:S02]  /*14c0*/  LDG.E R4, desc[UR36][R4.64] ;  /* 0x0000002404047981 */ /* 0x000ea4000c1e1900 */
[----:B--2---:R-:W-:-:S04]  /*14d0*/  I2FP.F32.S32 R0, R4 ;  /* 0x0000000400007245 */ /* 0x004fc80000201400 */
[----:B------:R-:W-:-:S04]  /*14e0*/  F2FP.BF16.F32.PACK_AB R0, RZ, R0 ;  /* 0x00000000ff00723e */ /* 0x000fc800000010ff */
[----:B------:R-:W-:Y:S01]  /*14f0*/  PRMT R18, R0, 0x7610, R18 ;  /* 0x0000761000127816 */ /* 0x000fe20000000012 */
[----:B------:R-:W-:Y:S06]  /*1500*/  BRA `(.L_x_327) ;  /* 0x0000000c00a47947 */ /* 0x000fec0003800000 */
.L_x_328:
[----:B------:R-:W2:Y:S02]  /*1510*/  LDG.E.U16 R4, desc[UR36][R4.64] ;  /* 0x0000002404047981 */ /* 0x000ea4000c1e1500 */
[----:B--2---:R-:W0:Y:S02]  /*1520*/  I2F.S16 R0, R4 ;  /* 0x0000000400007306 */ /* 0x004e240000101400 */
[----:B0-----:R-:W-:-:S04]  /*1530*/  F2FP.BF16.F32.PACK_AB R0, RZ, R0 ;  /* 0x00000000ff00723e */ /* 0x001fc800000010ff */
[----:B------:R-:W-:Y:S01]  /*1540*/  PRMT R18, R0, 0x7610, R18 ;  /* 0x0000761000127816 */ /* 0x000fe20000000012 */
[----:B------:R-:W-:Y:S06]  /*1550*/  BRA `(.L_x_327) ;  /* 0x0000000c00907947 */ /* 0x000fec0003800000 */
.L_x_323:
        /* <DEDUP_REMOVED lines=9> */
.L_x_331:
[----:B------:R-:W2:Y:S02]  /*15f0*/  LDG.E.U16 R0, desc[UR36][R4.64] ;  /* 0x0000002404007981 */ /* 0x000ea4000c1e1500 */
[----:B--2---:R-:W-:-:S05]  /*1600*/  HADD2.F32 R0, -RZ, R0.H0_H0 ;  /* 0x20000000ff007230 */ /* 0x004fca0000004100 */
[----:B------:R-:W-:-:S04]  /*1610*/  F2FP.BF16.F32.PACK_AB R0, RZ, R0 ;  /* 0x00000000ff00723e */ /* 0x000fc800000010ff */
[----:B------:R-:W-:Y:S01]  /*1620*/  PRMT R18, R0, 0x7610, R18 ;  /* 0x0000761000127816 */ /* 0x000fe20000000012 */
[----:B------:R-:W-:Y:S06]  /*1630*/  BRA `(.L_x_327) ;  /* 0x0000000c00587947 */ /* 0x000fec0003800000 */
.L_x_330:
        /* <DEDUP_REMOVED lines=9> */
.L_x_333:
[----:B------:R-:W2:Y:S02]  /*16d0*/  LDG.E.U16 R4, desc[UR36][R4.64] ;  /* 0x0000002404047981 */ /* 0x000ea4000c1e1500 */
[----:B--2---:R-:W-:-:S05]  /*16e0*/  HADD2.F32 R0, -RZ, R4.H0_H0 ;  /* 0x20000004ff007230 */ /* 0x004fca0000004100 */
[----:B------:R-:W-:-:S04]  /*16f0*/  F2FP.BF16.F32.PACK_AB R0, RZ, R0 ;  /* 0x00000000ff00723e */ /* 0x000fc800000010ff */
[----:B------:R-:W-:Y:S01]  /*1700*/  PRMT R18, R0, 0x7610, R18 ;  /* 0x0000761000127816 */ /* 0x000fe20000000012 */
[----:B------:R-:W-:Y:S06]  /*1710*/  BRA `(.L_x_327) ;  /* 0x0000000c00207947 */ /* 0x000fec0003800000 */
.L_x_332:
        /* <DEDUP_REMOVED lines=13> */
.L_x_322:
        /* <DEDUP_REMOVED lines=14> */
.L_x_336:
        /* <DEDUP_REMOVED lines=13> */
.L_x_335:
        /* <DEDUP_REMOVED lines=27> */
.L_x_338:
[----:B------:R-:W2:Y:S02]  /*1b50*/  LDG.E.U8 R4, desc[UR36][R4.64] ;  /* 0x0000002404047981 */ /* 0x000ea4000c1e1100 */
[C---:B--2---:R-:W-:Y:S02]  /*1b60*/  IMAD.SHL.U32 R0, R4.reuse, 0x2000000, RZ ;  /* 0x0200000004007824 */ /* 0x044fe400078e00ff */
[----:B------:R-:W-:-:S03]  /*1b70*/  IMAD.SHL.U32 R6, R4, 0x100, RZ ;  /* 0x0000010004067824 */ /* 0x000fc600078e00ff */
[----:B------:R-:W-:-:S13]  /*1b80*/  ISETP.GE.U32.AND P0, PT, R0, 0x8000000, PT ;  /* 0x080000000000780c */ /* 0x000fda0003f06070 */
[----:B------:R-:W-:Y:S02]  /*1b90*/  @!P0 LOP3.LUT R3, R6, 0x7f00, RZ, 0xc0, !PT ;  /* 0x00007f0006038812 */ /* 0x000fe400078ec0ff */
[----:B------:R-:W-:Y:S02]  /*1ba0*/  @P0 LEA.HI R0, R0, 0x70000000, RZ, 0x1c ;  /* 0x7000000000000811 */ /* 0x000fe400078fe0ff */
[----:B------:R-:W-:Y:S02]  /*1bb0*/  @!P0 LOP3.LUT R3, R3, 0x3f000000, RZ, 0xfc, !PT ;  /* 0x3f00000003038812 */ /* 0x000fe400078efcff */
[----:B------:R-:W-:Y:S01]  /*1bc0*/  PRMT R6, R6, 0x9910, RZ ;  /* 0x0000991006067816 */ /* 0x000fe200000000ff */
[----:B------:R-:W-:Y:S02]  /*1bd0*/  @P0 FMUL.FTZ R0, R0, 1.9259299443872358531e-34 ;  /* 0x0780000000000820 */ /* 0x000fe40000410000 */
[----:B------:R-:W-:Y:S02]  /*1be0*/  @!P0 FADD.FTZ R0, R3, -0.5 ;  /* 0xbf00000003008421 */ /* 0x000fe40000010000 */
[----:B------:R-:W-:-:S05]  /*1bf0*/  IMAD.MOV.U32 R3, RZ, RZ, R6 ;  /* 0x000000ffff037224 */ /* 0x000fca00078e0006 */
[----:B------:R-:W-:-:S04]  /*1c00*/  LOP3.LUT R0, R0, 0x80000000, R3, 0xf8, !PT ;  /* 0x8000000000007812 */ /* 0x000fc800078ef803 */
[----:B------:R-:W-:-:S04]  /*1c10*/  F2FP.BF16.F32.PACK_AB R0, RZ, R0 ;  /* 0x00000000ff00723e */ /* 0x000fc800000010ff */
[----:B------:R-:W-:Y:S01]  /*1c20*/  PRMT R18, R0, 0x7610, R18 ;  /* 0x0000761000127816 */ /* 0x000fe20000000012 */
[----:B------:R-:W-:Y:S06]  /*1c30*/  BRA `(.L_x_327) ;  /* 0x0000000400d87947 */ /* 0x000fec0003800000 */
.L_x_337:
[----:B------:R0:W5:Y:S01]  /*1c40*/  LDG.E.U16 R18, desc[UR36][R4.64] ;  /* 0x0000002404127981 */ /* 0x000162000c1e1500 */
[----:B------:R-:W-:Y:S05]  /*1c50*/  BRA `(.L_x_327) ;  /* 0x0000000400d07947 */ /* 0x000fea0003800000 */
.L_x_334:
        /* <DEDUP_REMOVED lines=13> */
.L_x_341:
        /* <DEDUP_REMOVED lines=21> */
.L_x_345:
[----:B------:R-:W-:Y:S05]  /*1e80*/  BSYNC.RECONVERGENT B1 ;  /* 0x0000000000017941 */ /* 0x000fea0003800200 */
.L_x_344:
[----:B------:R-:W-:Y:S01]  /*1e90*/  IMAD.SHL.U32 R0, R0, 0x100000, RZ ;  /* 0x0010000000007824 */ /* 0x000fe200078e00ff */
[----:B------:R-:W-:-:S04]  /*1ea0*/  LEA R3, R3, 0x3b800000, 0x17 ;  /* 0x3b80000003037811 */ /* 0x000fc800078eb8ff */
[----:B------:R-:W-:-:S07]  /*1eb0*/  LOP3.LUT R0, R3, R0, R7, 0xfe, !PT ;  /* 0x0000000003007212 */ /* 0x000fce00078efe07 */
.L_x_343:
[----:B------:R-:W-:Y:S05]  /*1ec0*/  BSYNC.RECONVERGENT B0 ;  /* 0x0000000000007941 */ /* 0x000fea0003800200 */
.L_x_342:
[----:B------:R-:W-:-:S04]  /*1ed0*/  F2FP.BF16.F32.PACK_AB R0, RZ, R0 ;  /* 0x00000000ff00723e */ /* 0x000fc800000010ff */
[----:B------:R-:W-:Y:S01]  /*1ee0*/  PRMT R18, R0, 0x7610, R18 ;  /* 0x0000761000127816 */ /* 0x000fe20000000012 */
[----:B------:R-:W-:Y:S06]  /*1ef0*/  BRA `(.L_x_327) ;  /* 0x0000000400287947 */ /* 0x000fec0003800000 */
.L_x_340:
        /* <DEDUP_REMOVED lines=21> */
.L_x_349:
[----:B------:R-:W-:Y:S05]  /*2050*/  BSYNC.RECONVERGENT B1 ;  /* 0x0000000000017941 */ /* 0x000fea0003800200 */
.L_x_348:
[----:B------:R-:W-:Y:S01]  /*2060*/  IMAD.SHL.U32 R0, R0, 0x200000, RZ ;  /* 0x0020000000007824 */ /* 0x000fe200078e00ff */
[----:B------:R-:W-:-:S04]  /*2070*/  LEA R3, R3, 0x37800000, 0x17 ;  /* 0x3780000003037811 */ /* 0x000fc800078eb8ff */
[----:B------:R-:W-:-:S07]  /*2080*/  LOP3.LUT R0, R3, R0, R7, 0xfe, !PT ;  /* 0x0000000003007212 */ /* 0x000fce00078efe07 */
.L_x_347:
[----:B------:R-:W-:Y:S05]  /*2090*/  BSYNC.RECONVERGENT B0 ;  /* 0x0000000000007941 */ /* 0x000fea0003800200 */
.L_x_346:
[----:B------:R-:W-:-:S04]  /*20a0*/  F2FP.BF16.F32.PACK_AB R0, RZ, R0 ;  /* 0x00000000ff00723e */ /* 0x000fc800000010ff */
[----:B------:R-:W-:Y:S01]  /*20b0*/  PRMT R18, R0, 0x7610, R18 ;  /* 0x0000761000127816 */ /* 0x000fe20000000012 */
[----:B------:R-:W-:Y:S06]  /*20c0*/  BRA `(.L_x_327) ;  /* 0x0000000000b47947 */ /* 0x000fec0003800000 */
.L_x_339:
        /* <DEDUP_REMOVED lines=14> */
.L_x_353:
[----:B------:R-:W-:Y:S05]  /*21b0*/  BSYNC.RECONVERGENT B0 ;  /* 0x0000000000007941 */ /* 0x000fea0003800200 */
.L_x_352:
[----:B------:R-:W-:-:S04]  /*21c0*/  F2FP.BF16.F32.PACK_AB R0, RZ, R0 ;  /* 0x00000000ff00723e */ /* 0x000fc800000010ff */
[----:B------:R-:W-:Y:S01]  /*21d0*/  PRMT R18, R0, 0x7610, R18 ;  /* 0x0000761000127816 */ /* 0x000fe20000000012 */
[----:B------:R-:W-:Y:S06]  /*21e0*/  BRA `(.L_x_327) ;  /* 0x00000000006c7947 */ /* 0x000fec0003800000 */
.L_x_326:
        /* <DEDUP_REMOVED lines=15> */
[----:B--2--5:R-:W-:Y:S05]  /*22e0*/  CALL.ABS.NOINC R14 ;  /* 0x000000000e007343 */ /* 0x024fea0003c00000 */
.L_x_354:
[----:B------:R-:W-:Y:S01]  /*22f0*/  PRMT R18, RZ, 0x7610, R18 ;  /* 0x00007610ff127816 */ /* 0x000fe20000000012 */
[----:B------:R-:W-:Y:S06]  /*2300*/  BRA `(.L_x_327) ;  /* 0x0000000000247947 */ /* 0x000fec0003800000 */
.L_x_351:
[----:B------:R-:W2:Y:S02]  /*2310*/  LDG.E.64 R4, desc[UR36][R4.64] ;  /* 0x0000002404047981 */ /* 0x000ea4000c1e1b00 */
[----:B--2---:R-:W0:Y:S02]  /*2320*/  I2F.U64 R0, R4 ;  /* 0x0000000400007312 */ /* 0x004e240000301000 */
[----:B0-----:R-:W-:-:S04]  /*2330*/  F2FP.BF16.F32.PACK_AB R0, RZ, R0 ;  /* 0x00000000ff00723e */ /* 0x001fc800000010ff */
[----:B------:R-:W-:Y:S01]  /*2340*/  PRMT R18, R0, 0x7610, R18 ;  /* 0x0000761000127816 */ /* 0x000fe20000000012 */
[----:B------:R-:W-:Y:S06]  /*2350*/  BRA `(.L_x_327) ;  /* 0x0000000000107947 */ /* 0x000fec0003800000 */
.L_x_350:
[----:B------:R-:W2:Y:S02]  /*2360*/  LDG.E R4, desc[UR36][R4.64] ;  /* 0x0000002404047981 */ /* 0x000ea4000c1e1900 */
[----:B--2---:R-:W-:-:S04]  /*2370*/  I2FP.F32.U32 R0, R4 ;  /* 0x0000000400007245 */ /* 0x004fc80000201000 */
[----:B------:R-:W-:-:S04]  /*2380*/  F2FP.BF16.F32.PACK_AB R0, RZ, R0 ;  /* 0x00000000ff00723e */ /* 0x000fc800000010ff */
[----:B------:R-:W-:-:S07]  /*2390*/  PRMT R18, R0, 0x7610, R18 ;  /* 0x0000761000127816 */ /* 0x000fce0000000012 */
.L_x_327:
[----:B------:R-:W-:-:S07]  /*23a0*/  VIADD R17, R17, 0x80 ;  /* 0x0000008011117836 */ /* 0x000fce0000000000 */
.L_x_321:
[----:B------:R-:W-:Y:S05]  /*23b0*/  BSYNC.RECONVERGENT B6 ;  /* 0x0000000000067941 */ /* 0x000fea0003800200 */
.L_x_320:
        /* <DEDUP_REMOVED lines=26> */
.L_x_360:
[----:B------:R-:W2:Y:S02]  /*2560*/  LDG.E.U8 R4, desc[UR36][R4.64] ;  /* 0x0000002404047981 */ /* 0x000ea4000c1e1100 */
[----:B--2---:R-:W-:-:S04]  /*2570*/  I2FP.F32.U32 R0, R4 ;  /* 0x0000000400007245 */ /* 0x004fc80000201000 */
[----:B------:R-:W-:-:S04]  /*2580*/  F2FP.BF16.F32.PACK_AB R0, RZ, R0 ;  /* 0x00000000ff00723e */ /* 0x000fc800000010ff */
[----:B------:R-:W-:Y:S01]  /*2590*/  PRMT R24, R0, 0x7610, R24 ;  /* 0x0000761000187816 */ /* 0x000fe20000000018 */
[----:B------:R-:W-:Y:S06]  /*25a0*/  BRA `(.L_x_362) ;  /* 0x0000000c00e47947 */ /* 0x000fec0003800000 */
.L_x_359:
        /* <DEDUP_REMOVED lines=11> */
.L_x_364:
[----:B------:R-:W2:Y:S02]  /*2660*/  LDG.E R4, desc[UR36][R4.64] ;  /* 0x0000002404047981 */ /* 0x000ea4000c1e1900 */
[----:B--2---:R-:W-:-:S04]  /*2670*/  I2FP.F32.S32 R0, R4 ;  /* 0x0000000400007245 */ /* 0x004fc80000201400 */
[----:B------:R-:W-:-:S04]  /*2680*/  F2FP.BF16.F32.PACK_AB R0, RZ, R0 ;  /* 0x00000000ff00723e */ /* 0x000fc800000010ff */
[----:B------:R-:W-:Y:S01]  /*2690*/  PRMT R24, R0, 0x7610, R24 ;  /* 0x0000761000187816 */ /* 0x000fe20000000018 */
[----:B------:R-:W-:Y:S06]  /*26a0*/  BRA `(.L_x_362) ;  /* 0x0000000c00a47947 */ /* 0x000fec0003800000 */
.L_x_363:
[----:B------:R-:W2:Y:S02]  /*26b0*/  LDG.E.U16 R4, desc[UR36][R4.64] ;  /* 0x0000002404047981 */ /* 0x000ea4000c1e1500 */
[----:B--2---:R-:W0:Y:S02]  /*26c0*/  I2F.S16 R0, R4 ;  /* 0x0000000400007306 */ /* 0x004e240000101400 */
[----:B0-----:R-:W-:-:S04]  /*26d0*/  F2FP.BF16.F32.PACK_AB R0, RZ, R0 ;  /* 0x00000000ff00723e */ /* 0x001fc800000010ff */
[----:B------:R-:W-:Y:S01]  /*26e0*/  PRMT R24, R0, 0x7610, R24 ;  /* 0x0000761000187816 */ /* 0x000fe20000000018 */
[----:B------:R-:W-:Y:S06]  /*26f0*/  BRA `(.L_x_362) ;  /* 0x0000000c00907947 */ /* 0x000fec0003800000 */
.L_x_358:
        /* <DEDUP_REMOVED lines=9> */
.L_x_366:
[----:B------:R-:W2:Y:S02]  /*2790*/  LDG.E.U16 R0, desc[UR36][R4.64] ;  /* 0x0000002404007981 */ /* 0x000ea4000c1e1500 */
[----:B--2---:R-:W-:-:S05]  /*27a0*/  HADD2.F32 R0, -RZ, R0.H0_H0 ;  /* 0x20000000ff007230 */ /* 0x004fca0000004100 */
[----:B------:R-:W-:-:S04]  /*27b0*/  F2FP.BF16.F32.PACK_AB R0, RZ, R0 ;  /* 0x00000000ff00723e */ /* 0x000fc800000010ff */
[----:B------:R-:W-:Y:S01]  /*27c0*/  PRMT R24, R0, 0x7610, R24 ;  /* 0x0000761000187816 */ /* 0x000fe20000000018 */
[----:B------:R-:W-:Y:S06]  /*27d0*/  BRA `(.L_x_362) ;  /* 0x0000000c00587947 */ /* 0x000fec0003800000 */
.L_x_365:
        /* <DEDUP_REMOVED lines=9> */
.L_x_368:
[----:B------:R-:W2:Y:S02]  /*2870*/  LDG.E.U16 R4, desc[UR36][R4.64] ;  /* 0x0000002404047981 */ /* 0x000ea4000c1e1500 */
[----:B--2---:R-:W-:-:S05]  /*2880*/  HADD2.F32 R0, -RZ, R4.H0_H0 ;  /* 0x20000004ff007230 */ /* 0x004fca0000004100 */
[----:B------:R-:W-:-:S04]  /*2890*/  F2FP.BF16.F32.PACK_AB R0, RZ, R0 ;  /* 0x00000000ff00723e */ /* 0x000fc800000010ff */
[----:B------:R-:W-:Y:S01]  /*28a0*/  PRMT R24, R0, 0x7610, R24 ;  /* 0x0000761000187816 */ /* 0x000fe20000000018 */
[----:B------:R-:W-:Y:S06]  /*28b0*/  BRA `(.L_x_362) ;  /* 0x0000000c00207947 */ /* 0x000fec0003800000 */
.L_x_367:
        /* <DEDUP_REMOVED lines=13> */
.L_x_357:
        /* <DEDUP_REMOVED lines=14> */
.L_x_371:
        /* <DEDUP_REMOVED lines=13> */
.L_x_370:
        /* <DEDUP_REMOVED lines=27> */
.L_x_373:
        /* <DEDUP_REMOVED lines=15> */
.L_x_372:
[----:B------:R0:W5:Y:S01]  /*2de0*/  LDG.E.U16 R24, desc[UR36][R4.64] ;  /* 0x0000002404187981 */ /* 0x000162000c1e1500 */
[----:B------:R-:W-:Y:S05]  /*2df0*/  BRA `(.L_x_362) ;  /* 0x0000000400d07947 */ /* 0x000fea0003800000 */
.L_x_369:
        /* <DEDUP_REMOVED lines=13> */
.L_x_376:
        /* <DEDUP_REMOVED lines=21> */
.L_x_380:
[----:B------:R-:W-:Y:S05]  /*3020*/  BSYNC.RECONVERGENT B1 ;  /* 0x0000000000017941 */ /* 0x000fea0003800200 */
.L_x_379:
[----:B------:R-:W-:Y:S01]  /*3030*/  IMAD.SHL.U32 R0, R0, 0x100000, RZ ;  /* 0x0010000000007824 */ /* 0x000fe200078e00ff */
[----:B------:R-:W-:-:S04]  /*3040*/  LEA R3, R3, 0x3b800000, 0x17 ;  /* 0x3b80000003037811 */ /* 0x000fc800078eb8ff */
[----:B------:R-:W-:-:S07]  /*3050*/  LOP3.LUT R0, R3, R0, R7, 0xfe, !PT ;  /* 0x0000000003007212 */ /* 0x000fce00078efe07 */
.L_x_378:
[----:B------:R-:W-:Y:S05]  /*3060*/  BSYNC.RECONVERGENT B0 ;  /* 0x0000000000007941 */ /* 0x000fea0003800200 */
.L_x_377:
[----:B------:R-:W-:-:S04]  /*3070*/  F2FP.BF16.F32.PACK_AB R0, RZ, R0 ;  /* 0x00000000ff00723e */ /* 0x000fc800000010ff */
[----:B------:R-:W-:Y:S01]  /*3080*/  PRMT R24, R0, 0x7610, R24 ;  /* 0x0000761000187816 */ /* 0x000fe20000000018 */
[----:B------:R-:W-:Y:S06]  /*3090*/  BRA `(.L_x_362) ;  /* 0x0000000400287947 */ /* 0x000fec0003800000 */
.L_x_375:
        /* <DEDUP_REMOVED lines=21> */
.L_x_384:
[----:B------:R-:W-:Y:S05]  /*31f0*/  BSYNC.RECONVERGENT B1 ;  /* 0x0000000000017941 */ /* 0x000fea0003800200 */
.L_x_383:
[----:B------:R-:W-:Y:S01]  /*3200*/  IMAD.SHL.U32 R0, R0, 0x200000, RZ ;  /* 0x0020000000007824 */ /* 0x000fe200078e00ff */
[----:B------:R-:W-:-:S04]  /*3210*/  LEA R3, R3, 0x37800000, 0x17 ;  /* 0x3780000003037811 */ /* 0x000fc800078eb8ff */
[----:B------:R-:W-:-:S07]  /*3220*/  LOP3.LUT R0, R3, R0, R7, 0xfe, !PT ;  /* 0x0000000003007212 */ /* 0x000fce00078efe07 */
.L_x_382:
[----:B------:R-:W-:Y:S05]  /*3230*/  BSYNC.RECONVERGENT B0 ;  /* 0x0000000000007941 */ /* 0x000fea0003800200 */
.L_x_381:
[----:B------:R-:W-:-:S04]  /*3240*/  F2FP.BF16.F32.PACK_AB R0, RZ, R0 ;  /* 0x00000000ff00723e */ /* 0x000fc800000010ff */
[----:B------:R-:W-:Y:S01]  /*3250*/  PRMT R24, R0, 0x7610, R24 ;  /* 0x0000761000187816 */ /* 0x000fe20000000018 */
[----:B------:R-:W-:Y:S06]  /*3260*/  BRA `(.L_x_362) ;  /* 0x0000000000b47947 */ /* 0x000fec0003800000 */
.L_x_374:
        /* <DEDUP_REMOVED lines=14> */
.L_x_388:
[----:B------:R-:W-:Y:S05]  /*3350*/  BSYNC.RECONVERGENT B0 ;  /* 0x0000000000007941 */ /* 0x000fea0003800200 */
.L_x_387:
[----:B------:R-:W-:-:S04]  /*3360*/  F2FP.BF16.F32.PACK_AB R0, RZ, R0 ;  /* 0x00000000ff00723e */ /* 0x000fc800000010ff */
[----:B------:R-:W-:Y:S01]  /*3370*/  PRMT R24, R0, 0x7610, R24 ;  /* 0x0000761000187816 */ /* 0x000fe20000000018 */
[----:B------:R-:W-:Y:S06]  /*3380*/  BRA `(.L_x_362) ;  /* 0x00000000006c7947 */ /* 0x000fec0003800000 */
.L_x_361:
        /* <DEDUP_REMOVED lines=16> */
.L_x_389:
[----:B------:R-:W-:Y:S01]  /*3490*/  PRMT R24, RZ, 0x7610, R24 ;  /* 0x00007610ff187816 */ /* 0x000fe20000000018 */
[----:B------:R-:W-:Y:S06]  /*34a0*/  BRA `(.L_x_362) ;  /* 0x0000000000247947 */ /* 0x000fec0003800000 */
.L_x_386:
[----:B------:R-:W2:Y:S02]  /*34b0*/  LDG.E.64 R4, desc[UR36][R4.64] ;  /* 0x0000002404047981 */ /* 0x000ea4000c1e1b00 */
[----:B--2---:R-:W0:Y:S02]  /*34c0*/  I2F.U64 R0, R4 ;  /* 0x0000000400007312 */ /* 0x004e240000301000 */
[----:B0-----:R-:W-:-:S04]  /*34d0*/  F2FP.BF16.F32.PACK_AB R0, RZ, R0 ;  /* 0x00000000ff00723e */ /* 0x001fc800000010ff */
[----:B------:R-:W-:Y:S01]  /*34e0*/  PRMT R24, R0, 0x7610, R24 ;  /* 0x0000761000187816 */ /* 0x000fe20000000018 */
[----:B------:R-:W-:Y:S06]  /*34f0*/  BRA `(.L_x_362) ;  /* 0x0000000000107947 */ /* 0x000fec0003800000 */
.L_x_385:
[----:B------:R-:W2:Y:S02]  /*3500*/  LDG.E R4, desc[UR36][R4.64] ;  /* 0x0000002404047981 */ /* 0x000ea4000c1e1900 */
[----:B--2---:R-:W-:-:S04]  /*3510*/  I2FP.F32.U32 R0, R4 ;  /* 0x0000000400007245 */ /* 0x004fc80000201000 */
[----:B------:R-:W-:-:S04]  /*3520*/  F2FP.BF16.F32.PACK_AB R0, RZ, R0 ;  /* 0x00000000ff00723e */ /* 0x000fc800000010ff */
[----:B------:R-:W-:-:S07]  /*3530*/  PRMT R24, R0, 0x7610, R24 ;  /* 0x0000761000187816 */ /* 0x000fce0000000018 */
.L_x_362:
[----:B------:R-:W-:-:S07]  /*3540*/  VIADD R17, R17, 0x80 ;  /* 0x0000008011117836 */ /* 0x000fce0000000000 */
.L_x_356:
[----:B------:R-:W-:Y:S05]  /*3550*/  BSYNC.RECONVERGENT B6 ;  /* 0x0000000000067941 */ /* 0x000fea0003800200 */
.L_x_355:
        /* <DEDUP_REMOVED lines=25> */
.L_x_395:
[----:B------:R-:W2:Y:S02]  /*36f0*/  LDG.E.U8 R4, desc[UR36][R4.64] ;  /* 0x0000002404047981 */ /* 0x000ea4000c1e1100 */
[----:B--2---:R-:W-:-:S04]  /*3700*/  I2FP.F32.U32 R0, R4 ;  /* 0x0000000400007245 */ /* 0x004fc80000201000 */
[----:B------:R-:W-:Y:S01]  /*3710*/  F2FP.BF16.F32.PACK_AB R0, RZ, R0 ;  /* 0x00000000ff00723e */ /* 0x000fe200000010ff */
[----:B------:R-:W-:Y:S06]  /*3720*/  BRA `(.L_x_391) ;  /* 0x0000000c00a87947 */ /* 0x000fec0003800000 */
.L_x_394:
        /* <DEDUP_REMOVED lines=10> */
.L_x_398:
[----:B------:R-:W2:Y:S02]  /*37d0*/  LDG.E R4, desc[UR36][R4.64] ;  /* 0x0000002404047981 */ /* 0x000ea4000c1e1900 */
[----:B--2---:R-:W-:-:S04]  /*37e0*/  I2FP.F32.S32 R0, R4 ;  /* 0x0000000400007245 */ /* 0x004fc80000201400 */
[----:B------:R-:W-:Y:S01]  /*37f0*/  F2FP.BF16.F32.PACK_AB R0, RZ, R0 ;  /* 0x00000000ff00723e */ /* 0x000fe200000010ff */
[----:B------:R-:W-:Y:S06]  /*3800*/  BRA `(.L_x_391) ;  /* 0x0000000c00707947 */ /* 0x000fec0003800000 */
.L_x_397:
[----:B------:R-:W2:Y:S02]  /*3810*/  LDG.E.U16 R4, desc[UR36][R4.64] ;  /* 0x0000002404047981 */ /* 0x000ea4000c1e1500 */
[----:B--2---:R-:W0:Y:S02]  /*3820*/  I2F.S16 R0, R4 ;  /* 0x0000000400007306 */ /* 0x004e240000101400 */
[----:B0-----:R-:W-:Y:S01]  /*3830*/  F2FP.BF16.F32.PACK_AB R0, RZ, R0 ;  /* 0x00000000ff00723e */ /* 0x001fe200000010ff */
[----:B------:R-:W-:Y:S06]  /*3840*/  BRA `(.L_x_391) ;  /* 0x0000000c00607947 */ /* 0x000fec0003800000 */
.L_x_393:
        /* <DEDUP_REMOVED lines=9> */
.L_x_400:
[----:B------:R-:W2:Y:S02]  /*38e0*/  LDG.E.U16 R0, desc[UR36][R4.64] ;  /* 0x0000002404007981 */ /* 0x000ea4000c1e1500 */
[----:B--2---:R-:W-:-:S05]  /*38f0*/  HADD2.F32 R0, -RZ, R0.H0_H0 ;  /* 0x20000000ff007230 */ /* 0x004fca0000004100 */
[----:B------:R-:W-:Y:S01]  /*3900*/  F2FP.BF16.F32.PACK_AB R0, RZ, R0 ;  /* 0x00000000ff00723e */ /* 0x000fe200000010ff */
[----:B------:R-:W-:Y:S06]  /*3910*/  BRA `(.L_x_391) ;  /* 0x0000000c002c7947 */ /* 0x000fec0003800000 */
.L_x_399:
        /* <DEDUP_REMOVED lines=9> */
.L_x_402:
[----:B------:R-:W2:Y:S02]  /*39b0*/  LDG.E.U16 R4, desc[UR36][R4.64] ;  /* 0x0000002404047981 */ /* 0x000ea4000c1e1500 */
[----:B--2---:R-:W-:-:S05]  /*39c0*/  HADD2.F32 R0, -RZ, R4.H0_H0 ;  /* 0x20000004ff007230 */ /* 0x004fca0000004100 */
[----:B------:R-:W-:Y:S01]  /*39d0*/  F2FP.BF16.F32.PACK_AB R0, RZ, R0 ;  /* 0x00000000ff00723e */ /* 0x000fe200000010ff */
[----:B------:R-:W-:Y:S06]  /*39e0*/  BRA `(.L_x_391) ;  /* 0x0000000800f87947 */ /* 0x000fec0003800000 */
.L_x_401:
        /* <DEDUP_REMOVED lines=12> */
.L_x_392:
        /* <DEDUP_REMOVED lines=13> */
.L_x_405:
        /* <DEDUP_REMOVED lines=12> */
.L_x_404:
        /* <DEDUP_REMOVED lines=27> */
.L_x_407:
        /* <DEDUP_REMOVED lines=12> */
[----:B------:R-:W-:Y:S01]  /*3eb0*/  F2FP.BF16.F32.PACK_AB R0, RZ, R0 ;  /* 0x00000000ff00723e */ /* 0x000fe200000010ff */
[----:B------:R-:W-:Y:S06]  /*3ec0*/  BRA `(.L_x_391) ;  /* 0x0000000400c07947 */ /* 0x000fec0003800000 */
.L_x_406:
[----:B------:R1:W5:Y:S01]  /*3ed0*/  LDG.E.U16 R0, desc[UR36][R4.64] ;  /* 0x0000002404007981 */ /* 0x000362000c1e1500 */
[----:B------:R-:W-:Y:S05]  /*3ee0*/  BRA `(.L_x_391) ;  /* 0x0000000400b87947 */ /* 0x000fea0003800000 */
.L_x_403:
        /* <DEDUP_REMOVED lines=12> */
.L_x_410:
        /* <DEDUP_REMOVED lines=21> */
.L_x_414:
[----:B------:R-:W-:Y:S05]  /*4100*/  BSYNC.RECONVERGENT B1 ;  /* 0x0000000000017941 */ /* 0x000fea0003800200 */
.L_x_413:
[----:B------:R-:W-:Y:S01]  /*4110*/  IMAD.SHL.U32 R0, R0, 0x100000, RZ ;  /* 0x0010000000007824 */ /* 0x000fe200078e00ff */
[----:B------:R-:W-:-:S04]  /*4120*/  LEA R3, R3, 0x3b800000, 0x17 ;  /* 0x3b80000003037811 */ /* 0x000fc800078eb8ff */
[----:B------:R-:W-:-:S07]  /*4130*/  LOP3.LUT R0, R3, R0, R7, 0xfe, !PT ;  /* 0x0000000003007212 */ /* 0x000fce00078efe07 */
.L_x_412:
[----:B------:R-:W-:Y:S05]  /*4140*/  BSYNC.RECONVERGENT B0 ;  /* 0x0000000000007941 */ /* 0x000fea0003800200 */
.L_x_411:
[----:B------:R-:W-:Y:S01]  /*4150*/  F2FP.BF16.F32.PACK_AB R0, RZ, R0 ;  /* 0x00000000ff00723e */ /* 0x000fe200000010ff */
[----:B------:R-:W-:Y:S06]  /*4160*/  BRA `(.L_x_391) ;  /* 0x0000000400187947 */ /* 0x000fec0003800000 */
.L_x_409:
        /* <DEDUP_REMOVED lines=21> */
.L_x_418:
[----:B------:R-:W-:Y:S05]  /*42c0*/  BSYNC.RECONVERGENT B1 ;  /* 0x0000000000017941 */ /* 0x000fea0003800200 */
.L_x_417:
[----:B------:R-:W-:Y:S01]  /*42d0*/  IMAD.SHL.U32 R0, R0, 0x200000, RZ ;  /* 0x0020000000007824 */ /* 0x000fe200078e00ff */
[----:B------:R-:W-:-:S04]  /*42e0*/  LEA R3, R3, 0x37800000, 0x17 ;  /* 0x3780000003037811 */ /* 0x000fc800078eb8ff */
[----:B------:R-:W-:-:S07]  /*42f0*/  LOP3.LUT R0, R3, R0, R7, 0xfe, !PT ;  /* 0x0000000003007212 */ /* 0x000fce00078efe07 */
.L_x_416:
[----:B------:R-:W-:Y:S05]  /*4300*/  BSYNC.RECONVERGENT B0 ;  /* 0x0000000000007941 */ /* 0x000fea0003800200 */
.L_x_415:
[----:B------:R-:W-:Y:S01]  /*4310*/  F2FP.BF16.F32.PACK_AB R0, RZ, R0 ;  /* 0x00000000ff00723e */ /* 0x000fe200000010ff */
[----:B------:R-:W-:Y:S06]  /*4320*/  BRA `(.L_x_391) ;  /* 0x0000000000a87947 */ /* 0x000fec0003800000 */
.L_x_408:
        /* <DEDUP_REMOVED lines=14> */
.L_x_422:
[----:B------:R-:W-:Y:S05]  /*4410*/  BSYNC.RECONVERGENT B0 ;  /* 0x0000000000007941 */ /* 0x000fea0003800200 */
.L_x_421:
[----:B------:R-:W-:Y:S01]  /*4420*/  F2FP.BF16.F32.PACK_AB R0, RZ, R0 ;  /* 0x00000000ff00723e */ /* 0x000fe200000010ff */
[----:B------:R-:W-:Y:S06]  /*4430*/  BRA `(.L_x_391) ;  /* 0x0000000000647947 */ /* 0x000fec0003800000 */
.L_x_396:
        /* <DEDUP_REMOVED lines=16> */
.L_x_423:
[----:B------:R-:W-:Y:S01]  /*4540*/  PRMT R0, RZ, 0x7610, R0 ;  /* 0x00007610ff007816 */ /* 0x000fe20000000000 */
[----:B------:R-:W-:Y:S06]  /*4550*/  BRA `(.L_x_391) ;  /* 0x00000000001c7947 */ /* 0x000fec0003800000 */
.L_x_420:
[----:B------:R-:W2:Y:S02]  /*4560*/  LDG.E.64 R4, desc[UR36][R4.64] ;  /* 0x0000002404047981 */ /* 0x000ea4000c1e1b00 */
[----:B--2---:R-:W0:Y:S02]  /*4570*/  I2F.U64 R0, R4 ;  /* 0x0000000400007312 */ /* 0x004e240000301000 */
[----:B0-----:R-:W-:Y:S01]  /*4580*/  F2FP.BF16.F32.PACK_AB R0, RZ, R0 ;  /* 0x00000000ff00723e */ /* 0x001fe200000010ff */
[----:B------:R-:W-:Y:S06]  /*4590*/  BRA `(.L_x_391) ;  /* 0x00000000000c7947 */ /* 0x000fec0003800000 */
.L_x_419:
[----:B------:R-:W2:Y:S02]  /*45a0*/  LDG.E R4, desc[UR36][R4.64] ;  /* 0x0000002404047981 */ /* 0x000ea4000c1e1900 */
[----:B--2---:R-:W-:-:S04]  /*45b0*/  I2FP.F32.U32 R0, R4 ;  /* 0x0000000400007245 */ /* 0x004fc80000201000 */
[----:B------:R-:W-:-:S07]  /*45c0*/  F2FP.BF16.F32.PACK_AB R0, RZ, R0 ;  /* 0x00000000ff00723e */ /* 0x000fce00000010ff */
.L_x_391:
[----:B------:R-:W-:Y:S05]  /*45d0*/  BSYNC.RECONVERGENT B6 ;  /* 0x0000000000067941 */ /* 0x000fea0003800200 */
.L_x_390:
[----:B------:R-:W2:Y:S01]  /*45e0*/  LDC.U8 R17, c[0x0][0x3a4] ;  /* 0x0000e900ff117b82 */ /* 0x000ea20000000000 */
[CC--:B------:R-:W-:Y:S01]  /*45f0*/  ISETP.GE.AND P2, PT, R25.reuse, R16.reuse, PT ;  /* 0x000000101900720c */ /* 0x0c0fe20003f46270 */
[C---:B------:R-:W-:Y:S01]  /*4600*/  VIADD R3, R25.reuse, 0x100 ;  /* 0x0000010019037836 */ /* 0x040fe20000000000 */
[----:B------:R-:W-:Y:S01]  /*4610*/  BSSY.RECONVERGENT B0, `(.L_x_424) ;  /* 0x0000024000007945 */ /* 0x000fe20003800200 */
[C---:B01----:R-:W-:Y:S02]  /*4620*/  VIADD R5, R25.reuse, 0x180 ;  /* 0x0000018019057836 */ /* 0x043fe40000000000 */
[----:B------:R-:W-:Y:S01]  /*4630*/  VIADD R23, R25, 0x80 ;  /* 0x0000008019177836 */ /* 0x000fe20000000000 */
[-C--:B------:R-:W-:Y:S02]  /*4640*/  ISETP.GE.AND P0, PT, R3, R16.reuse, PT ;  /* 0x000000100300720c */ /* 0x080fe40003f06270 */
[-C--:B------:R-:W-:Y:S02]  /*4650*/  ISETP.GE.AND P1, PT, R5, R16.reuse, PT ;  /* 0x000000100500720c */ /* 0x080fe40003f26270 */
[----:B------:R-:W-:-:S03]  /*4660*/  ISETP.GE.AND P3, PT, R23, R16, PT ;  /* 0x000000101700720c */ /* 0x000fc60003f66270 */
[----:B------:R-:W-:Y:S10]  /*4670*/  @P2 BRA `(.L_x_425) ;  /* 0x0000000000742947 */ /* 0x000ff40003800000 */
[----:B-----5:R-:W-:Y:S02]  /*4680*/  IMAD.U32 R19, R19, 0x10000, RZ ;  /* 0x0001000013137824 */ /* 0x020fe400078e00ff */
[----:B------:R-:W-:Y:S02]  /*4690*/  IMAD.MOV.U32 R4, RZ, RZ, 0x3f000000 ;  /* 0x3f000000ff047424 */ /* 0x000fe400078e00ff */
[C---:B------:R-:W-:Y:S01]  /*46a0*/  FADD.FTZ R6, |R19|.reuse, -RZ ;  /* 0x800000ff13067221 */ /* 0x040fe20000010200 */
[C---:B------:R-:W-:Y:S01]  /*46b0*/  FSETP.GT.FTZ.AND P4, PT, |R19|.reuse, 0.56000000238418579102, PT ;  /* 0x3f0f5c291300780b */ /* 0x040fe20003f94200 */
[C---:B------:R-:W-:Y:S01]  /*46c0*/  FFMA.FTZ R3, |R19|.reuse, -R4, 0.5 ;  /* 0x3f00000013037423 */ /* 0x040fe20000010a04 */
[----:B------:R-:W-:-:S03]  /*46d0*/  FSETP.NEU.FTZ.AND P5, PT, |R19|, 1, PT ;  /* 0x3f8000001300780b */ /* 0x000fc60003fbd200 */
[----:B------:R-:W0:Y:S02]  /*46e0*/  MUFU.RSQ R4, R3 ;  /* 0x0000000300047308 */ /* 0x000e240000001400 */
[----:B0-----:R-:W-:Y:S01]  /*46f0*/  FMUL.FTZ R5, R3, R4 ;  /* 0x0000000403057220 */ /* 0x001fe20000410000 */
[----:B------:R-:W-:-:S04]  /*4700*/  FMUL.FTZ R4, R4, -0.5 ;  /* 0xbf00000004047820 */ /* 0x000fc80000410000 */
[----:B------:R-:W-:-:S04]  /*4710*/  FFMA.FTZ R4, R5, R4, 0.5 ;  /* 0x3f00000005047423 */ /* 0x000fc80000010004 */
[----:B------:R-:W-:Y:S01]  /*4720*/  FFMA.FTZ R4, R5, R4, R5 ;  /* 0x0000000405047223 */ /* 0x000fe20000010005 */
[----:B------:R-:W-:-:S04]  /*4730*/  IMAD.MOV.U32 R5, RZ, RZ, 0x3fd774eb ;  /* 0x3fd774ebff057424 */ /* 0x000fc800078e00ff */
        /* <DEDUP_REMOVED lines=15> */
[----:B------:R-:W-:-:S06]  /*4830*/  @P4 FADD.FTZ R3, R3, R3 ;  /* 0x0000000303034221 */ /* 0x000fcc0000010000 */
[----:B------:R-:W0:Y:S02]  /*4840*/  F2F.BF16.F32 R3, R3 ;  /* 0x0000000300037304 */ /* 0x000e240000202000 */
.L_x_425:
[----:B------:R-:W-:Y:S05]  /*4850*/  BSYNC.RECONVERGENT B0 ;  /* 0x0000000000007941 */ /* 0x000fea0003800200 */
.L_x_424:
[----:B------:R-:W-:Y:S04]  /*4860*/  BSSY.RECONVERGENT B0, `(.L_x_426) ;  /* 0x000001f000007945 */ /* 0x000fe80003800200 */
[----:B------:R-:W-:Y:S05]  /*4870*/  @P3 BRA `(.L_x_427) ;  /* 0x0000000000743947 */ /* 0x000fea0003800000 */
[----:B-----5:R-:W-:Y:S02]  /*4880*/  IMAD.U32 R18, R18, 0x10000, RZ ;  /* 0x0001000012127824 */ /* 0x020fe400078e00ff */
[----:B------:R-:W-:Y:S02]  /*4890*/  IMAD.MOV.U32 R5, RZ, RZ, 0x3f000000 ;  /* 0x3f000000ff057424 */ /* 0x000fe400078e00ff */
[C---:B------:R-:W-:Y:S01]  /*48a0*/  FADD.FTZ R7, |R18|.reuse, -RZ ;  /* 0x800000ff12077221 */ /* 0x040fe20000010200 */
[C---:B------:R-:W-:Y:S01]  /*48b0*/  FSETP.GT.FTZ.AND P3, PT, |R18|.reuse, 0.56000000238418579102, PT ;  /* 0x3f0f5c291200780b */ /* 0x040fe20003f74200 */
[C---:B------:R-:W-:Y:S01]  /*48c0*/  FFMA.FTZ R4, |R18|.reuse, -R5, 0.5 ;  /* 0x3f00000012047423 */ /* 0x040fe20000010a05 */
[----:B------:R-:W-:-:S03]  /*48d0*/  FSETP.NEU.FTZ.AND P4, PT, |R18|, 1, PT ;  /* 0x3f8000001200780b */ /* 0x000fc60003f9d200 */
[----:B------:R-:W1:Y:S02]  /*48e0*/  MUFU.RSQ R5, R4 ;  /* 0x0000000400057308 */ /* 0x000e640000001400 */
[----:B-1----:R-:W-:Y:S01]  /*48f0*/  FMUL.FTZ R6, R4, R5 ;  /* 0x0000000504067220 */ /* 0x002fe20000410000 */
        /* <DEDUP_REMOVED lines=20> */
[----:B------:R1:W3:Y:S03]  /*4a40*/  F2F.BF16.F32 R22, R4 ;  /* 0x0000000400167304 */ /* 0x0002e60000202000 */
.L_x_427:
[----:B------:R-:W-:Y:S05]  /*4a50*/  BSYNC.RECONVERGENT B0 ;  /* 0x0000000000007941 */ /* 0x000fea0003800200 */
.L_x_426:
[----:B------:R-:W-:Y:S04]  /*4a60*/  BSSY.RECONVERGENT B0, `(.L_x_428) ;  /* 0x000001f000007945 */ /* 0x000fe80003800200 */
[----:B------:R-:W-:Y:S05]  /*4a70*/  @P0 BRA `(.L_x_429) ;  /* 0x0000000000740947 */ /* 0x000fea0003800000 */
[----:B-----5:R-:W-:Y:S02]  /*4a80*/  IMAD.U32 R24, R24, 0x10000, RZ ;  /* 0x0001000018187824 */ /* 0x020fe400078e00ff */
[----:B------:R-:W-:Y:S02]  /*4a90*/  IMAD.MOV.U32 R5, RZ, RZ, 0x3f000000 ;  /* 0x3f000000ff057424 */ /* 0x000fe400078e00ff */
[C---:B------:R-:W-:Y:S01]  /*4aa0*/  FADD.FTZ R7, |R24|.reuse, -RZ ;  /* 0x800000ff18077221 */ /* 0x040fe20000010200 */
[C---:B------:R-:W-:Y:S01]  /*4ab0*/  FSETP.GT.FTZ.AND P0, PT, |R24|.reuse, 0.56000000238418579102, PT ;  /* 0x3f0f5c291800780b */ /* 0x040fe20003f14200 */
[C---:B-1----:R-:W-:Y:S01]  /*4ac0*/  FFMA.FTZ R4, |R24|.reuse, -R5, 0.5 ;  /* 0x3f00000018047423 */ /* 0x042fe20000010a05 */
        /* <DEDUP_REMOVED lines=23> */
[----:B------:R4:W1:Y:S03]  /*4c40*/  F2F.BF16.F32 R18, R4 ;  /* 0x0000000400127304 */ /* 0x0008660000202000 */
.L_x_429:
[----:B------:R-:W-:Y:S05]  /*4c50*/  BSYNC.RECONVERGENT B0 ;  /* 0x0000000000007941 */ /* 0x000fea0003800200 */
.L_x_428:
[----:B------:R-:W-:Y:S04]  /*4c60*/  BSSY.RECONVERGENT B0, `(.L_x_430) ;  /* 0x000001f000007945 */ /* 0x000fe80003800200 */
[----:B------:R-:W-:Y:S05]  /*4c70*/  @P1 BRA `(.L_x_431) ;  /* 0x0000000000741947 */ /* 0x000fea0003800000 */
[----:B-----5:R-:W-:Y:S02]  /*4c80*/  IMAD.U32 R0, R0, 0x10000, RZ ;  /* 0x0001000000007824 */ /* 0x020fe400078e00ff */
[----:B------:R-:W-:Y:S02]  /*4c90*/  IMAD.MOV.U32 R5, RZ, RZ, 0x3f000000 ;  /* 0x3f000000ff057424 */ /* 0x000fe400078e00ff */
[C---:B------:R-:W-:Y:S01]  /*4ca0*/  FADD.FTZ R7, |R0|.reuse, -RZ ;  /* 0x800000ff00077221 */ /* 0x040fe20000010200 */
[C---:B------:R-:W-:Y:S01]  /*4cb0*/  FSETP.GT.FTZ.AND P0, PT, |R0|.reuse, 0.56000000238418579102, PT ;  /* 0x3f0f5c290000780b */ /* 0x040fe20003f14200 */
[C---:B-1--4-:R-:W-:Y:S01]  /*4cc0*/  FFMA.FTZ R4, |R0|.reuse, -R5, 0.5 ;  /* 0x3f00000000047423 */ /* 0x052fe20000010a05 */
[----:B------:R-:W-:-:S03]  /*4cd0*/  FSETP.NEU.FTZ.AND P1, PT, |R0|, 1, PT ;  /* 0x3f8000000000780b */ /* 0x000fc60003f3d200 */
[----:B------:R-:W1:Y:S02]  /*4ce0*/  MUFU.RSQ R5, R4 ;  /* 0x0000000400057308 */ /* 0x000e640000001400 */
[----:B-1----:R-:W-:Y:S01]  /*4cf0*/  FMUL.FTZ R6, R4, R5 ;  /* 0x0000000504067220 */ /* 0x002fe20000410000 */
[----:B------:R-:W-:-:S04]  /*4d00*/  FMUL.FTZ R5, R5, -0.5 ;  /* 0xbf00000005057820 */ /* 0x000fc80000410000 */
[----:B------:R-:W-:-:S04]  /*4d10*/  FFMA.FTZ R5, R6, R5, 0.5 ;  /* 0x3f00000006057423 */ /* 0x000fc80000010005 */
[----:B------:R-:W-:-:S05]  /*4d20*/  FFMA.FTZ R5, R6, R5, R6 ;  /* 0x0000000506057223 */ /* 0x000fca0000010006 */
[----:B------:R-:W-:Y:S01]  /*4d30*/  @P0 FSEL R7, R5, RZ, P1 ;  /* 0x000000ff05070208 */ /* 0x000fe20000800000 */
[----:B------:R-:W-:Y:S01]  /*4d40*/  IMAD.MOV.U32 R5, RZ, RZ, 0x3d10ecef ;  /* 0x3d10ecefff057424 */ /* 0x000fe200078e00ff */
[----:B------:R-:W-:Y:S02]  /*4d50*/  FSETP.GT.FTZ.AND P1, PT, R0, 0.56000000238418579102, PT ;  /* 0x3f0f5c290000780b */ /* 0x000fe40003f34000 */
[----:B------:R-:W-:Y:S01]  /*4d60*/  LOP3.LUT R7, R7, 0x80000000, R0, 0xb8, !PT ;  /* 0x8000000007077812 */ /* 0x000fe200078eb800 */
[----:B------:R-:W-:-:S04]  /*4d70*/  IMAD.MOV.U32 R0, RZ, RZ, 0x3fd774eb ;  /* 0x3fd774ebff007424 */ /* 0x000fc800078e00ff */
        /* <DEDUP_REMOVED lines=12> */
[----:B------:R1:W4:Y:S03]  /*4e40*/  F2F.BF16.F32 R19, R4 ;  /* 0x0000000400137304 */ /* 0x0003260000202000 */
.L_x_431:
[----:B------:R-:W-:Y:S05]  /*4e50*/  BSYNC.RECONVERGENT B0 ;  /* 0x0000000000007941 */ /* 0x000fea0003800200 */
.L_x_430:
[----:B------:R-:W-:Y:S04]  /*4e60*/  BSSY.RECONVERGENT B6, `(.L_x_432) ;  /* 0x000010e000067945 */ /* 0x000fe80003800200 */
[----:B------:R-:W-:Y:S05]  /*4e70*/  @P2 BRA `(.L_x_433) ;  /* 0x0000001000302947 */ /* 0x000fea0003800000 */
[----:B------:R-:W0:Y:S01]  /*4e80*/  LDCU UR4, c[0x0][0x3a8] ;  /* 0x00007500ff0477ac */ /* 0x000e220008000800 */
[----:B------:R-:W3:Y:S01]  /*4e90*/  LDC.64 R8, c[0x0][0x388] ;  /* 0x0000e200ff087b82 */ /* 0x000ee20000000a00 */
[----:B-----5:R-:W-:Y:S01]  /*4ea0*/  IMAD R0, R2, 0x200, R25 ;  /* 0x0000020002007824 */ /* 0x020fe200078e0219 */
[----:B-12-4-:R-:W-:-:S03]  /*4eb0*/  PRMT R4, R17, 0x9910, RZ ;  /* 0x0000991011047816 */ /* 0x016fc600000000ff */
[----:B0-----:R-:W-:Y:S02]  /*4ec0*/  IMAD R5, R0, UR4, RZ ;  /* 0x0000000400057c24 */ /* 0x001fe4000f8e02ff */
[----:B------:R-:W-:-:S05]  /*4ed0*/  IMAD.MOV.U32 R0, RZ, RZ, R4 ;  /* 0x000000ffff007224 */ /* 0x000fca00078e0004 */
[----:B------:R-:W-:Y:S02]  /*4ee0*/  ISETP.GT.AND P0, PT, R0, 0x9, PT ;  /* 0x000000090000780c */ /* 0x000fe40003f04270 */
[----:B---3--:R-:W-:-:S05]  /*4ef0*/  IADD3 R8, P1, PT, R5, R8, RZ ;  /* 0x0000000805087210 */ /* 0x008fca0007f3e0ff */
[----:B------:R-:W-:-:S06]  /*4f00*/  IMAD.X R9, RZ, RZ, R9, P1 ;  /* 0x000000ffff097224 */ /* 0x000fcc00008e0609 */
[----:B------:R-:W-:Y:S05]  /*4f10*/  @P0 BRA `(.L_x_434) ;  /* 0x0000000400340947 */ /* 0x000fea0003800000 */
[----:B------:R-:W-:-:S13]  /*4f20*/  ISETP.GT.AND P0, PT, R0, 0x4, PT ;  /* 0x000000040000780c */ /* 0x000fda0003f04270 */
[----:B------:R-:W-:Y:S05]  /*4f30*/  @P0 BRA `(.L_x_435) ;  /* 0x0000000000940947 */ /* 0x000fea0003800000 */
[----:B------:R-:W-:-:S13]  /*4f40*/  ISETP.GT.AND P0, PT, R0, 0x1, PT ;  /* 0x000000010000780c */ /* 0x000fda0003f04270 */
[----:B------:R-:W-:Y:S05]  /*4f50*/  @P0 BRA `(.L_x_436) ;  /* 0x0000000000380947 */ /* 0x000fea0003800000 */
[----:B------:R-:W-:-:S13]  /*4f60*/  ISETP.NE.AND P0, PT, R17, RZ, PT ;  /* 0x000000ff1100720c */ /* 0x000fda0003f05270 */
[----:B------:R-:W-:Y:S05]  /*4f70*/  @!P0 BRA `(.L_x_437) ;  /* 0x00000000001c8947 */ /* 0x000fea0003800000 */
[----:B------:R-:W-:-:S13]  /*4f80*/  ISETP.NE.AND P0, PT, R0, 0x1, PT ;  /* 0x000000010000780c */ /* 0x000fda0003f05270 */
[----:B------:R-:W-:Y:S05]  /*4f90*/  @P0 BRA `(.L_x_438) ;  /* 0x0000000c00380947 */ /* 0x000fea0003800000 */
[----:B------:R-:W-:Y:S02]  /*4fa0*/  IMAD.U32 R3, R3, 0x10000, RZ ;  /* 0x0001000003037824 */ /* 0x000fe400078e00ff */
[----:B------:R-:W-:-:S04]  /*4fb0*/  IMAD.MOV.U32 R25, RZ, RZ, R23 ;  /* 0x000000ffff197224 */ /* 0x000fc800078e0017 */
[----:B------:R-:W0:Y:S02]  /*4fc0*/  F2I.FTZ.TRUNC.NTZ R3, R3 ;  /* 0x0000000300037305 */ /* 0x000e24000021f100 */
[----:B0-----:R0:W-:Y:S01]  /*4fd0*/  STG.E.U8 desc[UR36][R8.64], R3 ;  /* 0x0000000308007986 */ /* 0x0011e2000c101124 */
[----:B------:R-:W-:Y:S05]  /*4fe0*/  BRA `(.L_x_433) ;  /* 0x0000000c00d47947 */ /* 0x000fea0003800000 */
.L_x_437:
[----:B------:R-:W-:Y:S02]  /*4ff0*/  IMAD.U32 R5, R3, 0x10000, RZ ;  /* 0x0001000003057824 */ /* 0x000fe400078e00ff */
[----:B------:R-:W-:-:S04]  /*5000*/  IMAD.MOV.U32 R25, RZ, RZ, R23 ;  /* 0x000000ffff197224 */ /* 0x000fc800078e0017 */
[----:B------:R-:W0:Y:S02]  /*5010*/  F2I.S64.TRUNC R4, R5 ;  /* 0x0000000500047311 */ /* 0x000e24000020d900 */
[----:B0-----:R0:W-:Y:S01]  /*5020*/  STG.E.U8 desc[UR36][R8.64], R4 ;  /* 0x0000000408007986 */ /* 0x0011e2000c101124 */
[----:B------:R-:W-:Y:S05]  /*5030*/  BRA `(.L_x_433) ;  /* 0x0000000c00c07947 */ /* 0x000fea0003800000 */
.L_x_436:
[----:B------:R-:W-:-:S13]  /*5040*/  ISETP.NE.AND P0, PT, R0, 0x2, PT ;  /* 0x000000020000780c */ /* 0x000fda0003f05270 */
[----:B------:R-:W-:Y:S05]  /*5050*/  @!P0 BRA `(.L_x_439) ;  /* 0x0000000000388947 */ /* 0x000fea0003800000 */
[----:B------:R-:W-:-:S13]  /*5060*/  ISETP.NE.AND P0, PT, R0, 0x3, PT ;  /* 0x000000030000780c */ /* 0x000fda0003f05270 */
[----:B------:R-:W-:Y:S05]  /*5070*/  @!P0 BRA `(.L_x_440) ;  /* 0x00000000001c8947 */ /* 0x000fea0003800000 */
[----:B------:R-:W-:-:S13]  /*5080*/  ISETP.NE.AND P0, PT, R0, 0x4, PT ;  /* 0x000000040000780c */ /* 0x000fda0003f05270 */
[----:B------:R-:W-:Y:S05]  /*5090*/  @P0 BRA `(.L_x_438) ;  /* 0x0000000800f80947 */ /* 0x000fea0003800000 */
[----:B------:R-:W-:Y:S02]  /*50a0*/  IMAD.U32 R4, R3, 0x10000, RZ ;  /* 0x0001000003047824 */ /* 0x000fe400078e00ff */
[----:B------:R-:W-:-:S04]  /*50b0*/  IMAD.MOV.U32 R25, RZ, RZ, R23 ;  /* 0x000000ffff197224 */ /* 0x000fc800078e0017 */
[----:B------:R-:W0:Y:S02]  /*50c0*/  F2I.S64.TRUNC R4, R4 ;  /* 0x0000000400047311 */ /* 0x000e24000020d900 */
[----:B0-----:R0:W-:Y:S01]  /*50d0*/  STG.E.64 desc[UR36][R8.64], R4 ;  /* 0x0000000408007986 */ /* 0x0011e2000c101b24 */
[----:B------:R-:W-:Y:S05]  /*50e0*/  BRA `(.L_x_433) ;  /* 0x0000000c00947947 */ /* 0x000fea0003800000 */
.L_x_440:
[----:B------:R-:W-:Y:S02]  /*50f0*/  IMAD.U32 R3, R3, 0x10000, RZ ;  /* 0x0001000003037824 */ /* 0x000fe400078e00ff */
[----:B------:R-:W-:-:S04]  /*5100*/  IMAD.MOV.U32 R25, RZ, RZ, R23 ;  /* 0x000000ffff197224 */ /* 0x000fc800078e0017 */
[----:B------:R-:W0:Y:S02]  /*5110*/  F2I.FTZ.TRUNC.NTZ R3, R3 ;  /* 0x0000000300037305 */ /* 0x000e24000021f100 */
[----:B0-----:R0:W-:Y:S01]  /*5120*/  STG.E desc[UR36][R8.64], R3 ;  /* 0x0000000308007986 */ /* 0x0011e2000c101924 */
[----:B------:R-:W-:Y:S05]  /*5130*/  BRA `(.L_x_433) ;  /* 0x0000000c00807947 */ /* 0x000fea0003800000 */
.L_x_439:
[----:B------:R-:W-:Y:S02]  /*5140*/  IMAD.U32 R3, R3, 0x10000, RZ ;  /* 0x0001000003037824 */ /* 0x000fe400078e00ff */
[----:B------:R-:W-:-:S04]  /*5150*/  IMAD.MOV.U32 R25, RZ, RZ, R23 ;  /* 0x000000ffff197224 */ /* 0x000fc800078e0017 */
[----:B------:R-:W0:Y:S02]  /*5160*/  F2I.FTZ.TRUNC.NTZ R3, R3 ;  /* 0x0000000300037305 */ /* 0x000e24000021f100 */
[----:B0-----:R0:W-:Y:S01]  /*5170*/  STG.E.U16 desc[UR36][R8.64], R3 ;  /* 0x0000000308007986 */ /* 0x0011e2000c101524 */
[----:B------:R-:W-:Y:S05]  /*5180*/  BRA `(.L_x_433) ;  /* 0x0000000c006c7947 */ /* 0x000fea0003800000 */
.L_x_435:
[----:B------:R-:W-:-:S13]  /*5190*/  ISETP.GT.AND P0, PT, R0, 0x6, PT ;  /* 0x000000060000780c */ /* 0x000fda0003f04270 */
[----:B------:R-:W-:Y:S05]  /*51a0*/  @P0 BRA `(.L_x_441) ;  /* 0x0000000000340947 */ /* 0x000fea0003800000 */
[----:B------:R-:W-:-:S13]  /*51b0*/  ISETP.NE.AND P0, PT, R0, 0x5, PT ;  /* 0x000000050000780c */ /* 0x000fda0003f05270 */
[----:B------:R-:W-:Y:S05]  /*51c0*/  @!P0 BRA `(.L_x_442) ;  /* 0x0000000000188947 */ /* 0x000fea0003800000 */
[----:B------:R-:W-:-:S13]  /*51d0*/  ISETP.NE.AND P0, PT, R0, 0x6, PT ;  /* 0x000000060000780c */ /* 0x000fda0003f05270 */
[----:B------:R-:W-:Y:S05]  /*51e0*/  @P0 BRA `(.L_x_438) ;  /* 0x0000000800a40947 */ /* 0x000fea0003800000 */
[----:B------:R-:W-:Y:S02]  /*51f0*/  IMAD.U32 R3, R3, 0x10000, RZ ;  /* 0x0001000003037824 */ /* 0x000fe400078e00ff */
[----:B------:R-:W-:-:S03]  /*5200*/  IMAD.MOV.U32 R25, RZ, RZ, R23 ;  /* 0x000000ffff197224 */ /* 0x000fc600078e0017 */
[----:B------:R0:W-:Y:S01]  /*5210*/  STG.E desc[UR36][R8.64], R3 ;  /* 0x0000000308007986 */ /* 0x0001e2000c101924 */
[----:B------:R-:W-:Y:S05]  /*5220*/  BRA `(.L_x_433) ;  /* 0x0000000c00447947 */ /* 0x000fea0003800000 */
.L_x_442:
[----:B------:R-:W-:Y:S02]  /*5230*/  IMAD.U32 R0, R3, 0x10000, RZ ;  /* 0x0001000003007824 */ /* 0x000fe400078e00ff */
[----:B------:R-:W-:-:S03]  /*5240*/  IMAD.MOV.U32 R25, RZ, RZ, R23 ;  /* 0x000000ffff197224 */ /* 0x000fc600078e0017 */
[----:B------:R-:W-:-:S05]  /*5250*/  F2FP.F16.F32.PACK_AB R0, RZ, R0 ;  /* 0x00000000ff00723e */ /* 0x000fca00000000ff */
[----:B------:R0:W-:Y:S01]  /*5260*/  STG.E.U16 desc[UR36][R8.64], R0 ;  /* 0x0000000008007986 */ /* 0x0001e2000c101524 */
[----:B------:R-:W-:Y:S05]  /*5270*/  BRA `(.L_x_433) ;  /* 0x0000000c00307947 */ /* 0x000fea0003800000 */
.L_x_441:
[----:B------:R-:W-:-:S13]  /*5280*/  ISETP.NE.AND P0, PT, R0, 0x7, PT ;  /* 0x000000070000780c */ /* 0x000fda0003f05270 */
[----:B------:R-:W-:Y:S05]  /*5290*/  @!P0 BRA `(.L_x_443) ;  /* 0x00000000003c8947 */ /* 0x000fea0003800000 */
[----:B------:R-:W-:-:S13]  /*52a0*/  ISETP.NE.AND P0, PT, R0, 0x8, PT ;  /* 0x000000080000780c */ /* 0x000fda0003f05270 */
[----:B------:R-:W-:Y:S05]  /*52b0*/  @!P0 BRA `(.L_x_444) ;  /* 0x00000000001c8947 */ /* 0x000fea0003800000 */
[----:B------:R-:W-:-:S13]  /*52c0*/  ISETP.NE.AND P0, PT, R0, 0x9, PT ;  /* 0x000000090000780c */ /* 0x000fda0003f05270 */
[----:B------:R-:W-:Y:S05]  /*52d0*/  @P0 BRA `(.L_x_438) ;  /* 0x0000000800680947 */ /* 0x000fea0003800000 */
[----:B------:R-:W-:Y:S02]  /*52e0*/  IMAD.U32 R4, R3, 0x10000, RZ ;  /* 0x0001000003047824 */ /* 0x000fe400078e00ff */
[----:B------:R-:W-:Y:S02]  /*52f0*/  IMAD.MOV.U32 R5, RZ, RZ, RZ ;  /* 0x000000ffff057224 */ /* 0x000fe400078e00ff */
[----:B------:R-:W-:-:S03]  /*5300*/  IMAD.MOV.U32 R25, RZ, RZ, R23 ;  /* 0x000000ffff197224 */ /* 0x000fc600078e0017 */
[----:B------:R0:W-:Y:S01]  /*5310*/  STG.E.64 desc[UR36][R8.64], R4 ;  /* 0x0000000408007986 */ /* 0x0001e2000c101b24 */
[----:B------:R-:W-:Y:S05]  /*5320*/  BRA `(.L_x_433) ;  /* 0x0000000c00047947 */ /* 0x000fea0003800000 */
.L_x_444:
[----:B------:R-:W-:Y:S02]  /*5330*/  IMAD.U32 R3, R3, 0x10000, RZ ;  /* 0x0001000003037824 */ /* 0x000fe400078e00ff */
[----:B------:R-:W-:-:S03]  /*5340*/  IMAD.MOV.U32 R25, RZ, RZ, R23 ;  /* 0x000000ffff197224 */ /* 0x000fc600078e0017 */
[----:B------:R-:W-:-:S04]  /*5350*/  F2FP.F16.F32.PACK_AB R3, RZ, R3 ;  /* 0x00000003ff03723e */ /* 0x000fc800000000ff */
[----:B------:R-:W-:-:S05]  /*5360*/  PRMT R3, R3, 0x5410, RZ ;  /* 0x0000541003037816 */ /* 0x000fca00000000ff */
[----:B------:R0:W-:Y:S01]  /*5370*/  STG.E desc[UR36][R8.64], R3 ;  /* 0x0000000308007986 */ /* 0x0001e2000c101924 */
[----:B------:R-:W-:Y:S05]  /*5380*/  BRA `(.L_x_433) ;  /* 0x0000000800ec7947 */ /* 0x000fea0003800000 */
.L_x_443:
[----:B------:R-:W-:Y:S02]  /*5390*/  IMAD.U32 R4, R3, 0x10000, RZ ;  /* 0x0001000003047824 */ /* 0x000fe400078e00ff */
[----:B------:R-:W-:Y:S02]  /*53a0*/  IMAD.MOV.U32 R25, RZ, RZ, R23 ;  /* 0x000000ffff197224 */ /* 0x000fe400078e0017 */
[----:B------:R-:W-:-:S06]  /*53b0*/  FMUL.FTZ R4, R4, 1 ;  /* 0x3f80000004047820 */ /* 0x000fcc0000410000 */
[----:B------:R-:W0:Y:S02]  /*53c0*/  F2F.F64.F32 R4, R4 ;  /* 0x0000000400047310 */ /* 0x000e240000201800 */
[----:B0-----:R0:W-:Y:S01]  /*53d0*/  STG.E.64 desc[UR36][R8.64], R4 ;  /* 0x0000000408007986 */ /* 0x0011e2000c101b24 */
[----:B------:R-:W-:Y:S05]  /*53e0*/  BRA `(.L_x_433) ;  /* 0x0000000800d47947 */ /* 0x000fea0003800000 */
.L_x_434:
[----:B------:R-:W-:-:S13]  /*53f0*/  ISETP.GT.AND P0, PT, R0, 0x18, PT ;  /* 0x000000180000780c */ /* 0x000fda0003f04270 */
[----:B------:R-:W-:Y:S05]  /*5400*/  @P0 BRA `(.L_x_445) ;  /* 0x0000000400080947 */ /* 0x000fea0003800000 */
        /* <DEDUP_REMOVED lines=8> */
[----:B------:R-:W-:-:S04]  /*5490*/  FSETP.NEU.FTZ.AND P0, PT, R3, RZ, PT ;  /* 0x000000ff0300720b */ /* 0x000fc80003f1d000 */
[----:B------:R-:W-:-:S05]  /*54a0*/  SEL R3, RZ, 0x1, !P0 ;  /* 0x00000001ff037807 */ /* 0x000fca0004000000 */
[----:B------:R0:W-:Y:S01]  /*54b0*/  STG.E.U8 desc[UR36][R8.64], R3 ;  /* 0x0000000308007986 */ /* 0x0001e2000c101124 */
[----:B------:R-:W-:Y:S05]  /*54c0*/  BRA `(.L_x_433) ;  /* 0x00000008009c7947 */ /* 0x000fea0003800000 */
.L_x_447:
[----:B------:R-:W-:Y:S01]  /*54d0*/  IMAD.U32 R3, R3, 0x10000, RZ ;  /* 0x0001000003037824 */ /* 0x000fe200078e00ff */
[----:B------:R-:W-:Y:S01]  /*54e0*/  CS2R R6, SRZ ;  /* 0x0000000000067805 */ /* 0x000fe2000001ff00 */
[----:B------:R-:W-:Y:S02]  /*54f0*/  IMAD.MOV.U32 R25, RZ, RZ, R23 ;  /* 0x000000ffff197224 */ /* 0x000fe400078e0017 */
[----:B------:R-:W-:-:S04]  /*5500*/  FMUL.FTZ R3, R3, 1 ;  /* 0x3f80000003037820 */ /* 0x000fc80000410000 */
[----:B------:R-:W0:Y:S02]  /*5510*/  F2F.F64.F32 R4, R3 ;  /* 0x0000000300047310 */ /* 0x000e240000201800 */
[----:B0-----:R0:W-:Y:S01]  /*5520*/  STG.E.128 desc[UR36][R8.64], R4 ;  /* 0x0000000408007986 */ /* 0x0011e2000c101d24 */
[----:B------:R-:W-:Y:S05]  /*5530*/  BRA `(.L_x_433) ;  /* 0x0000000800807947 */ /* 0x000fea0003800000 */
.L_x_446:
[----:B------:R-:W-:-:S13]  /*5540*/  ISETP.NE.AND P0, PT, R0, 0xf, PT ;  /* 0x0000000f0000780c */ /* 0x000fda0003f05270 */
[----:B------:R-:W-:Y:S05]  /*5550*/  @!P0 BRA `(.L_x_448) ;  /* 0x0000000000a88947 */ /* 0x000fea0003800000 */
[----:B------:R-:W-:-:S13]  /*5560*/  ISETP.NE.AND P0, PT, R0, 0x17, PT ;  /* 0x000000170000780c */ /* 0x000fda0003f05270 */
[----:B------:R-:W-:Y:S05]  /*5570*/  @!P0 BRA `(.L_x_449) ;  /* 0x0000000000508947 */ /* 0x000fea0003800000 */
[----:B------:R-:W-:-:S13]  /*5580*/  ISETP.NE.AND P0, PT, R0, 0x18, PT ;  /* 0x000000180000780c */ /* 0x000fda0003f05270 */
[----:B------:R-:W-:Y:S05]  /*5590*/  @P0 BRA `(.L_x_438) ;  /* 0x0000000400b80947 */ /* 0x000fea0003800000 */
[----:B------:R-:W-:Y:S01]  /*55a0*/  IMAD.U32 R6, R3, 0x10000, RZ ;  /* 0x0001000003067824 */ /* 0x000fe200078e00ff */
        /* <DEDUP_REMOVED lines=12> */
.L_x_451:
[----:B------:R-:W-:Y:S05]  /*5670*/  BSYNC.RECONVERGENT B0 ;  /* 0x0000000000007941 */ /* 0x000fea0003800200 */
.L_x_450:
[----:B------:R-:W-:Y:S01]  /*5680*/  LOP3.LUT R5, R0, 0x80, R5, 0xf8, !PT ;  /* 0x0000008000057812 */ /* 0x000fe200078ef805 */
[----:B------:R-:W-:-:S04]  /*5690*/  IMAD.MOV.U32 R25, RZ, RZ, R23 ;  /* 0x000000ffff197224 */ /* 0x000fc800078e0017 */
[----:B------:R0:W-:Y:S01]  /*56a0*/  STG.E.U8 desc[UR36][R8.64], R5 ;  /* 0x0000000508007986 */ /* 0x0001e2000c101124 */
[----:B------:R-:W-:Y:S05]  /*56b0*/  BRA `(.L_x_433) ;  /* 0x0000000800207947 */ /* 0x000fea0003800000 */
.L_x_449:
[----:B------:R-:W-:Y:S01]  /*56c0*/  IMAD.U32 R6, R3, 0x10000, RZ ;  /* 0x0001000003067824 */ /* 0x000fe200078e00ff */
[----:B------:R-:W-:Y:S04]  /*56d0*/  BSSY.RECONVERGENT B0, `(.L_x_452) ;  /* 0x000000e000007945 */ /* 0x000fe80003800200 */
        /* <DEDUP_REMOVED lines=13> */
.L_x_453:
[----:B------:R-:W-:Y:S05]  /*57b0*/  BSYNC.RECONVERGENT B0 ;  /* 0x0000000000007941 */ /* 0x000fea0003800200 */
.L_x_452:
[----:B------:R-:W-:Y:S01]  /*57c0*/  LOP3.LUT R5, R0, 0x80, R5, 0xf8, !PT ;  /* 0x0000008000057812 */ /* 0x000fe200078ef805 */
[----:B------:R-:W-:-:S04]  /*57d0*/  IMAD.MOV.U32 R25, RZ, RZ, R23 ;  /* 0x000000ffff197224 */ /* 0x000fc800078e0017 */
[----:B------:R0:W-:Y:S01]  /*57e0*/  STG.E.U8 desc[UR36][R8.64], R5 ;  /* 0x0000000508007986 */ /* 0x0001e2000c101124 */
[----:B------:R-:W-:Y:S05]  /*57f0*/  BRA `(.L_x_433) ;  /* 0x0000000400d07947 */ /* 0x000fea0003800000 */
.L_x_448:
[----:B------:R0:W-:Y:S01]  /*5800*/  STG.E.U16 desc[UR36][R8.64], R3 ;  /* 0x0000000308007986 */ /* 0x0001e2000c101524 */
[----:B------:R-:W-:Y:S01]  /*5810*/  IMAD.MOV.U32 R25, RZ, RZ, R23 ;  /* 0x000000ffff197224 */ /* 0x000fe200078e0017 */
[----:B------:R-:W-:Y:S06]  /*5820*/  BRA `(.L_x_433) ;  /* 0x0000000400c47947 */ /* 0x000fec0003800000 */
.L_x_445:
[----:B------:R-:W-:-:S13]  /*5830*/  ISETP.GT.AND P0, PT, R0, 0x1b, PT ;  /* 0x0000001b0000780c */ /* 0x000fda0003f04270 */
[----:B------:R-:W-:Y:S05]  /*5840*/  @P0 BRA `(.L_x_454) ;  /* 0x0000000000f40947 */ /* 0x000fea0003800000 */
        /* <DEDUP_REMOVED lines=8> */
[----:B------:R-:W0:Y:S02]  /*58d0*/  F2I.FTZ.U32.TRUNC.NTZ R3, R3 ;  /* 0x0000000300037305 */ /* 0x000e24000021f000 */
[----:B0-----:R0:W-:Y:S01]  /*58e0*/  STG.E.U16 desc[UR36][R8.64], R3 ;  /* 0x0000000308007986 */ /* 0x0011e2000c101524 */
[----:B------:R-:W-:Y:S05]  /*58f0*/  BRA `(.L_x_433) ;  /* 0x0000000400907947 */ /* 0x000fea0003800000 */
.L_x_456:
[----:B------:R-:W-:Y:S01]  /*5900*/  IMAD.U32 R3, R3, 0x10000, RZ ;  /* 0x0001000003037824 */ /* 0x000fe200078e00ff */
[----:B------:R-:W-:Y:S01]  /*5910*/  BSSY.RECONVERGENT B0, `(.L_x_457) ;  /* 0x0000014000007945 */ /* 0x000fe20003800200 */
[----:B------:R-:W-:-:S03]  /*5920*/  IMAD.MOV.U32 R4, RZ, RZ, 0x80 ;  /* 0x00000080ff047424 */ /* 0x000fc600078e00ff */
[----:B------:R-:W-:-:S04]  /*5930*/  LOP3.LUT R0, R3, 0x7fffffff, RZ, 0xc0, !PT ;  /* 0x7fffffff03007812 */ /* 0x000fc800078ec0ff */
[----:B------:R-:W-:-:S13]  /*5940*/  ISETP.GT.U32.AND P0, PT, R0, 0x437fffff, PT ;  /* 0x437fffff0000780c */ /* 0x000fda0003f04070 */
[----:B------:R-:W-:Y:S05]  /*5950*/  @P0 BRA `(.L_x_458) ;  /* 0x00000000003c0947 */ /* 0x000fea0003800000 */
[----:B------:R-:W-:-:S13]  /*5960*/  ISETP.GT.U32.AND P0, PT, R0, 0x3bffffff, PT ;  /* 0x3bffffff0000780c */ /* 0x000fda0003f04070 */
[----:B------:R-:W-:Y:S05]  /*5970*/  @P0 BRA `(.L_x_459) ;  /* 0x0000000000140947 */ /* 0x000fea0003800000 */
[----:B------:R-:W-:Y:S01]  /*5980*/  FADD.FTZ R0, R0, 8192 ;  /* 0x4600000000007421 */ /* 0x000fe20000010000 */
[----:B------:R-:W-:-:S04]  /*5990*/  PRMT R4, RZ, 0x7610, R4 ;  /* 0x00007610ff047816 */ /* 0x000fc80000000004 */
[----:B------:R-:W-:-:S13]  /*59a0*/  LOP3.LUT P0, R0, R0, 0xff, RZ, 0xc0, !PT ;  /* 0x000000ff00007812 */ /* 0x000fda000780c0ff */
[----:B------:R-:W-:Y:S05]  /*59b0*/  @!P0 BRA `(.L_x_458) ;  /* 0x0000000000248947 */ /* 0x000fea0003800000 */
[----:B------:R-:W-:Y:S05]  /*59c0*/  BRA `(.L_x_460) ;  /* 0x0000000000147947 */ /* 0x000fea0003800000 */
.L_x_459:
[----:B------:R-:W-:-:S04]  /*59d0*/  SHF.R.U32.HI R0, RZ, 0x14, R3 ;  /* 0x00000014ff007819 */ /* 0x000fc80000011603 */
[----:B------:R-:W-:-:S04]  /*59e0*/  LOP3.LUT R0, R0, 0x1, RZ, 0xc0, !PT ;  /* 0x0000000100007812 */ /* 0x000fc800078ec0ff */
[----:B------:R-:W-:-:S04]  /*59f0*/  IADD3 R0, PT, PT, R3, 0x487ffff, R0 ;  /* 0x0487ffff03007810 */ /* 0x000fc80007ffe000 */
[----:B------:R-:W-:-:S04]  /*5a00*/  SHF.R.U32.HI R0, RZ, 0x14, R0 ;  /* 0x00000014ff007819 */ /* 0x000fc80000011600 */
[----:B------:R-:W-:-:S07]  /*5a10*/  LOP3.LUT R0, R0, 0xff, RZ, 0xc0, !PT ;  /* 0x000000ff00007812 */ /* 0x000fce00078ec0ff */
.L_x_460:
[----:B------:R-:W-:-:S04]  /*5a20*/  SHF.R.U32.HI R3, RZ, 0x18, R3 ;  /* 0x00000018ff037819 */ /* 0x000fc80000011603 */
[----:B------:R-:W-:-:S04]  /*5a30*/  LOP3.LUT R0, R0, 0x80, R3, 0xf8, !PT ;  /* 0x0000008000007812 */ /* 0x000fc800078ef803 */
[----:B------:R-:W-:-:S07]  /*5a40*/  PRMT R4, R0, 0x7610, R4 ;  /* 0x0000761000047816 */ /* 0x000fce0000000004 */
.L_x_458:
[----:B------:R-:W-:Y:S05]  /*5a50*/  BSYNC.RECONVERGENT B0 ;  /* 0x0000000000007941 */ /* 0x000fea0003800200 */
.L_x_457:
[----:B------:R0:W-:Y:S01]  /*5a60*/  STG.E.U8 desc[UR36][R8.64], R4 ;  /* 0x0000000408007986 */ /* 0x0001e2000c101124 */
[----:B------:R-:W-:Y:S01]  /*5a70*/  IMAD.MOV.U32 R25, RZ, RZ, R23 ;  /* 0x000000ffff197224 */ /* 0x000fe200078e0017 */
[----:B------:R-:W-:Y:S06]  /*5a80*/  BRA `(.L_x_433) ;  /* 0x00000004002c7947 */ /* 0x000fec0003800000 */
.L_x_455:
        /* <DEDUP_REMOVED lines=13> */
.L_x_463:
[----:B------:R-:W-:-:S04]  /*5b60*/  SHF.R.U32.HI R0, RZ, 0x15, R3 ;  /* 0x00000015ff007819 */ /* 0x000fc80000011603 */
[----:B------:R-:W-:-:S04]  /*5b70*/  LOP3.LUT R0, R0, 0x1, RZ, 0xc0, !PT ;  /* 0x0000000100007812 */ /* 0x000fc800078ec0ff */
[----:B------:R-:W-:-:S04]  /*5b80*/  IADD3 R0, PT, PT, R3, 0x88fffff, R0 ;  /* 0x088fffff03007810 */ /* 0x000fc80007ffe000 */
[----:B------:R-:W-:-:S04]  /*5b90*/  SHF.R.U32.HI R0, RZ, 0x15, R0 ;  /* 0x00000015ff007819 */ /* 0x000fc80000011600 */
[----:B------:R-:W-:-:S07]  /*5ba0*/  LOP3.LUT R0, R0, 0xff, RZ, 0xc0, !PT ;  /* 0x000000ff00007812 */ /* 0x000fce00078ec0ff */
.L_x_464:
[----:B------:R-:W-:-:S04]  /*5bb0*/  SHF.R.U32.HI R3, RZ, 0x18, R3 ;  /* 0x00000018ff037819 */ /* 0x000fc80000011603 */
[----:B------:R-:W-:-:S04]  /*5bc0*/  LOP3.LUT R0, R0, 0x80, R3, 0xf8, !PT ;  /* 0x0000008000007812 */ /* 0x000fc800078ef803 */
[----:B------:R-:W-:-:S07]  /*5bd0*/  PRMT R4, R0, 0x7610, R4 ;  /* 0x0000761000047816 */ /* 0x000fce0000000004 */
.L_x_462:
[----:B------:R-:W-:Y:S05]  /*5be0*/  BSYNC.RECONVERGENT B0 ;  /* 0x0000000000007941 */ /* 0x000fea0003800200 */
.L_x_461:
[----:B------:R0:W-:Y:S01]  /*5bf0*/  STG.E.U8 desc[UR36][R8.64], R4 ;  /* 0x0000000408007986 */ /* 0x0001e2000c101124 */
[----:B------:R-:W-:Y:S01]  /*5c00*/  IMAD.MOV.U32 R25, RZ, RZ, R23 ;  /* 0x000000ffff197224 */ /* 0x000fe200078e0017 */
[----:B------:R-:W-:Y:S06]  /*5c10*/  BRA `(.L_x_433) ;  /* 0x0000000000c87947 */ /* 0x000fec0003800000 */
.L_x_454:
[----:B------:R-:W-:-:S13]  /*5c20*/  ISETP.NE.AND P0, PT, R0, 0x1c, PT ;  /* 0x0000001c0000780c */ /* 0x000fda0003f05270 */
[----:B------:R-:W-:Y:S05]  /*5c30*/  @!P0 BRA `(.L_x_465) ;  /* 0x0000000000b08947 */ /* 0x000fea0003800000 */
[----:B------:R-:W-:-:S13]  /*5c40*/  ISETP.NE.AND P0, PT, R0, 0x1d, PT ;  /* 0x0000001d0000780c */ /* 0x000fda0003f05270 */
[----:B------:R-:W-:Y:S05]  /*5c50*/  @!P0 BRA `(.L_x_466) ;  /* 0x0000000000948947 */ /* 0x000fea0003800000 */
[----:B------:R-:W-:-:S13]  /*5c60*/  ISETP.NE.AND P0, PT, R0, 0x2c, PT ;  /* 0x0000002c0000780c */ /* 0x000fda0003f05270 */
[----:B------:R-:W-:Y:S05]  /*5c70*/  @!P0 BRA `(.L_x_467) ;  /* 0x0000000000488947 */ /* 0x000fea0003800000 */
.L_x_438:
        /* <DEDUP_REMOVED lines=16> */
.L_x_468:
[----:B------:R-:W-:Y:S01]  /*5d80*/  IMAD.MOV.U32 R25, RZ, RZ, R23 ;  /* 0x000000ffff197224 */ /* 0x000fe200078e0017 */
[----:B------:R-:W-:Y:S06]  /*5d90*/  BRA `(.L_x_433) ;  /* 0x0000000000687947 */ /* 0x000fec0003800000 */
.L_x_467:
[----:B------:R-:W-:Y:S02]  /*5da0*/  IMAD.U32 R4, R3, 0x10000, RZ ;  /* 0x0001000003047824 */ /* 0x000fe400078e00ff */
[----:B------:R-:W-:-:S03]  /*5db0*/  IMAD.MOV.U32 R25, RZ, RZ, R23 ;  /* 0x000000ffff197224 */ /* 0x000fc600078e0017 */
        /* <DEDUP_REMOVED lines=11> */
[----:B------:R-:W-:-:S04]  /*5e70*/  @!P0 IMAD.MOV R0, RZ, RZ, R5 ;  /* 0x000000ffff008224 */ /* 0x000fc800078e0205 */
[----:B------:R-:W-:-:S05]  /*5e80*/  @P2 IMAD.MOV.U32 R3, RZ, RZ, R0 ;  /* 0x000000ffff032224 */ /* 0x000fca00078e0000 */
[----:B------:R0:W-:Y:S01]  /*5e90*/  STG.E.U8 desc[UR36][R8.64], R3 ;  /* 0x0000000308007986 */ /* 0x0001e2000c101124 */
[----:B------:R-:W-:Y:S05]  /*5ea0*/  BRA `(.L_x_433) ;  /* 0x0000000000247947 */ /* 0x000fea0003800000 */
.L_x_466:
[----:B------:R-:W-:Y:S02]  /*5eb0*/  IMAD.U32 R4, R3, 0x10000, RZ ;  /* 0x0001000003047824 */ /* 0x000fe400078e00ff */
[----:B------:R-:W-:-:S04]  /*5ec0*/  IMAD.MOV.U32 R25, RZ, RZ, R23 ;  /* 0x000000ffff197224 */ /* 0x000fc800078e0017 */
[----:B------:R-:W0:Y:S02]  /*5ed0*/  F2I.U64.TRUNC R4, R4 ;  /* 0x0000000400047311 */ /* 0x000e24000020d800 */
[----:B0-----:R0:W-:Y:S01]  /*5ee0*/  STG.E.64 desc[UR36][R8.64], R4 ;  /* 0x0000000408007986 */ /* 0x0011e2000c101b24 */
[----:B------:R-:W-:Y:S05]  /*5ef0*/  BRA `(.L_x_433) ;  /* 0x0000000000107947 */ /* 0x000fea0003800000 */
.L_x_465:
[----:B------:R-:W-:Y:S02]  /*5f00*/  IMAD.U32 R3, R3, 0x10000, RZ ;  /* 0x0001000003037824 */ /* 0x000fe400078e00ff */
[----:B------:R-:W-:-:S04]  /*5f10*/  IMAD.MOV.U32 R25, RZ, RZ, R23 ;  /* 0x000000ffff197224 */ /* 0x000fc800078e0017 */
[----:B------:R-:W0:Y:S02]  /*5f20*/  F2I.FTZ.U32.TRUNC.NTZ R3, R3 ;  /* 0x0000000300037305 */ /* 0x000e24000021f000 */
[----:B0-----:R0:W-:Y:S02]  /*5f30*/  STG.E desc[UR36][R8.64], R3 ;  /* 0x0000000308007986 */ /* 0x0011e4000c101924 */
.L_x_433:
[----:B------:R-:W-:Y:S05]  /*5f40*/  BSYNC.RECONVERGENT B6 ;  /* 0x0000000000067941 */ /* 0x000fea0003800200 */
.L_x_432:
[----:B------:R-:W-:Y:S01]  /*5f50*/  ISETP.GE.AND P0, PT, R25, R16, PT ;  /* 0x000000101900720c */ /* 0x000fe20003f06270 */
[----:B------:R-:W-:-:S12]  /*5f60*/  BSSY.RECONVERGENT B6, `(.L_x_469) ;  /* 0x00001f0000067945 */ /* 0x000fd80003800200 */
[----:B------:R-:W-:Y:S05]  /*5f70*/  @P0 BRA `(.L_x_470) ;  /* 0x0000001c00b80947 */ /* 0x000fea0003800000 */
[----:B------:R-:W3:Y:S01]  /*5f80*/  LDCU UR4, c[0x0][0x3a8] ;  /* 0x00007500ff0477ac */ /* 0x000ee20008000800 */
[----:B0-----:R-:W0:Y:S01]  /*5f90*/  LDC.64 R8, c[0x0][0x388] ;  /* 0x0000e200ff087b82 */ /* 0x001e220000000a00 */
[----:B-----5:R-:W-:Y:S01]  /*5fa0*/  IMAD R0, R2, 0x200, R25 ;  /* 0x0000020002007824 */ /* 0x020fe200078e0219 */
[----:B-12-4-:R-:W-:-:S03]  /*5fb0*/  PRMT R4, R17, 0x9910, RZ ;  /* 0x0000991011047816 */ /* 0x016fc600000000ff */
[----:B---3--:R-:W-:Y:S02]  /*5fc0*/  IMAD R3, R0, UR4, RZ ;  /* 0x0000000400037c24 */ /* 0x008fe4000f8e02ff */
[----:B------:R-:W-:-:S05]  /*5fd0*/  IMAD.MOV.U32 R0, RZ, RZ, R4 ;  /* 0x000000ffff007224 */ /* 0x000fca00078e0004 */
[----:B------:R-:W-:Y:S02]  /*5fe0*/  ISETP.GT.AND P1, PT, R0, 0x9, PT ;  /* 0x000000090000780c */ /* 0x000fe40003f24270 */
[----:B0-----:R-:W-:-:S05]  /*5ff0*/  IADD3 R8, P0, PT, R3, R8, RZ ;  /* 0x0000000803087210 */ /* 0x001fca0007f1e0ff */
        /* <DEDUP_REMOVED lines=10> */
[----:B------:R-:W-:-:S04]  /*60a0*/  IMAD.U32 R22, R22, 0x10000, RZ ;  /* 0x0001000016167824 */ /* 0x000fc800078e00ff */
[----:B------:R-:W0:Y:S02]  /*60b0*/  F2I.FTZ.TRUNC.NTZ R3, R22 ;  /* 0x0000001600037305 */ /* 0x000e24000021f100 */
[----:B0-----:R4:W-:Y:S01]  /*60c0*/  STG.E.U8 desc[UR36][R8.64], R3 ;  /* 0x0000000308007986 */ /* 0x0019e2000c101124 */
[----:B------:R-:W-:Y:S05]  /*60d0*/  BRA `(.L_x_476) ;  /* 0x0000000c007c7947 */ /* 0x000fea0003800000 */
.L_x_474:
[----:B------:R-:W-:-:S06]  /*60e0*/  IMAD.U32 R5, R22, 0x10000, RZ ;  /* 0x0001000016057824 */ /* 0x000fcc00078e00ff */
[----:B------:R-:W0:Y:S02]  /*60f0*/  F2I.S64.TRUNC R4, R5 ;  /* 0x0000000500047311 */ /* 0x000e24000020d900 */
[----:B0-----:R3:W-:Y:S01]  /*6100*/  STG.E.U8 desc[UR36][R8.64], R4 ;  /* 0x0000000408007986 */ /* 0x0017e2000c101124 */
[----:B------:R-:W-:Y:S05]  /*6110*/  BRA `(.L_x_476) ;  /* 0x0000000c006c7947 */ /* 0x000fea0003800000 */
.L_x_473:
[----:B------:R-:W-:-:S13]  /*6120*/  ISETP.NE.AND P0, PT, R0, 0x2, PT ;  /* 0x000000020000780c */ /* 0x000fda0003f05270 */
[----:B------:R-:W-:Y:S05]  /*6130*/  @!P0 BRA `(.L_x_477) ;  /* 0x0000000000308947 */ /* 0x000fea0003800000 */
[----:B------:R-:W-:-:S13]  /*6140*/  ISETP.NE.AND P0, PT, R0, 0x3, PT ;  /* 0x000000030000780c */ /* 0x000fda0003f05270 */
[----:B------:R-:W-:Y:S05]  /*6150*/  @!P0 BRA `(.L_x_478) ;  /* 0x0000000000188947 */ /* 0x000fea0003800000 */
[----:B------:R-:W-:-:S13]  /*6160*/  ISETP.NE.AND P0, PT, R0, 0x4, PT ;  /* 0x000000040000780c */ /* 0x000fda0003f05270 */
[----:B------:R-:W-:Y:S05]  /*6170*/  @P0 BRA `(.L_x_475) ;  /* 0x0000000800780947 */ /* 0x000fea0003800000 */
[----:B------:R-:W-:-:S06]  /*6180*/  IMAD.U32 R4, R22, 0x10000, RZ ;  /* 0x0001000016047824 */ /* 0x000fcc00078e00ff */
[----:B------:R-:W0:Y:S02]  /*6190*/  F2I.S64.TRUNC R4, R4 ;  /* 0x0000000400047311 */ /* 0x000e24000020d900 */
[----:B0-----:R1:W-:Y:S01]  /*61a0*/  STG.E.64 desc[UR36][R8.64], R4 ;  /* 0x0000000408007986 */ /* 0x0013e2000c101b24 */
[----:B------:R-:W-:Y:S05]  /*61b0*/  BRA `(.L_x_476) ;  /* 0x0000000c00447947 */ /* 0x000fea0003800000 */
.L_x_478:
[----:B------:R-:W-:-:S04]  /*61c0*/  IMAD.U32 R22, R22, 0x10000, RZ ;  /* 0x0001000016167824 */ /* 0x000fc800078e00ff */
[----:B------:R-:W0:Y:S02]  /*61d0*/  F2I.FTZ.TRUNC.NTZ R3, R22 ;  /* 0x0000001600037305 */ /* 0x000e24000021f100 */
[----:B0-----:R2:W-:Y:S01]  /*61e0*/  STG.E desc[UR36][R8.64], R3 ;  /* 0x0000000308007986 */ /* 0x0015e2000c101924 */
[----:B------:R-:W-:Y:S05]  /*61f0*/  BRA `(.L_x_476) ;  /* 0x0000000c00347947 */ /* 0x000fea0003800000 */
.L_x_477:
[----:B------:R-:W-:-:S04]  /*6200*/  IMAD.U32 R22, R22, 0x10000, RZ ;  /* 0x0001000016167824 */ /* 0x000fc800078e00ff */
[----:B------:R-:W0:Y:S02]  /*6210*/  F2I.FTZ.TRUNC.NTZ R3, R22 ;  /* 0x0000001600037305 */ /* 0x000e24000021f100 */
[----:B0-----:R0:W-:Y:S01]  /*6220*/  STG.E.U16 desc[UR36][R8.64], R3 ;  /* 0x0000000308007986 */ /* 0x0011e2000c101524 */
[----:B------:R-:W-:Y:S05]  /*6230*/  BRA `(.L_x_476) ;  /* 0x0000000c00247947 */ /* 0x000fea0003800000 */
.L_x_472:
[----:B------:R-:W-:-:S13]  /*6240*/  ISETP.GT.AND P0, PT, R0, 0x6, PT ;  /* 0x000000060000780c */ /* 0x000fda0003f04270 */
[----:B------:R-:W-:Y:S05]  /*6250*/  @P0 BRA `(.L_x_479) ;  /* 0x00000000002c0947 */ /* 0x000fea0003800000 */
[----:B------:R-:W-:-:S13]  /*6260*/  ISETP.NE.AND P0, PT, R0, 0x5, PT ;  /* 0x000000050000780c */ /* 0x000fda0003f05270 */
[----:B------:R-:W-:Y:S05]  /*6270*/  @!P0 BRA `(.L_x_480) ;  /* 0x0000000000148947 */ /* 0x000fea0003800000 */
[----:B------:R-:W-:-:S13]  /*6280*/  ISETP.NE.AND P0, PT, R0, 0x6, PT ;  /* 0x000000060000780c */ /* 0x000fda0003f05270 */
[----:B------:R-:W-:Y:S05]  /*6290*/  @P0 BRA `(.L_x_475) ;  /* 0x0000000800300947 */ /* 0x000fea0003800000 */
[----:B------:R-:W-:-:S05]  /*62a0*/  IMAD.U32 R3, R22, 0x10000, RZ ;  /* 0x0001000016037824 */ /* 0x000fca00078e00ff */
[----:B------:R0:W-:Y:S01]  /*62b0*/  STG.E desc[UR36][R8.64], R3 ;  /* 0x0000000308007986 */ /* 0x0001e2000c101924 */
[----:B------:R-:W-:Y:S05]  /*62c0*/  BRA `(.L_x_476) ;  /* 0x0000000c00007947 */ /* 0x000fea0003800000 */
.L_x_480:
[----:B------:R-:W-:-:S05]  /*62d0*/  IMAD.U32 R0, R22, 0x10000, RZ ;  /* 0x0001000016007824 */ /* 0x000fca00078e00ff */
[----:B------:R-:W-:-:S05]  /*62e0*/  F2FP.F16.F32.PACK_AB R0, RZ, R0 ;  /* 0x00000000ff00723e */ /* 0x000fca00000000ff */
[----:B------:R0:W-:Y:S01]  /*62f0*/  STG.E.U16 desc[UR36][R8.64], R0 ;  /* 0x0000000008007986 */ /* 0x0001e2000c101524 */
[----:B------:R-:W-:Y:S05]  /*6300*/  BRA `(.L_x_476) ;  /* 0x0000000800f07947 */ /* 0x000fea0003800000 */
.L_x_479:
[----:B------:R-:W-:-:S13]  /*6310*/  ISETP.NE.AND P0, PT, R0, 0x7, PT ;  /* 0x000000070000780c */ /* 0x000fda0003f05270 */
[----:B------:R-:W-:Y:S05]  /*6320*/  @!P0 BRA `(.L_x_481) ;  /* 0x0000000000348947 */ /* 0x000fea0003800000 */
[----:B------:R-:W-:-:S13]  /*6330*/  ISETP.NE.AND P0, PT, R0, 0x8, PT ;  /* 0x000000080000780c */ /* 0x000fda0003f05270 */
[----:B------:R-:W-:Y:S05]  /*6340*/  @!P0 BRA `(.L_x_482) ;  /* 0x0000000000188947 */ /* 0x000fea0003800000 */
[----:B------:R-:W-:-:S13]  /*6350*/  ISETP.NE.AND P0, PT, R0, 0x9, PT ;  /* 0x000000090000780c */ /* 0x000fda0003f05270 */
[----:B------:R-:W-:Y:S05]  /*6360*/  @P0 BRA `(.L_x_475) ;  /* 0x0000000400fc0947 */ /* 0x000fea0003800000 */
[----:B------:R-:W-:Y:S02]  /*6370*/  IMAD.U32 R22, R22, 0x10000, RZ ;  /* 0x0001000016167824 */ /* 0x000fe400078e00ff */
[----:B------:R-:W-:-:S05]  /*6380*/  IMAD.MOV.U32 R23, RZ, RZ, RZ ;  /* 0x000000ffff177224 */ /* 0x000fca00078e00ff */
[----:B------:R0:W-:Y:S01]  /*6390*/  STG.E.64 desc[UR36][R8.64], R22 ;  /* 0x0000001608007986 */ /* 0x0001e2000c101b24 */
[----:B------:R-:W-:Y:S05]  /*63a0*/  BRA `(.L_x_476) ;  /* 0x0000000800c87947 */ /* 0x000fea0003800000 */
.L_x_482:
[----:B------:R-:W-:-:S05]  /*63b0*/  IMAD.U32 R22, R22, 0x10000, RZ ;  /* 0x0001000016167824 */ /* 0x000fca00078e00ff */
[----:B------:R-:W-:-:S04]  /*63c0*/  F2FP.F16.F32.PACK_AB R3, RZ, R22 ;  /* 0x00000016ff03723e */ /* 0x000fc800000000ff */
[----:B------:R-:W-:-:S05]  /*63d0*/  PRMT R3, R3, 0x5410, RZ ;  /* 0x0000541003037816 */ /* 0x000fca00000000ff */
[----:B------:R0:W-:Y:S01]  /*63e0*/  STG.E desc[UR36][R8.64], R3 ;  /* 0x0000000308007986 */ /* 0x0001e2000c101924 */
[----:B------:R-:W-:Y:S05]  /*63f0*/  BRA `(.L_x_476) ;  /* 0x0000000800b47947 */ /* 0x000fea0003800000 */
.L_x_481:
[----:B------:R-:W-:-:S04]  /*6400*/  IMAD.U32 R4, R22, 0x10000, RZ ;  /* 0x0001000016047824 */ /* 0x000fc800078e00ff */
[----:B------:R-:W-:-:S06]  /*6410*/  FMUL.FTZ R4, R4, 1 ;  /* 0x3f80000004047820 */ /* 0x000fcc0000410000 */
[----:B------:R-:W0:Y:S02]  /*6420*/  F2F.F64.F32 R4, R4 ;  /* 0x0000000400047310 */ /* 0x000e240000201800 */
[----:B0-----:R0:W-:Y:S01]  /*6430*/  STG.E.64 desc[UR36][R8.64], R4 ;  /* 0x0000000408007986 */ /* 0x0011e2000c101b24 */
[----:B------:R-:W-:Y:S05]  /*6440*/  BRA `(.L_x_476) ;  /* 0x0000000800a07947 */ /* 0x000fea0003800000 */
.L_x_471:
[----:B------:R-:W-:-:S13]  /*6450*/  ISETP.GT.AND P0, PT, R0, 0x18, PT ;  /* 0x000000180000780c */ /* 0x000fda0003f04270 */
[----:B------:R-:W-:Y:S05]  /*6460*/  @!P0 BRA `(.L_x_483) ;  /* 0x0000000400608947 */ /* 0x000fea0003800000 */
        /* <DEDUP_REMOVED lines=8> */
[----:B------:R-:W-:-:S06]  /*64f0*/  IMAD.U32 R3, R22, 0x10000, RZ ;  /* 0x0001000016037824 */ /* 0x000fcc00078e00ff */
[----:B------:R-:W0:Y:S02]  /*6500*/  F2I.FTZ.U32.TRUNC.NTZ R3, R3 ;  /* 0x0000000300037305 */ /* 0x000e24000021f000 */
[----:B0-----:R0:W-:Y:S01]  /*6510*/  STG.E.U16 desc[UR36][R8.64], R3 ;  /* 0x0000000308007986 */ /* 0x0011e2000c101524 */
[----:B------:R-:W-:Y:S05]  /*6520*/  BRA `(.L_x_476) ;  /* 0x0000000800687947 */ /* 0x000fea0003800000 */
.L_x_486:
[----:B------:R-:W-:Y:S01]  /*6530*/  IMAD.U32 R5, R22, 0x10000, RZ ;  /* 0x0001000016057824 */ /* 0x000fe200078e00ff */
[----:B------:R-:W-:Y:S01]  /*6540*/  BSSY.RECONVERGENT B0, `(.L_x_487) ;  /* 0x0000013000007945 */ /* 0x000fe20003800200 */
[----:B------:R-:W-:-:S03]  /*6550*/  IMAD.MOV.U32 R4, RZ, RZ, 0x80 ;  /* 0x00000080ff047424 */ /* 0x000fc600078e00ff */
        /* <DEDUP_REMOVED lines=14> */
.L_x_489:
[----:B------:R-:W-:-:S04]  /*6640*/  SHF.R.U32.HI R3, RZ, 0x18, R5 ;  /* 0x00000018ff037819 */ /* 0x000fc80000011605 */
[----:B------:R-:W-:-:S04]  /*6650*/  LOP3.LUT R0, R0, 0x80, R3, 0xf8, !PT ;  /* 0x0000008000007812 */ /* 0x000fc800078ef803 */
[----:B------:R-:W-:-:S07]  /*6660*/  PRMT R4, R0, 0x7610, R4 ;  /* 0x0000761000047816 */ /* 0x000fce0000000004 */
.L_x_488:
[----:B------:R-:W-:Y:S05]  /*6670*/  BSYNC.RECONVERGENT B0 ;  /* 0x0000000000007941 */ /* 0x000fea0003800200 */
.L_x_487:
[----:B------:R0:W-:Y:S01]  /*6680*/  STG.E.U8 desc[UR36][R8.64], R4 ;  /* 0x0000000408007986 */ /* 0x0001e2000c101124 */
[----:B------:R-:W-:Y:S05]  /*6690*/  BRA `(.L_x_476) ;  /* 0x00000008000c7947 */ /* 0x000fea0003800000 */
.L_x_485:
        /* <DEDUP_REMOVED lines=17> */
.L_x_492:
[----:B------:R-:W-:-:S04]  /*67b0*/  SHF.R.U32.HI R3, RZ, 0x18, R5 ;  /* 0x00000018ff037819 */ /* 0x000fc80000011605 */
[----:B------:R-:W-:-:S04]  /*67c0*/  LOP3.LUT R0, R0, 0x80, R3, 0xf8, !PT ;  /* 0x0000008000007812 */ /* 0x000fc800078ef803 */
[----:B------:R-:W-:-:S07]  /*67d0*/  PRMT R4, R0, 0x7610, R4 ;  /* 0x0000761000047816 */ /* 0x000fce0000000004 */
.L_x_491:
[----:B------:R-:W-:Y:S05]  /*67e0*/  BSYNC.RECONVERGENT B0 ;  /* 0x0000000000007941 */ /* 0x000fea0003800200 */
.L_x_490:
[----:B------:R0:W-:Y:S01]  /*67f0*/  STG.E.U8 desc[UR36][R8.64], R4 ;  /* 0x0000000408007986 */ /* 0x0001e2000c101124 */
[----:B------:R-:W-:Y:S05]  /*6800*/  BRA `(.L_x_476) ;  /* 0x0000000400b07947 */ /* 0x000fea0003800000 */
.L_x_484:
[----:B------:R-:W-:-:S13]  /*6810*/  ISETP.NE.AND P0, PT, R0, 0x1c, PT ;  /* 0x0000001c0000780c */ /* 0x000fda0003f05270 */
[----:B------:R-:W-:Y:S05]  /*6820*/  @!P0 BRA `(.L_x_493) ;  /* 0x0000000000608947 */ /* 0x000fea0003800000 */
[----:B------:R-:W-:-:S13]  /*6830*/  ISETP.NE.AND P0, PT, R0, 0x1d, PT ;  /* 0x0000001d0000780c */ /* 0x000fda0003f05270 */
[----:B------:R-:W-:Y:S05]  /*6840*/  @!P0 BRA `(.L_x_494) ;  /* 0x0000000000488947 */ /* 0x000fea0003800000 */
[----:B------:R-:W-:-:S13]  /*6850*/  ISETP.NE.AND P0, PT, R0, 0x2c, PT ;  /* 0x0000002c0000780c */ /* 0x000fda0003f05270 */
[----:B------:R-:W-:Y:S05]  /*6860*/  @P0 BRA `(.L_x_475) ;  /* 0x0000000000bc0947 */ /* 0x000fea0003800000 */
[----:B------:R-:W-:-:S05]  /*6870*/  IMAD.U32 R22, R22, 0x10000, RZ ;  /* 0x0001000016167824 */ /* 0x000fca00078e00ff */
        /* <DEDUP_REMOVED lines=15> */
.L_x_494:
[----:B------:R-:W-:-:S06]  /*6970*/  IMAD.U32 R4, R22, 0x10000, RZ ;  /* 0x0001000016047824 */ /* 0x000fcc00078e00ff */
[----:B------:R-:W0:Y:S02]  /*6980*/  F2I.U64.TRUNC R4, R4 ;  /* 0x0000000400047311 */ /* 0x000e24000020d800 */
[----:B0-----:R0:W-:Y:S01]  /*6990*/  STG.E.64 desc[UR36][R8.64], R4 ;  /* 0x0000000408007986 */ /* 0x0011e2000c101b24 */
[----:B------:R-:W-:Y:S05]  /*69a0*/  BRA `(.L_x_476) ;  /* 0x0000000400487947 */ /* 0x000fea0003800000 */
.L_x_493:
[----:B------:R-:W-:-:S04]  /*69b0*/  IMAD.U32 R22, R22, 0x10000, RZ ;  /* 0x0001000016167824 */ /* 0x000fc800078e00ff */
[----:B------:R-:W0:Y:S02]  /*69c0*/  F2I.FTZ.U32.TRUNC.NTZ R3, R22 ;  /* 0x0000001600037305 */ /* 0x000e24000021f000 */
[----:B0-----:R0:W-:Y:S01]  /*69d0*/  STG.E desc[UR36][R8.64], R3 ;  /* 0x0000000308007986 */ /* 0x0011e2000c101924 */
[----:B------:R-:W-:Y:S05]  /*69e0*/  BRA `(.L_x_476) ;  /* 0x0000000400387947 */ /* 0x000fea0003800000 */
.L_x_483:
[----:B------:R-:W-:-:S13]  /*69f0*/  ISETP.GT.AND P0, PT, R0, 0xe, PT ;  /* 0x0000000e0000780c */ /* 0x000fda0003f04270 */
[----:B------:R-:W-:Y:S05]  /*6a00*/  @P0 BRA `(.L_x_495) ;  /* 0x00000000003c0947 */ /* 0x000fea0003800000 */
[----:B------:R-:W-:-:S13]  /*6a10*/  ISETP.NE.AND P0, PT, R0, 0xa, PT ;  /* 0x0000000a0000780c */ /* 0x000fda0003f05270 */
[----:B------:R-:W-:Y:S05]  /*6a20*/  @!P0 BRA `(.L_x_496) ;  /* 0x00000000001c8947 */ /* 0x000fea0003800000 */
[----:B------:R-:W-:-:S13]  /*6a30*/  ISETP.NE.AND P0, PT, R0, 0xb, PT ;  /* 0x0000000b0000780c */ /* 0x000fda0003f05270 */
[----:B------:R-:W-:Y:S05]  /*6a40*/  @P0 BRA `(.L_x_475) ;  /* 0x0000000000440947 */ /* 0x000fea0003800000 */
[----:B------:R-:W-:-:S05]  /*6a50*/  IMAD.U32 R22, R22, 0x10000, RZ ;  /* 0x0001000016167824 */ /* 0x000fca00078e00ff */
[----:B------:R-:W-:-:S04]  /*6a60*/  FSETP.NEU.FTZ.AND P0, PT, R22, RZ, PT ;  /* 0x000000ff1600720b */ /* 0x000fc80003f1d000 */
[----:B------:R-:W-:-:S05]  /*6a70*/  SEL R3, RZ, 0x1, !P0 ;  /* 0x00000001ff037807 */ /* 0x000fca0004000000 */
[----:B------:R0:W-:Y:S01]  /*6a80*/  STG.E.U8 desc[UR36][R8.64], R3 ;  /* 0x0000000308007986 */ /* 0x0001e2000c101124 */
[----:B------:R-:W-:Y:S05]  /*6a90*/  BRA `(.L_x_476) ;  /* 0x00000004000c7947 */ /* 0x000fea0003800000 */
.L_x_496:
[----:B------:R-:W-:Y:S01]  /*6aa0*/  IMAD.U32 R22, R22, 0x10000, RZ ;  /* 0x0001000016167824 */ /* 0x000fe200078e00ff */
[----:B------:R-:W-:-:S03]  /*6ab0*/  CS2R R6, SRZ ;  /* 0x0000000000067805 */ /* 0x000fc6000001ff00 */
[----:B------:R-:W-:-:S06]  /*6ac0*/  FMUL.FTZ R4, R22, 1 ;  /* 0x3f80000016047820 */ /* 0x000fcc0000410000 */
[----:B------:R-:W0:Y:S02]  /*6ad0*/  F2F.F64.F32 R4, R4 ;  /* 0x0000000400047310 */ /* 0x000e240000201800 */
[----:B0-----:R0:W-:Y:S01]  /*6ae0*/  STG.E.128 desc[UR36][R8.64], R4 ;  /* 0x0000000408007986 */ /* 0x0011e2000c101d24 */
[----:B------:R-:W-:Y:S05]  /*6af0*/  BRA `(.L_x_476) ;  /* 0x0000000000f47947 */ /* 0x000fea0003800000 */
.L_x_495:
[----:B------:R-:W-:-:S13]  /*6b00*/  ISETP.NE.AND P0, PT, R0, 0xf, PT ;  /* 0x0000000f0000780c */ /* 0x000fda0003f05270 */
[----:B------:R-:W-:Y:S05]  /*6b10*/  @!P0 BRA `(.L_x_497) ;  /* 0x0000000000e88947 */ /* 0x000fea0003800000 */
[----:B------:R-:W-:-:S13]  /*6b20*/  ISETP.NE.AND P0, PT, R0, 0x17, PT ;  /* 0x000000170000780c */ /* 0x000fda0003f05270 */
[----:B------:R-:W-:Y:S05]  /*6b30*/  @!P0 BRA `(.L_x_498) ;  /* 0x0000000000908947 */ /* 0x000fea0003800000 */
[----:B------:R-:W-:-:S13]  /*6b40*/  ISETP.NE.AND P0, PT, R0, 0x18, PT ;  /* 0x000000180000780c */ /* 0x000fda0003f05270 */
[----:B------:R-:W-:Y:S05]  /*6b50*/  @!P0 BRA `(.L_x_499) ;  /* 0x0000000000448947 */ /* 0x000fea0003800000 */
.L_x_475:
        /* <DEDUP_REMOVED lines=16> */
.L_x_500:
[----:B------:R-:W-:Y:S05]  /*6c60*/  BRA `(.L_x_476) ;  /* 0x0000000000987947 */ /* 0x000fea0003800000 */
.L_x_499:
[----:B------:R-:W-:Y:S01]  /*6c70*/  IMAD.U32 R5, R22, 0x10000, RZ ;  /* 0x0001000016057824 */ /* 0x000fe200078e00ff */
[----:B------:R-:W-:Y:S01]  /*6c80*/  BSSY.RECONVERGENT B0, `(.L_x_501) ;  /* 0x000000c000007945 */ /* 0x000fe20003800200 */
[----:B------:R-:W-:-:S03]  /*6c90*/  IMAD.MOV.U32 R0, RZ, RZ, 0x7f ;  /* 0x0000007fff007424 */ /* 0x000fc600078e00ff */
        /* <DEDUP_REMOVED lines=10> */
.L_x_502:
[----:B------:R-:W-:Y:S05]  /*6d40*/  BSYNC.RECONVERGENT B0 ;  /* 0x0000000000007941 */ /* 0x000fea0003800200 */
.L_x_501:
[----:B------:R-:W-:-:S05]  /*6d50*/  LOP3.LUT R3, R0, 0x80, R3, 0xf8, !PT ;  /* 0x0000008000037812 */ /* 0x000fca00078ef803 */
[----:B------:R0:W-:Y:S01]  /*6d60*/  STG.E.U8 desc[UR36][R8.64], R3 ;  /* 0x0000000308007986 */ /* 0x0001e2000c101124 */
[----:B------:R-:W-:Y:S05]  /*6d70*/  BRA `(.L_x_476) ;  /* 0x0000000000547947 */ /* 0x000fea0003800000 */
.L_x_498:
[----:B------:R-:W-:Y:S01]  /*6d80*/  IMAD.U32 R3, R22, 0x10000, RZ ;  /* 0x0001000016037824 */ /* 0x000fe200078e00ff */
        /* <DEDUP_REMOVED lines=11> */
.L_x_504:
[----:B------:R-:W-:Y:S01]  /*6e40*/  IMAD.MOV.U32 R0, RZ, RZ, 0x7f ;  /* 0x0000007fff007424 */ /* 0x000fe200078e00ff */
[----:B------:R-:W-:-:S04]  /*6e50*/  ISETP.GT.U32.AND P0, PT, R4, 0x7f800000, PT ;  /* 0x7f8000000400780c */ /* 0x000fc80003f04070 */
[----:B------:R-:W-:-:S09]  /*6e60*/  SEL R0, R0, 0x7c, P0 ;  /* 0x0000007c00007807 */ /* 0x000fd20000000000 */
.L_x_505:
[----:B------:R-:W-:Y:S05]  /*6e70*/  BSYNC.RECONVERGENT B0 ;  /* 0x0000000000007941 */ /* 0x000fea0003800200 */
.L_x_503:
[----:B------:R-:W-:-:S04]  /*6e80*/  SHF.R.U32.HI R3, RZ, 0x18, R3 ;  /* 0x00000018ff037819 */ /* 0x000fc80000011603 */
[----:B------:R-:W-:-:S05]  /*6e90*/  LOP3.LUT R3, R0, 0x80, R3, 0xf8, !PT ;  /* 0x0000008000037812 */ /* 0x000fca00078ef803 */
[----:B------:R0:W-:Y:S01]  /*6ea0*/  STG.E.U8 desc[UR36][R8.64], R3 ;  /* 0x0000000308007986 */ /* 0x0001e2000c101124 */
[----:B------:R-:W-:Y:S05]  /*6eb0*/  BRA `(.L_x_476) ;  /* 0x0000000000047947 */ /* 0x000fea0003800000 */
.L_x_497:
[----:B------:R0:W-:Y:S02]  /*6ec0*/  STG.E.U16 desc[UR36][R8.64], R22 ;  /* 0x0000001608007986 */ /* 0x0001e4000c101524 */
.L_x_476:
[----:B------:R-:W-:-:S05]  /*6ed0*/  VIADD R25, R25, 0x80 ;  /* 0x0000008019197836 */ /* 0x000fca0000000000 */
[----:B------:R-:W-:-:S13]  /*6ee0*/  ISETP.GE.AND P0, PT, R25, R16, PT ;  /* 0x000000101900720c */ /* 0x000fda0003f06270 */
[----:B------:R-:W-:Y:S05]  /*6ef0*/  @P0 BRA `(.L_x_470) ;  /* 0x0000000c00d80947 */ /* 0x000fea0003800000 */
[----:B------:R-:W5:Y:S01]  /*6f00*/  LDCU UR4, c[0x0][0x3a8] ;  /* 0x00007500ff0477ac */ /* 0x000f620008000800 */
[----:B01234-:R-:W0:Y:S01]  /*6f10*/  LDC.64 R8, c[0x0][0x388] ;  /* 0x0000e200ff087b82 */ /* 0x01fe220000000a00 */
[----:B------:R-:W-:Y:S01]  /*6f20*/  IMAD R0, R2, 0x200, R25 ;  /* 0x0000020002007824 */ /* 0x000fe200078e0219 */
[----:B------:R-:W-:-:S03]  /*6f30*/  PRMT R4, R17, 0x9910, RZ ;  /* 0x0000991011047816 */ /* 0x000fc600000000ff */
[----:B-----5:R-:W-:Y:S02]  /*6f40*/  IMAD R3, R0, UR4, RZ ;  /* 0x0000000400037c24 */ /* 0x020fe4000f8e02ff */
        /* <DEDUP_REMOVED lines=17> */
.L_x_509:
[----:B------:R-:W-:-:S06]  /*7060*/  IMAD.U32 R5, R18, 0x10000, RZ ;  /* 0x0001000012057824 */ /* 0x000fcc00078e00ff */
[----:B------:R-:W0:Y:S02]  /*7070*/  F2I.S64.TRUNC R4, R5 ;  /* 0x0000000500047311 */ /* 0x000e24000020d900 */
[----:B0-----:R0:W-:Y:S01]  /*7080*/  STG.E.U8 desc[UR36][R8.64], R4 ;  /* 0x0000000408007986 */ /* 0x0011e2000c101124 */
[----:B------:R-:W-:Y:S05]  /*7090*/  BRA `(.L_x_511) ;  /* 0x0000000c006c7947 */ /* 0x000fea0003800000 */
.L_x_508:
        /* <DEDUP_REMOVED lines=10> */
.L_x_513:
[----:B------:R-:W-:-:S04]  /*7140*/  IMAD.U32 R18, R18, 0x10000, RZ ;  /* 0x0001000012127824 */ /* 0x000fc800078e00ff */
[----:B------:R-:W0:Y:S02]  /*7150*/  F2I.FTZ.TRUNC.NTZ R3, R18 ;  /* 0x0000001200037305 */ /* 0x000e24000021f100 */
[----:B0-----:R0:W-:Y:S01]  /*7160*/  STG.E desc[UR36][R8.64], R3 ;  /* 0x0000000308007986 */ /* 0x0011e2000c101924 */
[----:B------:R-:W-:Y:S05]  /*7170*/  BRA `(.L_x_511) ;  /* 0x0000000c00347947 */ /* 0x000fea0003800000 */
.L_x_512:
[----:B------:R-:W-:-:S04]  /*7180*/  IMAD.U32 R18, R18, 0x10000, RZ ;  /* 0x0001000012127824 */ /* 0x000fc800078e00ff */
[----:B------:R-:W0:Y:S02]  /*7190*/  F2I.FTZ.TRUNC.NTZ R3, R18 ;  /* 0x0000001200037305 */ /* 0x000e24000021f100 */
[----:B0-----:R0:W-:Y:S01]  /*71a0*/  STG.E.U16 desc[UR36][R8.64], R3 ;  /* 0x0000000308007986 */ /* 0x0011e2000c101524 */
[----:B------:R-:W-:Y:S05]  /*71b0*/  BRA `(.L_x_511) ;  /* 0x0000000c00247947 */ /* 0x000fea0003800000 */
.L_x_507:
        /* <DEDUP_REMOVED lines=9> */
.L_x_515:
[----:B------:R-:W-:-:S05]  /*7250*/  IMAD.U32 R0, R18, 0x10000, RZ ;  /* 0x0001000012007824 */ /* 0x000fca00078e00ff */
[----:B------:R-:W-:-:S05]  /*7260*/  F2FP.F16.F32.PACK_AB R0, RZ, R0 ;  /* 0x00000000ff00723e */ /* 0x000fca00000000ff */
[----:B------:R0:W-:Y:S01]  /*7270*/  STG.E.U16 desc[UR36][R8.64], R0 ;  /* 0x0000000008007986 */ /* 0x0001e2000c101524 */
[----:B------:R-:W-:Y:S05]  /*7280*/  BRA `(.L_x_511) ;  /* 0x0000000800f07947 */ /* 0x000fea0003800000 */
.L_x_514:
        /* <DEDUP_REMOVED lines=10> */
.L_x_517:
[----:B------:R-:W-:-:S05]  /*7330*/  IMAD.U32 R18, R18, 0x10000, RZ ;  /* 0x0001000012127824 */ /* 0x000fca00078e00ff */
[----:B------:R-:W-:-:S04]  /*7340*/  F2FP.F16.F32.PACK_AB R3, RZ, R18 ;  /* 0x00000012ff03723e */ /* 0x000fc800000000ff */
[----:B------:R-:W-:-:S05]  /*7350*/  PRMT R3, R3, 0x5410, RZ ;  /* 0x0000541003037816 */ /* 0x000fca00000000ff */
[----:B------:R0:W-:Y:S01]  /*7360*/  STG.E desc[UR36][R8.64], R3 ;  /* 0x0000000308007986 */ /* 0x0001e2000c101924 */
[----:B------:R-:W-:Y:S05]  /*7370*/  BRA `(.L_x_511) ;  /* 0x0000000800b47947 */ /* 0x000fea0003800000 */
.L_x_516:
[----:B------:R-:W-:-:S04]  /*7380*/  IMAD.U32 R4, R18, 0x10000, RZ ;  /* 0x0001000012047824 */ /* 0x000fc800078e00ff */
[----:B------:R-:W-:-:S06]  /*7390*/  FMUL.FTZ R4, R4, 1 ;  /* 0x3f80000004047820 */ /* 0x000fcc0000410000 */
[----:B------:R-:W0:Y:S02]  /*73a0*/  F2F.F64.F32 R4, R4 ;  /* 0x0000000400047310 */ /* 0x000e240000201800 */
[----:B0-----:R0:W-:Y:S01]  /*73b0*/  STG.E.64 desc[UR36][R8.64], R4 ;  /* 0x0000000408007986 */ /* 0x0011e2000c101b24 */
[----:B------:R-:W-:Y:S05]  /*73c0*/  BRA `(.L_x_511) ;  /* 0x0000000800a07947 */ /* 0x000fea0003800000 */
.L_x_506:
        /* <DEDUP_REMOVED lines=14> */
.L_x_521:
        /* <DEDUP_REMOVED lines=17> */
.L_x_524:
[----:B------:R-:W-:-:S04]  /*75c0*/  SHF.R.U32.HI R3, RZ, 0x18, R5 ;  /* 0x00000018ff037819 */ /* 0x000fc80000011605 */
[----:B------:R-:W-:-:S04]  /*75d0*/  LOP3.LUT R0, R0, 0x80, R3, 0xf8, !PT ;  /* 0x0000008000007812 */ /* 0x000fc800078ef803 */
[----:B------:R-:W-:-:S07]  /*75e0*/  PRMT R4, R0, 0x7610, R4 ;  /* 0x0000761000047816 */ /* 0x000fce0000000004 */
.L_x_523:
[----:B------:R-:W-:Y:S05]  /*75f0*/  BSYNC.RECONVERGENT B0 ;  /* 0x0000000000007941 */ /* 0x000fea0003800200 */
.L_x_522:
[----:B------:R0:W-:Y:S01]  /*7600*/  STG.E.U8 desc[UR36][R8.64], R4 ;  /* 0x0000000408007986 */ /* 0x0001e2000c101124 */
[----:B------:R-:W-:Y:S05]  /*7610*/  BRA `(.L_x_511) ;  /* 0x00000008000c7947 */ /* 0x000fea0003800000 */
.L_x_520:
        /* <DEDUP_REMOVED lines=17> */
.L_x_527:
[----:B------:R-:W-:-:S04]  /*7730*/  SHF.R.U32.HI R3, RZ, 0x18, R5 ;  /* 0x00000018ff037819 */ /* 0x000fc80000011605 */
[----:B------:R-:W-:-:S04]  /*7740*/  LOP3.LUT R0, R0, 0x80, R3, 0xf8, !PT ;  /* 0x0000008000007812 */ /* 0x000fc800078ef803 */
[----:B------:R-:W-:-:S07]  /*7750*/  PRMT R4, R0, 0x7610, R4 ;  /* 0x0000761000047816 */ /* 0x000fce0000000004 */
.L_x_526:
[----:B------:R-:W-:Y:S05]  /*7760*/  BSYNC.RECONVERGENT B0 ;  /* 0x0000000000007941 */ /* 0x000fea0003800200 */
.L_x_525:
[----:B------:R0:W-:Y:S01]  /*7770*/  STG.E.U8 desc[UR36][R8.64], R4 ;  /* 0x0000000408007986 */ /* 0x0001e2000c101124 */
[----:B------:R-:W-:Y:S05]  /*7780*/  BRA `(.L_x_511) ;  /* 0x0000000400b07947 */ /* 0x000fea0003800000 */
.L_x_519:
        /* <DEDUP_REMOVED lines=22> */
.L_x_529:
[----:B------:R-:W-:-:S06]  /*78f0*/  IMAD.U32 R4, R18, 0x10000, RZ ;  /* 0x0001000012047824 */ /* 0x000fcc00078e00ff */
[----:B------:R-:W0:Y:S02]  /*7900*/  F2I.U64.TRUNC R4, R4 ;  /* 0x0000000400047311 */ /* 0x000e24000020d800 */
[----:B0-----:R0:W-:Y:S01]  /*7910*/  STG.E.64 desc[UR36][R8.64], R4 ;  /* 0x0000000408007986 */ /* 0x0011e2000c101b24 */
[----:B------:R-:W-:Y:S05]  /*7920*/  BRA `(.L_x_511) ;  /* 0x0000000400487947 */ /* 0x000fea0003800000 */
.L_x_528:
[----:B------:R-:W-:-:S04]  /*7930*/  IMAD.U32 R18, R18, 0x10000, RZ ;  /* 0x0001000012127824 */ /* 0x000fc800078e00ff */
[----:B------:R-:W0:Y:S02]  /*7940*/  F2I.FTZ.U32.TRUNC.NTZ R3, R18 ;  /* 0x0000001200037305 */ /* 0x000e24000021f000 */
[----:B0-----:R0:W-:Y:S01]  /*7950*/  STG.E desc[UR36][R8.64], R3 ;  /* 0x0000000308007986 */ /* 0x0011e2000c101924 */
[----:B------:R-:W-:Y:S05]  /*7960*/  BRA `(.L_x_511) ;  /* 0x0000000400387947 */ /* 0x000fea0003800000 */
.L_x_518:
        /* <DEDUP_REMOVED lines=11> */
.L_x_531:
[----:B------:R-:W-:Y:S01]  /*7a20*/  IMAD.U32 R18, R18, 0x10000, RZ ;  /* 0x0001000012127824 */ /* 0x000fe200078e00ff */
[----:B------:R-:W-:-:S03]  /*7a30*/  CS2R R6, SRZ ;  /* 0x0000000000067805 */ /* 0x000fc6000001ff00 */
[----:B------:R-:W-:-:S06]  /*7a40*/  FMUL.FTZ R4, R18, 1 ;  /* 0x3f80000012047820 */ /* 0x000fcc0000410000 */
[----:B------:R-:W0:Y:S02]  /*7a50*/  F2F.F64.F32 R4, R4 ;  /* 0x0000000400047310 */ /* 0x000e240000201800 */
[----:B0-----:R4:W-:Y:S01]  /*7a60*/  STG.E.128 desc[UR36][R8.64], R4 ;  /* 0x0000000408007986 */ /* 0x0019e2000c101d24 */
[----:B------:R-:W-:Y:S05]  /*7a70*/  BRA `(.L_x_511) ;  /* 0x0000000000f47947 */ /* 0x000fea0003800000 */
.L_x_530:
[----:B------:R-:W-:-:S13]  /*7a80*/  ISETP.NE.AND P0, PT, R0, 0xf, PT ;  /* 0x0000000f0000780c */ /* 0x000fda0003f05270 */
[----:B------:R-:W-:Y:S05]  /*7a90*/  @!P0 BRA `(.L_x_532) ;  /* 0x0000000000e88947 */ /* 0x000fea0003800000 */
[----:B------:R-:W-:-:S13]  /*7aa0*/  ISETP.NE.AND P0, PT, R0, 0x17, PT ;  /* 0x000000170000780c */ /* 0x000fda0003f05270 */
[----:B------:R-:W-:Y:S05]  /*7ab0*/  @!P0 BRA `(.L_x_533) ;  /* 0x0000000000908947 */ /* 0x000fea0003800000 */
[----:B------:R-:W-:-:S13]  /*7ac0*/  ISETP.NE.AND P0, PT, R0, 0x18, PT ;  /* 0x000000180000780c */ /* 0x000fda0003f05270 */
[----:B------:R-:W-:Y:S05]  /*7ad0*/  @!P0 BRA `(.L_x_534) ;  /* 0x0000000000448947 */ /* 0x000fea0003800000 */
.L_x_510:
        /* <DEDUP_REMOVED lines=16> */
.L_x_535:
[----:B------:R-:W-:Y:S05]  /*7be0*/  BRA `(.L_x_511) ;  /* 0x0000000000987947 */ /* 0x000fea0003800000 */
.L_x_534:
        /* <DEDUP_REMOVED lines=13> */
.L_x_537:
[----:B------:R-:W-:Y:S05]  /*7cc0*/  BSYNC.RECONVERGENT B0 ;  /* 0x0000000000007941 */ /* 0x000fea0003800200 */
.L_x_536:
[----:B------:R-:W-:-:S05]  /*7cd0*/  LOP3.LUT R3, R0, 0x80, R3, 0xf8, !PT ;  /* 0x0000008000037812 */ /* 0x000fca00078ef803 */
[----:B------:R1:W-:Y:S01]  /*7ce0*/  STG.E.U8 desc[UR36][R8.64], R3 ;  /* 0x0000000308007986 */ /* 0x0003e2000c101124 */
[----:B------:R-:W-:Y:S05]  /*7cf0*/  BRA `(.L_x_511) ;  /* 0x0000000000547947 */ /* 0x000fea0003800000 */
.L_x_533:
        /* <DEDUP_REMOVED lines=12> */
.L_x_539:
[----:B------:R-:W-:Y:S01]  /*7dc0*/  IMAD.MOV.U32 R0, RZ, RZ, 0x7f ;  /* 0x0000007fff007424 */ /* 0x000fe200078e00ff */
[----:B------:R-:W-:-:S04]  /*7dd0*/  ISETP.GT.U32.AND P0, PT, R4, 0x7f800000, PT ;  /* 0x7f8000000400780c */ /* 0x000fc80003f04070 */
[----:B------:R-:W-:-:S09]  /*7de0*/  SEL R0, R0, 0x7c, P0 ;  /* 0x0000007c00007807 */ /* 0x000fd20000000000 */
.L_x_540:
[----:B------:R-:W-:Y:S05]  /*7df0*/  BSYNC.RECONVERGENT B0 ;  /* 0x0000000000007941 */ /* 0x000fea0003800200 */
.L_x_538:
[----:B------:R-:W-:-:S04]  /*7e00*/  SHF.R.U32.HI R3, RZ, 0x18, R3 ;  /* 0x00000018ff037819 */ /* 0x000fc80000011603 */
[----:B------:R-:W-:-:S05]  /*7e10*/  LOP3.LUT R3, R0, 0x80, R3, 0xf8, !PT ;  /* 0x0000008000037812 */ /* 0x000fca00078ef803 */
[----:B------:R2:W-:Y:S01]  /*7e20*/  STG.E.U8 desc[UR36][R8.64], R3 ;  /* 0x0000000308007986 */ /* 0x0005e2000c101124 */
[----:B------:R-:W-:Y:S05]  /*7e30*/  BRA `(.L_x_511) ;  /* 0x0000000000047947 */ /* 0x000fea0003800000 */
.L_x_532:
[----:B------:R0:W-:Y:S02]  /*7e40*/  STG.E.U16 desc[UR36][R8.64], R18 ;  /* 0x0000001208007986 */ /* 0x0001e4000c101524 */
.L_x_511:
[----:B------:R-:W-:-:S07]  /*7e50*/  VIADD R25, R25, 0x80 ;  /* 0x0000008019197836 */ /* 0x000fce0000000000 */
.L_x_470:
[----:B------:R-:W-:Y:S05]  /*7e60*/  BSYNC.RECONVERGENT B6 ;  /* 0x0000000000067941 */ /* 0x000fea0003800200 */
.L_x_469:
[----:B------:R-:W-:-:S13]  /*7e70*/  ISETP.GE.AND P0, PT, R25, R16, PT ;  /* 0x000000101900720c */ /* 0x000fda0003f06270 */
[----:B------:R-:W-:Y:S05]  /*7e80*/  @P0 EXIT ;  /* 0x000000000000094d */ /* 0x000fea0003800000 */
[----:B01-34-:R-:W0:Y:S01]  /*7e90*/  LDC.64 R4, c[0x0][0x388] ;  /* 0x0000e200ff047b82 */ /* 0x01be220000000a00 */
[----:B------:R-:W1:Y:S01]  /*7ea0*/  LDCU UR4, c[0x0][0x3a8] ;  /* 0x00007500ff0477ac */ /* 0x000e620008000800 */
[----:B--2--5:R-:W-:Y:S01]  /*7eb0*/  PRMT R0, R17, 0x9910, RZ ;  /* 0x0000991011007816 */ /* 0x024fe200000000ff */
[----:B------:R-:W-:-:S03]  /*7ec0*/  IMAD R2, R2, 0x200, R25 ;  /* 0x0000020002027824 */ /* 0x000fc600078e0219 */
[----:B------:R-:W-:Y:S01]  /*7ed0*/  ISETP.GT.AND P1, PT, R0, 0x9, PT ;  /* 0x000000090000780c */ /* 0x000fe20003f24270 */
[----:B-1----:R-:W-:-:S05]  /*7ee0*/  IMAD R3, R2, UR4, RZ ;  /* 0x0000000402037c24 */ /* 0x002fca000f8e02ff */
[----:B0-----:R-:W-:-:S05]  /*7ef0*/  IADD3 R2, P0, PT, R3, R4, RZ ;  /* 0x0000000403027210 */ /* 0x001fca0007f1e0ff */
[----:B------:R-:W-:Y:S02]  /*7f00*/  IMAD.X R3, RZ, RZ, R5, P0 ;  /* 0x000000ffff037224 */ /* 0x000fe400000e0605 */
[----:B------:R-:W-:Y:S06]  /*7f10*/  @P1 BRA `(.L_x_541) ;  /* 0x00000004000c1947 */ /* 0x000fec0003800000 */
        /* <DEDUP_REMOVED lines=8> */
[----:B------:R-:W-:-:S06]  /*7fa0*/  IMAD.U32 R19, R19, 0x10000, RZ ;  /* 0x0001000013137824 */ /* 0x000fcc00078e00ff */
[----:B------:R-:W0:Y:S02]  /*7fb0*/  F2I.FTZ.TRUNC.NTZ R19, R19 ;  /* 0x0000001300137305 */ /* 0x000e24000021f100 */
[----:B0-----:R-:W-:Y:S01]  /*7fc0*/  STG.E.U8 desc[UR36][R2.64], R19 ;  /* 0x0000001302007986 */ /* 0x001fe2000c101124 */
[----:B------:R-:W-:Y:S05]  /*7fd0*/  EXIT ;  /* 0x000000000000794d */ /* 0x000fea0003800000 */
.L_x_544:
[----:B------:R-:W-:-:S06]  /*7fe0*/  IMAD.U32 R5, R19, 0x10000, RZ ;  /* 0x0001000013057824 */ /* 0x000fcc00078e00ff */
[----:B------:R-:W0:Y:S02]  /*7ff0*/  F2I.S64.TRUNC R4, R5 ;  /* 0x0000000500047311 */ /* 0x000e24000020d900 */
[----:B0-----:R-:W-:Y:S01]  /*8000*/  STG.E.U8 desc[UR36][R2.64], R4 ;  /* 0x0000000402007986 */ /* 0x001fe2000c101124 */
[----:B------:R-:W-:Y:S05]  /*8010*/  EXIT ;  /* 0x000000000000794d */ /* 0x000fea0003800000 */
.L_x_543:
        /* <DEDUP_REMOVED lines=8> */
[----:B0-----:R-:W-:Y:S01]  /*80a0*/  STG.E.64 desc[UR36][R2.64], R4 ;  /* 0x0000000402007986 */ /* 0x001fe2000c101b24 */
[----:B------:R-:W-:Y:S05]  /*80b0*/  EXIT ;  /* 0x000000000000794d */ /* 0x000fea0003800000 */
.L_x_547:
[----:B------:R-:W-:-:S06]  /*80c0*/  IMAD.U32 R19, R19, 0x10000, RZ ;  /* 0x0001000013137824 */ /* 0x000fcc00078e00ff */
[----:B------:R-:W0:Y:S02]  /*80d0*/  F2I.FTZ.TRUNC.NTZ R19, R19 ;  /* 0x0000001300137305 */ /* 0x000e24000021f100 */
[----:B0-----:R-:W-:Y:S01]  /*80e0*/  STG.E desc[UR36][R2.64], R19 ;  /* 0x0000001302007986 */ /* 0x001fe2000c101924 */
[----:B------:R-:W-:Y:S05]  /*80f0*/  EXIT ;  /* 0x000000000000794d */ /* 0x000fea0003800000 */
.L_x_546:
[----:B------:R-:W-:-:S06]  /*8100*/  IMAD.U32 R19, R19, 0x10000, RZ ;  /* 0x0001000013137824 */ /* 0x000fcc00078e00ff */
[----:B------:R-:W0:Y:S02]  /*8110*/  F2I.FTZ.TRUNC.NTZ R19, R19 ;  /* 0x0000001300137305 */ /* 0x000e24000021f100 */
[----:B0-----:R-:W-:Y:S01]  /*8120*/  STG.E.U16 desc[UR36][R2.64], R19 ;  /* 0x0000001302007986 */ /* 0x001fe2000c101524 */
[----:B------:R-:W-:Y:S05]  /*8130*/  EXIT ;  /* 0x000000000000794d */ /* 0x000fea0003800000 */
.L_x_542:
[----:B------:R-:W-:-:S13]  /*8140*/  ISETP.GT.AND P0, PT, R0, 0x6, PT ;  /* 0x000000060000780c */ /* 0x000fda0003f04270 */
[----:B------:R-:W-:Y:S05]  /*8150*/  @P0 BRA `(.L_x_548) ;  /* 0x00000000002c0947 */ /* 0x000fea0003800000 */
[----:B------:R-:W-:-:S13]  /*8160*/  ISETP.NE.AND P0, PT, R0, 0x5, PT ;  /* 0x000000050000780c */ /* 0x000fda0003f05270 */
[----:B------:R-:W-:Y:S05]  /*8170*/  @!P0 BRA `(.L_x_549) ;  /* 0x0000000000148947 */ /* 0x000fea0003800000 */
[----:B------:R-:W-:-:S13]  /*8180*/  ISETP.NE.AND P0, PT, R0, 0x6, PT ;  /* 0x000000060000780c */ /* 0x000fda0003f05270 */
[----:B------:R-:W-:Y:S05]  /*8190*/  @P0 BRA `(.L_x_545) ;  /* 0x0000000800300947 */ /* 0x000fea0003800000 */
[----:B------:R-:W-:-:S05]  /*81a0*/  IMAD.U32 R19, R19, 0x10000, RZ ;  /* 0x0001000013137824 */ /* 0x000fca00078e00ff */
[----:B------:R-:W-:Y:S01]  /*81b0*/  STG.E desc[UR36][R2.64], R19 ;  /* 0x0000001302007986 */ /* 0x000fe2000c101924 */
[----:B------:R-:W-:Y:S05]  /*81c0*/  EXIT ;  /* 0x000000000000794d */ /* 0x000fea0003800000 */
.L_x_549:
[----:B------:R-:W-:-:S05]  /*81d0*/  IMAD.U32 R0, R19, 0x10000, RZ ;  /* 0x0001000013007824 */ /* 0x000fca00078e00ff */
[----:B------:R-:W-:-:S05]  /*81e0*/  F2FP.F16.F32.PACK_AB R0, RZ, R0 ;  /* 0x00000000ff00723e */ /* 0x000fca00000000ff */
[----:B------:R-:W-:Y:S01]  /*81f0*/  STG.E.U16 desc[UR36][R2.64], R0 ;  /* 0x0000000002007986 */ /* 0x000fe2000c101524 */
[----:B------:R-:W-:Y:S05]  /*8200*/  EXIT ;  /* 0x000000000000794d */ /* 0x000fea0003800000 */
.L_x_548:
        /* <DEDUP_REMOVED lines=8> */
[----:B------:R-:W-:Y:S01]  /*8290*/  STG.E.64 desc[UR36][R2.64], R4 ;  /* 0x0000000402007986 */ /* 0x000fe2000c101b24 */
[----:B------:R-:W-:Y:S05]  /*82a0*/  EXIT ;  /* 0x000000000000794d */ /* 0x000fea0003800000 */
.L_x_551:
[----:B------:R-:W-:-:S05]  /*82b0*/  IMAD.U32 R19, R19, 0x10000, RZ ;  /* 0x0001000013137824 */ /* 0x000fca00078e00ff */
[----:B------:R-:W-:-:S04]  /*82c0*/  F2FP.F16.F32.PACK_AB R5, RZ, R19 ;  /* 0x00000013ff05723e */ /* 0x000fc800000000ff */
[----:B------:R-:W-:-:S05]  /*82d0*/  PRMT R5, R5, 0x5410, RZ ;  /* 0x0000541005057816 */ /* 0x000fca00000000ff */
[----:B------:R-:W-:Y:S01]  /*82e0*/  STG.E desc[UR36][R2.64], R5 ;  /* 0x0000000502007986 */ /* 0x000fe2000c101924 */
[----:B------:R-:W-:Y:S05]  /*82f0*/  EXIT ;  /* 0x000000000000794d */ /* 0x000fea0003800000 */
.L_x_550:
[----:B------:R-:W-:-:S04]  /*8300*/  IMAD.U32 R4, R19, 0x10000, RZ ;  /* 0x0001000013047824 */ /* 0x000fc800078e00ff */
[----:B------:R-:W-:-:S06]  /*8310*/  FMUL.FTZ R4, R4, 1 ;  /* 0x3f80000004047820 */ /* 0x000fcc0000410000 */
[----:B------:R-:W0:Y:S02]  /*8320*/  F2F.F64.F32 R4, R4 ;  /* 0x0000000400047310 */ /* 0x000e240000201800 */
[----:B0-----:R-:W-:Y:S01]  /*8330*/  STG.E.64 desc[UR36][R2.64], R4 ;  /* 0x0000000402007986 */ /* 0x001fe2000c101b24 */
[----:B------:R-:W-:Y:S05]  /*8340*/  EXIT ;  /* 0x000000000000794d */ /* 0x000fea0003800000 */
.L_x_541:
        /* <DEDUP_REMOVED lines=12> */
[----:B0-----:R-:W-:Y:S01]  /*8410*/  STG.E.U16 desc[UR36][R2.64], R5 ;  /* 0x0000000502007986 */ /* 0x001fe2000c101524 */
[----:B------:R-:W-:Y:S05]  /*8420*/  EXIT ;  /* 0x000000000000794d */ /* 0x000fea0003800000 */
.L_x_555:
        /* <DEDUP_REMOVED lines=18> */
.L_x_558:
[----:B------:R-:W-:-:S04]  /*8550*/  SHF.R.U32.HI R5, RZ, 0x18, R5 ;  /* 0x00000018ff057819 */ /* 0x000fc80000011605 */
[----:B------:R-:W-:-:S07]  /*8560*/  LOP3.LUT R0, R0, 0x80, R5, 0xf8, !PT ;  /* 0x0000008000007812 */ /* 0x000fce00078ef805 */
.L_x_557:
[----:B------:R-:W-:Y:S05]  /*8570*/  BSYNC.RECONVERGENT B0 ;  /* 0x0000000000007941 */ /* 0x000fea0003800200 */
.L_x_556:
[----:B------:R-:W-:Y:S01]  /*8580*/  STG.E.U8 desc[UR36][R2.64], R0 ;  /* 0x0000000002007986 */ /* 0x000fe2000c101124 */
[----:B------:R-:W-:Y:S05]  /*8590*/  EXIT ;  /* 0x000000000000794d */ /* 0x000fea0003800000 */
.L_x_554:
        /* <DEDUP_REMOVED lines=18> */
.L_x_561:
[----:B------:R-:W-:-:S04]  /*86c0*/  SHF.R.U32.HI R5, RZ, 0x18, R5 ;  /* 0x00000018ff057819 */ /* 0x000fc80000011605 */
[----:B------:R-:W-:-:S07]  /*86d0*/  LOP3.LUT R0, R0, 0x80, R5, 0xf8, !PT ;  /* 0x0000008000007812 */ /* 0x000fce00078ef805 */
.L_x_560:
[----:B------:R-:W-:Y:S05]  /*86e0*/  BSYNC.RECONVERGENT B0 ;  /* 0x0000000000007941 */ /* 0x000fea0003800200 */
.L_x_559:
[----:B------:R-:W-:Y:S01]  /*86f0*/  STG.E.U8 desc[UR36][R2.64], R0 ;  /* 0x0000000002007986 */ /* 0x000fe2000c101124 */
[----:B------:R-:W-:Y:S05]  /*8700*/  EXIT ;  /* 0x000000000000794d */ /* 0x000fea0003800000 */
.L_x_553:
[----:B------:R-:W-:-:S13]  /*8710*/  ISETP.NE.AND P0, PT, R0, 0x1c, PT ;  /* 0x0000001c0000780c */ /* 0x000fda0003f05270 */
[----:B------:R-:W-:Y:S05]  /*8720*/  @!P0 BRA `(.L_x_562) ;  /* 0x0000000000608947 */ /* 0x000fea0003800000 */
[----:B------:R-:W-:-:S13]  /*8730*/  ISETP.NE.AND P0, PT, R0, 0x1d, PT ;  /* 0x0000001d0000780c */ /* 0x000fda0003f05270 */
[----:B------:R-:W-:Y:S05]  /*8740*/  @!P0 BRA `(.L_x_563) ;  /* 0x0000000000488947 */ /* 0x000fea0003800000 */
[----:B------:R-:W-:-:S13]  /*8750*/  ISETP.NE.AND P0, PT, R0, 0x2c, PT ;  /* 0x0000002c0000780c */ /* 0x000fda0003f05270 */
[----:B------:R-:W-:Y:S05]  /*8760*/  @P0 BRA `(.L_x_545) ;  /* 0x0000000000bc0947 */ /* 0x000fea0003800000 */
[----:B------:R-:W-:Y:S02]  /*8770*/  IMAD.U32 R19, R19, 0x10000, RZ ;  /* 0x0001000013137824 */ /* 0x000fe400078e00ff */
[----:B------:R-:W-:-:S03]  /*8780*/  IMAD.MOV.U32 R5, RZ, RZ, 0xff ;  /* 0x000000ffff057424 */ /* 0x000fc600078e00ff */
[----:B------:R-:W-:-:S04]  /*8790*/  SHF.R.U32.HI R6, RZ, 0x17, R19 ;  /* 0x00000017ff067819 */ /* 0x000fc80000011613 */
[----:B------:R-:W-:-:S04]  /*87a0*/  LOP3.LUT R4, R6, 0xff, RZ, 0xc0, !PT ;  /* 0x000000ff06047812 */ /* 0x000fc800078ec0ff */
[----:B------:R-:W-:-:S13]  /*87b0*/  ISETP.NE.AND P2, PT, R4, 0xff, PT ;  /* 0x000000ff0400780c */ /* 0x000fda0003f45270 */
[--C-:B------:R-:W-:Y:S02]  /*87c0*/  @P2 SHF.R.U32.HI R0, RZ, 0x16, R19.reuse ;  /* 0x00000016ff002819 */ /* 0x100fe40000011613 */
[----:B------:R-:W-:Y:S02]  /*87d0*/  @P2 LOP3.LUT P0, RZ, R4, 0x3fffff, R19, 0xf8, !PT ;  /* 0x003fffff04ff2812 */ /* 0x000fe4000780f813 */
[----:B------:R-:W-:-:S04]  /*87e0*/  @P2 LOP3.LUT R0, R0, 0x1, RZ, 0xc0, !PT ;  /* 0x0000000100002812 */ /* 0x000fc800078ec0ff */
[----:B------:R-:W-:Y:S01]  /*87f0*/  @P2 ISETP.EQ.U32.AND P1, PT, R0, 0x1, P0 ;  /* 0x000000010000280c */ /* 0x000fe20000722070 */
[----:B------:R-:W-:Y:S01]  /*8800*/  @P2 VIADD R0, R6, 0x1 ;  /* 0x0000000106002836 */ /* 0x000fe20000000000 */
[----:B------:R-:W-:Y:S02]  /*8810*/  PLOP3.LUT P0, PT, PT, PT, PT, 0x80, 0x8 ;  /* 0x000000000008781c */ /* 0x000fe40003f0f070 */
[----:B------:R-:W-:-:S13]  /*8820*/  @P2 PLOP3.LUT P0, PT, P1, PT, PT, 0x80, 0x8 ;  /* 0x000000000008281c */ /* 0x000fda0000f0f070 */
[----:B------:R-:W-:-:S04]  /*8830*/  @!P0 IMAD.MOV R0, RZ, RZ, R6 ;  /* 0x000000ffff008224 */ /* 0x000fc800078e0206 */
[----:B------:R-:W-:-:S05]  /*8840*/  @P2 IMAD.MOV.U32 R5, RZ, RZ, R0 ;  /* 0x000000ffff052224 */ /* 0x000fca00078e0000 */
[----:B------:R-:W-:Y:S01]  /*8850*/  STG.E.U8 desc[UR36][R2.64], R5 ;  /* 0x0000000502007986 */ /* 0x000fe2000c101124 */
[----:B------:R-:W-:Y:S05]  /*8860*/  EXIT ;  /* 0x000000000000794d */ /* 0x000fea0003800000 */
.L_x_563:
[----:B------:R-:W-:-:S06]  /*8870*/  IMAD.U32 R4, R19, 0x10000, RZ ;  /* 0x0001000013047824 */ /* 0x000fcc00078e00ff */
[----:B------:R-:W0:Y:S02]  /*8880*/  F2I.U64.TRUNC R4, R4 ;  /* 0x0000000400047311 */ /* 0x000e24000020d800 */
[----:B0-----:R-:W-:Y:S01]  /*8890*/  STG.E.64 desc[UR36][R2.64], R4 ;  /* 0x0000000402007986 */ /* 0x001fe2000c101b24 */
[----:B------:R-:W-:Y:S05]  /*88a0*/  EXIT ;  /* 0x000000000000794d */ /* 0x000fea0003800000 */
.L_x_562:
[----:B------:R-:W-:-:S06]  /*88b0*/  IMAD.U32 R19, R19, 0x10000, RZ ;  /* 0x0001000013137824 */ /* 0x000fcc00078e00ff */
[----:B------:R-:W0:Y:S02]  /*88c0*/  F2I.FTZ.U32.TRUNC.NTZ R19, R19 ;  /* 0x0000001300137305 */ /* 0x000e24000021f000 */
[----:B0-----:R-:W-:Y:S01]  /*88d0*/  STG.E desc[UR36][R2.64], R19 ;  /* 0x0000001302007986 */ /* 0x001fe2000c101924 */
[----:B------:R-:W-:Y:S05]  /*88e0*/  EXIT ;  /* 0x000000000000794d */ /* 0x000fea0003800000 */
.L_x_552:
        /* <DEDUP_REMOVED lines=9> */
[----:B------:R-:W-:Y:S01]  /*8980*/  STG.E.U8 desc[UR36][R2.64], R5 ;  /* 0x0000000502007986 */ /* 0x000fe2000c101124 */
[----:B------:R-:W-:Y:S05]  /*8990*/  EXIT ;  /* 0x000000000000794d */ /* 0x000fea0003800000 */
.L_x_565:
[----:B------:R-:W-:Y:S01]  /*89a0*/  IMAD.U32 R19, R19, 0x10000, RZ ;  /* 0x0001000013137824 */ /* 0x000fe200078e00ff */
[----:B------:R-:W-:-:S03]  /*89b0*/  CS2R R6, SRZ ;  /* 0x0000000000067805 */ /* 0x000fc6000001ff00 */
[----:B------:R-:W-:-:S06]  /*89c0*/  FMUL.FTZ R4, R19, 1 ;  /* 0x3f80000013047820 */ /* 0x000fcc0000410000 */
[----:B------:R-:W0:Y:S02]  /*89d0*/  F2F.F64.F32 R4, R4 ;  /* 0x0000000400047310 */ /* 0x000e240000201800 */
[----:B0-----:R-:W-:Y:S01]  /*89e0*/  STG.E.128 desc[UR36][R2.64], R4 ;  /* 0x0000000402007986 */ /* 0x001fe2000c101d24 */
[----:B------:R-:W-:Y:S05]  /*89f0*/  EXIT ;  /* 0x000000000000794d */ /* 0x000fea0003800000 */
.L_x_564:
[----:B------:R-:W-:-:S13]  /*8a00*/  ISETP.NE.AND P0, PT, R0, 0xf, PT ;  /* 0x0000000f0000780c */ /* 0x000fda0003f05270 */
[----:B------:R-:W-:Y:S05]  /*8a10*/  @!P0 BRA `(.L_x_566) ;  /* 0x0000000000e88947 */ /* 0x000fea0003800000 */
[----:B------:R-:W-:-:S13]  /*8a20*/  ISETP.NE.AND P0, PT, R0, 0x17, PT ;  /* 0x000000170000780c */ /* 0x000fda0003f05270 */
[----:B------:R-:W-:Y:S05]  /*8a30*/  @!P0 BRA `(.L_x_567) ;  /* 0x0000000000908947 */ /* 0x000fea0003800000 */
[----:B------:R-:W-:-:S13]  /*8a40*/  ISETP.NE.AND P0, PT, R0, 0x18, PT ;  /* 0x000000180000780c */ /* 0x000fda0003f05270 */
[----:B------:R-:W-:Y:S05]  /*8a50*/  @!P0 BRA `(.L_x_568) ;  /* 0x0000000000448947 */ /* 0x000fea0003800000 */
.L_x_545:
[----:B------:R-:W-:Y:S01]  /*8a60*/  MOV R0, 0x0 ;  /* 0x0000000000007802 */ /* 0x000fe20000000f00 */
[----:B------:R-:W0:Y:S01]  /*8a70*/  LDCU.64 UR4, c[0x4][0x158] ;  /* 0x01002b00ff0477ac */ /* 0x000e220008000a00 */
[----:B------:R-:W-:Y:S02]  /*8a80*/  IMAD.MOV.U32 R8, RZ, RZ, 0x65 ;  /* 0x00000065ff087424 */ /* 0x000fe400078e00ff */
[----:B------:R1:W2:Y:S01]  /*8a90*/  LDC.64 R2, c[0x4][R0] ;  /* 0x0100000000027b82 */ /* 0x0002a20000000a00 */
[----:B------:R-:W3:Y:S01]  /*8aa0*/  LDCU.64 UR6, c[0x4][0x160] ;  /* 0x01002c00ff0677ac */ /* 0x000ee20008000a00 */
[----:B------:R-:W-:Y:S02]  /*8ab0*/  IMAD.MOV.U32 R12, RZ, RZ, 0x1 ;  /* 0x00000001ff0c7424 */ /* 0x000fe400078e00ff */
[----:B------:R-:W-:Y:S01]  /*8ac0*/  IMAD.MOV.U32 R13, RZ, RZ, RZ ;  /* 0x000000ffff0d7224 */ /* 0x000fe200078e00ff */
[----:B------:R-:W4:Y:S01]  /*8ad0*/  LDCU.64 UR8, c[0x4][0x70] ;  /* 0x01000e00ff0877ac */ /* 0x000f220008000a00 */
[----:B0-----:R-:W-:-:S02]  /*8ae0*/  IMAD.U32 R4, RZ, RZ, UR4 ;  /* 0x00000004ff047e24 */ /* 0x001fc4000f8e00ff */
[----:B------:R-:W-:Y:S02]  /*8af0*/  IMAD.U32 R5, RZ, RZ, UR5 ;  /* 0x00000005ff057e24 */ /* 0x000fe4000f8e00ff */
[----:B---3--:R-:W-:Y:S02]  /*8b00*/  IMAD.U32 R6, RZ, RZ, UR6 ;  /* 0x00000006ff067e24 */ /* 0x008fe4000f8e00ff */
[----:B------:R-:W-:Y:S02]  /*8b10*/  IMAD.U32 R7, RZ, RZ, UR7 ;  /* 0x00000007ff077e24 */ /* 0x000fe4000f8e00ff */
[----:B----4-:R-:W-:Y:S02]  /*8b20*/  IMAD.U32 R10, RZ, RZ, UR8 ;  /* 0x00000008ff0a7e24 */ /* 0x010fe4000f8e00ff */
[----:B-1----:R-:W-:-:S07]  /*8b30*/  IMAD.U32 R11, RZ, RZ, UR9 ;  /* 0x00000009ff0b7e24 */ /* 0x002fce000f8e00ff */
[----:B------:R-:W-:-:S07]  /*8b40*/  LEPC R20, `(.L_x_569) ;  /* 0x000000001014794e */ /* 0x000fce0000000000 */
[----:B--2---:R-:W-:Y:S05]  /*8b50*/  CALL.ABS.NOINC R2 ;  /* 0x0000000002007343 */ /* 0x004fea0003c00000 */
.L_x_569:
[----:B------:R-:W-:Y:S05]  /*8b60*/  EXIT ;  /* 0x000000000000794d */ /* 0x000fea0003800000 */
.L_x_568:
        /* <DEDUP_REMOVED lines=13> */
.L_x_571:
[----:B------:R-:W-:Y:S05]  /*8c40*/  BSYNC.RECONVERGENT B0 ;  /* 0x0000000000007941 */ /* 0x000fea0003800200 */
.L_x_570:
[----:B------:R-:W-:-:S05]  /*8c50*/  LOP3.LUT R5, R0, 0x80, R5, 0xf8, !PT ;  /* 0x0000008000057812 */ /* 0x000fca00078ef805 */
[----:B------:R-:W-:Y:S01]  /*8c60*/  STG.E.U8 desc[UR36][R2.64], R5 ;  /* 0x0000000502007986 */ /* 0x000fe2000c101124 */
[----:B------:R-:W-:Y:S05]  /*8c70*/  EXIT ;  /* 0x000000000000794d */ /* 0x000fea0003800000 */
.L_x_567:
        /* <DEDUP_REMOVED lines=12> */
.L_x_573:
[----:B------:R-:W-:Y:S01]  /*8d40*/  IMAD.MOV.U32 R0, RZ, RZ, 0x7f ;  /* 0x0000007fff007424 */ /* 0x000fe200078e00ff */
[----:B------:R-:W-:-:S04]  /*8d50*/  ISETP.GT.U32.AND P0, PT, R4, 0x7f800000, PT ;  /* 0x7f8000000400780c */ /* 0x000fc80003f04070 */
[----:B------:R-:W-:-:S09]  /*8d60*/  SEL R0, R0, 0x7c, P0 ;  /* 0x0000007c00007807 */ /* 0x000fd20000000000 */
.L_x_574:
[----:B------:R-:W-:Y:S05]  /*8d70*/  BSYNC.RECONVERGENT B0 ;  /* 0x0000000000007941 */ /* 0x000fea0003800200 */
.L_x_572:
[----:B------:R-:W-:-:S04]  /*8d80*/  SHF.R.U32.HI R5, RZ, 0x18, R5 ;  /* 0x00000018ff057819 */ /* 0x000fc80000011605 */
[----:B------:R-:W-:-:S05]  /*8d90*/  LOP3.LUT R5, R0, 0x80, R5, 0xf8, !PT ;  /* 0x0000008000057812 */ /* 0x000fca00078ef805 */
[----:B------:R-:W-:Y:S01]  /*8da0*/  STG.E.U8 desc[UR36][R2.64], R5 ;  /* 0x0000000502007986 */ /* 0x000fe2000c101124 */
[----:B------:R-:W-:Y:S05]  /*8db0*/  EXIT ;  /* 0x000000000000794d */ /* 0x000fea0003800000 */
.L_x_566:
[----:B------:R-:W-:Y:S01]  /*8dc0*/  STG.E.U16 desc[UR36][R2.64], R19 ;  /* 0x0000001302007986 */ /* 0x000fe2000c101524 */
[----:B------:R-:W-:Y:S05]  /*8dd0*/  EXIT ;  /* 0x000000000000794d */ /* 0x000fea0003800000 */
.L_x_575:
        /* <DEDUP_REMOVED lines=10> */
.L_x_13804:


//--------------------- .text._ZN2at6native18elementwise_kernelILi128ELi4EZNS0_22gpu_kernel_impl_nocastIZZZNS0_16acos_kernel_cudaERNS_18TensorIteratorBaseEENKUlvE0_clEvENKUlvE2_clEvEUlN3c108BFloat16EE_EEvS4_RKT_EUliE_EEviT1_ --------------------------
	.section	.text._ZN2at6native18elementwise_kernelILi128ELi4EZNS0_22gpu_kernel_impl_nocastIZZZNS0_16acos_kernel_cudaERNS_18TensorIteratorBaseEENKUlvE0_clEvENKUlvE2_clEvEUlN3c108BFloat16EE_EEvS4_RKT_EUliE_EEviT1_,"ax",@progbits
	.align	128
        .global         _ZN2at6native18elementwise_kernelILi128ELi4EZNS0_22gpu_kernel_impl_nocastIZZZNS0_16acos_kernel_cudaERNS_18TensorIteratorBaseEENKUlvE0_clEvENKUlvE2_clEvEUlN3c108BFloat16EE_EEvS4_RKT_EUliE_EEviT1_
        .type           _ZN2at6native18elementwise_kernelILi128ELi4EZNS0_22gpu_kernel_impl_nocastIZZZNS0_16acos_kernel_cudaERNS_18TensorIteratorBaseEENKUlvE0_clEvENKUlvE2_clEvEUlN3c108BFloat16EE_EEvS4_RKT_EUliE_EEviT1_,@function
        .size           _ZN2at6native18elementwise_kernelILi128ELi4EZNS0_22gpu_kernel_impl_nocastIZZZNS0_16acos_kernel_cudaERNS_18TensorIteratorBaseEENKUlvE0_clEvENKUlvE2_clEvEUlN3c108BFloat16EE_EEvS4_RKT_EUliE_EEviT1_,(.L_x_13805 - _ZN2at6native18elementwise_kernelILi128ELi4EZNS0_22gpu_kernel_impl_nocastIZZZNS0_16acos_kernel_cudaERNS_18TensorIteratorBaseEENKUlvE0_clEvENKUlvE2_clEvEUlN3c108BFloat16EE_EEvS4_RKT_EUliE_EEviT1_)
        .other          _ZN2at6native18elementwise_kernelILi128ELi4EZNS0_22gpu_kernel_impl_nocastIZZZNS0_16acos_kernel_cudaERNS_18TensorIteratorBaseEENKUlvE0_clEvENKUlvE2_clEvEUlN3c108BFloat16EE_EEvS4_RKT_EUliE_EEviT1_,@"STO_CUDA_ENTRY STV_DEFAULT"
_ZN2at6native18elementwise_kernelILi128ELi4EZNS0_22gpu_kernel_impl_nocastIZZZNS0_16acos_kernel_cudaERNS_18TensorIteratorBaseEENKUlvE0_clEvENKUlvE2_clEvEUlN3c108BFloat16EE_EEvS4_RKT_EUliE_EEviT1_:
.text._ZN2at6native18elementwise_kernelILi128ELi4EZNS0_22gpu_kernel_impl_nocastIZZZNS0_16acos_kernel_cudaERNS_18TensorIteratorBaseEENKUlvE0_clEvENKUlvE2_clEvEUlN3c108BFloat16EE_EEvS4_RKT_EUliE_EEviT1_:
[----:B------:R-:W-:Y:S08]  /*0000*/  LDC R1, c[0x0][0x37c] ;  /* 0x0000df00ff017b82 */ /* 0x000ff00000000800 */
[----:B------:R-:W0:Y:S01]  /*0010*/  LDC R2, c[0x0][0x388] ;  /* 0x0000e200ff027b82 */ /* 0x000e220000000800 */
[----:B------:R-:W1:Y:S01]  /*0020*/  S2R R3, SR_TID.X ;  /* 0x0000000000037919 */ /* 0x000e620000002100 */
[----:B------:R-:W2:Y:S06]  /*0030*/  LDCU.64 UR6, c[0x0][0x358] ;  /* 0x00006b00ff0677ac */ /* 0x000eac0008000a00 */
[----:B------:R-:W3:Y:S01]  /*0040*/  S2UR UR4, SR_CTAID.X ;  /* 0x00000000000479c3 */ /* 0x000ee20000002500 */
[----:B0-----:R-:W-:Y:S01]  /*0050*/  ISETP.NE.AND P0, PT, R2, RZ, PT ;  /* 0x000000ff0200720c */ /* 0x001fe20003f05270 */
[----:B---3--:R-:W-:-:S06]  /*0060*/  USHF.L.U32 UR4, UR4, 0x9, URZ ;  /* 0x0000000904047899 */ /* 0x008fcc00080006ff */
[----:B-1----:R-:W-:-:S06]  /*0070*/  LOP3.LUT R3, R3, UR4, RZ, 0xfc, !PT ;  /* 0x0000000403037c12 */ /* 0x002fcc000f8efcff */
[----:B--2---:R-:W-:Y:S05]  /*0080*/  @P0 BRA `(.L_x_576) ;  /* 0x0000000800600947 */ /* 0x004fea0003800000 */
[----:B------:R-:W0:Y:S01]  /*0090*/  LDCU UR4, c[0x0][0x380] ;  /* 0x00007000ff0477ac */ /* 0x000e220008000800 */
[----:B------:R-:W-:Y:S04]  /*00a0*/  BSSY.RECONVERGENT B0, `(.L_x_577) ;  /* 0x0000071000007945 */ /* 0x000fe80003800200 */
[----:B------:R-:W-:Y:S01]  /*00b0*/  BSSY.RELIABLE B1, `(.L_x_578) ;  /* 0x000004d000017945 */ /* 0x000fe20003800100 */
[----:B0-----:R-:W-:-:S13]  /*00c0*/  ISETP.GE.AND P0, PT, R3, UR4, PT ;  /* 0x0000000403007c0c */ /* 0x001fda000bf06270 */
[----:B------:R-:W-:Y:S05]  /*00d0*/  @P0 BRA `(.L_x_579) ;  /* 0x00000004001c0947 */ /* 0x000fea0003800000 */
[----:B------:R-:W0:Y:S02]  /*00e0*/  LDC.64 R4, c[0x0][0x588] ;  /* 0x00016200ff047b82 */ /* 0x000e240000000a00 */
[----:B0-----:R0:W2:Y:S01]  /*00f0*/  LDG.E.U16 R4, desc[UR6][R4.64] ;  /* 0x0000000604047981 */ /* 0x0010a2000c1e1500 */
[----:B------:R-:W-:Y:S01]  /*0100*/  HFMA2 R7, -RZ, RZ, 1.75, 0 ;  /* 0x3f000000ff077431 */ /* 0x000fe200000001ff */
[----:B------:R-:W-:Y:S02]  /*0110*/  IADD3 R3, PT, PT, R3, 0x80, RZ ;  /* 0x0000008003037810 */ /* 0x000fe40007ffe0ff */
[----:B0-----:R-:W-:Y:S02]  /*0120*/  MOV R5, 0x3d10ecef ;  /* 0x3d10ecef00057802 */ /* 0x001fe40000000f00 */
[----:B--2---:R-:W-:-:S04]  /*0130*/  SHF.L.U32 R0, R4, 0x10, RZ ;  /* 0x0000001004007819 */ /* 0x004fc800000006ff */
[C---:B------:R-:W-:Y:S01]  /*0140*/  FSETP.GT.FTZ.AND P0, PT, |R0|.reuse, 0.56000000238418579102, PT ;  /* 0x3f0f5c290000780b */ /* 0x040fe20003f14200 */
[C---:B------:R-:W-:Y:S01]  /*0150*/  FFMA.FTZ R2, |R0|.reuse, -R7, 0.5 ;  /* 0x3f00000000027423 */ /* 0x040fe20000010a07 */
[C---:B------:R-:W-:Y:S01]  /*0160*/  FSETP.NEU.FTZ.AND P1, PT, |R0|.reuse, 1, PT ;  /* 0x3f8000000000780b */ /* 0x040fe20003f3d200 */
[----:B------:R-:W-:Y:S02]  /*0170*/  FADD.FTZ R9, |R0|, -RZ ;  /* 0x800000ff00097221 */ /* 0x000fe40000010200 */
[----:B------:R-:W0:Y:S02]  /*0180*/  MUFU.RSQ R7, R2 ;  /* 0x0000000200077308 */ /* 0x000e240000001400 */
[----:B0-----:R-:W-:Y:S01]  /*0190*/  FMUL.FTZ R6, R2, R7 ;  /* 0x0000000702067220 */ /* 0x001fe20000410000 */
[----:B------:R-:W-:-:S04]  /*01a0*/  FMUL.FTZ R7, R7, -0.5 ;  /* 0xbf00000007077820 */ /* 0x000fc80000410000 */
[----:B------:R-:W-:-:S04]  /*01b0*/  FFMA.FTZ R7, R6, R7, 0.5 ;  /* 0x3f00000006077423 */ /* 0x000fc80000010007 */
[----:B------:R-:W-:-:S05]  /*01c0*/  FFMA.FTZ R7, R6, R7, R6 ;  /* 0x0000000706077223 */ /* 0x000fca0000010006 */
[----:B------:R-:W-:Y:S02]  /*01d0*/  @P0 FSEL R9, R7, RZ, P1 ;  /* 0x000000ff07090208 */ /* 0x000fe40000800000 */
[----:B------:R-:W-:Y:S02]  /*01e0*/  FSETP.GT.FTZ.AND P1, PT, R0, 0.56000000238418579102, PT ;  /* 0x3f0f5c290000780b */ /* 0x000fe40003f34000 */
[----:B------:R-:W-:Y:S01]  /*01f0*/  LOP3.LUT R9, R9, 0x80000000, R0, 0xb8, !PT ;  /* 0x8000000009097812 */ /* 0x000fe200078eb800 */
[----:B------:R-:W-:-:S04]  /*0200*/  HFMA2 R0, -RZ, RZ, 1.9599609375, 20144 ;  /* 0x3fd774ebff007431 */ /* 0x000fc800000001ff */
[----:B------:R-:W-:-:S04]  /*0210*/  FMUL.FTZ R2, R9, R9 ;  /* 0x0000000909027220 */ /* 0x000fc80000410000 */
[----:B------:R-:W-:-:S04]  /*0220*/  FFMA.FTZ R5, R2, R5, 0.016980519518256187439 ;  /* 0x3c8b1abb02057423 */ /* 0x000fc80000010005 */
[----:B------:R-:W-:-:S04]  /*0230*/  FFMA.FTZ R5, R2, R5, 0.030762933194637298584 ;  /* 0x3cfc028c02057423 */ /* 0x000fc80000010005 */
[----:B------:R-:W-:-:S04]  /*0240*/  FFMA.FTZ R5, R2, R5, 0.044709417968988418579 ;  /* 0x3d37213902057423 */ /* 0x000fc80000010005 */
[----:B------:R-:W-:-:S04]  /*0250*/  FFMA.FTZ R5, R2, R5, 0.074989043176174163818 ;  /* 0x3d9993db02057423 */ /* 0x000fc80000010005 */
[----:B------:R-:W-:-:S04]  /*0260*/  FFMA.FTZ R5, R2, R5, 0.16666707396507263184 ;  /* 0x3e2aaac602057423 */ /* 0x000fc80000010005 */
[----:B------:R-:W-:Y:S02]  /*0270*/  FMUL.FTZ R2, R2, R5 ;  /* 0x0000000502027220 */ /* 0x000fe40000410000 */
[----:B------:R-:W0:Y:S02]  /*0280*/  LDC.64 R4, c[0x0][0x580] ;  /* 0x00016000ff047b82 */ /* 0x000e240000000a00 */
[----:B------:R-:W-:-:S04]  /*0290*/  FFMA.FTZ R2, R9, R2, R9 ;  /* 0x0000000209027223 */ /* 0x000fc80000010009 */
[----:B------:R-:W-:-:S05]  /*02a0*/  FADD.FTZ R7, -R2, -RZ ;  /* 0x800000ff02077221 */ /* 0x000fca0000010100 */
[----:B------:R-:W-:-:S05]  /*02b0*/  FSEL R7, R2, R7, P0 ;  /* 0x0000000702077208 */ /* 0x000fca0000000000 */
[----:B------:R-:W-:-:S04]  /*02c0*/  @!P1 FFMA.FTZ R2, R0, 0.93318945169448852539, R7 ;  /* 0x3f6ee58100029823 */ /* 0x000fc80000010007 */
[----:B------:R-:W-:Y:S01]  /*02d0*/  @P0 FADD.FTZ R2, R2, R2 ;  /* 0x0000000202020221 */ /* 0x000fe20000010000 */
[----:B------:R-:W-:-:S04]  /*02e0*/  ISETP.GE.AND P0, PT, R3, UR4, PT ;  /* 0x0000000403007c0c */ /* 0x000fc8000bf06270 */
[----:B------:R-:W-:-:S05]  /*02f0*/  F2FP.BF16.F32.PACK_AB R2, RZ, R2 ;  /* 0x00000002ff02723e */ /* 0x000fca00000010ff */
[----:B0-----:R0:W-:Y:S04]  /*0300*/  STG.E.U16 desc[UR6][R4.64], R2 ;  /* 0x0000000204007986 */ /* 0x0011e8000c101506 */
[----:B------:R-:W-:Y:S05]  /*0310*/  @P0 BREAK.RELIABLE B1 ;  /* 0x0000000000010942 */ /* 0x000fea0003800100 */
[----:B------:R-:W-:Y:S05]  /*0320*/  @P0 BRA `(.L_x_580) ;  /* 0x0000000400200947 */ /* 0x000fea0003800000 */
[----:B0-----:R-:W0:Y:S02]  /*0330*/  LDC.64 R4, c[0x0][0x588] ;  /* 0x00016200ff047b82 */ /* 0x001e240000000a00 */
[----:B0-----:R0:W2:Y:S01]  /*0340*/  LDG.E.U16 R4, desc[UR6][R4.64] ;  /* 0x0000000604047981 */ /* 0x0010a2000c1e1500 */
[----:B------:R-:W-:Y:S02]  /*0350*/  MOV R7, 0x3f000000 ;  /* 0x3f00000000077802 */ /* 0x000fe40000000f00 */
        /* <DEDUP_REMOVED lines=28> */
[----:B------:R-:W-:-:S05]  /*0520*/  @P0 FADD.FTZ R2, R2, R2 ;  /* 0x0000000202020221 */ /* 0x000fca0000010000 */
[----:B------:R-:W-:-:S05]  /*0530*/  F2FP.BF16.F32.PACK_AB R2, RZ, R2 ;  /* 0x00000002ff02723e */ /* 0x000fca00000010ff */
[----:B0-----:R0:W-:Y:S02]  /*0540*/  STG.E.U16 desc[UR6][R4.64], R2 ;  /* 0x0000000204007986 */ /* 0x0011e4000c101506 */
.L_x_579:
[----:B------:R-:W-:-:S13]  /*0550*/  ISETP.GE.AND P0, PT, R3, UR4, PT ;  /* 0x0000000403007c0c */ /* 0x000fda000bf06270 */
[----:B------:R-:W-:Y:S05]  /*0560*/  @P0 BREAK.RELIABLE B1 ;  /* 0x0000000000010942 */ /* 0x000fea0003800100 */
[----:B------:R-:W-:Y:S05]  /*0570*/  @P0 BRA `(.L_x_580) ;  /* 0x00000000008c0947 */ /* 0x000fea0003800000 */
[----:B------:R-:W-:Y:S05]  /*0580*/  BSYNC.RELIABLE B1 ;  /* 0x0000000000017941 */ /* 0x000fea0003800100 */
.L_x_578:
[----:B0-----:R-:W0:Y:S02]  /*0590*/  LDC.64 R4, c[0x0][0x588] ;  /* 0x00016200ff047b82 */ /* 0x001e240000000a00 */
        /* <DEDUP_REMOVED lines=33> */
.L_x_580:
[----:B------:R-:W-:Y:S05]  /*07b0*/  BSYNC.RECONVERGENT B0 ;  /* 0x0000000000007941 */ /* 0x000fea0003800200 */
.L_x_577:
[----:B------:R-:W-:Y:S05]  /*07c0*/  WARPSYNC.ALL ;  /* 0x0000000000007948 */ /* 0x000fea0003800000 */
[----:B------:R-:W-:-:S13]  /*07d0*/  ISETP.GE.AND P0, PT, R3, UR4, PT ;  /* 0x0000000403007c0c */ /* 0x000fda000bf06270 */
[----:B------:R-:W-:Y:S05]  /*07e0*/  @P0 EXIT ;  /* 0x000000000000094d */ /* 0x000fea0003800000 */
[----:B01----:R-:W0:Y:S02]  /*07f0*/  LDC.64 R2, c[0x0][0x588] ;  /* 0x00016200ff027b82 */ /* 0x003e240000000a00 */
[----:B0-----:R0:W2:Y:S01]  /*0800*/  LDG.E.U16 R2, desc[UR6][R2.64] ;  /* 0x0000000602027981 */ /* 0x0010a2000c1e1500 */
[----:B------:R-:W-:Y:S01]  /*0810*/  HFMA2 R5, -RZ, RZ, 1.75, 0 ;  /* 0x3f000000ff057431 */ /* 0x000fe200000001ff */
        /* <DEDUP_REMOVED lines=11> */
[----:B------:R-:W-:Y:S01]  /*08d0*/  @P0 FSEL R7, R5, RZ, P1 ;  /* 0x000000ff05070208 */ /* 0x000fe20000800000 */
[----:B------:R-:W-:Y:S01]  /*08e0*/  HFMA2 R5, -RZ, RZ, 1.9599609375, 20144 ;  /* 0x3fd774ebff057431 */ /* 0x000fe200000001ff */
        /* <DEDUP_REMOVED lines=9> */
[----:B------:R-:W-:Y:S02]  /*0980*/  FFMA.FTZ R7, R7, R2, R7 ;  /* 0x0000000207077223 */ /* 0x000fe40000010007 */
[----:B------:R-:W0:Y:S02]  /*0990*/  LDC.64 R2, c[0x0][0x580] ;  /* 0x00016000ff027b82 */ /* 0x000e240000000a00 */
[----:B------:R-:W-:-:S05]  /*09a0*/  FADD.FTZ R0, -R7, -RZ ;  /* 0x800000ff07007221 */ /* 0x000fca0000010100 */
[----:B------:R-:W-:-:S05]  /*09b0*/  FSEL R0, R7, R0, P0 ;  /* 0x0000000007007208 */ /* 0x000fca0000000000 */
[----:B------:R-:W-:-:S04]  /*09c0*/  @!P1 FFMA.FTZ R7, R5, 0.93318945169448852539, R0 ;  /* 0x3f6ee58105079823 */ /* 0x000fc80000010000 */
[----:B------:R-:W-:-:S05]  /*09d0*/  @P0 FADD.FTZ R7, R7, R7 ;  /* 0x0000000707070221 */ /* 0x000fca0000010000 */
[----:B------:R-:W-:-:S05]  /*09e0*/  F2FP.BF16.F32.PACK_AB R7, RZ, R7 ;  /* 0x00000007ff07723e */ /* 0x000fca00000010ff */
[----:B0-----:R-:W-:Y:S01]  /*09f0*/  STG.E.U16 desc[UR6][R2.64], R7 ;  /* 0x0000000702007986 */ /* 0x001fe2000c101506 */
[----:B------:R-:W-:Y:S05]  /*0a00*/  EXIT ;  /* 0x000000000000794d */ /* 0x000fea0003800000 */
.L_x_576:
[----:B------:R-:W0:Y:S01]  /*0a10*/  LDCU UR4, c[0x0][0x380] ;  /* 0x00007000ff0477ac */ /* 0x000e220008000800 */
[----:B------:R-:W-:Y:S01]  /*0a20*/  IADD3 R2, PT, PT, R2, -0x1, RZ ;  /* 0xffffffff02027810 */ /* 0x000fe20007ffe0ff */
[----:B------:R-:W-:Y:S04]  /*0a30*/  BSSY.RECONVERGENT B0, `(.L_x_581) ;  /* 0x00003fa000007945 */ /* 0x000fe80003800200 */
[----:B------:R-:W-:Y:S01]  /*0a40*/  BSSY.RELIABLE B1, `(.L_x_582) ;  /* 0x00002a9000017945 */ /* 0x000fe20003800100 */
[----:B------:R-:W-:-:S04]  /*0a50*/  VIMNMX.U32 R0, PT, PT, R2, 0x18, PT ;  /* 0x0000001802007848 */ /* 0x000fc80003fe0000 */
[----:B------:R-:W-:Y:S02]  /*0a60*/  IADD3 R0, PT, PT, R0, 0x1, RZ ;  /* 0x0000000100007810 */ /* 0x000fe40007ffe0ff */
[----:B0-----:R-:W-:-:S13]  /*0a70*/  ISETP.GE.AND P0, PT, R3, UR4, PT ;  /* 0x0000000403007c0c */ /* 0x001fda000bf06270 */
[----:B------:R-:W-:Y:S05]  /*0a80*/  @P0 BRA `(.L_x_583) ;  /* 0x0000002800840947 */ /* 0x000fea0003800000 */
[----:B------:R-:W0:Y:S01]  /*0a90*/  LDCU.64 UR8, c[0x0][0x390] ;  /* 0x00007200ff0877ac */ /* 0x000e220008000a00 */
[----:B------:R-:W-:Y:S01]  /*0aa0*/  HFMA2 R4, -RZ, RZ, 0, 0 ;  /* 0x00000000ff047431 */ /* 0x000fe200000001ff */
[----:B------:R-:W-:Y:S01]  /*0ab0*/  MOV R5, R3 ;  /* 0x0000000300057202 */ /* 0x000fe20000000f00 */
[----:B------:R-:W1:Y:S01]  /*0ac0*/  LDCU UR5, c[0x0][0x38c] ;  /* 0x00007180ff0577ac */ /* 0x000e620008000800 */
[----:B------:R-:W-:Y:S01]  /*0ad0*/  ISETP.NE.AND P0, PT, R2, RZ, PT ;  /* 0x000000ff0200720c */ /* 0x000fe20003f05270 */
[----:B------:R-:W2:Y:S01]  /*0ae0*/  LDCU.64 UR10, c[0x0][0x4b8] ;  /* 0x00009700ff0a77ac */ /* 0x000ea20008000a00 */
[----:B0-----:R-:W-:-:S05]  /*0af0*/  IMAD.HI.U32 R6, R3, UR8, R4 ;  /* 0x0000000803067c27 */ /* 0x001fca000f8e0004 */
[----:B------:R-:W-:-:S04]  /*0b00*/  SHF.R.U32.HI R7, RZ, UR9, R6 ;  /* 0x00000009ff077c19 */ /* 0x000fc80008011606 */
[----:B------:R-:W-:-:S05]  /*0b10*/  IADD3 R4, PT, PT, -R7, RZ, RZ ;  /* 0x000000ff07047210 */ /* 0x000fca0007ffe1ff */
[----:B-1----:R-:W-:-:S04]  /*0b20*/  IMAD R4, R4, UR5, R3 ;  /* 0x0000000504047c24 */ /* 0x002fc8000f8e0203 */
[C---:B--2---:R-:W-:Y:S02]  /*0b30*/  IMAD R5, R4.reuse, UR10, RZ ;  /* 0x0000000a04057c24 */ /* 0x044fe4000f8e02ff */
[----:B------:R-:W-:Y:S01]  /*0b40*/  IMAD R4, R4, UR11, RZ ;  /* 0x0000000b04047c24 */ /* 0x000fe2000f8e02ff */
[----:B------:R-:W-:Y:S06]  /*0b50*/  @!P0 BRA `(.L_x_584) ;  /* 0x0000001000748947 */ /* 0x000fec0003800000 */
[----:B------:R-:W0:Y:S01]  /*0b60*/  LDCU.64 UR8, c[0x0][0x398] ;  /* 0x00007300ff0877ac */ /* 0x000e220008000a00 */
[----:B------:R-:W-:Y:S02]  /*0b70*/  MOV R6, RZ ;  /* 0x000000ff00067202 */ /* 0x000fe40000000f00 */
[----:B------:R-:W-:Y:S01]  /*0b80*/  ISETP.NE.AND P0, PT, R0, 0x2, PT ;  /* 0x000000020000780c */ /* 0x000fe20003f05270 */
[----:B------:R-:W1:Y:S01]  /*0b90*/  LDCU UR5, c[0x0][0x3a0] ;  /* 0x00007400ff0577ac */ /* 0x000e620008000800 */
[----:B------:R-:W2:Y:S01]  /*0ba0*/  LDCU.64 UR10, c[0x0][0x4c0] ;  /* 0x00009800ff0a77ac */ /* 0x000ea20008000a00 */
[----:B0-----:R-:W-:-:S05]  /*0bb0*/  IMAD.HI.U32 R8, R7, UR9, R6 ;  /* 0x0000000907087c27 */ /* 0x001fca000f8e0006 */
[----:B-1----:R-:W-:-:S04]  /*0bc0*/  SHF.R.U32.HI R9, RZ, UR5, R8 ;  /* 0x00000005ff097c19 */ /* 0x002fc80008011608 */
[----:B------:R-:W-:-:S05]  /*0bd0*/  IADD3 R6, PT, PT, -R9, RZ, RZ ;  /* 0x000000ff09067210 */ /* 0x000fca0007ffe1ff */
[----:B------:R-:W-:-:S04]  /*0be0*/  IMAD R6, R6, UR8, R7 ;  /* 0x0000000806067c24 */ /* 0x000fc8000f8e0207 */
[C---:B--2---:R-:W-:Y:S02]  /*0bf0*/  IMAD R5, R6.reuse, UR10, R5 ;  /* 0x0000000a06057c24 */ /* 0x044fe4000f8e0205 */
[----:B------:R-:W-:Y:S01]  /*0c00*/  IMAD R4, R6, UR11, R4 ;  /* 0x0000000b06047c24 */ /* 0x000fe2000f8e0204 */
[----:B------:R-:W-:Y:S06]  /*0c10*/  @!P0 BRA `(.L_x_584) ;  /* 0x0000001000448947 */ /* 0x000fec0003800000 */
[----:B------:R-:W0:Y:S01]  /*0c20*/  LDCU.64 UR8, c[0x0][0x3a8] ;  /* 0x00007500ff0877ac */ /* 0x000e220008000a00 */
[----:B------:R-:W-:Y:S01]  /*0c30*/  HFMA2 R8, -RZ, RZ, 0, 0 ;  /* 0x00000000ff087431 */ /* 0x000fe200000001ff */
[----:B------:R-:W-:Y:S01]  /*0c40*/  ISETP.NE.AND P0, PT, R0, 0x3, PT ;  /* 0x000000030000780c */ /* 0x000fe20003f05270 */
[----:B------:R-:W1:Y:S01]  /*0c50*/  LDCU UR5, c[0x0][0x3a4] ;  /* 0x00007480ff0577ac */ /* 0x000e620008000800 */
[----:B------:R-:W2:Y:S02]  /*0c60*/  LDCU.64 UR10, c[0x0][0x4c8] ;  /* 0x00009900ff0a77ac */ /* 0x000ea40008000a00 */
[----:B0-----:R-:W-:-:S05]  /*0c70*/  IMAD.HI.U32 R6, R9, UR8, R8 ;  /* 0x0000000809067c27 */ /* 0x001fca000f8e0008 */
[----:B------:R-:W-:-:S04]  /*0c80*/  SHF.R.U32.HI R7, RZ, UR9, R6 ;  /* 0x00000009ff077c19 */ /* 0x000fc80008011606 */
[----:B------:R-:W-:-:S05]  /*0c90*/  IADD3 R8, PT, PT, -R7, RZ, RZ ;  /* 0x000000ff07087210 */ /* 0x000fca0007ffe1ff */
[----:B-1----:R-:W-:-:S04]  /*0ca0*/  IMAD R8, R8, UR5, R9 ;  /* 0x0000000508087c24 */ /* 0x002fc8000f8e0209 */
[C---:B--2---:R-:W-:Y:S02]  /*0cb0*/  IMAD R5, R8.reuse, UR10, R5 ;  /* 0x0000000a08057c24 */ /* 0x044fe4000f8e0205 */
[----:B------:R-:W-:Y:S01]  /*0cc0*/  IMAD R4, R8, UR11, R4 ;  /* 0x0000000b08047c24 */ /* 0x000fe2000f8e0204 */
        /* <DEDUP_REMOVED lines=241> */
[----:B------:R-:W-:Y:S01]  /*1be0*/  ISETP.NE.AND P0, PT, R0, 0x18, PT ;  /* 0x000000180000780c */ /* 0x000fe20003f05270 */
[----:B------:R-:W0:Y:S01]  /*1bf0*/  LDCU.64 UR8, c[0x0][0x4a0] ;  /* 0x00009400ff0877ac */ /* 0x000e220008000a00 */
[----:B------:R-:W-:Y:S01]  /*1c00*/  HFMA2 R6, -RZ, RZ, 0, 0 ;  /* 0x00000000ff067431 */ /* 0x000fe200000001ff */
[----:B------:R-:W1:Y:S01]  /*1c10*/  LDCU UR5, c[0x0][0x4a8] ;  /* 0x00009500ff0577ac */ /* 0x000e620008000800 */
[----:B------:R-:W2:Y:S09]  /*1c20*/  LDCU.64 UR10, c[0x0][0x570] ;  /* 0x0000ae00ff0a77ac */ /* 0x000eb20008000a00 */
[----:B------:R-:W3:Y:S01]  /*1c30*/  @P0 LDC.64 R14, c[0x0][0x4b0] ;  /* 0x00012c00ff0e0b82 */ /* 0x000ee20000000a00 */
[----:B0-----:R-:W-:-:S07]  /*1c40*/  IMAD.HI.U32 R10, R7, UR9, R6 ;  /* 0x00000009070a7c27 */ /* 0x001fce000f8e0006 */
[----:B------:R-:W0:Y:S01]  /*1c50*/  @P0 LDC R17, c[0x0][0x4ac] ;  /* 0x00012b00ff110b82 */ /* 0x000e220000000800 */
[----:B-1----:R-:W-:Y:S02]  /*1c60*/  SHF.R.U32.HI R11, RZ, UR5, R10 ;  /* 0x00000005ff0b7c19 */ /* 0x002fe4000801160a */
[----:B------:R-:W-:Y:S02]  /*1c70*/  @P0 MOV R10, RZ ;  /* 0x000000ff000a0202 */ /* 0x000fe40000000f00 */
[----:B------:R-:W-:-:S03]  /*1c80*/  IADD3 R13, PT, PT, -R11, RZ, RZ ;  /* 0x000000ff0b0d7210 */ /* 0x000fc60007ffe1ff */
[----:B------:R-:W1:Y:S01]  /*1c90*/  @P0 LDC.64 R8, c[0x0][0x578] ;  /* 0x00015e00ff080b82 */ /* 0x000e620000000a00 */
[----:B---3--:R-:W-:-:S05]  /*1ca0*/  @P0 IMAD.HI.U32 R6, R11, R14, R10 ;  /* 0x0000000e0b060227 */ /* 0x008fca00078e000a */
[----:B------:R-:W-:Y:S01]  /*1cb0*/  @P0 SHF.R.U32.HI R10, RZ, R15, R6 ;  /* 0x0000000fff0a0219 */ /* 0x000fe20000011606 */
[----:B------:R-:W-:-:S03]  /*1cc0*/  IMAD R6, R13, UR8, R7 ;  /* 0x000000080d067c24 */ /* 0x000fc6000f8e0207 */
[----:B------:R-:W-:Y:S01]  /*1cd0*/  @P0 IADD3 R10, PT, PT, -R10, RZ, RZ ;  /* 0x000000ff0a0a0210 */ /* 0x000fe20007ffe1ff */
[C---:B--2---:R-:W-:Y:S02]  /*1ce0*/  IMAD R5, R6.reuse, UR10, R5 ;  /* 0x0000000a06057c24 */ /* 0x044fe4000f8e0205 */
[----:B------:R-:W-:Y:S02]  /*1cf0*/  IMAD R4, R6, UR11, R4 ;  /* 0x0000000b06047c24 */ /* 0x000fe4000f8e0204 */
[----:B0-----:R-:W-:-:S04]  /*1d00*/  @P0 IMAD R10, R10, R17, R11 ;  /* 0x000000110a0a0224 */ /* 0x001fc800078e020b */
[C---:B-1----:R-:W-:Y:S02]  /*1d10*/  @P0 IMAD R5, R10.reuse, R8, R5 ;  /* 0x000000080a050224 */ /* 0x042fe400078e0205 */
[----:B------:R-:W-:-:S07]  /*1d20*/  @P0 IMAD R4, R10, R9, R4 ;  /* 0x000000090a040224 */ /* 0x000fce00078e0204 */
.L_x_584:
[----:B------:R-:W0:Y:S02]  /*1d30*/  LDCU.128 UR8, c[0x0][0x580] ;  /* 0x0000b000ff0877ac */ /* 0x000e240008000c00 */
[----:B0-----:R-:W-:-:S04]  /*1d40*/  IADD3 R6, P0, PT, R4, UR10, RZ ;  /* 0x0000000a04067c10 */ /* 0x001fc8000ff1e0ff */
[----:B------:R-:W-:-:S05]  /*1d50*/  IADD3.X R7, PT, PT, RZ, UR11, RZ, P0, !PT ;  /* 0x0000000bff077c10 */ /* 0x000fca00087fe4ff */
[----:B------:R0:W2:Y:S01]  /*1d60*/  LDG.E.U16 R6, desc[UR6][R6.64] ;  /* 0x0000000606067981 */ /* 0x0000a2000c1e1500 */
        /* <DEDUP_REMOVED lines=28> */
[----:B------:R-:W-:Y:S01]  /*1f30*/  @P0 FADD.FTZ R6, R6, R6 ;  /* 0x0000000606060221 */ /* 0x000fe20000010000 */
[----:B------:R-:W-:-:S04]  /*1f40*/  IADD3 R4, P0, PT, R5, UR8, RZ ;  /* 0x0000000805047c10 */ /* 0x000fc8000ff1e0ff */
[----:B------:R-:W-:Y:S02]  /*1f50*/  F2FP.BF16.F32.PACK_AB R6, RZ, R6 ;  /* 0x00000006ff06723e */ /* 0x000fe400000010ff */
[----:B------:R-:W-:Y:S02]  /*1f60*/  IADD3.X R5, PT, PT, RZ, UR9, RZ, P0, !PT ;  /* 0x00000009ff057c10 */ /* 0x000fe400087fe4ff */
[----:B------:R-:W-:-:S03]  /*1f70*/  ISETP.GE.AND P0, PT, R3, UR4, PT ;  /* 0x0000000403007c0c */ /* 0x000fc6000bf06270 */
[----:B------:R0:W-:Y:S10]  /*1f80*/  STG.E.U16 desc[UR6][R4.64], R6 ;  /* 0x0000000604007986 */ /* 0x0001f4000c101506 */
[----:B------:R-:W-:Y:S05]  /*1f90*/  @P0 BREAK.RELIABLE B1 ;  /* 0x0000000000010942 */ /* 0x000fea0003800100 */
[----:B------:R-:W-:Y:S05]  /*1fa0*/  @P0 BRA `(.L_x_585) ;  /* 0x0000002800880947 */ /* 0x000fea0003800000 */
[----:B------:R-:W1:Y:S01]  /*1fb0*/  LDCU.64 UR8, c[0x0][0x390] ;  /* 0x00007200ff0877ac */ /* 0x000e620008000a00 */
[----:B0-----:R-:W-:Y:S01]  /*1fc0*/  HFMA2 R4, -RZ, RZ, 0, 0 ;  /* 0x00000000ff047431 */ /* 0x001fe200000001ff */
[----:B------:R-:W-:Y:S01]  /*1fd0*/  MOV R5, R3 ;  /* 0x0000000300057202 */ /* 0x000fe20000000f00 */
[----:B------:R-:W0:Y:S01]  /*1fe0*/  LDCU UR5, c[0x0][0x38c] ;  /* 0x00007180ff0577ac */ /* 0x000e220008000800 */
[----:B------:R-:W-:Y:S01]  /*1ff0*/  ISETP.NE.AND P0, PT, R2, RZ, PT ;  /* 0x000000ff0200720c */ /* 0x000fe20003f05270 */
[----:B------:R-:W2:Y:S01]  /*2000*/  LDCU.64 UR10, c[0x0][0x4b8] ;  /* 0x00009700ff0a77ac */ /* 0x000ea20008000a00 */
[----:B-1----:R-:W-:-:S05]  /*2010*/  IMAD.HI.U32 R6, R3, UR8, R4 ;  /* 0x0000000803067c27 */ /* 0x002fca000f8e0004 */
[----:B------:R-:W-:-:S04]  /*2020*/  SHF.R.U32.HI R7, RZ, UR9, R6 ;  /* 0x00000009ff077c19 */ /* 0x000fc80008011606 */
[----:B------:R-:W-:-:S05]  /*2030*/  IADD3 R4, PT, PT, -R7, RZ, RZ ;  /* 0x000000ff07047210 */ /* 0x000fca0007ffe1ff */
[----:B0-----:R-:W-:-:S04]  /*2040*/  IMAD R4, R4, UR5, R3 ;  /* 0x0000000504047c24 */ /* 0x001fc8000f8e0203 */
        /* <DEDUP_REMOVED lines=288> */
.L_x_586:
        /* <DEDUP_REMOVED lines=35> */
[----:B------:R-:W-:-:S05]  /*3480*/  IADD3.X R5, PT, PT, RZ, UR9, RZ, P0, !PT ;  /* 0x00000009ff057c10 */ /* 0x000fca00087fe4ff */
[----:B------:R0:W-:Y:S02]  /*3490*/  STG.E.U16 desc[UR6][R4.64], R6 ;  /* 0x0000000604007986 */ /* 0x0001e4000c101506 */
.L_x_583:
[----:B------:R-:W-:-:S13]  /*34a0*/  ISETP.GE.AND P0, PT, R3, UR4, PT ;  /* 0x0000000403007c0c */ /* 0x000fda000bf06270 */
[----:B------:R-:W-:Y:S05]  /*34b0*/  @P0 BREAK.RELIABLE B1 ;  /* 0x0000000000010942 */ /* 0x000fea0003800100 */
[----:B------:R-:W-:Y:S05]  /*34c0*/  @P0 BRA `(.L_x_585) ;  /* 0x0000001400400947 */ /* 0x000fea0003800000 */
[----:B------:R-:W-:Y:S05]  /*34d0*/  BSYNC.RELIABLE B1 ;  /* 0x0000000000017941 */ /* 0x000fea0003800100 */
.L_x_582:
        /* <DEDUP_REMOVED lines=298> */
.L_x_587:
        /* <DEDUP_REMOVED lines=37> */
.L_x_585:
[----:B------:R-:W-:Y:S05]  /*49d0*/  BSYNC.RECONVERGENT B0 ;  /* 0x0000000000007941 */ /* 0x000fea0003800200 */
.L_x_581:
[----:B------:R-:W-:Y:S05]  /*49e0*/  WARPSYNC.ALL ;  /* 0x0000000000007948 */ /* 0x000fea0003800000 */
[----:B------:R-:W-:-:S13]  /*49f0*/  ISETP.GE.AND P0, PT, R3, UR4, PT ;  /* 0x0000000403007c0c */ /* 0x000fda000bf06270 */
[----:B------:R-:W-:Y:S05]  /*4a00*/  @P0 EXIT ;  /* 0x000000000000094d */ /* 0x000fea0003800000 */
[----:B------:R-:W2:Y:S01]  /*4a10*/  LDCU.64 UR4, c[0x0][0x390] ;  /* 0x00007200ff0477ac */ /* 0x000ea20008000a00 */
[----:B01----:R-:W-:Y:S01]  /*4a20*/  HFMA2 R4, -RZ, RZ, 0, 0 ;  /* 0x00000000ff047431 */ /* 0x003fe200000001ff */
[----:B------:R-:W-:Y:S01]  /*4a30*/  MOV R5, R3 ;  /* 0x0000000300057202 */ /* 0x000fe20000000f00 */
[----:B------:R-:W0:Y:S01]  /*4a40*/  LDCU UR8, c[0x0][0x38c] ;  /* 0x00007180ff0877ac */ /* 0x000e220008000800 */
[----:B------:R-:W-:Y:S01]  /*4a50*/  ISETP.NE.AND P0, PT, R2, RZ, PT ;  /* 0x000000ff0200720c */ /* 0x000fe20003f05270 */
[----:B------:R-:W1:Y:S01]  /*4a60*/  LDCU.64 UR10, c[0x0][0x4b8] ;  /* 0x00009700ff0a77ac */ /* 0x000e620008000a00 */
[----:B--2---:R-:W-:-:S05]  /*4a70*/  IMAD.HI.U32 R4, R3, UR4, R4 ;  /* 0x0000000403047c27 */ /* 0x004fca000f8e0004 */
[----:B------:R-:W-:-:S04]  /*4a80*/  SHF.R.U32.HI R5, RZ, UR5, R4 ;  /* 0x00000005ff057c19 */ /* 0x000fc80008011604 */
[----:B------:R-:W-:-:S05]  /*4a90*/  IADD3 R6, PT, PT, -R5, RZ, RZ ;  /* 0x000000ff05067210 */ /* 0x000fca0007ffe1ff */
[----:B0-----:R-:W-:-:S04]  /*4aa0*/  IMAD R2, R6, UR8, R3 ;  /* 0x0000000806027c24 */ /* 0x001fc8000f8e0203 */
[C---:B-1----:R-:W-:Y:S02]  /*4ab0*/  IMAD R3, R2.reuse, UR10, RZ ;  /* 0x0000000a02037c24 */ /* 0x042fe4000f8e02ff */
        /* <DEDUP_REMOVED lines=269> */
[----:B------:R-:W1:Y:S10]  /*5b90*/  LDCU UR4, c[0x0][0x4a8] ;  /* 0x00009500ff0477ac */ /* 0x000e740008000800 */
[----:B------:R-:W2:Y:S01]  /*5ba0*/  @P0 LDC.64 R8, c[0x0][0x4b0] ;  /* 0x00012c00ff080b82 */ /* 0x000ea20000000a00 */
[----:B0-----:R-:W-:-:S07]  /*5bb0*/  IMAD.HI.U32 R6, R5, UR9, R4 ;  /* 0x0000000905067c27 */ /* 0x001fce000f8e0004 */
[----:B------:R-:W0:Y:S01]  /*5bc0*/  @P0 LDC R11, c[0x0][0x4ac] ;  /* 0x00012b00ff0b0b82 */ /* 0x000e220000000800 */
[----:B-1----:R-:W-:Y:S01]  /*5bd0*/  SHF.R.U32.HI R7, RZ, UR4, R6 ;  /* 0x00000004ff077c19 */ /* 0x002fe20008011606 */
[----:B------:R-:W1:Y:S01]  /*5be0*/  LDCU.64 UR4, c[0x0][0x570] ;  /* 0x0000ae00ff0477ac */ /* 0x000e620008000a00 */
[----:B------:R-:W-:Y:S02]  /*5bf0*/  @P0 MOV R6, RZ ;  /* 0x000000ff00060202 */ /* 0x000fe40000000f00 */
[----:B------:R-:W-:-:S03]  /*5c00*/  IADD3 R4, PT, PT, -R7, RZ, RZ ;  /* 0x000000ff07047210 */ /* 0x000fc60007ffe1ff */
[----:B------:R-:W3:Y:S02]  /*5c10*/  @P0 LDC.64 R12, c[0x0][0x578] ;  /* 0x00015e00ff0c0b82 */ /* 0x000ee40000000a00 */
[----:B------:R-:W-:Y:S02]  /*5c20*/  IMAD R4, R4, UR8, R5 ;  /* 0x0000000804047c24 */ /* 0x000fe4000f8e0205 */
[----:B--2---:R-:W-:-:S05]  /*5c30*/  @P0 IMAD.HI.U32 R0, R7, R8, R6 ;  /* 0x0000000807000227 */ /* 0x004fca00078e0006 */
[----:B------:R-:W-:Y:S01]  /*5c40*/  @P0 SHF.R.U32.HI R0, RZ, R9, R0 ;  /* 0x00000009ff000219 */ /* 0x000fe20000011600 */
[C---:B-1----:R-:W-:Y:S02]  /*5c50*/  IMAD R3, R4.reuse, UR4, R3 ;  /* 0x0000000404037c24 */ /* 0x042fe4000f8e0203 */
[----:B------:R-:W-:Y:S01]  /*5c60*/  IMAD R2, R4, UR5, R2 ;  /* 0x0000000504027c24 */ /* 0x000fe2000f8e0202 */
[----:B------:R-:W-:-:S05]  /*5c70*/  @P0 IADD3 R6, PT, PT, -R0, RZ, RZ ;  /* 0x000000ff00060210 */ /* 0x000fca0007ffe1ff */
[----:B0-----:R-:W-:-:S04]  /*5c80*/  @P0 IMAD R6, R11, R6, R7 ;  /* 0x000000060b060224 */ /* 0x001fc800078e0207 */
[C---:B---3--:R-:W-:Y:S02]  /*5c90*/  @P0 IMAD R3, R6.reuse, R12, R3 ;  /* 0x0000000c06030224 */ /* 0x048fe400078e0203 */
[----:B------:R-:W-:-:S07]  /*5ca0*/  @P0 IMAD R2, R6, R13, R2 ;  /* 0x0000000d06020224 */ /* 0x000fce00078e0202 */
.L_x_588:
[----:B------:R-:W0:Y:S02]  /*5cb0*/  LDCU.128 UR8, c[0x0][0x580] ;  /* 0x0000b000ff0877ac */ /* 0x000e240008000c00 */
[----:B0-----:R-:W-:-:S04]  /*5cc0*/  IADD3 R4, P0, PT, R2, UR10, RZ ;  /* 0x0000000a02047c10 */ /* 0x001fc8000ff1e0ff */
[----:B------:R-:W-:-:S05]  /*5cd0*/  IADD3.X R5, PT, PT, RZ, UR11, RZ, P0, !PT ;  /* 0x0000000bff057c10 */ /* 0x000fca00087fe4ff */
[----:B------:R0:W2:Y:S01]  /*5ce0*/  LDG.E.U16 R4, desc[UR6][R4.64] ;  /* 0x0000000604047981 */ /* 0x0000a2000c1e1500 */
[----:B------:R-:W-:Y:S02]  /*5cf0*/  MOV R7, 0x3f000000 ;  /* 0x3f00000000077802 */ /* 0x000fe40000000f00 */
        /* <DEDUP_REMOVED lines=30> */
[----:B------:R-:W-:Y:S01]  /*5ee0*/  STG.E.U16 desc[UR6][R2.64], R9 ;  /* 0x0000000902007986 */ /* 0x000fe2000c101506 */
[----:B------:R-:W-:Y:S05]  /*5ef0*/  EXIT ;  /* 0x000000000000794d */ /* 0x000fea0003800000 */
.L_x_589:
        /* <DEDUP_REMOVED lines=16> */
.L_x_13805:


//--------------------- .text._ZN2at6native27unrolled_elementwise_kernelIZZZNS0_16acos_kernel_cudaERNS_18TensorIteratorBaseEENKUlvE0_clEvENKUlvE2_clEvEUlN3c108BFloat16EE_St5arrayIPcLm2EELi4E23TrivialOffsetCalculatorILi1EjESD_NS0_6memory15LoadWithoutCastENSE_16StoreWithoutCastEEEviT_T0_T2_T3_T4_T5_ --------------------------
	.section	.text._ZN2at6native27unrolled_elementwise_kernelIZZZNS0_16acos_kernel_cudaERNS_18TensorIteratorBaseEENKUlvE0_clEvENKUlvE2_clEvEUlN3c108BFloat16EE_St5arrayIPcLm2EELi4E23TrivialOffsetCalculatorILi1EjESD_NS0_6memory15LoadWithoutCastENSE_16StoreWithoutCastEEEviT_T0_T2_T3_T4_T5_,"ax",@progbits
	.align	128
        .global         _ZN2at6native27unrolled_elementwise_kernelIZZZNS0_16acos_kernel_cudaERNS_18TensorIteratorBaseEENKUlvE0_clEvENKUlvE2_clEvEUlN3c108BFloat16EE_St5arrayIPcLm2EELi4E23TrivialOffsetCalculatorILi1EjESD_NS0_6memory15LoadWithoutCastENSE_16StoreWithoutCastEEEviT_T0_T2_T3_T4_T5_
        .type           _ZN2at6native27unrolled_elementwise_kernelIZZZNS0_16acos_kernel_cudaERNS_18TensorIteratorBaseEENKUlvE0_clEvENKUlvE2_clEvEUlN3c108BFloat16EE_St5arrayIPcLm2EELi4E23TrivialOffsetCalculatorILi1EjESD_NS0_6memory15LoadWithoutCastENSE_16StoreWithoutCastEEEviT_T0_T2_T3_T4_T5_,@function
        .size           _ZN2at6native27unrolled_elementwise_kernelIZZZNS0_16acos_kernel_cudaERNS_18TensorIteratorBaseEENKUlvE0_clEvENKUlvE2_clEvEUlN3c108BFloat16EE_St5arrayIPcLm2EELi4E23TrivialOffsetCalculatorILi1EjESD_NS0_6memory15LoadWithoutCastENSE_16StoreWithoutCastEEEviT_T0_T2_T3_T4_T5_,(.L_x_13806 - _ZN2at6native27unrolled_elementwise_kernelIZZZNS0_16acos_kernel_cudaERNS_18TensorIteratorBaseEENKUlvE0_clEvENKUlvE2_clEvEUlN3c108BFloat16EE_St5arrayIPcLm2EELi4E23TrivialOffsetCalculatorILi1EjESD_NS0_6memory15LoadWithoutCastENSE_16StoreWithoutCastEEEviT_T0_T2_T3_T4_T5_)
        .other          _ZN2at6native27unrolled_elementwise_kernelIZZZNS0_16acos_kernel_cudaERNS_18TensorIteratorBaseEENKUlvE0_clEvENKUlvE2_clEvEUlN3c108BFloat16EE_St5arrayIPcLm2EELi4E23TrivialOffsetCalculatorILi1EjESD_NS0_6memory15LoadWithoutCastENSE_16StoreWithoutCastEEEviT_T0_T2_T3_T4_T5_,@"STO_CUDA_ENTRY STV_DEFAULT"
_ZN2at6native27unrolled_elementwise_kernelIZZZNS0_16acos_kernel_cudaERNS_18TensorIteratorBaseEENKUlvE0_clEvENKUlvE2_clEvEUlN3c108BFloat16EE_St5arrayIPcLm2EELi4E23TrivialOffsetCalculatorILi1EjESD_NS0_6memory15LoadWithoutCastENSE_16StoreWithoutCastEEEviT_T0_T2_T3_T4_T5_:
.text._ZN2at6native27unrolled_elementwise_kernelIZZZNS0_16acos_kernel_cudaERNS_18TensorIteratorBaseEENKUlvE0_clEvENKUlvE2_clEvEUlN3c108BFloat16EE_St5arrayIPcLm2EELi4E23TrivialOffsetCalculatorILi1EjESD_NS0_6memory15LoadWithoutCastENSE_16StoreWithoutCastEEEviT_T0_T2_T3_T4_T5_:
[----:B------:R-:W-:Y:S01]  /*0000*/  LDC R1, c[0x0][0x37c] ;  /* 0x0000df00ff017b82 */ /* 0x000fe20000000800 */
[----:B------:R-:W0:Y:S07]  /*0010*/  S2R R3, SR_CTAID.X ;  /* 0x0000000000037919 */ /* 0x000e2e0000002500 */
[----:B------:R-:W0:Y:S01]  /*0020*/  LDC R0, c[0x0][0x380] ;  /* 0x0000e000ff007b82 */ /* 0x000e220000000800 */
[----:B------:R-:W1:Y:S01]  /*0030*/  LDCU.64 UR4, c[0x0][0x358] ;  /* 0x00006b00ff0477ac */ /* 0x000e620008000a00 */
[----:B------:R-:W-:Y:S01]  /*0040*/  PRMT R8, RZ, 0x7610, R8 ;  /* 0x00007610ff087816 */ /* 0x000fe20000000008 */
[----:B------:R-:W2:Y:S01]  /*0050*/  S2R R2, SR_TID.X ;  /* 0x0000000000027919 */ /* 0x000ea20000002100 */
[----:B------:R-:W-:Y:S01]  /*0060*/  PRMT R4, RZ, 0x7610, R4 ;  /* 0x00007610ff047816 */ /* 0x000fe20000000004 */
[----:B0-----:R-:W-:Y:S01]  /*0070*/  IMAD R5, R3, -0x200, R0 ;  /* 0xfffffe0003057824 */ /* 0x001fe200078e0200 */
[----:B--2---:R-:W-:-:S04]  /*0080*/  MOV R0, R2 ;  /* 0x0000000200007202 */ /* 0x004fc80000000f00 */
[----:B------:R-:W-:-:S13]  /*0090*/  ISETP.GE.AND P0, PT, R2, R5, PT ;  /* 0x000000050200720c */ /* 0x000fda0003f06270 */
[----:B------:R-:W-:-:S04]  /*00a0*/  @!P0 IADD3 R2, PT, PT, R0, 0x80, RZ ;  /* 0x0000008000028810 */ /* 0x000fc80007ffe0ff */
[----:B------:R-:W-:-:S13]  /*00b0*/  ISETP.GE.AND P1, PT, R2, R5, PT ;  /* 0x000000050200720c */ /* 0x000fda0003f26270 */
[----:B------:R-:W-:Y:S01]  /*00c0*/  @!P1 LEA R9, R3, R2, 0x9 ;  /* 0x0000000203099211 */ /* 0x000fe200078e48ff */
[----:B------:R-:W0:Y:S01]  /*00d0*/  @!P1 LDC.64 R10, c[0x0][0x390] ;  /* 0x0000e400ff0a9b82 */ /* 0x000e220000000a00 */
[----:B------:R-:W-:-:S04]  /*00e0*/  @!P1 IADD3 R2, PT, PT, R2, 0x80, RZ ;  /* 0x0000008002029810 */ /* 0x000fc80007ffe0ff */
[----:B------:R-:W-:-:S13]  /*00f0*/  ISETP.GE.AND P3, PT, R2, R5, PT ;  /* 0x000000050200720c */ /* 0x000fda0003f66270 */
[----:B------:R-:W2:Y:S01]  /*0100*/  @!P3 LDC.64 R6, c[0x0][0x390] ;  /* 0x0000e400ff06bb82 */ /* 0x000ea20000000a00 */
[----:B------:R-:W-:Y:S02]  /*0110*/  @!P3 LEA R17, R3, R2, 0x9 ;  /* 0x000000020311b211 */ /* 0x000fe400078e48ff */
[----:B------:R-:W-:Y:S01]  /*0120*/  @!P3 IADD3 R2, PT, PT, R2, 0x80, RZ ;  /* 0x000000800202b810 */ /* 0x000fe20007ffe0ff */
[----:B0-----:R-:W-:-:S03]  /*0130*/  @!P1 IMAD.WIDE.U32 R10, R9, 0x2, R10 ;  /* 0x00000002090a9825 */ /* 0x001fc600078e000a */
[----:B------:R-:W-:Y:S01]  /*0140*/  ISETP.GE.AND P2, PT, R2, R5, PT ;  /* 0x000000050200720c */ /* 0x000fe20003f46270 */
[----:B--2---:R-:W-:Y:S01]  /*0150*/  @!P3 IMAD.WIDE.U32 R16, R17, 0x2, R6 ;  /* 0x000000021110b825 */ /* 0x004fe200078e0006 */
[C---:B------:R-:W-:Y:S01]  /*0160*/  @!P0 LEA R9, R3.reuse, R0, 0x9 ;  /* 0x0000000003098211 */ /* 0x040fe200078e48ff */
[----:B------:R-:W0:Y:S10]  /*0170*/  @!P0 LDC.64 R6, c[0x0][0x390] ;  /* 0x0000e400ff068b82 */ /* 0x000e340000000a00 */
[----:B------:R-:W-:Y:S01]  /*0180*/  @!P2 LEA R15, R3, R2, 0x9 ;  /* 0x00000002030fa211 */ /* 0x000fe200078e48ff */
[----:B-1----:R1:W5:Y:S01]  /*0190*/  @!P1 LDG.E.U16 R8, desc[UR4][R10.64] ;  /* 0x000000040a089981 */ /* 0x002362000c1e1500 */
[----:B------:R-:W-:-:S02]  /*01a0*/  IADD3 R18, PT, PT, R0, 0x80, RZ ;  /* 0x0000008000127810 */ /* 0x000fc40007ffe0ff */
[----:B------:R-:W-:Y:S01]  /*01b0*/  PRMT R2, RZ, 0x7610, R2 ;  /* 0x00007610ff027816 */ /* 0x000fe20000000002 */
[----:B------:R2:W5:Y:S01]  /*01c0*/  @!P3 LDG.E.U16 R4, desc[UR4][R16.64] ;  /* 0x000000041004b981 */ /* 0x000562000c1e1500 */
[----:B------:R-:W3:Y:S01]  /*01d0*/  @!P2 LDC.64 R12, c[0x0][0x390] ;  /* 0x0000e400ff0cab82 */ /* 0x000ee20000000a00 */
[----:B0-----:R-:W-:Y:S01]  /*01e0*/  @!P0 IMAD.WIDE.U32 R6, R9, 0x2, R6 ;  /* 0x0000000209068825 */ /* 0x001fe200078e0006 */
[----:B------:R-:W-:-:S06]  /*01f0*/  PRMT R9, RZ, 0x7610, R9 ;  /* 0x00007610ff097816 */ /* 0x000fcc0000000009 */
[----:B------:R0:W5:Y:S01]  /*0200*/  @!P0 LDG.E.U16 R9, desc[UR4][R6.64] ;  /* 0x0000000406098981 */ /* 0x000162000c1e1500 */
[C---:B------:R-:W-:Y:S01]  /*0210*/  ISETP.GE.AND P0, PT, R0.reuse, R5, PT ;  /* 0x000000050000720c */ /* 0x040fe20003f06270 */
[----:B---3--:R-:W-:Y:S01]  /*0220*/  @!P2 IMAD.WIDE.U32 R12, R15, 0x2, R12 ;  /* 0x000000020f0ca825 */ /* 0x008fe200078e000c */
[C---:B-1----:R-:W-:Y:S02]  /*0230*/  IADD3 R10, PT, PT, R0.reuse, 0x100, RZ ;  /* 0x00000100000a7810 */ /* 0x042fe40007ffe0ff */
[----:B--2---:R-:W-:Y:S01]  /*0240*/  IADD3 R16, PT, PT, R0, 0x180, RZ ;  /* 0x0000018000107810 */ /* 0x004fe20007ffe0ff */
[----:B------:R-:W-:Y:S01]  /*0250*/  BSSY.RECONVERGENT B0, `(.L_x_590) ;  /* 0x0000028000007945 */ /* 0x000fe20003800200 */
[----:B------:R1:W5:Y:S07]  /*0260*/  @!P2 LDG.E.U16 R2, desc[UR4][R12.64] ;  /* 0x000000040c02a981 */ /* 0x00036e000c1e1500 */
[----:B------:R-:W0:Y:S01]  /*0270*/  @!P0 LDC.64 R14, c[0x0][0x388] ;  /* 0x0000e200ff0e8b82 */ /* 0x000e220000000a00 */
[----:B------:R-:W-:-:S02]  /*0280*/  @!P0 LEA R11, R3, R0, 0x9 ;  /* 0x00000000030b8211 */ /* 0x000fc400078e48ff */
[----:B------:R-:W-:Y:S02]  /*0290*/  @!P0 MOV R0, R18 ;  /* 0x0000001200008202 */ /* 0x000fe40000000f00 */
[-C--:B------:R-:W-:Y:S02]  /*02a0*/  ISETP.GE.AND P4, PT, R18, R5.reuse, PT ;  /* 0x000000051200720c */ /* 0x080fe40003f86270 */
[-C--:B------:R-:W-:Y:S02]  /*02b0*/  ISETP.GE.AND P1, PT, R10, R5.reuse, PT ;  /* 0x000000050a00720c */ /* 0x080fe40003f26270 */
[-C--:B------:R-:W-:Y:S02]  /*02c0*/  ISETP.GE.AND P2, PT, R16, R5.reuse, PT ;  /* 0x000000051000720c */ /* 0x080fe40003f46270 */
[----:B------:R-:W-:Y:S01]  /*02d0*/  ISETP.GE.AND P3, PT, R0, R5, PT ;  /* 0x000000050000720c */ /* 0x000fe20003f66270 */
[----:B0-----:R-:W-:Y:S01]  /*02e0*/  @!P0 IMAD.WIDE.U32 R6, R11, 0x2, R14 ;  /* 0x000000020b068825 */ /* 0x001fe200078e000e */
[----:B-1----:R-:W-:Y:S11]  /*02f0*/  @P0 BRA `(.L_x_591) ;  /* 0x0000000000740947 */ /* 0x002ff60003800000 */
[----:B-----5:R-:W-:Y:S01]  /*0300*/  SHF.L.U32 R9, R9, 0x10, RZ ;  /* 0x0000001009097819 */ /* 0x020fe200000006ff */
[----:B------:R-:W-:-:S03]  /*0310*/  HFMA2 R10, -RZ, RZ, 1.75, 0 ;  /* 0x3f000000ff0a7431 */ /* 0x000fc600000001ff */
[C---:B------:R-:W-:Y:S01]  /*0320*/  FSETP.GT.FTZ.AND P5, PT, |R9|.reuse, 0.56000000238418579102, PT ;  /* 0x3f0f5c290900780b */ /* 0x040fe20003fb4200 */
[C---:B------:R-:W-:Y:S01]  /*0330*/  FADD.FTZ R14, |R9|.reuse, -RZ ;  /* 0x800000ff090e7221 */ /* 0x040fe20000010200 */
[C---:B------:R-:W-:Y:S01]  /*0340*/  FFMA.FTZ R10, |R9|.reuse, -R10, 0.5 ;  /* 0x3f000000090a7423 */ /* 0x040fe20000010a0a */
[----:B------:R-:W-:-:S03]  /*0350*/  FSETP.NEU.FTZ.AND P6, PT, |R9|, 1, PT ;  /* 0x3f8000000900780b */ /* 0x000fc60003fdd200 */
[----:B------:R-:W0:Y:S02]  /*0360*/  MUFU.RSQ R11, R10 ;  /* 0x0000000a000b7308 */ /* 0x000e240000001400 */
[----:B0-----:R-:W-:Y:S01]  /*0370*/  FMUL.FTZ R12, R10, R11 ;  /* 0x0000000b0a0c7220 */ /* 0x001fe20000410000 */
[----:B------:R-:W-:-:S04]  /*0380*/  FMUL.FTZ R11, R11, -0.5 ;  /* 0xbf0000000b0b7820 */ /* 0x000fc80000410000 */
[----:B------:R-:W-:-:S04]  /*0390*/  FFMA.FTZ R11, R12, R11, 0.5 ;  /* 0x3f0000000c0b7423 */ /* 0x000fc8000001000b */
[----:B------:R-:W-:-:S05]  /*03a0*/  FFMA.FTZ R11, R12, R11, R12 ;  /* 0x0000000b0c0b7223 */ /* 0x000fca000001000c */
[----:B------:R-:W-:Y:S02]  /*03b0*/  @P5 FSEL R14, R11, RZ, P6 ;  /* 0x000000ff0b0e5208 */ /* 0x000fe40003000000 */
[----:B------:R-:W-:Y:S02]  /*03c0*/  MOV R11, 0x3d10ecef ;  /* 0x3d10ecef000b7802 */ /* 0x000fe40000000f00 */
[----:B------:R-:W-:Y:S02]  /*03d0*/  LOP3.LUT R14, R14, 0x80000000, R9, 0xb8, !PT ;  /* 0x800000000e0e7812 */ /* 0x000fe400078eb809 */
[----:B------:R-:W-:Y:S01]  /*03e0*/  FSETP.GT.FTZ.AND P6, PT, R9, 0.56000000238418579102, PT ;  /* 0x3f0f5c290900780b */ /* 0x000fe20003fd4000 */
[----:B------:R-:W-:Y:S02]  /*03f0*/  HFMA2 R9, -RZ, RZ, 1.9599609375, 20144 ;  /* 0x3fd774ebff097431 */ /* 0x000fe400000001ff */
        /* <DEDUP_REMOVED lines=11> */
[----:B------:R-:W-:-:S05]  /*04b0*/  @P5 FADD.FTZ R11, R11, R11 ;  /* 0x0000000b0b0b5221 */ /* 0x000fca0000010000 */
[----:B------:R-:W-:-:S07]  /*04c0*/  F2FP.BF16.F32.PACK_AB R9, RZ, R11 ;  /* 0x0000000bff09723e */ /* 0x000fce00000010ff */
.L_x_591:
[----:B------:R-:W-:Y:S05]  /*04d0*/  BSYNC.RECONVERGENT B0 ;  /* 0x0000000000007941 */ /* 0x000fea0003800200 */
.L_x_590:
[----:B------:R-:W-:Y:S04]  /*04e0*/  BSSY.RECONVERGENT B0, `(.L_x_592) ;  /* 0x000001f000007945 */ /* 0x000fe80003800200 */
[----:B------:R-:W-:Y:S05]  /*04f0*/  @P4 BRA `(.L_x_593) ;  /* 0x0000000000744947 */ /* 0x000fea0003800000 */
[----:B-----5:R-:W-:Y:S02]  /*0500*/  SHF.L.U32 R8, R8, 0x10, RZ ;  /* 0x0000001008087819 */ /* 0x020fe400000006ff */
[----:B------:R-:W-:Y:S02]  /*0510*/  MOV R11, 0x3f000000 ;  /* 0x3f000000000b7802 */ /* 0x000fe40000000f00 */
[C---:B------:R-:W-:Y:S01]  /*0520*/  FSETP.GT.FTZ.AND P4, PT, |R8|.reuse, 0.56000000238418579102, PT ;  /* 0x3f0f5c290800780b */ /* 0x040fe20003f94200 */
[C---:B------:R-:W-:Y:S01]  /*0530*/  FADD.FTZ R13, |R8|.reuse, -RZ ;  /* 0x800000ff080d7221 */ /* 0x040fe20000010200 */
[C---:B------:R-:W-:Y:S01]  /*0540*/  FSETP.NEU.FTZ.AND P5, PT, |R8|.reuse, 1, PT ;  /* 0x3f8000000800780b */ /* 0x040fe20003fbd200 */
[----:B------:R-:W-:-:S04]  /*0550*/  FFMA.FTZ R10, |R8|, -R11, 0.5 ;  /* 0x3f000000080a7423 */ /* 0x000fc80000010a0b */
[----:B------:R-:W0:Y:S02]  /*0560*/  MUFU.RSQ R11, R10 ;  /* 0x0000000a000b7308 */ /* 0x000e240000001400 */
[----:B0-----:R-:W-:Y:S01]  /*0570*/  FMUL.FTZ R12, R10, R11 ;  /* 0x0000000b0a0c7220 */ /* 0x001fe20000410000 */
[----:B------:R-:W-:-:S04]  /*0580*/  FMUL.FTZ R11, R11, -0.5 ;  /* 0xbf0000000b0b7820 */ /* 0x000fc80000410000 */
[----:B------:R-:W-:-:S04]  /*0590*/  FFMA.FTZ R11, R12, R11, 0.5 ;  /* 0x3f0000000c0b7423 */ /* 0x000fc8000001000b */
[----:B------:R-:W-:-:S05]  /*05a0*/  FFMA.FTZ R11, R12, R11, R12 ;  /* 0x0000000b0c0b7223 */ /* 0x000fca000001000c */
[----:B------:R-:W-:Y:S01]  /*05b0*/  @P4 FSEL R13, R11, RZ, P5 ;  /* 0x000000ff0b0d4208 */ /* 0x000fe20002800000 */
[----:B------:R-:W-:Y:S01]  /*05c0*/  HFMA2 R11, -RZ, RZ, 1.265625, -5052 ;  /* 0x3d10ecefff0b7431 */ /* 0x000fe200000001ff */
        /* <DEDUP_REMOVED lines=16> */
.L_x_593:
[----:B------:R-:W-:Y:S05]  /*06d0*/  BSYNC.RECONVERGENT B0 ;  /* 0x0000000000007941 */ /* 0x000fea0003800200 */
.L_x_592:
[----:B------:R-:W-:Y:S04]  /*06e0*/  BSSY.RECONVERGENT B0, `(.L_x_594) ;  /* 0x000001f000007945 */ /* 0x000fe80003800200 */
[----:B------:R-:W-:Y:S05]  /*06f0*/  @P1 BRA `(.L_x_595) ;  /* 0x0000000000741947 */ /* 0x000fea0003800000 */
        /* <DEDUP_REMOVED lines=29> */
.L_x_595:
[----:B------:R-:W-:Y:S05]  /*08d0*/  BSYNC.RECONVERGENT B0 ;  /* 0x0000000000007941 */ /* 0x000fea0003800200 */
.L_x_594:
        /* <DEDUP_REMOVED lines=31> */
.L_x_597:
[----:B------:R-:W-:Y:S05]  /*0ad0*/  BSYNC.RECONVERGENT B0 ;  /* 0x0000000000007941 */ /* 0x000fea0003800200 */
.L_x_596:
[----:B-----5:R0:W-:Y:S01]  /*0ae0*/  @!P0 STG.E.U16 desc[UR4][R6.64], R9 ;  /* 0x0000000906008986 */ /* 0x0201e2000c101504 */
[----:B------:R-:W-:Y:S04]  /*0af0*/  BSSY.RECONVERGENT B0, `(.L_x_598) ;  /* 0x000000d000007945 */ /* 0x000fe80003800200 */
[----:B------:R-:W-:Y:S05]  /*0b00*/  @P3 BRA `(.L_x_599) ;  /* 0x00000000002c3947 */ /* 0x000fea0003800000 */
[----:B0-----:R-:W0:Y:S01]  /*0b10*/  LDC.64 R6, c[0x0][0x388] ;  /* 0x0000e200ff067b82 */ /* 0x001e220000000a00 */
[----:B------:R-:W-:Y:S02]  /*0b20*/  LEA R9, R3, R0, 0x9 ;  /* 0x0000000003097211 */ /* 0x000fe400078e48ff */
[----:B------:R-:W-:Y:S02]  /*0b30*/  IADD3 R0, PT, PT, R0, 0x80, RZ ;  /* 0x0000008000007810 */ /* 0x000fe40007ffe0ff */
[----:B------:R-:W-:Y:S02]  /*0b40*/  PRMT R2, R8, 0x7610, R2 ;  /* 0x0000761008027816 */ /* 0x000fe40000000002 */
[----:B------:R-:W-:-:S13]  /*0b50*/  ISETP.GE.AND P0, PT, R0, R5, PT ;  /* 0x000000050000720c */ /* 0x000fda0003f06270 */
[----:B------:R-:W-:Y:S02]  /*0b60*/  @!P0 LEA R11, R3, R0, 0x9 ;  /* 0x00000000030b8211 */ /* 0x000fe400078e48ff */
[----:B------:R-:W-:Y:S01]  /*0b70*/  @!P0 IADD3 R0, PT, PT, R0, 0x80, RZ ;  /* 0x0000008000008810 */ /* 0x000fe20007ffe0ff */
[----:B0-----:R-:W-:-:S04]  /*0b80*/  IMAD.WIDE.U32 R8, R9, 0x2, R6 ;  /* 0x0000000209087825 */ /* 0x001fc800078e0006 */
[----:B------:R-:W-:Y:S01]  /*0b90*/  @!P0 IMAD.WIDE.U32 R6, R11, 0x2, R6 ;  /* 0x000000020b068825 */ /* 0x000fe200078e0006 */
[----:B------:R1:W-:Y:S04]  /*0ba0*/  STG.E.U16 desc[UR4][R8.64], R2 ;  /* 0x0000000208007986 */ /* 0x0003e8000c101504 */
[----:B------:R1:W-:Y:S02]  /*0bb0*/  @!P0 STG.E.U16 desc[UR4][R6.64], R4 ;  /* 0x0000000406008986 */ /* 0x0003e4000c101504 */
.L_x_599:
[----:B------:R-:W-:Y:S05]  /*0bc0*/  BSYNC.RECONVERGENT B0 ;  /* 0x0000000000007941 */ /* 0x000fea0003800200 */
.L_x_598:
[----:B------:R-:W-:-:S13]  /*0bd0*/  ISETP.GE.AND P0, PT, R0, R5, PT ;  /* 0x000000050000720c */ /* 0x000fda0003f06270 */
[----:B------:R-:W-:Y:S05]  /*0be0*/  @P0 EXIT ;  /* 0x000000000000094d */ /* 0x000fea0003800000 */
[----:B-1----:R-:W1:Y:S01]  /*0bf0*/  LDC.64 R4, c[0x0][0x388] ;  /* 0x0000e200ff047b82 */ /* 0x002e620000000a00 */
[----:B------:R-:W-:-:S05]  /*0c00*/  LEA R3, R3, R0, 0x9 ;  /* 0x0000000003037211 */ /* 0x000fca00078e48ff */
[----:B-1----:R-:W-:-:S05]  /*0c10*/  IMAD.WIDE.U32 R2, R3, 0x2, R4 ;  /* 0x0000000203027825 */ /* 0x002fca00078e0004 */
[----:B------:R-:W-:Y:S01]  /*0c20*/  STG.E.U16 desc[UR4][R2.64], R10 ;  /* 0x0000000a02007986 */ /* 0x000fe2000c101504 */
[----:B------:R-:W-:Y:S05]  /*0c30*/  EXIT ;  /* 0x000000000000794d */ /* 0x000fea0003800000 */
.L_x_600:
        /* <DEDUP_REMOVED lines=12> */
.L_x_13806:


//--------------------- .text._ZN2at6native29vectorized_elementwise_kernelILi2EZZZNS0_16acos_kernel_cudaERNS_18TensorIteratorBaseEENKUlvE0_clEvENKUlvE2_clEvEUlN3c108BFloat16EE_St5arrayIPcLm2EEEEviT0_T1_ --------------------------
	.section	.text._ZN2at6native29vectorized_elementwise_kernelILi2EZZZNS0_16acos_kernel_cudaERNS_18TensorIteratorBaseEENKUlvE0_clEvENKUlvE2_clEvEUlN3c108BFloat16EE_St5arrayIPcLm2EEEEviT0_T1_,"ax",@progbits
	.align	128
        .global         _ZN2at6native29vectorized_elementwise_kernelILi2EZZZNS0_16acos_kernel_cudaERNS_18TensorIteratorBaseEENKUlvE0_clEvENKUlvE2_clEvEUlN3c108BFloat16EE_St5arrayIPcLm2EEEEviT0_T1_
        .type           _ZN2at6native29vectorized_elementwise_kernelILi2EZZZNS0_16acos_kernel_cudaERNS_18TensorIteratorBaseEENKUlvE0_clEvENKUlvE2_clEvEUlN3c108BFloat16EE_St5arrayIPcLm2EEEEviT0_T1_,@function
        .size           _ZN2at6native29vectorized_elementwise_kernelILi2EZZZNS0_16acos_kernel_cudaERNS_18TensorIteratorBaseEENKUlvE0_clEvENKUlvE2_clEvEUlN3c108BFloat16EE_St5arrayIPcLm2EEEEviT0_T1_,(.L_x_13807 - _ZN2at6native29vectorized_elementwise_kernelILi2EZZZNS0_16acos_kernel_cudaERNS_18TensorIteratorBaseEENKUlvE0_clEvENKUlvE2_clEvEUlN3c108BFloat16EE_St5arrayIPcLm2EEEEviT0_T1_)
        .other          _ZN2at6native29vectorized_elementwise_kernelILi2EZZZNS0_16acos_kernel_cudaERNS_18TensorIteratorBaseEENKUlvE0_clEvENKUlvE2_clEvEUlN3c108BFloat16EE_St5arrayIPcLm2EEEEviT0_T1_,@"STO_CUDA_ENTRY STV_DEFAULT"
_ZN2at6native29vectorized_elementwise_kernelILi2EZZZNS0_16acos_kernel_cudaERNS_18TensorIteratorBaseEENKUlvE0_clEvENKUlvE2_clEvEUlN3c108BFloat16EE_St5arrayIPcLm2EEEEviT0_T1_:
.text._ZN2at6native29vectorized_elementwise_kernelILi2EZZZNS0_16acos_kernel_cudaERNS_18TensorIteratorBaseEENKUlvE0_clEvENKUlvE2_clEvEUlN3c108BFloat16EE_St5arrayIPcLm2EEEEviT0_T1_:
[----:B------:R-:W-:Y:S01]  /*0000*/  LDC R1, c[0x0][0x37c] ;  /* 0x0000df00ff017b82 */ /* 0x000fe20000000800 */
[----:B------:R-:W0:Y:S01]  /*0010*/  S2R R5, SR_CTAID.X ;  /* 0x0000000000057919 */ /* 0x000e220000002500 */
[----:B------:R-:W1:Y:S01]  /*0020*/  LDCU UR6, c[0x0][0x380] ;  /* 0x00007000ff0677ac */ /* 0x000e620008000800 */
[----:B------:R-:W2:Y:S01]  /*0030*/  LDCU.64 UR4, c[0x0][0x358] ;  /* 0x00006b00ff0477ac */ /* 0x000ea20008000a00 */
[----:B0-----:R-:W-:-:S04]  /*0040*/  SHF.L.U32 R5, R5, 0xa, RZ ;  /* 0x0000000a05057819 */ /* 0x001fc800000006ff */
[----:B-1----:R-:W-:-:S04]  /*0050*/  IADD3 R3, PT, PT, -R5, UR6, RZ ;  /* 0x0000000605037c10 */ /* 0x002fc8000fffe1ff */
[----:B------:R-:W-:-:S13]  /*0060*/  ISETP.GT.U32.AND P0, PT, R3, 0x3ff, PT ;  /* 0x000003ff0300780c */ /* 0x000fda0003f04070 */
[----:B--2---:R-:W-:Y:S05]  /*0070*/  @P0 BRA `(.L_x_601) ;  /* 0x00000018000c0947 */ /* 0x004fea0003800000 */
[----:B------:R-:W0:Y:S01]  /*0080*/  S2R R16, SR_TID.X ;  /* 0x0000000000107919 */ /* 0x000e220000002100 */
[----:B------:R-:W-:Y:S02]  /*0090*/  PRMT R4, RZ, 0x7610, R4 ;  /* 0x00007610ff047816 */ /* 0x000fe40000000004 */
[----:B0-----:R-:W-:Y:S02]  /*00a0*/  ISETP.GE.U32.AND P0, PT, R16, R3, PT ;  /* 0x000000031000720c */ /* 0x001fe40003f06070 */
[----:B------:R-:W-:-:S11]  /*00b0*/  MOV R0, R16 ;  /* 0x0000001000007202 */ /* 0x000fd60000000f00 */
[----:B------:R-:W-:-:S04]  /*00c0*/  @!P0 IADD3 R16, PT, PT, R0, 0x80, RZ ;  /* 0x0000008000108810 */ /* 0x000fc80007ffe0ff */
[----:B------:R-:W-:-:S13]  /*00d0*/  ISETP.GE.U32.AND P6, PT, R16, R3, PT ;  /* 0x000000031000720c */ /* 0x000fda0003fc6070 */
[----:B------:R-:W-:Y:S01]  /*00e0*/  @!P6 IADD3 R7, PT, PT, R5, R16, RZ ;  /* 0x000000100507e210 */ /* 0x000fe20007ffe0ff */
[----:B------:R-:W0:Y:S01]  /*00f0*/  @!P6 LDC.64 R26, c[0x0][0x390] ;  /* 0x0000e400ff1aeb82 */ /* 0x000e220000000a00 */
[----:B------:R-:W-:-:S04]  /*0100*/  @!P6 IADD3 R16, PT, PT, R16, 0x80, RZ ;  /* 0x000000801010e810 */ /* 0x000fc80007ffe0ff */
[----:B------:R-:W-:-:S13]  /*0110*/  ISETP.GE.U32.AND P5, PT, R16, R3, PT ;  /* 0x000000031000720c */ /* 0x000fda0003fa6070 */
[----:B------:R-:W-:Y:S01]  /*0120*/  @!P5 IADD3 R29, PT, PT, R5, R16, RZ ;  /* 0x00000010051dd210 */ /* 0x000fe20007ffe0ff */
[----:B------:R-:W1:Y:S01]  /*0130*/  @!P5 LDC.64 R20, c[0x0][0x390] ;  /* 0x0000e400ff14db82 */ /* 0x000e620000000a00 */
[----:B------:R-:W-:-:S04]  /*0140*/  @!P5 IADD3 R16, PT, PT, R16, 0x80, RZ ;  /* 0x000000801010d810 */ /* 0x000fc80007ffe0ff */
[----:B------:R-:W-:Y:S01]  /*0150*/  ISETP.GE.U32.AND P4, PT, R16, R3, PT ;  /* 0x000000031000720c */ /* 0x000fe20003f86070 */
[----:B0-----:R-:W-:-:S05]  /*0160*/  @!P6 IMAD.WIDE.U32 R26, R7, 0x2, R26 ;  /* 0x00000002071ae825 */ /* 0x001fca00078e001a */
[----:B------:R-:W5:Y:S07]  /*0170*/  @!P6 LDG.E.U16 R4, desc[UR4][R26.64] ;  /* 0x000000041a04e981 */ /* 0x000f6e000c1e1500 */
[----:B------:R-:W-:Y:S01]  /*0180*/  @!P4 IADD3 R25, PT, PT, R5, R16, RZ ;  /* 0x000000100519c210 */ /* 0x000fe20007ffe0ff */
[----:B------:R-:W0:Y:S01]  /*0190*/  @!P4 LDC.64 R6, c[0x0][0x390] ;  /* 0x0000e400ff06cb82 */ /* 0x000e220000000a00 */
[----:B------:R-:W-:-:S04]  /*01a0*/  @!P4 IADD3 R16, PT, PT, R16, 0x80, RZ ;  /* 0x000000801010c810 */ /* 0x000fc80007ffe0ff */
[----:B------:R-:W-:-:S13]  /*01b0*/  ISETP.GE.U32.AND P3, PT, R16, R3, PT ;  /* 0x000000031000720c */ /* 0x000fda0003f66070 */
[----:B------:R-:W-:Y:S01]  /*01c0*/  @!P3 IADD3 R23, PT, PT, R5, R16, RZ ;  /* 0x000000100517b210 */ /* 0x000fe20007ffe0ff */
[----:B------:R-:W2:Y:S01]  /*01d0*/  @!P3 LDC.64 R8, c[0x0][0x390] ;  /* 0x0000e400ff08bb82 */ /* 0x000ea20000000a00 */
[----:B------:R-:W-:-:S04]  /*01e0*/  @!P3 IADD3 R16, PT, PT, R16, 0x80, RZ ;  /* 0x000000801010b810 */ /* 0x000fc80007ffe0ff */
[----:B------:R-:W-:-:S13]  /*01f0*/  ISETP.GE.U32.AND P2, PT, R16, R3, PT ;  /* 0x000000031000720c */ /* 0x000fda0003f46070 */
[----:B------:R-:W-:Y:S01]  /*0200*/  @!P2 IADD3 R19, PT, PT, R5, R16, RZ ;  /* 0x000000100513a210 */ /* 0x000fe20007ffe0ff */
[----:B-1----:R-:W-:Y:S01]  /*0210*/  @!P5 IMAD.WIDE.U32 R20, R29, 0x2, R20 ;  /* 0x000000021d14d825 */ /* 0x002fe200078e0014 */
[----:B------:R-:W-:Y:S01]  /*0220*/  @!P2 IADD3 R16, PT, PT, R16, 0x80, RZ ;  /* 0x000000801010a810 */ /* 0x000fe20007ffe0ff */
[----:B------:R-:W1:Y:S03]  /*0230*/  @!P2 LDC.64 R10, c[0x0][0x390] ;  /* 0x0000e400ff0aab82 */ /* 0x000e660000000a00 */
[----:B------:R-:W-:-:S13]  /*0240*/  ISETP.GE.U32.AND P1, PT, R16, R3, PT ;  /* 0x000000031000720c */ /* 0x000fda0003f26070 */
[----:B------:R-:W-:Y:S02]  /*0250*/  @!P1 IADD3 R17, PT, PT, R5, R16, RZ ;  /* 0x0000001005119210 */ /* 0x000fe40007ffe0ff */
[----:B------:R-:W-:Y:S01]  /*0260*/  PRMT R2, RZ, 0x7610, R2 ;  /* 0x00007610ff027816 */ /* 0x000fe20000000002 */
[----:B--2---:R-:W-:Y:S01]  /*0270*/  @!P3 IMAD.WIDE.U32 R8, R23, 0x2, R8 ;  /* 0x000000021708b825 */ /* 0x004fe200078e0008 */
[----:B------:R-:W-:Y:S01]  /*0280*/  @!P1 IADD3 R16, PT, PT, R16, 0x80, RZ ;  /* 0x0000008010109810 */ /* 0x000fe20007ffe0ff */
[----:B------:R-:W2:Y:S03]  /*0290*/  @!P1 LDC.64 R14, c[0x0][0x390] ;  /* 0x0000e400ff0e9b82 */ /* 0x000ea60000000a00 */
[----:B------:R-:W-:Y:S01]  /*02a0*/  ISETP.GE.U32.AND P6, PT, R16, R3, PT ;  /* 0x000000031000720c */ /* 0x000fe20003fc6070 */
[----:B------:R3:W5:Y:S04]  /*02b0*/  @!P5 LDG.E.U16 R2, desc[UR4][R20.64] ;  /* 0x000000041402d981 */ /* 0x000768000c1e1500 */
[----:B---3--:R-:W3:Y:S08]  /*02c0*/  @!P0 LDC.64 R20, c[0x0][0x390] ;  /* 0x0000e400ff148b82 */ /* 0x008ef00000000a00 */
[----:B------:R-:W4:Y:S01]  /*02d0*/  @!P6 LDC.64 R12, c[0x0][0x390] ;  /* 0x0000e400ff0ceb82 */ /* 0x000f220000000a00 */
[----:B------:R-:W-:-:S02]  /*02e0*/  @!P6 IADD3 R27, PT, PT, R5, R16, RZ ;  /* 0x00000010051be210 */ /* 0x000fc40007ffe0ff */
[----:B------:R-:W-:-:S03]  /*02f0*/  PRMT R16, RZ, 0x7610, R16 ;  /* 0x00007610ff107816 */ /* 0x000fc60000000010 */
[----:B----4-:R-:W-:-:S05]  /*0300*/  @!P6 IMAD.WIDE.U32 R12, R27, 0x2, R12 ;  /* 0x000000021b0ce825 */ /* 0x010fca00078e000c */
[----:B------:R-:W5:Y:S01]  /*0310*/  @!P6 LDG.E.U16 R16, desc[UR4][R12.64] ;  /* 0x000000040c10e981 */ /* 0x000f62000c1e1500 */
[----:B------:R-:W-:-:S05]  /*0320*/  @!P0 IADD3 R23, PT, PT, R5, R0, RZ ;  /* 0x0000000005178210 */ /* 0x000fca0007ffe0ff */
[----:B---3--:R-:W-:Y:S01]  /*0330*/  @!P0 IMAD.WIDE.U32 R20, R23, 0x2, R20 ;  /* 0x0000000217148825 */ /* 0x008fe200078e0014 */
[----:B------:R-:W-:-:S06]  /*0340*/  PRMT R23, RZ, 0x7610, R23 ;  /* 0x00007610ff177816 */ /* 0x000fcc0000000017 */
[----:B------:R-:W5:Y:S01]  /*0350*/  @!P0 LDG.E.U16 R23, desc[UR4][R20.64] ;  /* 0x0000000414178981 */ /* 0x000f62000c1e1500 */
[----:B------:R-:W-:Y:S01]  /*0360*/  ISETP.GE.U32.AND P0, PT, R0, R3, PT ;  /* 0x000000030000720c */ /* 0x000fe20003f06070 */
[----:B0-----:R-:W-:Y:S01]  /*0370*/  @!P4 IMAD.WIDE.U32 R6, R25, 0x2, R6 ;  /* 0x000000021906c825 */ /* 0x001fe200078e0006 */
[----:B------:R-:W-:-:S06]  /*0380*/  PRMT R22, RZ, 0x7610, R22 ;  /* 0x00007610ff167816 */ /* 0x000fcc0000000016 */
[----:B------:R0:W5:Y:S01]  /*0390*/  @!P4 LDG.E.U16 R22, desc[UR4][R6.64] ;  /* 0x000000040616c981 */ /* 0x000162000c1e1500 */
[----:B-1----:R-:W-:Y:S01]  /*03a0*/  @!P2 IMAD.WIDE.U32 R10, R19, 0x2, R10 ;  /* 0x00000002130aa825 */ /* 0x002fe200078e000a */
[----:B------:R-:W-:Y:S02]  /*03b0*/  PRMT R19, RZ, 0x7610, R19 ;  /* 0x00007610ff137816 */ /* 0x000fe40000000013 */
[----:B------:R-:W-:Y:S01]  /*03c0*/  PRMT R18, RZ, 0x7610, R18 ;  /* 0x00007610ff127816 */ /* 0x000fe20000000012 */
[----:B--2---:R-:W-:Y:S01]  /*03d0*/  @!P1 IMAD.WIDE.U32 R14, R17, 0x2, R14 ;  /* 0x00000002110e9825 */ /* 0x004fe200078e000e */
[----:B0-----:R-:W0:Y:S01]  /*03e0*/  @!P0 LDC.64 R6, c[0x0][0x388] ;  /* 0x0000e200ff068b82 */ /* 0x001e220000000a00 */
[----:B------:R-:W-:Y:S01]  /*03f0*/  PRMT R17, RZ, 0x7610, R17 ;  /* 0x00007610ff117816 */ /* 0x000fe20000000011 */
[----:B------:R1:W5:Y:S01]  /*0400*/  @!P3 LDG.E.U16 R19, desc[UR4][R8.64] ;  /* 0x000000040813b981 */ /* 0x000362000c1e1500 */
[----:B------:R-:W-:Y:S03]  /*0410*/  BSSY.RECONVERGENT B0, `(.L_x_602) ;  /* 0x0000029000007945 */ /* 0x000fe60003800200 */
[----:B------:R2:W5:Y:S04]  /*0420*/  @!P2 LDG.E.U16 R18, desc[UR4][R10.64] ;  /* 0x000000040a12a981 */ /* 0x000568000c1e1500 */
[----:B------:R3:W5:Y:S01]  /*0430*/  @!P1 LDG.E.U16 R17, desc[UR4][R14.64] ;  /* 0x000000040e119981 */ /* 0x000762000c1e1500 */
[----:B-1----:R-:W-:-:S02]  /*0440*/  IADD3 R8, PT, PT, R0, 0x100, RZ ;  /* 0x0000010000087810 */ /* 0x002fc40007ffe0ff */
[C---:B--2---:R-:W-:Y:S02]  /*0450*/  IADD3 R10, PT, PT, R0.reuse, 0x180, RZ ;  /* 0x00000180000a7810 */ /* 0x044fe40007ffe0ff */
[----:B---3--:R-:W-:Y:S02]  /*0460*/  IADD3 R14, PT, PT, R0, 0x200, RZ ;  /* 0x00000200000e7810 */ /* 0x008fe40007ffe0ff */
[-C--:B------:R-:W-:Y:S02]  /*0470*/  ISETP.GE.U32.AND P5, PT, R8, R3.reuse, PT ;  /* 0x000000030800720c */ /* 0x080fe40003fa6070 */
[-C--:B------:R-:W-:Y:S02]  /*0480*/  ISETP.GE.U32.AND P1, PT, R10, R3.reuse, PT ;  /* 0x000000030a00720c */ /* 0x080fe40003f26070 */
[----:B------:R-:W-:Y:S02]  /*0490*/  ISETP.GE.U32.AND P2, PT, R14, R3, PT ;  /* 0x000000030e00720c */ /* 0x000fe40003f46070 */
[----:B------:R-:W-:-:S02]  /*04a0*/  IADD3 R8, PT, PT, R0, 0x80, RZ ;  /* 0x0000008000087810 */ /* 0x000fc40007ffe0ff */
[----:B------:R-:W-:Y:S01]  /*04b0*/  IADD3 R10, PT, PT, R0, 0x280, RZ ;  /* 0x00000280000a7810 */ /* 0x000fe20007ffe0ff */
[----:B------:R-:W-:Y:S08]  /*04c0*/  @P0 BRA `(.L_x_603) ;  /* 0x0000000000740947 */ /* 0x000ff00003800000 */
[----:B-----5:R-:W-:Y:S01]  /*04d0*/  SHF.L.U32 R9, R23, 0x10, RZ ;  /* 0x0000001017097819 */ /* 0x020fe200000006ff */
[----:B------:R-:W-:-:S03]  /*04e0*/  HFMA2 R12, -RZ, RZ, 1.75, 0 ;  /* 0x3f000000ff0c7431 */ /* 0x000fc600000001ff */
[C---:B------:R-:W-:Y:S01]  /*04f0*/  FSETP.GT.FTZ.AND P3, PT, |R9|.reuse, 0.56000000238418579102, PT ;  /* 0x3f0f5c290900780b */ /* 0x040fe20003f74200 */
[C---:B------:R-:W-:Y:S01]  /*0500*/  FADD.FTZ R14, |R9|.reuse, -RZ ;  /* 0x800000ff090e7221 */ /* 0x040fe20000010200 */
[C---:B------:R-:W-:Y:S01]  /*0510*/  FFMA.FTZ R11, |R9|.reuse, -R12, 0.5 ;  /* 0x3f000000090b7423 */ /* 0x040fe20000010a0c */
[----:B------:R-:W-:-:S03]  /*0520*/  FSETP.NEU.FTZ.AND P4, PT, |R9|, 1, PT ;  /* 0x3f8000000900780b */ /* 0x000fc60003f9d200 */
[----:B------:R-:W1:Y:S02]  /*0530*/  MUFU.RSQ R12, R11 ;  /* 0x0000000b000c7308 */ /* 0x000e640000001400 */
[----:B-1----:R-:W-:Y:S01]  /*0540*/  FMUL.FTZ R13, R11, R12 ;  /* 0x0000000c0b0d7220 */ /* 0x002fe20000410000 */
        /* <DEDUP_REMOVED lines=21> */
.L_x_603:
[----:B------:R-:W-:Y:S05]  /*06a0*/  BSYNC.RECONVERGENT B0 ;  /* 0x0000000000007941 */ /* 0x000fea0003800200 */
.L_x_602:
[-C--:B------:R-:W-:Y:S01]  /*06b0*/  ISETP.GE.U32.AND P4, PT, R8, R3.reuse, PT ;  /* 0x000000030800720c */ /* 0x080fe20003f86070 */
[----:B------:R-:W-:Y:S01]  /*06c0*/  BSSY.RECONVERGENT B0, `(.L_x_604) ;  /* 0x0000021000007945 */ /* 0x000fe20003800200 */
[----:B------:R-:W-:Y:S02]  /*06d0*/  ISETP.GE.U32.AND P3, PT, R10, R3, PT ;  /* 0x000000030a00720c */ /* 0x000fe40003f66070 */
[----:B------:R-:W-:-:S09]  /*06e0*/  IADD3 R10, PT, PT, R0, 0x300, RZ ;  /* 0x00000300000a7810 */ /* 0x000fd20007ffe0ff */
[----:B------:R-:W-:Y:S05]  /*06f0*/  @P4 BRA `(.L_x_605) ;  /* 0x0000000000744947 */ /* 0x000fea0003800000 */
[----:B-----5:R-:W-:Y:S02]  /*0700*/  SHF.L.U32 R4, R4, 0x10, RZ ;  /* 0x0000001004047819 */ /* 0x020fe400000006ff */
[----:B------:R-:W-:Y:S02]  /*0710*/  MOV R11, 0x3f000000 ;  /* 0x3f000000000b7802 */ /* 0x000fe40000000f00 */
[C---:B------:R-:W-:Y:S01]  /*0720*/  FSETP.GT.FTZ.AND P4, PT, |R4|.reuse, 0.56000000238418579102, PT ;  /* 0x3f0f5c290400780b */ /* 0x040fe20003f94200 */
[C---:B------:R-:W-:Y:S01]  /*0730*/  FADD.FTZ R15, |R4|.reuse, -RZ ;  /* 0x800000ff040f7221 */ /* 0x040fe20000010200 */
[C---:B------:R-:W-:Y:S01]  /*0740*/  FSETP.NEU.FTZ.AND P6, PT, |R4|.reuse, 1, PT ;  /* 0x3f8000000400780b */ /* 0x040fe20003fdd200 */
[----:B------:R-:W-:-:S04]  /*0750*/  FFMA.FTZ R11, |R4|, -R11, 0.5 ;  /* 0x3f000000040b7423 */ /* 0x000fc80000010a0b */
[----:B------:R-:W1:Y:S02]  /*0760*/  MUFU.RSQ R12, R11 ;  /* 0x0000000b000c7308 */ /* 0x000e640000001400 */
[----:B-1----:R-:W-:Y:S01]  /*0770*/  FMUL.FTZ R13, R11, R12 ;  /* 0x0000000c0b0d7220 */ /* 0x002fe20000410000 */
        /* <DEDUP_REMOVED lines=21> */
.L_x_605:
[----:B------:R-:W-:Y:S05]  /*08d0*/  BSYNC.RECONVERGENT B0 ;  /* 0x0000000000007941 */ /* 0x000fea0003800200 */
.L_x_604:
[----:B------:R-:W-:Y:S01]  /*08e0*/  BSSY.RECONVERGENT B0, `(.L_x_606) ;  /* 0x0000021000007945 */ /* 0x000fe20003800200 */
[----:B------:R-:W-:Y:S02]  /*08f0*/  ISETP.GE.U32.AND P4, PT, R10, R3, PT ;  /* 0x000000030a00720c */ /* 0x000fe40003f86070 */
[----:B------:R-:W-:Y:S01]  /*0900*/  IADD3 R10, PT, PT, R0, 0x380, RZ ;  /* 0x00000380000a7810 */ /* 0x000fe20007ffe0ff */
[----:B------:R-:W-:Y:S10]  /*0910*/  @P5 BRA `(.L_x_607) ;  /* 0x0000000000745947 */ /* 0x000ff40003800000 */
        /* <DEDUP_REMOVED lines=29> */
.L_x_607:
[----:B------:R-:W-:Y:S05]  /*0af0*/  BSYNC.RECONVERGENT B0 ;  /* 0x0000000000007941 */ /* 0x000fea0003800200 */
.L_x_606:
[----:B------:R-:W-:Y:S01]  /*0b00*/  @!P0 IADD3 R11, PT, PT, R5, R0, RZ ;  /* 0x00000000050b8210 */ /* 0x000fe20007ffe0ff */
[----:B------:R-:W-:Y:S01]  /*0b10*/  BSSY.RECONVERGENT B0, `(.L_x_608) ;  /* 0x0000021000007945 */ /* 0x000fe20003800200 */
[----:B------:R-:W-:-:S03]  /*0b20*/  ISETP.GE.U32.AND P5, PT, R10, R3, PT ;  /* 0x000000030a00720c */ /* 0x000fc60003fa6070 */
[----:B0-----:R-:W-:Y:S01]  /*0b30*/  @!P0 IMAD.WIDE.U32 R6, R11, 0x2, R6 ;  /* 0x000000020b068825 */ /* 0x001fe200078e0006 */
[----:B------:R-:W-:Y:S09]  /*0b40*/  @P1 BRA `(.L_x_609) ;  /* 0x0000000000741947 */ /* 0x000ff20003800000 */
        /* <DEDUP_REMOVED lines=10> */
[----:B------:R-:W-:Y:S01]  /*0bf0*/  FFMA.FTZ R11, R12, R11, R12 ;  /* 0x0000000b0c0b7223 */ /* 0x000fe2000001000c */
[----:B------:R-:W-:-:S04]  /*0c00*/  MOV R12, 0x3fd774eb ;  /* 0x3fd774eb000c7802 */ /* 0x000fc80000000f00 */
[----:B------:R-:W-:Y:S01]  /*0c10*/  @P1 FSEL R13, R11, RZ, P6 ;  /* 0x000000ff0b0d1208 */ /* 0x000fe20003000000 */
[----:B------:R-:W-:Y:S01]  /*0c20*/  HFMA2 R11, -RZ, RZ, 1.265625, -5052 ;  /* 0x3d10ecefff0b7431 */ /* 0x000fe200000001ff */
        /* <DEDUP_REMOVED lines=15> */
.L_x_609:
[----:B------:R-:W-:Y:S05]  /*0d20*/  BSYNC.RECONVERGENT B0 ;  /* 0x0000000000007941 */ /* 0x000fea0003800200 */
.L_x_608:
        /* <DEDUP_REMOVED lines=12> */
[----:B------:R-:W-:Y:S01]  /*0df0*/  FFMA.FTZ R12, R13, R12, R13 ;  /* 0x0000000c0d0c7223 */ /* 0x000fe2000001000d */
[----:B------:R-:W-:-:S04]  /*0e00*/  HFMA2 R13, -RZ, RZ, 1.9599609375, 20144 ;  /* 0x3fd774ebff0d7431 */ /* 0x000fc800000001ff */
        /* <DEDUP_REMOVED lines=17> */
.L_x_611:
[----:B------:R-:W-:Y:S05]  /*0f20*/  BSYNC.RECONVERGENT B0 ;  /* 0x0000000000007941 */ /* 0x000fea0003800200 */
.L_x_610:
        /* <DEDUP_REMOVED lines=31> */
.L_x_613:
[----:B------:R-:W-:Y:S05]  /*1120*/  BSYNC.RECONVERGENT B0 ;  /* 0x0000000000007941 */ /* 0x000fea0003800200 */
.L_x_612:
        /* <DEDUP_REMOVED lines=31> */
.L_x_615:
[----:B------:R-:W-:Y:S05]  /*1320*/  BSYNC.RECONVERGENT B0 ;  /* 0x0000000000007941 */ /* 0x000fea0003800200 */
.L_x_614:
[----:B------:R-:W-:Y:S04]  /*1330*/  BSSY.RECONVERGENT B0, `(.L_x_616) ;  /* 0x000001f000007945 */ /* 0x000fe80003800200 */
[----:B------:R-:W-:Y:S05]  /*1340*/  @P5 BRA `(.L_x_617) ;  /* 0x0000000000745947 */ /* 0x000fea0003800000 */
[----:B-----5:R-:W-:Y:S02]  /*1350*/  SHF.L.U32 R16, R16, 0x10, RZ ;  /* 0x0000001010107819 */ /* 0x020fe400000006ff */
[----:B------:R-:W-:Y:S02]  /*1360*/  MOV R15, 0x3f000000 ;  /* 0x3f000000000f7802 */ /* 0x000fe40000000f00 */
[C---:B------:R-:W-:Y:S02]  /*1370*/  FSETP.GT.FTZ.AND P1, PT, |R16|.reuse, 0.56000000238418579102, PT ;  /* 0x3f0f5c291000780b */ /* 0x040fe40003f34200 */
[C---:B------:R-:W-:Y:S01]  /*1380*/  FSETP.NEU.FTZ.AND P2, PT, |R16|.reuse, 1, PT ;  /* 0x3f8000001000780b */ /* 0x040fe20003f5d200 */
[----:B------:R-:W-:-:S04]  /*1390*/  FFMA.FTZ R14, |R16|, -R15, 0.5 ;  /* 0x3f000000100e7423 */ /* 0x000fc80000010a0f */
[----:B------:R-:W0:Y:S02]  /*13a0*/  MUFU.RSQ R15, R14 ;  /* 0x0000000e000f7308 */ /* 0x000e240000001400 */
[----:B0-----:R-:W-:Y:S01]  /*13b0*/  FMUL.FTZ R17, R14, R15 ;  /* 0x0000000f0e117220 */ /* 0x001fe20000410000 */
[----:B------:R-:W-:Y:S01]  /*13c0*/  FMUL.FTZ R18, R15, -0.5 ;  /* 0xbf0000000f127820 */ /* 0x000fe20000410000 */
[----:B------:R-:W-:-:S03]  /*13d0*/  FADD.FTZ R15, |R16|, -RZ ;  /* 0x800000ff100f7221 */ /* 0x000fc60000010200 */
[----:B------:R-:W-:-:S04]  /*13e0*/  FFMA.FTZ R18, R17, R18, 0.5 ;  /* 0x3f00000011127423 */ /* 0x000fc80000010012 */
[----:B------:R-:W-:Y:S01]  /*13f0*/  FFMA.FTZ R18, R17, R18, R17 ;  /* 0x0000001211127223 */ /* 0x000fe20000010011 */
[----:B------:R-:W-:-:S04]  /*1400*/  HFMA2 R17, -RZ, RZ, 1.265625, -5052 ;  /* 0x3d10ecefff117431 */ /* 0x000fc800000001ff */
        /* <DEDUP_REMOVED lines=17> */
.L_x_617:
[----:B------:R-:W-:Y:S05]  /*1520*/  BSYNC.RECONVERGENT B0 ;  /* 0x0000000000007941 */ /* 0x000fea0003800200 */
.L_x_616:
[----:B------:R-:W-:Y:S01]  /*1530*/  @!P0 MOV R0, R8 ;  /* 0x0000000800008202 */ /* 0x000fe20000000f00 */
[----:B------:R0:W-:Y:S01]  /*1540*/  @!P0 STG.E.U16 desc[UR4][R6.64], R9 ;  /* 0x0000000906008986 */ /* 0x0001e2000c101504 */
[----:B------:R-:W-:Y:S04]  /*1550*/  BSSY.RECONVERGENT B0, `(.L_x_618) ;  /* 0x000002d000007945 */ /* 0x000fe80003800200 */
[----:B------:R-:W-:Y:S01]  /*1560*/  BSSY.RELIABLE B1, `(.L_x_619) ;  /* 0x0000025000017945 */ /* 0x000fe20003800100 */
[----:B------:R-:W-:-:S13]  /*1570*/  ISETP.GE.U32.AND P0, PT, R0, R3, PT ;  /* 0x000000030000720c */ /* 0x000fda0003f06070 */
[----:B0-----:R-:W-:Y:S05]  /*1580*/  @P0 BRA `(.L_x_620) ;  /* 0x0000000000300947 */ /* 0x001fea0003800000 */
[----:B------:R-:W0:Y:S01]  /*1590*/  LDC.64 R6, c[0x0][0x388] ;  /* 0x0000e200ff067b82 */ /* 0x000e220000000a00 */
[----:B------:R-:W-:Y:S02]  /*15a0*/  IADD3 R9, PT, PT, R5, R0, RZ ;  /* 0x0000000005097210 */ /* 0x000fe40007ffe0ff */
[----:B------:R-:W-:-:S04]  /*15b0*/  IADD3 R0, PT, PT, R0, 0x80, RZ ;  /* 0x0000008000007810 */ /* 0x000fc80007ffe0ff */
[----:B------:R-:W-:Y:S01]  /*15c0*/  ISETP.GE.U32.AND P0, PT, R0, R3, PT ;  /* 0x000000030000720c */ /* 0x000fe20003f06070 */
[----:B0-----:R-:W-:-:S05]  /*15d0*/  IMAD.WIDE.U32 R6, R9, 0x2, R6 ;  /* 0x0000000209067825 */ /* 0x001fca00078e0006 */
[----:B-----5:R0:W-:Y:S07]  /*15e0*/  STG.E.U16 desc[UR4][R6.64], R4 ;  /* 0x0000000406007986 */ /* 0x0201ee000c101504 */
[----:B------:R-:W-:Y:S05]  /*15f0*/  @P0 BRA `(.L_x_621) ;  /* 0x0000000000300947 */ /* 0x000fea0003800000 */
[----:B0-----:R-:W0:Y:S01]  /*1600*/  LDC.64 R6, c[0x0][0x388] ;  /* 0x0000e200ff067b82 */ /* 0x001e220000000a00 */
[----:B------:R-:W-:Y:S02]  /*1610*/  IADD3 R9, PT, PT, R5, R0, RZ ;  /* 0x0000000005097210 */ /* 0x000fe40007ffe0ff */
[----:B------:R-:W-:-:S03]  /*1620*/  IADD3 R0, PT, PT, R0, 0x80, RZ ;  /* 0x0000008000007810 */ /* 0x000fc60007ffe0ff */
[----:B0-----:R-:W-:-:S05]  /*1630*/  IMAD.WIDE.U32 R6, R9, 0x2, R6 ;  /* 0x0000000209067825 */ /* 0x001fca00078e0006 */
[----:B------:R0:W-:Y:S02]  /*1640*/  STG.E.U16 desc[UR4][R6.64], R2 ;  /* 0x0000000206007986 */ /* 0x0001e4000c101504 */
.L_x_620:
[----:B------:R-:W-:-:S13]  /*1650*/  ISETP.GE.U32.AND P0, PT, R0, R3, PT ;  /* 0x000000030000720c */ /* 0x000fda0003f06070 */
[----:B------:R-:W-:Y:S05]  /*1660*/  @P0 BRA `(.L_x_622) ;  /* 0x0000000000300947 */ /* 0x000fea0003800000 */
[----:B0-----:R-:W0:Y:S01]  /*1670*/  LDC.64 R6, c[0x0][0x388] ;  /* 0x0000e200ff067b82 */ /* 0x001e220000000a00 */
[----:B------:R-:W-:Y:S02]  /*1680*/  IADD3 R9, PT, PT, R5, R0, RZ ;  /* 0x0000000005097210 */ /* 0x000fe40007ffe0ff */
[----:B------:R-:W-:-:S03]  /*1690*/  IADD3 R0, PT, PT, R0, 0x80, RZ ;  /* 0x0000008000007810 */ /* 0x000fc60007ffe0ff */
[----:B0-----:R-:W-:-:S05]  /*16a0*/  IMAD.WIDE.U32 R6, R9, 0x2, R6 ;  /* 0x0000000209067825 */ /* 0x001fca00078e0006 */
[----:B------:R1:W-:Y:S02]  /*16b0*/  STG.E.U16 desc[UR4][R6.64], R10 ;  /* 0x0000000a06007986 */ /* 0x0003e4000c101504 */
.L_x_621:
[----:B------:R-:W-:-:S13]  /*16c0*/  ISETP.GE.U32.AND P0, PT, R0, R3, PT ;  /* 0x000000030000720c */ /* 0x000fda0003f06070 */
[----:B------:R-:W-:Y:S05]  /*16d0*/  @P0 BRA `(.L_x_623) ;  /* 0x0000000000340947 */ /* 0x000fea0003800000 */
[----:B01----:R-:W0:Y:S01]  /*16e0*/  LDC.64 R6, c[0x0][0x388] ;  /* 0x0000e200ff067b82 */ /* 0x003e220000000a00 */
[----:B------:R-:W-:Y:S02]  /*16f0*/  IADD3 R9, PT, PT, R5, R0, RZ ;  /* 0x0000000005097210 */ /* 0x000fe40007ffe0ff */
[----:B------:R-:W-:-:S03]  /*1700*/  IADD3 R0, PT, PT, R0, 0x80, RZ ;  /* 0x0000008000007810 */ /* 0x000fc60007ffe0ff */
[----:B0-----:R-:W-:-:S05]  /*1710*/  IMAD.WIDE.U32 R6, R9, 0x2, R6 ;  /* 0x0000000209067825 */ /* 0x001fca00078e0006 */
[----:B------:R1:W-:Y:S02]  /*1720*/  STG.E.U16 desc[UR4][R6.64], R11 ;  /* 0x0000000b06007986 */ /* 0x0003e4000c101504 */
.L_x_622:
[----:B------:R-:W-:-:S13]  /*1730*/  ISETP.GE.U32.AND P0, PT, R0, R3, PT ;  /* 0x000000030000720c */ /* 0x000fda0003f06070 */
[----:B------:R-:W-:Y:S05]  /*1740*/  @P0 BREAK.RELIABLE B1 ;  /* 0x0000000000010942 */ /* 0x000fea0003800100 */
[----:B------:R-:W-:Y:S05]  /*1750*/  @P0 BRA `(.L_x_624) ;  /* 0x0000000000300947 */ /* 0x000fea0003800000 */
[----:B01----:R-:W0:Y:S01]  /*1760*/  LDC.64 R6, c[0x0][0x388] ;  /* 0x0000e200ff067b82 */ /* 0x003e220000000a00 */
[----:B------:R-:W-:Y:S02]  /*1770*/  IADD3 R9, PT, PT, R5, R0, RZ ;  /* 0x0000000005097210 */ /* 0x000fe40007ffe0ff */
[----:B------:R-:W-:-:S03]  /*1780*/  IADD3 R0, PT, PT, R0, 0x80, RZ ;  /* 0x0000008000007810 */ /* 0x000fc60007ffe0ff */
[----:B0-----:R-:W-:-:S05]  /*1790*/  IMAD.WIDE.U32 R6, R9, 0x2, R6 ;  /* 0x0000000209067825 */ /* 0x001fca00078e0006 */
[----:B------:R2:W-:Y:S02]  /*17a0*/  STG.E.U16 desc[UR4][R6.64], R12 ;  /* 0x0000000c06007986 */ /* 0x0005e4000c101504 */
.L_x_623:
[----:B------:R-:W-:Y:S05]  /*17b0*/  BSYNC.RELIABLE B1 ;  /* 0x0000000000017941 */ /* 0x000fea0003800100 */
.L_x_619:
[----:B------:R-:W-:-:S13]  /*17c0*/  ISETP.GE.U32.AND P0, PT, R0, R3, PT ;  /* 0x000000030000720c */ /* 0x000fda0003f06070 */
[----:B012---:R-:W0:Y:S01]  /*17d0*/  @!P0 LDC.64 R6, c[0x0][0x388] ;  /* 0x0000e200ff068b82 */ /* 0x007e220000000a00 */
[----:B------:R-:W-:Y:S02]  /*17e0*/  @!P0 IADD3 R9, PT, PT, R5, R0, RZ ;  /* 0x0000000005098210 */ /* 0x000fe40007ffe0ff */
[----:B------:R-:W-:-:S03]  /*17f0*/  @!P0 IADD3 R0, PT, PT, R0, 0x80, RZ ;  /* 0x0000008000008810 */ /* 0x000fc60007ffe0ff */
[----:B0-----:R-:W-:-:S05]  /*1800*/  @!P0 IMAD.WIDE.U32 R6, R9, 0x2, R6 ;  /* 0x0000000209068825 */ /* 0x001fca00078e0006 */
[----:B------:R2:W-:Y:S02]  /*1810*/  @!P0 STG.E.U16 desc[UR4][R6.64], R13 ;  /* 0x0000000d06008986 */ /* 0x0005e4000c101504 */
.L_x_624:
[----:B------:R-:W-:Y:S05]  /*1820*/  BSYNC.RECONVERGENT B0 ;  /* 0x0000000000007941 */ /* 0x000fea0003800200 */
.L_x_618:
[----:B------:R-:W-:Y:S05]  /*1830*/  WARPSYNC.ALL ;  /* 0x0000000000007948 */ /* 0x000fea0003800000 */
[----:B------:R-:W-:-:S13]  /*1840*/  ISETP.GE.U32.AND P0, PT, R0, R3, PT ;  /* 0x000000030000720c */ /* 0x000fda0003f06070 */
[----:B------:R-:W-:Y:S05]  /*1850*/  @P0 EXIT ;  /* 0x000000000000094d */ /* 0x000fea0003800000 */
[----:B0----5:R-:W0:Y:S01]  /*1860*/  LDC.64 R2, c[0x0][0x388] ;  /* 0x0000e200ff027b82 */ /* 0x021e220000000a00 */
[----:B------:R-:W-:-:S05]  /*1870*/  IADD3 R5, PT, PT, R5, R0, RZ ;  /* 0x0000000005057210 */ /* 0x000fca0007ffe0ff */
[----:B0-----:R-:W-:-:S05]  /*1880*/  IMAD.WIDE.U32 R2, R5, 0x2, R2 ;  /* 0x0000000205027825 */ /* 0x001fca00078e0002 */
[----:B------:R-:W-:Y:S01]  /*1890*/  STG.E.U16 desc[UR4][R2.64], R14 ;  /* 0x0000000e02007986 */ /* 0x000fe2000c101504 */
[----:B------:R-:W-:Y:S05]  /*18a0*/  EXIT ;  /* 0x000000000000794d */ /* 0x000fea0003800000 */
.L_x_601:
[----:B------:R-:W0:Y:S01]  /*18b0*/  S2R R3, SR_TID.X ;  /* 0x0000000000037919 */ /* 0x000e220000002100 */
[----:B------:R-:W1:Y:S02]  /*18c0*/  LDC.64 R6, c[0x0][0x390] ;  /* 0x0000e400ff067b82 */ /* 0x000e640000000a00 */
[----:B-1----:R-:W-:-:S04]  /*18d0*/  IMAD.WIDE.U32 R6, R5, 0x2, R6 ;  /* 0x0000000205067825 */ /* 0x002fc800078e0006 */
[----:B0-----:R-:W-:-:S05]  /*18e0*/  IMAD.WIDE.U32 R6, R3, 0x4, R6 ;  /* 0x0000000403067825 */ /* 0x001fca00078e0006 */
[----:B------:R-:W2:Y:S04]  /*18f0*/  LDG.E R2, desc[UR4][R6.64] ;  /* 0x0000000406027981 */ /* 0x000ea8000c1e1900 */
[----:B------:R-:W3:Y:S04]  /*1900*/  LDG.E R8, desc[UR4][R6.64+0x200] ;  /* 0x0002000406087981 */ /* 0x000ee8000c1e1900 */
[----:B------:R-:W4:Y:S04]  /*1910*/  LDG.E R10, desc[UR4][R6.64+0x400] ;  /* 0x00040004060a7981 */ /* 0x000f28000c1e1900 */
[----:B------:R0:W5:Y:S01]  /*1920*/  LDG.E R4, desc[UR4][R6.64+0x600] ;  /* 0x0006000406047981 */ /* 0x000162000c1e1900 */
[----:B------:R-:W-:Y:S01]  /*1930*/  HFMA2 R0, -RZ, RZ, 1.75, 0 ;  /* 0x3f000000ff007431 */ /* 0x000fe200000001ff */
[----:B--2---:R-:W-:-:S02]  /*1940*/  SHF.L.U32 R11, R2, 0x10, RZ ;  /* 0x00000010020b7819 */ /* 0x004fc400000006ff */
[----:B------:R-:W-:Y:S02]  /*1950*/  PRMT R9, R2, 0x7632, R9 ;  /* 0x0000763202097816 */ /* 0x000fe40000000009 */
[----:B---3--:R-:W-:Y:S01]  /*1960*/  SHF.L.U32 R15, R8, 0x10, RZ ;  /* 0x00000010080f7819 */ /* 0x008fe200000006ff */
[-C--:B------:R-:W-:Y:S01]  /*1970*/  FFMA.FTZ R12, |R11|, -R0.reuse, 0.5 ;  /* 0x3f0000000b0c7423 */ /* 0x080fe20000010a00 */
[----:B------:R-:W-:Y:S01]  /*1980*/  SHF.L.U32 R9, R9, 0x10, RZ ;  /* 0x0000001009097819 */ /* 0x000fe200000006ff */
[C---:B0-----:R-:W-:Y:S01]  /*1990*/  FADD.FTZ R6, |R11|.reuse, -RZ ;  /* 0x800000ff0b067221 */ /* 0x041fe20000010200 */
[----:B------:R-:W-:Y:S01]  /*19a0*/  FSETP.GT.FTZ.AND P3, PT, |R11|, 0.56000000238418579102, PT ;  /* 0x3f0f5c290b00780b */ /* 0x000fe20003f74200 */
[----:B------:R-:W0:Y:S01]  /*19b0*/  MUFU.RSQ R13, R12 ;  /* 0x0000000c000d7308 */ /* 0x000e220000001400 */
[-C--:B------:R-:W-:Y:S01]  /*19c0*/  FFMA.FTZ R16, |R15|, -R0.reuse, 0.5 ;  /* 0x3f0000000f107423 */ /* 0x080fe20000010a00 */
[C---:B------:R-:W-:Y:S01]  /*19d0*/  FFMA.FTZ R14, |R9|.reuse, -R0, 0.5 ;  /* 0x3f000000090e7423 */ /* 0x040fe20000010a00 */
[----:B------:R-:W-:-:S02]  /*19e0*/  FSETP.GT.FTZ.AND P2, PT, |R9|, 0.56000000238418579102, PT ;  /* 0x3f0f5c290900780b */ /* 0x000fc40003f54200 */
[----:B------:R-:W-:Y:S01]  /*19f0*/  PRMT R7, R8, 0x7632, R7 ;  /* 0x0000763208077816 */ /* 0x000fe20000000007 */
[----:B------:R-:W-:Y:S01]  /*1a00*/  FADD.FTZ R8, |R9|, -RZ ;  /* 0x800000ff09087221 */ /* 0x000fe20000010200 */
[----:B------:R-:W-:Y:S01]  /*1a10*/  FSETP.NEU.FTZ.AND P0, PT, |R11|, 1, PT ;  /* 0x3f8000000b00780b */ /* 0x000fe20003f1d200 */
[----:B------:R-:W1:Y:S01]  /*1a20*/  MUFU.RSQ R17, R14 ;  /* 0x0000000e00117308 */ /* 0x000e620000001400 */
[----:B------:R-:W-:Y:S02]  /*1a30*/  SHF.L.U32 R7, R7, 0x10, RZ ;  /* 0x0000001007077819 */ /* 0x000fe400000006ff */
[----:B------:R-:W-:Y:S02]  /*1a40*/  FSETP.GT.FTZ.AND P1, PT, |R15|, 0.56000000238418579102, PT ;  /* 0x3f0f5c290f00780b */ /* 0x000fe40003f34200 */
[----:B------:R-:W-:Y:S02]  /*1a50*/  FSETP.GT.FTZ.AND P4, PT, R11, 0.56000000238418579102, PT ;  /* 0x3f0f5c290b00780b */ /* 0x000fe40003f94000 */
[----:B------:R-:W-:Y:S01]  /*1a60*/  FSETP.NEU.FTZ.AND P5, PT, |R15|, 1, PT ;  /* 0x3f8000000f00780b */ /* 0x000fe20003fbd200 */
[----:B------:R-:W2:Y:S01]  /*1a70*/  MUFU.RSQ R19, R16 ;  /* 0x0000001000137308 */ /* 0x000ea20000001400 */
[----:B------:R-:W-:Y:S01]  /*1a80*/  FSETP.NEU.FTZ.AND P6, PT, |R7|, 1, PT ;  /* 0x3f8000000700780b */ /* 0x000fe20003fdd200 */
[----:B0-----:R-:W-:Y:S01]  /*1a90*/  FMUL.FTZ R2, R12, R13 ;  /* 0x0000000d0c027220 */ /* 0x001fe20000410000 */
[----:B------:R-:W-:Y:S01]  /*1aa0*/  FMUL.FTZ R13, R13, -0.5 ;  /* 0xbf0000000d0d7820 */ /* 0x000fe20000410000 */
[----:B------:R-:W-:-:S03]  /*1ab0*/  FFMA.FTZ R12, |R7|, -R0, 0.5 ;  /* 0x3f000000070c7423 */ /* 0x000fc60000010a00 */
[----:B------:R-:W-:-:S04]  /*1ac0*/  FFMA.FTZ R13, R2, R13, 0.5 ;  /* 0x3f000000020d7423 */ /* 0x000fc8000001000d */
[----:B------:R-:W-:Y:S01]  /*1ad0*/  FFMA.FTZ R13, R2, R13, R2 ;  /* 0x0000000d020d7223 */ /* 0x000fe20000010002 */
[----:B-1----:R-:W-:Y:S01]  /*1ae0*/  FMUL.FTZ R2, R14, R17 ;  /* 0x000000110e027220 */ /* 0x002fe20000410000 */
[----:B------:R-:W-:-:S03]  /*1af0*/  FMUL.FTZ R17, R17, -0.5 ;  /* 0xbf00000011117820 */ /* 0x000fc60000410000 */
[----:B------:R-:W-:Y:S01]  /*1b00*/  @P3 FSEL R6, R13, RZ, P0 ;  /* 0x000000ff0d063208 */ /* 0x000fe20000000000 */
[----:B------:R-:W-:Y:S01]  /*1b10*/  FFMA.FTZ R17, R2, R17, 0.5 ;  /* 0x3f00000002117423 */ /* 0x000fe20000010011 */
[----:B------:R-:W-:Y:S01]  /*1b20*/  FSETP.NEU.FTZ.AND P0, PT, |R9|, 1, PT ;  /* 0x3f8000000900780b */ /* 0x000fe20003f1d200 */
[----:B--2---:R-:W-:Y:S01]  /*1b30*/  FMUL.FTZ R16, R16, R19 ;  /* 0x0000001310107220 */ /* 0x004fe20000410000 */
[----:B------:R-:W-:Y:S01]  /*1b40*/  LOP3.LUT R6, R6, 0x80000000, R11, 0xb8, !PT ;  /* 0x8000000006067812 */ /* 0x000fe200078eb80b */
[----:B------:R-:W-:Y:S01]  /*1b50*/  FFMA.FTZ R17, R2, R17, R2 ;  /* 0x0000001102117223 */ /* 0x000fe20000010002 */
[----:B------:R-:W-:Y:S01]  /*1b60*/  MOV R2, 0x3d10ecef ;  /* 0x3d10ecef00027802 */ /* 0x000fe20000000f00 */
[----:B------:R-:W-:Y:S02]  /*1b70*/  FMUL.FTZ R19, R19, -0.5 ;  /* 0xbf00000013137820 */ /* 0x000fe40000410000 */
[----:B------:R-:W-:Y:S01]  /*1b80*/  FMUL.FTZ R13, R6, R6 ;  /* 0x00000006060d7220 */ /* 0x000fe20000410000 */
[----:B------:R-:W-:Y:S01]  /*1b90*/  @P2 FSEL R8, R17, RZ, P0 ;  /* 0x000000ff11082208 */ /* 0x000fe20000000000 */
[----:B------:R-:W-:Y:S01]  /*1ba0*/  FFMA.FTZ R19, R16, R19, 0.5 ;  /* 0x3f00000010137423 */ /* 0x000fe20000010013 */
[----:B------:R-:W0:Y:S01]  /*1bb0*/  MUFU.RSQ R17, R12 ;  /* 0x0000000c00117308 */ /* 0x000e220000001400 */
[----:B------:R-:W-:Y:S01]  /*1bc0*/  FFMA.FTZ R14, R13, R2, 0.016980519518256187439 ;  /* 0x3c8b1abb0d0e7423 */ /* 0x000fe20000010002 */
[----:B------:R-:W-:Y:S01]  /*1bd0*/  LOP3.LUT R8, R8, 0x80000000, R9, 0xb8, !PT ;  /* 0x8000000008087812 */ /* 0x000fe200078eb809 */
[----:B------:R-:W-:Y:S01]  /*1be0*/  FFMA.FTZ R19, R16, R19, R16 ;  /* 0x0000001310137223 */ /* 0x000fe20000010010 */
[----:B------:R-:W-:Y:S01]  /*1bf0*/  FSETP.GT.FTZ.AND P0, PT, |R7|, 0.56000000238418579102, PT ;  /* 0x3f0f5c290700780b */ /* 0x000fe20003f14200 */
[----:B------:R-:W-:-:S02]  /*1c00*/  FFMA.FTZ R14, R13, R14, 0.030762933194637298584 ;  /* 0x3cfc028c0d0e7423 */ /* 0x000fc4000001000e */
[----:B------:R-:W-:Y:S02]  /*1c10*/  FMUL.FTZ R11, R8, R8 ;  /* 0x00000008080b7220 */ /* 0x000fe40000410000 */
[----:B------:R-:W-:Y:S01]  /*1c20*/  FFMA.FTZ R16, R13, R14, 0.044709417968988418579 ;  /* 0x3d3721390d107423 */ /* 0x000fe2000001000e */
[----:B------:R-:W-:Y:S01]  /*1c30*/  FADD.FTZ R14, |R15|, -RZ ;  /* 0x800000ff0f0e7221 */ /* 0x000fe20000010200 */
[----:B------:R-:W-:Y:S01]  /*1c40*/  FFMA.FTZ R18, R11, R2, 0.016980519518256187439 ;  /* 0x3c8b1abb0b127423 */ /* 0x000fe20000010002 */
[----:B------:R-:W-:Y:S01]  /*1c50*/  @P1 FSEL R14, R19, RZ, P5 ;  /* 0x000000ff130e1208 */ /* 0x000fe20002800000 */
[----:B------:R-:W-:Y:S01]  /*1c60*/  FFMA.FTZ R16, R13, R16, 0.074989043176174163818 ;  /* 0x3d9993db0d107423 */ /* 0x000fe20000010010 */
[----:B------:R-:W-:Y:S01]  /*1c70*/  FSETP.GT.FTZ.AND P5, PT, R9, 0.56000000238418579102, PT ;  /* 0x3f0f5c290900780b */ /* 0x000fe20003fb4000 */
[----:B------:R-:W-:Y:S02]  /*1c80*/  FFMA.FTZ R18, R11, R18, 0.030762933194637298584 ;  /* 0x3cfc028c0b127423 */ /* 0x000fe40000010012 */
[----:B------:R-:W-:Y:S01]  /*1c90*/  FFMA.FTZ R16, R13, R16, 0.16666707396507263184 ;  /* 0x3e2aaac60d107423 */ /* 0x000fe20000010010 */
[----:B0-----:R-:W-:Y:S01]  /*1ca0*/  FMUL.FTZ R12, R12, R17 ;  /* 0x000000110c0c7220 */ /* 0x001fe20000410000 */
[----:B------:R-:W-:Y:S01]  /*1cb0*/  FMUL.FTZ R17, R17, -0.5 ;  /* 0xbf00000011117820 */ /* 0x000fe20000410000 */
[----:B------:R-:W-:Y:S01]  /*1cc0*/  FFMA.FTZ R18, R11, R18, 0.044709417968988418579 ;  /* 0x3d3721390b127423 */ /* 0x000fe20000010012 */
[----:B------:R-:W-:Y:S01]  /*1cd0*/  FMUL.FTZ R13, R13, R16 ;  /* 0x000000100d0d7220 */ /* 0x000fe20000410000 */
[----:B------:R-:W-:Y:S01]  /*1ce0*/  FADD.FTZ R16, |R7|, -RZ ;  /* 0x800000ff07107221 */ /* 0x000fe20000010200 */
[----:B------:R-:W-:Y:S01]  /*1cf0*/  FFMA.FTZ R17, R12, R17, 0.5 ;  /* 0x3f0000000c117423 */ /* 0x000fe20000010011 */
[C---:B------:R-:W-:Y:S01]  /*1d00*/  FFMA.FTZ R18, R11.reuse, R18, 0.074989043176174163818 ;  /* 0x3d9993db0b127423 */ /* 0x040fe20000010012 */
[----:B------:R-:W-:Y:S01]  /*1d10*/  FFMA.FTZ R6, R6, R13, R6 ;  /* 0x0000000d06067223 */ /* 0x000fe20000010006 */
[----:B----4-:R-:W-:Y:S01]  /*1d20*/  PRMT R13, R10, 0x7632, R13 ;  /* 0x000076320a0d7816 */ /* 0x010fe2000000000d */
[----:B------:R-:W-:Y:S01]  /*1d30*/  FFMA.FTZ R17, R12, R17, R12 ;  /* 0x000000110c117223 */ /* 0x000fe2000001000c */
[----:B------:R-:W-:Y:S01]  /*1d40*/  LOP3.LUT R12, R14, 0x80000000, R15, 0xb8, !PT ;  /* 0x800000000e0c7812 */ /* 0x000fe200078eb80f */
[----:B------:R-:W-:Y:S01]  /*1d50*/  FFMA.FTZ R18, R11, R18, 0.16666707396507263184 ;  /* 0x3e2aaac60b127423 */ /* 0x000fe20000010012 */
[----:B------:R-:W-:Y:S01]  /*1d60*/  FADD.FTZ R21, -R6, -RZ ;  /* 0x800000ff06157221 */ /* 0x000fe20000010100 */
[----:B------:R-:W-:-:S02]  /*1d70*/  SHF.L.U32 R13, R13, 0x10, RZ ;  /* 0x000000100d0d7819 */ /* 0x000fc400000006ff */
[----:B------:R-:W-:Y:S01]  /*1d80*/  @P0 FSEL R16, R17, RZ, P6 ;  /* 0x000000ff11100208 */ /* 0x000fe20003000000 */
[----:B------:R-:W-:Y:S01]  /*1d90*/  FMUL.FTZ R19, R12, R12 ;  /* 0x0000000c0c137220 */ /* 0x000fe20000410000 */
[----:B------:R-:W-:Y:S01]  /*1da0*/  FMUL.FTZ R9, R11, R18 ;  /* 0x000000120b097220 */ /* 0x000fe20000410000 */
[----:B------:R-:W-:Y:S02]  /*1db0*/  SHF.L.U32 R11, R10, 0x10, RZ ;  /* 0x000000100a0b7819 */ /* 0x000fe400000006ff */
[----:B------:R-:W-:Y:S01]  /*1dc0*/  LOP3.LUT R14, R16, 0x80000000, R7, 0xb8, !PT ;  /* 0x80000000100e7812 */ /* 0x000fe200078eb807 */
[C---:B------:R-:W-:Y:S01]  /*1dd0*/  FFMA.FTZ R16, R19.reuse, R2, 0.016980519518256187439 ;  /* 0x3c8b1abb13107423 */ /* 0x040fe20000010002 */
[----:B------:R-:W-:Y:S01]  /*1de0*/  FFMA.FTZ R9, R8, R9, R8 ;  /* 0x0000000908097223 */ /* 0x000fe20000010008 */
[----:B------:R-:W-:Y:S01]  /*1df0*/  FSEL R23, R6, R21, P3 ;  /* 0x0000001506177208 */ /* 0x000fe20001800000 */
[----:B------:R-:W-:Y:S02]  /*1e00*/  HFMA2 R8, -RZ, RZ, 1.9599609375, 20144 ;  /* 0x3fd774ebff087431 */ /* 0x000fe400000001ff */
[----:B------:R-:W-:Y:S01]  /*1e10*/  FMUL.FTZ R17, R14, R14 ;  /* 0x0000000e0e117220 */ /* 0x000fe20000410000 */
[----:B------:R-:W-:Y:S01]  /*1e20*/  FFMA.FTZ R10, R19, R16, 0.030762933194637298584 ;  /* 0x3cfc028c130a7423 */ /* 0x000fe20000010010 */
[----:B------:R-:W-:Y:S01]  /*1e30*/  FFMA.FTZ R16, |R11|, -R0, 0.5 ;  /* 0x3f0000000b107423 */ /* 0x000fe20000010a00 */
[----:B------:R-:W-:Y:S01]  /*1e40*/  FSETP.GT.FTZ.AND P6, PT, R7, 0.56000000238418579102, PT ;  /* 0x3f0f5c290700780b */ /* 0x000fe20003fd4000 */
[----:B------:R-:W-:Y:S01]  /*1e50*/  FFMA.FTZ R20, R17, R2, 0.016980519518256187439 ;  /* 0x3c8b1abb11147423 */ /* 0x000fe20000010002 */
[----:B------:R-:W-:Y:S01]  /*1e60*/  FFMA.FTZ R18, R19, R10, 0.044709417968988418579 ;  /* 0x3d37213913127423 */ /* 0x000fe2000001000a */
[----:B------:R-:W0:Y:S01]  /*1e70*/  MUFU.RSQ R21, R16 ;  /* 0x0000001000157308 */ /* 0x000e220000001400 */
[----:B------:R-:W-:Y:S01]  /*1e80*/  FADD.FTZ R10, -R9, -RZ ;  /* 0x800000ff090a7221 */ /* 0x000fe20000010100 */
[----:B------:R-:W-:Y:S01]  /*1e90*/  FFMA.FTZ R20, R17, R20, 0.030762933194637298584 ;  /* 0x3cfc028c11147423 */ /* 0x000fe20000010014 */
[----:B------:R-:W-:Y:S01]  /*1ea0*/  FFMA.FTZ R18, R19, R18, 0.074989043176174163818 ;  /* 0x3d9993db13127423 */ /* 0x000fe20000010012 */
[----:B------:R-:W-:Y:S01]  /*1eb0*/  @!P4 FFMA.FTZ R6, R8, 0.93318945169448852539, R23 ;  /* 0x3f6ee5810806c823 */ /* 0x000fe20000010017 */
[----:B------:R-:W-:Y:S01]  /*1ec0*/  FSETP.GT.FTZ.AND P4, PT, |R11|, 0.56000000238418579102, PT ;  /* 0x3f0f5c290b00780b */ /* 0x000fe20003f94200 */
[----:B------:R-:W-:Y:S01]  /*1ed0*/  FFMA.FTZ R20, R17, R20, 0.044709417968988418579 ;  /* 0x3d37213911147423 */ /* 0x000fe20000010014 */
[----:B------:R-:W-:Y:S01]  /*1ee0*/  FFMA.FTZ R18, R19, R18, 0.16666707396507263184 ;  /* 0x3e2aaac613127423 */ /* 0x000fe20000010012 */
[----:B------:R-:W-:Y:S01]  /*1ef0*/  FSEL R25, R9, R10, P2 ;  /* 0x0000000a09197208 */ /* 0x000fe20001000000 */
[----:B------:R-:W-:Y:S01]  /*1f00*/  @P3 FADD.FTZ R6, R6, R6 ;  /* 0x0000000606063221 */ /* 0x000fe20000010000 */
[----:B------:R-:W-:Y:S01]  /*1f10*/  FFMA.FTZ R20, R17, R20, 0.074989043176174163818 ;  /* 0x3d9993db11147423 */ /* 0x000fe20000010014 */
[----:B------:R-:W-:Y:S01]  /*1f20*/  FMUL.FTZ R19, R19, R18 ;  /* 0x0000001213137220 */ /* 0x000fe20000410000 */
[----:B------:R-:W-:Y:S01]  /*1f30*/  FFMA.FTZ R18, |R13|, -R0, 0.5 ;  /* 0x3f0000000d127423 */ /* 0x000fe20000010a00 */
[----:B------:R-:W-:Y:S01]  /*1f40*/  @!P5 FFMA.FTZ R9, R8, 0.93318945169448852539, R25 ;  /* 0x3f6ee5810809d823 */ /* 0x000fe20000010019 */
[----:B------:R-:W-:Y:S01]  /*1f50*/  FFMA.FTZ R20, R17, R20, 0.16666707396507263184 ;  /* 0x3e2aaac611147423 */ /* 0x000fe20000010014 */
[----:B------:R-:W-:Y:S01]  /*1f60*/  FFMA.FTZ R10, R12, R19, R12 ;  /* 0x000000130c0a7223 */ /* 0x000fe2000001000c */
[----:B------:R-:W-:Y:S01]  /*1f70*/  FSETP.GT.FTZ.AND P5, PT, R15, 0.56000000238418579102, PT ;  /* 0x3f0f5c290f00780b */ /* 0x000fe20003fb4000 */
[----:B------:R-:W1:Y:S01]  /*1f80*/  MUFU.RSQ R19, R18 ;  /* 0x0000001200137308 */ /* 0x000e620000001400 */
[----:B-----5:R-:W-:Y:S01]  /*1f90*/  SHF.L.U32 R15, R4, 0x10, RZ ;  /* 0x00000010040f7819 */ /* 0x020fe200000006ff */
[----:B------:R-:W-:Y:S01]  /*1fa0*/  FMUL.FTZ R7, R17, R20 ;  /* 0x0000001411077220 */ /* 0x000fe20000410000 */
[----:B------:R-:W-:Y:S01]  /*1fb0*/  FADD.FTZ R17, -R10, -RZ ;  /* 0x800000ff0a117221 */ /* 0x000fe20000010100 */
[----:B0-----:R-:W-:Y:S01]  /*1fc0*/  FMUL.FTZ R16, R16, R21 ;  /* 0x0000001510107220 */ /* 0x001fe20000410000 */
[----:B------:R-:W-:Y:S01]  /*1fd0*/  FMUL.FTZ R23, R21, -0.5 ;  /* 0xbf00000015177820 */ /* 0x000fe20000410000 */
[----:B------:R-:W-:Y:S01]  /*1fe0*/  FFMA.FTZ R12, |R15|, -R0, 0.5 ;  /* 0x3f0000000f0c7423 */ /* 0x000fe20000010a00 */
[----:B------:R-:W-:Y:S01]  /*1ff0*/  FFMA.FTZ R7, R14, R7, R14 ;  /* 0x000000070e077223 */ /* 0x000fe2000001000e */
[----:B------:R-:W-:Y:S01]  /*2000*/  FSEL R17, R10, R17, P1 ;  /* 0x000000110a117208 */ /* 0x000fe20000800000 */
[----:B------:R-:W-:Y:S01]  /*2010*/  FFMA.FTZ R23, R16, R23, 0.5 ;  /* 0x3f00000010177423 */ /* 0x000fe20000010017 */
[----:B------:R-:W0:Y:S01]  /*2020*/  MUFU.RSQ R21, R12 ;  /* 0x0000000c00157308 */ /* 0x000e220000001400 */
[----:B------:R-:W-:Y:S01]  /*2030*/  FADD.FTZ R14, -R7, -RZ ;  /* 0x800000ff070e7221 */ /* 0x000fe20000010100 */
[----:B------:R-:W-:Y:S01]  /*2040*/  FSETP.GT.FTZ.AND P3, PT, |R15|, 0.56000000238418579102, PT ;  /* 0x3f0f5c290f00780b */ /* 0x000fe20003f74200 */
[--C-:B------:R-:W-:Y:S01]  /*2050*/  @!P5 FFMA.FTZ R10, R8, 0.93318945169448852539, R17.reuse ;  /* 0x3f6ee581080ad823 */ /* 0x100fe20000010011 */
[----:B------:R-:W-:Y:S01]  /*2060*/  FFMA.FTZ R16, R16, R23, R16 ;  /* 0x0000001710107223 */ /* 0x000fe20000010010 */
[----:B------:R-:W-:Y:S01]  /*2070*/  PRMT R17, R4, 0x7632, R17 ;  /* 0x0000763204117816 */ /* 0x000fe20000000011 */
[----:B------:R-:W-:Y:S01]  /*2080*/  FADD.FTZ R4, |R11|, -RZ ;  /* 0x800000ff0b047221 */ /* 0x000fe20000010200 */
[----:B------:R-:W-:Y:S01]  /*2090*/  FSEL R23, R7, R14, P0 ;  /* 0x0000000e07177208 */ /* 0x000fe20000000000 */
[----:B-1----:R-:W-:Y:S01]  /*20a0*/  FMUL.FTZ R18, R18, R19 ;  /* 0x0000001312127220 */ /* 0x002fe20000410000 */
[----:B------:R-:W-:Y:S01]  /*20b0*/  FSETP.NEU.FTZ.AND P5, PT, |R11|, 1, PT ;  /* 0x3f8000000b00780b */ /* 0x000fe20003fbd200 */
[----:B------:R-:W-:Y:S01]  /*20c0*/  FMUL.FTZ R19, R19, -0.5 ;  /* 0xbf00000013137820 */ /* 0x000fe20000410000 */
[----:B------:R-:W-:Y:S01]  /*20d0*/  SHF.L.U32 R17, R17, 0x10, RZ ;  /* 0x0000001011117819 */ /* 0x000fe200000006ff */
[----:B------:R-:W-:Y:S01]  /*20e0*/  @!P6 FFMA.FTZ R7, R8, 0.93318945169448852539, R23 ;  /* 0x3f6ee5810807e823 */ /* 0x000fe20000010017 */
[----:B------:R-:W-:Y:S01]  /*20f0*/  @P4 FSEL R4, R16, RZ, P5 ;  /* 0x000000ff10044208 */ /* 0x000fe20002800000 */
[----:B------:R-:W-:Y:S01]  /*2100*/  FFMA.FTZ R19, R18, R19, 0.5 ;  /* 0x3f00000012137423 */ /* 0x000fe20000010013 */
[----:B------:R-:W-:Y:S01]  /*2110*/  FSETP.GT.FTZ.AND P6, PT, |R13|, 0.56000000238418579102, PT ;  /* 0x3f0f5c290d00780b */ /* 0x000fe20003fd4200 */
[----:B------:R-:W-:Y:S01]  /*2120*/  FFMA.FTZ R14, |R17|, -R0, 0.5 ;  /* 0x3f000000110e7423 */ /* 0x000fe20000010a00 */
[----:B------:R-:W-:Y:S01]  /*2130*/  LOP3.LUT R4, R4, 0x80000000, R11, 0xb8, !PT ;  /* 0x8000000004047812 */ /* 0x000fe200078eb80b */
[----:B0-----:R-:W-:Y:S01]  /*2140*/  FMUL.FTZ R12, R12, R21 ;  /* 0x000000150c0c7220 */ /* 0x001fe20000410000 */
[----:B------:R-:W-:Y:S01]  /*2150*/  FMUL.FTZ R25, R21, -0.5 ;  /* 0xbf00000015197820 */ /* 0x000fe20000410000 */
[----:B------:R-:W0:Y:S01]  /*2160*/  MUFU.RSQ R23, R14 ;  /* 0x0000000e00177308 */ /* 0x000e220000001400 */
[----:B------:R-:W-:Y:S01]  /*2170*/  FFMA.FTZ R19, R18, R19, R18 ;  /* 0x0000001312137223 */ /* 0x000fe20000010012 */
[----:B------:R-:W-:Y:S01]  /*2180*/  FMUL.FTZ R21, R4, R4 ;  /* 0x0000000404157220 */ /* 0x000fe20000410000 */
[C---:B------:R-:W-:Y:S01]  /*2190*/  FSETP.NEU.FTZ.AND P5, PT, |R13|.reuse, 1, PT ;  /* 0x3f8000000d00780b */ /* 0x040fe20003fbd200 */
[----:B------:R-:W-:Y:S01]  /*21a0*/  FADD.FTZ R18, |R13|, -RZ ;  /* 0x800000ff0d127221 */ /* 0x000fe20000010200 */
[----:B------:R-:W-:Y:S01]  /*21b0*/  FFMA.FTZ R25, R12, R25, 0.5 ;  /* 0x3f0000000c197423 */ /* 0x000fe20000010019 */
[----:B------:R-:W-:Y:S01]  /*21c0*/  FFMA.FTZ R0, R21, R2, 0.016980519518256187439 ;  /* 0x3c8b1abb15007423 */ /* 0x000fe20000010002 */
[----:B------:R-:W-:Y:S01]  /*21d0*/  @P1 FADD.FTZ R10, R10, R10 ;  /* 0x0000000a0a0a1221 */ /* 0x000fe20000010000 */
[----:B------:R-:W-:Y:S01]  /*21e0*/  @P6 FSEL R18, R19, RZ, P5 ;  /* 0x000000ff13126208 */ /* 0x000fe20002800000 */
[----:B------:R-:W-:Y:S01]  /*21f0*/  FFMA.FTZ R12, R12, R25, R12 ;  /* 0x000000190c0c7223 */ /* 0x000fe2000001000c */
[----:B------:R-:W-:Y:S01]  /*2200*/  FFMA.FTZ R16, R21, R0, 0.030762933194637298584 ;  /* 0x3cfc028c15107423 */ /* 0x000fe20000010000 */
[----:B------:R-:W-:Y:S01]  /*2210*/  FSETP.NEU.FTZ.AND P5, PT, |R15|, 1, PT ;  /* 0x3f8000000f00780b */ /* 0x000fe20003fbd200 */
[----:B------:R-:W-:Y:S01]  /*2220*/  @P2 FADD.FTZ R9, R9, R9 ;  /* 0x0000000909092221 */ /* 0x000fe20000010000 */
[----:B------:R-:W-:Y:S01]  /*2230*/  LOP3.LUT R0, R18, 0x80000000, R13, 0xb8, !PT ;  /* 0x8000000012007812 */ /* 0x000fe200078eb80d */
[----:B------:R-:W-:Y:S01]  /*2240*/  FFMA.FTZ R18, R21, R16, 0.044709417968988418579 ;  /* 0x3d37213915127423 */ /* 0x000fe20000010010 */
[----:B------:R-:W-:Y:S01]  /*2250*/  FSETP.GT.FTZ.AND P1, PT, |R17|, 0.56000000238418579102, PT ;  /* 0x3f0f5c291100780b */ /* 0x000fe20003f34200 */
[----:B------:R-:W-:Y:S01]  /*2260*/  FADD.FTZ R16, |R15|, -RZ ;  /* 0x800000ff0f107221 */ /* 0x000fe20000010200 */
[----:B------:R-:W-:Y:S01]  /*2270*/  @P3 FSEL R16, R12, RZ, P5 ;  /* 0x000000ff0c103208 */ /* 0x000fe20002800000 */
[----:B------:R-:W-:Y:S01]  /*2280*/  FMUL.FTZ R19, R0, R0 ;  /* 0x0000000000137220 */ /* 0x000fe20000410000 */
[----:B0-----:R-:W-:Y:S01]  /*2290*/  FMUL.FTZ R20, R14, R23 ;  /* 0x000000170e147220 */ /* 0x001fe20000410000 */
[----:B------:R-:W-:Y:S01]  /*22a0*/  FFMA.FTZ R18, R21, R18, 0.074989043176174163818 ;  /* 0x3d9993db15127423 */ /* 0x000fe20000010012 */
[----:B------:R-:W-:Y:S01]  /*22b0*/  FMUL.FTZ R23, R23, -0.5 ;  /* 0xbf00000017177820 */ /* 0x000fe20000410000 */
[----:B------:R-:W-:Y:S01]  /*22c0*/  FFMA.FTZ R14, R19, R2, 0.016980519518256187439 ;  /* 0x3c8b1abb130e7423 */ /* 0x000fe20000010002 */
[----:B------:R-:W-:Y:S01]  /*22d0*/  LOP3.LUT R12, R16, 0x80000000, R15, 0xb8, !PT ;  /* 0x80000000100c7812 */ /* 0x000fe200078eb80f */
[----:B------:R-:W-:Y:S01]  /*22e0*/  FFMA.FTZ R18, R21, R18, 0.16666707396507263184 ;  /* 0x3e2aaac615127423 */ /* 0x000fe20000010012 */
[C---:B------:R-:W-:Y:S01]  /*22f0*/  FFMA.FTZ R23, R20.reuse, R23, 0.5 ;  /* 0x3f00000014177423 */ /* 0x040fe20000010017 */
[----:B------:R-:W-:Y:S01]  /*2300*/  FFMA.FTZ R14, R19, R14, 0.030762933194637298584 ;  /* 0x3cfc028c130e7423 */ /* 0x000fe2000001000e */
[----:B------:R-:W-:Y:S01]  /*2310*/  FSETP.NEU.FTZ.AND P5, PT, |R17|, 1, PT ;  /* 0x3f8000001100780b */ /* 0x000fe20003fbd200 */
[----:B------:R-:W-:Y:S01]  /*2320*/  FMUL.FTZ R21, R21, R18 ;  /* 0x0000001215157220 */ /* 0x000fe20000410000 */
[----:B------:R-:W-:Y:S01]  /*2330*/  FFMA.FTZ R23, R20, R23, R20 ;  /* 0x0000001714177223 */ /* 0x000fe20000010014 */
[----:B------:R-:W-:Y:S01]  /*2340*/  FFMA.FTZ R14, R19, R14, 0.044709417968988418579 ;  /* 0x3d372139130e7423 */ /* 0x000fe2000001000e */
[----:B------:R-:W-:Y:S01]  /*2350*/  FADD.FTZ R18, |R17|, -RZ ;  /* 0x800000ff11127221 */ /* 0x000fe20000010200 */
[----:B------:R-:W-:Y:S01]  /*2360*/  FFMA.FTZ R4, R4, R21, R4 ;  /* 0x0000001504047223 */ /* 0x000fe20000010004 */
[----:B------:R-:W-:Y:S01]  /*2370*/  FMUL.FTZ R21, R12, R12 ;  /* 0x0000000c0c157220 */ /* 0x000fe20000410000 */
[----:B------:R-:W-:Y:S01]  /*2380*/  FFMA.FTZ R14, R19, R14, 0.074989043176174163818 ;  /* 0x3d9993db130e7423 */ /* 0x000fe2000001000e */
[----:B------:R-:W-:Y:S01]  /*2390*/  @P1 FSEL R18, R23, RZ, P5 ;  /* 0x000000ff17121208 */ /* 0x000fe20002800000 */
[----:B------:R-:W-:Y:S01]  /*23a0*/  @P0 FADD.FTZ R7, R7, R7 ;  /* 0x0000000707070221 */ /* 0x000fe20000010000 */
[----:B------:R-:W-:Y:S01]  /*23b0*/  FSETP.GT.FTZ.AND P5, PT, R11, 0.56000000238418579102, PT ;  /* 0x3f0f5c290b00780b */ /* 0x000fe20003fb4000 */
[----:B------:R-:W-:Y:S01]  /*23c0*/  FFMA.FTZ R14, R19, R14, 0.16666707396507263184 ;  /* 0x3e2aaac6130e7423 */ /* 0x000fe2000001000e */
[----:B------:R-:W-:Y:S01]  /*23d0*/  FFMA.FTZ R16, R21, R2, 0.016980519518256187439 ;  /* 0x3c8b1abb15107423 */ /* 0x000fe20000010002 */
[----:B------:R-:W-:Y:S01]  /*23e0*/  FADD.FTZ R11, -R4, -RZ ;  /* 0x800000ff040b7221 */ /* 0x000fe20000010100 */
[----:B------:R-:W-:Y:S01]  /*23f0*/  F2FP.BF16.F32.PACK_AB R9, R9, R6 ;  /* 0x000000060909723e */ /* 0x000fe200000010ff */
[----:B------:R-:W-:Y:S01]  /*2400*/  FMUL.FTZ R19, R19, R14 ;  /* 0x0000000e13137220 */ /* 0x000fe20000410000 */
[----:B------:R-:W-:Y:S01]  /*2410*/  FFMA.FTZ R16, R21, R16, 0.030762933194637298584 ;  /* 0x3cfc028c15107423 */ /* 0x000fe20000010010 */
[----:B------:R-:W-:-:S02]  /*2420*/  LOP3.LUT R14, R18, 0x80000000, R17, 0xb8, !PT ;  /* 0x80000000120e7812 */ /* 0x000fc400078eb811 */
[----:B------:R-:W-:Y:S01]  /*2430*/  FSEL R23, R4, R11, P4 ;  /* 0x0000000b04177208 */ /* 0x000fe20002000000 */
[----:B------:R-:W-:Y:S01]  /*2440*/  FFMA.FTZ R16, R21, R16, 0.044709417968988418579 ;  /* 0x3d37213915107423 */ /* 0x000fe20000010010 */
[----:B------:R-:W-:Y:S01]  /*2450*/  FFMA.FTZ R11, R0, R19, R0 ;  /* 0x00000013000b7223 */ /* 0x000fe20000010000 */
[----:B------:R-:W-:Y:S01]  /*2460*/  FMUL.FTZ R19, R14, R14 ;  /* 0x0000000e0e137220 */ /* 0x000fe20000410000 */
[----:B------:R-:W-:Y:S01]  /*2470*/  F2FP.BF16.F32.PACK_AB R7, R7, R10 ;  /* 0x0000000a0707723e */ /* 0x000fe200000010ff */
[----:B------:R-:W-:Y:S01]  /*2480*/  @!P5 FFMA.FTZ R4, R8, 0.93318945169448852539, R23 ;  /* 0x3f6ee5810804d823 */ /* 0x000fe20000010017 */
[----:B------:R-:W-:Y:S01]  /*2490*/  FSETP.GT.FTZ.AND P5, PT, R13, 0.56000000238418579102, PT ;  /* 0x3f0f5c290d00780b */ /* 0x000fe20003fb4000 */
[----:B------:R-:W-:Y:S01]  /*24a0*/  FFMA.FTZ R16, R21, R16, 0.074989043176174163818 ;  /* 0x3d9993db15107423 */ /* 0x000fe20000010010 */
[----:B------:R-:W-:Y:S01]  /*24b0*/  FFMA.FTZ R2, R19, R2, 0.016980519518256187439 ;  /* 0x3c8b1abb13027423 */ /* 0x000fe20000010002 */
[----:B------:R-:W-:Y:S01]  /*24c0*/  FADD.FTZ R0, -R11, -RZ ;  /* 0x800000ff0b007221 */ /* 0x000fe20000010100 */
[----:B------:R-:W-:Y:S01]  /*24d0*/  @P4 FADD.FTZ R4, R4, R4 ;  /* 0x0000000404044221 */ /* 0x000fe20000010000 */
[----:B------:R-:W-:Y:S01]  /*24e0*/  FFMA.FTZ R16, R21, R16, 0.16666707396507263184 ;  /* 0x3e2aaac615107423 */ /* 0x000fe20000010010 */
[----:B------:R-:W-:-:S02]  /*24f0*/  FFMA.FTZ R2, R19, R2, 0.030762933194637298584 ;  /* 0x3cfc028c13027423 */ /* 0x000fc40000010002 */
[----:B------:R-:W-:Y:S01]  /*2500*/  FSEL R13, R11, R0, P6 ;  /* 0x000000000b0d7208 */ /* 0x000fe20003000000 */
[----:B------:R-:W-:Y:S01]  /*2510*/  FMUL.FTZ R21, R21, R16 ;  /* 0x0000001015157220 */ /* 0x000fe20000410000 */
[----:B------:R-:W-:-:S03]  /*2520*/  FFMA.FTZ R2, R19, R2, 0.044709417968988418579 ;  /* 0x3d37213913027423 */ /* 0x000fc60000010002 */
[----:B------:R-:W-:Y:S01]  /*2530*/  @!P5 FFMA.FTZ R11, R8, 0.93318945169448852539, R13 ;  /* 0x3f6ee581080bd823 */ /* 0x000fe2000001000d */
[----:B------:R-:W-:Y:S01]  /*2540*/  FFMA.FTZ R0, R12, R21, R12 ;  /* 0x000000150c007223 */ /* 0x000fe2000001000c */
[----:B------:R-:W-:Y:S01]  /*2550*/  FSETP.GT.FTZ.AND P5, PT, R15, 0.56000000238418579102, PT ;  /* 0x3f0f5c290f00780b */ /* 0x000fe20003fb4000 */
[----:B------:R-:W-:Y:S01]  /*2560*/  FFMA.FTZ R2, R19, R2, 0.074989043176174163818 ;  /* 0x3d9993db13027423 */ /* 0x000fe20000010002 */
[----:B------:R-:W0:Y:S01]  /*2570*/  LDC.64 R12, c[0x0][0x388] ;  /* 0x0000e200ff0c7b82 */ /* 0x000e220000000a00 */
[----:B------:R-:W-:Y:S01]  /*2580*/  FADD.FTZ R15, -R0, -RZ ;  /* 0x800000ff000f7221 */ /* 0x000fe20000010100 */
[----:B------:R-:W-:Y:S01]  /*2590*/  @P6 FADD.FTZ R11, R11, R11 ;  /* 0x0000000b0b0b6221 */ /* 0x000fe20000010000 */
[----:B------:R-:W-:-:S03]  /*25a0*/  FFMA.FTZ R2, R19, R2, 0.16666707396507263184 ;  /* 0x3e2aaac613027423 */ /* 0x000fc60000010002 */
[----:B------:R-:W-:Y:S01]  /*25b0*/  FSEL R15, R0, R15, P3 ;  /* 0x0000000f000f7208 */ /* 0x000fe20001800000 */
[----:B------:R-:W-:Y:S01]  /*25c0*/  FMUL.FTZ R19, R19, R2 ;  /* 0x0000000213137220 */ /* 0x000fe20000410000 */
[----:B------:R-:W-:-:S03]  /*25d0*/  F2FP.BF16.F32.PACK_AB R11, R11, R4 ;  /* 0x000000040b0b723e */ /* 0x000fc600000010ff */
[----:B------:R-:W-:Y:S01]  /*25e0*/  FFMA.FTZ R19, R14, R19, R14 ;  /* 0x000000130e137223 */ /* 0x000fe2000001000e */
[----:B------:R-:W-:Y:S01]  /*25f0*/  @!P5 FFMA.FTZ R0, R8, 0.93318945169448852539, R15 ;  /* 0x3f6ee5810800d823 */ /* 0x000fe2000001000f */
[----:B------:R-:W-:Y:S02]  /*2600*/  FSETP.GT.FTZ.AND P5, PT, R17, 0.56000000238418579102, PT ;  /* 0x3f0f5c291100780b */ /* 0x000fe40003fb4000 */
[----:B------:R-:W-:Y:S01]  /*2610*/  FADD.FTZ R2, -R19, -RZ ;  /* 0x800000ff13027221 */ /* 0x000fe20000010100 */
[----:B------:R-:W-:-:S04]  /*2620*/  @P3 FADD.FTZ R0, R0, R0 ;  /* 0x0000000000003221 */ /* 0x000fc80000010000 */
[----:B------:R-:W-:Y:S01]  /*2630*/  FSEL R15, R19, R2, P1 ;  /* 0x00000002130f7208 */ /* 0x000fe20000800000 */
[----:B0-----:R-:W-:-:S05]  /*2640*/  IMAD.WIDE.U32 R12, R5, 0x2, R12 ;  /* 0x00000002050c7825 */ /* 0x001fca00078e000c */
[----:B------:R-:W-:-:S04]  /*2650*/  @!P5 FFMA.FTZ R19, R8, 0.93318945169448852539, R15 ;  /* 0x3f6ee5810813d823 */ /* 0x000fc8000001000f */
[----:B------:R-:W-:Y:S01]  /*2660*/  @P1 FADD.FTZ R19, R19, R19 ;  /* 0x0000001313131221 */ /* 0x000fe20000010000 */
[----:B------:R-:W-:-:S04]  /*2670*/  IMAD.WIDE.U32 R12, R3, 0x4, R12 ;  /* 0x00000004030c7825 */ /* 0x000fc800078e000c */
[----:B------:R-:W-:Y:S01]  /*2680*/  F2FP.BF16.F32.PACK_AB R19, R19, R0 ;  /* 0x000000001313723e */ /* 0x000fe200000010ff */
[----:B------:R-:W-:Y:S04]  /*2690*/  STG.E desc[UR4][R12.64], R9 ;  /* 0x000000090c007986 */ /* 0x000fe8000c101904 */
[----:B------:R-:W-:Y:S04]  /*26a0*/  STG.E desc[UR4][R12.64+0x200], R7 ;  /* 0x000200070c007986 */ /* 0x000fe8000c101904 */
[----:B------:R-:W-:Y:S04]  /*26b0*/  STG.E desc[UR4][R12.64+0x400], R11 ;  /* 0x0004000b0c007986 */ /* 0x000fe8000c101904 */
[----:B------:R-:W-:Y:S01]  /*26c0*/  STG.E desc[UR4][R12.64+0x600], R19 ;  /* 0x000600130c007986 */ /* 0x000fe2000c101904 */
[----:B------:R-:W-:Y:S05]  /*26d0*/  EXIT ;  /* 0x000000000000794d */ /* 0x000fea0003800000 */
.L_x_625:
        /* <DEDUP_REMOVED lines=10> */
.L_x_13807:


//--------------------- .text._ZN2at6native29vectorized_elementwise_kernelILi4EZZZNS0_16acos_kernel_cudaERNS_18TensorIteratorBaseEENKUlvE0_clEvENKUlvE2_clEvEUlN3c108BFloat16EE_St5arrayIPcLm2EEEEviT0_T1_ --------------------------
	.section	.text._ZN2at6native29vectorized_elementwise_kernelILi4EZZZNS0_16acos_kernel_cudaERNS_18TensorIteratorBaseEENKUlvE0_clEvENKUlvE2_clEvEUlN3c108BFloat16EE_St5arrayIPcLm2EEEEviT0_T1_,"ax",@progbits
	.align	128
        .global         _ZN2at6native29vectorized_elementwise_kernelILi4EZZZNS0_16acos_kernel_cudaERNS_18TensorIteratorBaseEENKUlvE0_clEvENKUlvE2_clEvEUlN3c108BFloat16EE_St5arrayIPcLm2EEEEviT0_T1_
        .type           _ZN2at6native29vectorized_elementwise_kernelILi4EZZZNS0_16acos_kernel_cudaERNS_18TensorIteratorBaseEENKUlvE0_clEvENKUlvE2_clEvEUlN3c108BFloat16EE_St5arrayIPcLm2EEEEviT0_T1_,@function
        .size           _ZN2at6native29vectorized_elementwise_kernelILi4EZZZNS0_16acos_kernel_cudaERNS_18TensorIteratorBaseEENKUlvE0_clEvENKUlvE2_clEvEUlN3c108BFloat16EE_St5arrayIPcLm2EEEEviT0_T1_,(.L_x_13808 - _ZN2at6native29vectorized_elementwise_kernelILi4EZZZNS0_16acos_kernel_cudaERNS_18TensorIteratorBaseEENKUlvE0_clEvENKUlvE2_clEvEUlN3c108BFloat16EE_St5arrayIPcLm2EEEEviT0_T1_)
        .other          _ZN2at6native29vectorized_elementwise_kernelILi4EZZZNS0_16acos_kernel_cudaERNS_18TensorIteratorBaseEENKUlvE0_clEvENKUlvE2_clEvEUlN3c108BFloat16EE_St5arrayIPcLm2EEEEviT0_T1_,@"STO_CUDA_ENTRY STV_DEFAULT"
_ZN2at6native29vectorized_elementwise_kernelILi4EZZZNS0_16acos_kernel_cudaERNS_18TensorIteratorBaseEENKUlvE0_clEvENKUlvE2_clEvEUlN3c108BFloat16EE_St5arrayIPcLm2EEEEviT0_T1_:
.text._ZN2at6native29vectorized_elementwise_kernelILi4EZZZNS0_16acos_kernel_cudaERNS_18TensorIteratorBaseEENKUlvE0_clEvENKUlvE2_clEvEUlN3c108BFloat16EE_St5arrayIPcLm2EEEEviT0_T1_:
        /* <DEDUP_REMOVED lines=106> */
.L_x_628:
[----:B------:R-:W-:Y:S05]  /*06a0*/  BSYNC.RECONVERGENT B0 ;  /* 0x0000000000007941 */ /* 0x000fea0003800200 */
.L_x_627:
        /* <DEDUP_REMOVED lines=34> */
.L_x_630:
[----:B------:R-:W-:Y:S05]  /*08d0*/  BSYNC.RECONVERGENT B0 ;  /* 0x0000000000007941 */ /* 0x000fea0003800200 */
.L_x_629:
        /* <DEDUP_REMOVED lines=33> */
.L_x_632:
[----:B------:R-:W-:Y:S05]  /*0af0*/  BSYNC.RECONVERGENT B0 ;  /* 0x0000000000007941 */ /* 0x000fea0003800200 */
.L_x_631:
        /* <DEDUP_REMOVED lines=34> */
.L_x_634:
[----:B------:R-:W-:Y:S05]  /*0d20*/  BSYNC.RECONVERGENT B0 ;  /* 0x0000000000007941 */ /* 0x000fea0003800200 */
.L_x_633:
        /* <DEDUP_REMOVED lines=31> */
.L_x_636:
[----:B------:R-:W-:Y:S05]  /*0f20*/  BSYNC.RECONVERGENT B0 ;  /* 0x0000000000007941 */ /* 0x000fea0003800200 */
.L_x_635:
        /* <DEDUP_REMOVED lines=31> */
.L_x_638:
[----:B------:R-:W-:Y:S05]  /*1120*/  BSYNC.RECONVERGENT B0 ;  /* 0x0000000000007941 */ /* 0x000fea0003800200 */
.L_x_637:
        /* <DEDUP_REMOVED lines=31> */
.L_x_640:
[----:B------:R-:W-:Y:S05]  /*1320*/  BSYNC.RECONVERGENT B0 ;  /* 0x0000000000007941 */ /* 0x000fea0003800200 */
.L_x_639:
        /* <DEDUP_REMOVED lines=31> */
.L_x_642:
[----:B------:R-:W-:Y:S05]  /*1520*/  BSYNC.RECONVERGENT B0 ;  /* 0x0000000000007941 */ /* 0x000fea0003800200 */
.L_x_641:
        /* <DEDUP_REMOVED lines=18> */
.L_x_645:
[----:B------:R-:W-:-:S13]  /*1650*/  ISETP.GE.U32.AND P0, PT, R0, R3, PT ;  /* 0x000000030000720c */ /* 0x000fda0003f06070 */
[----:B------:R-:W-:Y:S05]  /*1660*/  @P0 BRA `(.L_x_647) ;  /* 0x0000000000300947 */ /* 0x000fea0003800000 */
[----:B0-----:R-:W0:Y:S01]  /*1670*/  LDC.64 R6, c[0x0][0x388] ;  /* 0x0000e200ff067b82 */ /* 0x001e220000000a00 */
[----:B------:R-:W-:Y:S02]  /*1680*/  IADD3 R9, PT, PT, R5, R0, RZ ;  /* 0x0000000005097210 */ /* 0x000fe40007ffe0ff */
[----:B------:R-:W-:-:S03]  /*1690*/  IADD3 R0, PT, PT, R0, 0x80, RZ ;  /* 0x0000008000007810 */ /* 0x000fc60007ffe0ff */
[----:B0-----:R-:W-:-:S05]  /*16a0*/  IMAD.WIDE.U32 R6, R9, 0x2, R6 ;  /* 0x0000000209067825 */ /* 0x001fca00078e0006 */
[----:B------:R1:W-:Y:S02]  /*16b0*/  STG.E.U16 desc[UR4][R6.64], R10 ;  /* 0x0000000a06007986 */ /* 0x0003e4000c101504 */
.L_x_646:
[----:B------:R-:W-:-:S13]  /*16c0*/  ISETP.GE.U32.AND P0, PT, R0, R3, PT ;  /* 0x000000030000720c */ /* 0x000fda0003f06070 */
[----:B------:R-:W-:Y:S05]  /*16d0*/  @P0 BRA `(.L_x_648) ;  /* 0x0000000000340947 */ /* 0x000fea0003800000 */
[----:B01----:R-:W0:Y:S01]  /*16e0*/  LDC.64 R6, c[0x0][0x388] ;  /* 0x0000e200ff067b82 */ /* 0x003e220000000a00 */
[----:B------:R-:W-:Y:S02]  /*16f0*/  IADD3 R9, PT, PT, R5, R0, RZ ;  /* 0x0000000005097210 */ /* 0x000fe40007ffe0ff */
[----:B------:R-:W-:-:S03]  /*1700*/  IADD3 R0, PT, PT, R0, 0x80, RZ ;  /* 0x0000008000007810 */ /* 0x000fc60007ffe0ff */
[----:B0-----:R-:W-:-:S05]  /*1710*/  IMAD.WIDE.U32 R6, R9, 0x2, R6 ;  /* 0x0000000209067825 */ /* 0x001fca00078e0006 */
[----:B------:R1:W-:Y:S02]  /*1720*/  STG.E.U16 desc[UR4][R6.64], R11 ;  /* 0x0000000b06007986 */ /* 0x0003e4000c101504 */
.L_x_647:
        /* <DEDUP_REMOVED lines=8> */
.L_x_648:
[----:B------:R-:W-:Y:S05]  /*17b0*/  BSYNC.RELIABLE B1 ;  /* 0x0000000000017941 */ /* 0x000fea0003800100 */
.L_x_644:
[----:B------:R-:W-:-:S13]  /*17c0*/  ISETP.GE.U32.AND P0, PT, R0, R3, PT ;  /* 0x000000030000720c */ /* 0x000fda0003f06070 */
[----:B012---:R-:W0:Y:S01]  /*17d0*/  @!P0 LDC.64 R6, c[0x0][0x388] ;  /* 0x0000e200ff068b82 */ /* 0x007e220000000a00 */
[----:B------:R-:W-:Y:S02]  /*17e0*/  @!P0 IADD3 R9, PT, PT, R5, R0, RZ ;  /* 0x0000000005098210 */ /* 0x000fe40007ffe0ff */
[----:B------:R-:W-:-:S03]  /*17f0*/  @!P0 IADD3 R0, PT, PT, R0, 0x80, RZ ;  /* 0x0000008000008810 */ /* 0x000fc60007ffe0ff */
[----:B0-----:R-:W-:-:S05]  /*1800*/  @!P0 IMAD.WIDE.U32 R6, R9, 0x2, R6 ;  /* 0x0000000209068825 */ /* 0x001fca00078e0006 */
[----:B------:R2:W-:Y:S02]  /*1810*/  @!P0 STG.E.U16 desc[UR4][R6.64], R13 ;  /* 0x0000000d06008986 */ /* 0x0005e4000c101504 */
.L_x_649:
[----:B------:R-:W-:Y:S05]  /*1820*/  BSYNC.RECONVERGENT B0 ;  /* 0x0000000000007941 */ /* 0x000fea0003800200 */
.L_x_643:
        /* <DEDUP_REMOVED lines=8> */
.L_x_626:
[----:B------:R-:W0:Y:S01]  /*18b0*/  S2R R6, SR_TID.X ;  /* 0x0000000000067919 */ /* 0x000e220000002100 */
[----:B------:R-:W1:Y:S02]  /*18c0*/  LDC.64 R2, c[0x0][0x390] ;  /* 0x0000e400ff027b82 */ /* 0x000e640000000a00 */
[----:B-1----:R-:W-:-:S04]  /*18d0*/  IMAD.WIDE.U32 R2, R5, 0x2, R2 ;  /* 0x0000000205027825 */ /* 0x002fc800078e0002 */
[----:B0-----:R-:W-:-:S05]  /*18e0*/  IMAD.WIDE.U32 R14, R6, 0x8, R2 ;  /* 0x00000008060e7825 */ /* 0x001fca00078e0002 */
[----:B------:R-:W2:Y:S04]  /*18f0*/  LDG.E.64 R20, desc[UR4][R14.64] ;  /* 0x000000040e147981 */ /* 0x000ea8000c1e1b00 */
[----:B------:R0:W3:Y:S01]  /*1900*/  LDG.E.64 R2, desc[UR4][R14.64+0x400] ;  /* 0x000400040e027981 */ /* 0x0000e2000c1e1b00 */
[----:B------:R-:W-:Y:S01]  /*1910*/  HFMA2 R4, -RZ, RZ, 1.75, 0 ;  /* 0x3f000000ff047431 */ /* 0x000fe200000001ff */
[C---:B--2---:R-:W-:Y:S02]  /*1920*/  SHF.L.U32 R13, R20.reuse, 0x10, RZ ;  /* 0x00000010140d7819 */ /* 0x044fe400000006ff */
[----:B------:R-:W-:Y:S02]  /*1930*/  PRMT R9, R20, 0x7632, R9 ;  /* 0x0000763214097816 */ /* 0x000fe40000000009 */
[----:B------:R-:W-:Y:S01]  /*1940*/  PRMT R7, R21, 0x7632, R7 ;  /* 0x0000763215077816 */ /* 0x000fe20000000007 */
[----:B------:R-:W-:Y:S01]  /*1950*/  FFMA.FTZ R8, |R13|, -R4, 0.5 ;  /* 0x3f0000000d087423 */ /* 0x000fe20000010a04 */
[----:B------:R-:W-:-:S02]  /*1960*/  SHF.L.U32 R9, R9, 0x10, RZ ;  /* 0x0000001009097819 */ /* 0x000fc400000006ff */
[----:B------:R-:W-:Y:S01]  /*1970*/  SHF.L.U32 R7, R7, 0x10, RZ ;  /* 0x0000001007077819 */ /* 0x000fe200000006ff */
[----:B------:R-:W1:Y:S01]  /*1980*/  MUFU.RSQ R17, R8 ;  /* 0x0000000800117308 */ /* 0x000e620000001400 */
[----:B------:R-:W-:Y:S01]  /*1990*/  SHF.L.U32 R11, R21, 0x10, RZ ;  /* 0x00000010150b7819 */ /* 0x000fe200000006ff */
[-C--:B------:R-:W-:Y:S01]  /*19a0*/  FFMA.FTZ R12, |R9|, -R4.reuse, 0.5 ;  /* 0x3f000000090c7423 */ /* 0x080fe20000010a04 */
[----:B------:R-:W-:Y:S01]  /*19b0*/  FSETP.GT.FTZ.AND P1, PT, |R13|, 0.56000000238418579102, PT ;  /* 0x3f0f5c290d00780b */ /* 0x000fe20003f34200 */
[-C--:B------:R-:W-:Y:S01]  /*19c0*/  FFMA.FTZ R0, |R7|, -R4.reuse, 0.5 ;  /* 0x3f00000007007423 */ /* 0x080fe20000010a04 */
[----:B------:R-:W-:Y:S01]  /*19d0*/  FSETP.NEU.FTZ.AND P2, PT, |R13|, 1, PT ;  /* 0x3f8000000d00780b */ /* 0x000fe20003f5d200 */
[----:B------:R-:W-:Y:S01]  /*19e0*/  FFMA.FTZ R16, |R11|, -R4, 0.5 ;  /* 0x3f0000000b107423 */ /* 0x000fe20000010a04 */
[----:B------:R-:W-:Y:S01]  /*19f0*/  FSETP.GT.FTZ.AND P3, PT, |R9|, 0.56000000238418579102, PT ;  /* 0x3f0f5c290900780b */ /* 0x000fe20003f74200 */
[----:B0-----:R-:W0:Y:S01]  /*1a00*/  MUFU.RSQ R15, R12 ;  /* 0x0000000c000f7308 */ /* 0x001e220000001400 */
[----:B------:R-:W-:Y:S01]  /*1a10*/  FSETP.GT.FTZ.AND P0, PT, |R11|, 0.56000000238418579102, PT ;  /* 0x3f0f5c290b00780b */ /* 0x000fe20003f14200 */
[C---:B------:R-:W-:Y:S01]  /*1a20*/  FADD.FTZ R14, |R9|.reuse, -RZ ;  /* 0x800000ff090e7221 */ /* 0x040fe20000010200 */
[----:B------:R-:W-:-:S02]  /*1a30*/  FSETP.NEU.FTZ.AND P4, PT, |R9|, 1, PT ;  /* 0x3f8000000900780b */ /* 0x000fc40003f9d200 */
[----:B------:R-:W-:Y:S02]  /*1a40*/  FSETP.NEU.FTZ.AND P5, PT, |R11|, 1, PT ;  /* 0x3f8000000b00780b */ /* 0x000fe40003fbd200 */
[----:B------:R-:W-:Y:S01]  /*1a50*/  FSETP.GT.FTZ.AND P6, PT, R13, 0.56000000238418579102, PT ;  /* 0x3f0f5c290d00780b */ /* 0x000fe20003fd4000 */
[----:B------:R-:W2:Y:S01]  /*1a60*/  MUFU.RSQ R21, R0 ;  /* 0x0000000000157308 */ /* 0x000ea20000001400 */
[----:B-1----:R-:W-:Y:S01]  /*1a70*/  FMUL.FTZ R10, R8, R17 ;  /* 0x00000011080a7220 */ /* 0x002fe20000410000 */
[----:B------:R-:W-:Y:S01]  /*1a80*/  FMUL.FTZ R17, R17, -0.5 ;  /* 0xbf00000011117820 */ /* 0x000fe20000410000 */
[----:B------:R-:W-:-:S03]  /*1a90*/  FADD.FTZ R8, |R13|, -RZ ;  /* 0x800000ff0d087221 */ /* 0x000fc60000010200 */
[----:B------:R-:W-:Y:S02]  /*1aa0*/  FFMA.FTZ R17, R10, R17, 0.5 ;  /* 0x3f0000000a117423 */ /* 0x000fe40000010011 */
[----:B------:R-:W1:Y:S01]  /*1ab0*/  MUFU.RSQ R19, R16 ;  /* 0x0000001000137308 */ /* 0x000e620000001400 */
[----:B0-----:R-:W-:Y:S01]  /*1ac0*/  FMUL.FTZ R12, R12, R15 ;  /* 0x0000000f0c0c7220 */ /* 0x001fe20000410000 */
[----:B------:R-:W-:Y:S01]  /*1ad0*/  FFMA.FTZ R17, R10, R17, R10 ;  /* 0x000000110a117223 */ /* 0x000fe2000001000a */
[----:B------:R-:W-:Y:S01]  /*1ae0*/  FMUL.FTZ R15, R15, -0.5 ;  /* 0xbf0000000f0f7820 */ /* 0x000fe20000410000 */
[----:B------:R-:W-:-:S03]  /*1af0*/  FADD.FTZ R10, |R11|, -RZ ;  /* 0x800000ff0b0a7221 */ /* 0x000fc60000010200 */
[----:B------:R-:W-:Y:S01]  /*1b00*/  FFMA.FTZ R15, R12, R15, 0.5 ;  /* 0x3f0000000c0f7423 */ /* 0x000fe2000001000f */
[----:B------:R-:W-:Y:S01]  /*1b10*/  @P1 FSEL R8, R17, RZ, P2 ;  /* 0x000000ff11081208 */ /* 0x000fe20001000000 */
[----:B--2---:R-:W-:Y:S01]  /*1b20*/  FMUL.FTZ R0, R0, R21 ;  /* 0x0000001500007220 */ /* 0x004fe20000410000 */
[----:B------:R-:W-:Y:S01]  /*1b30*/  FMUL.FTZ R21, R21, -0.5 ;  /* 0xbf00000015157820 */ /* 0x000fe20000410000 */
[----:B------:R-:W-:Y:S01]  /*1b40*/  FSETP.GT.FTZ.AND P2, PT, |R7|, 0.56000000238418579102, PT ;  /* 0x3f0f5c290700780b */ /* 0x000fe20003f54200 */
[----:B------:R-:W-:Y:S01]  /*1b50*/  FFMA.FTZ R15, R12, R15, R12 ;  /* 0x0000000f0c0f7223 */ /* 0x000fe2000001000c */
[----:B------:R-:W-:Y:S01]  /*1b60*/  LOP3.LUT R8, R8, 0x80000000, R13, 0xb8, !PT ;  /* 0x8000000008087812 */ /* 0x000fe200078eb80d */
[----:B------:R-:W-:Y:S01]  /*1b70*/  FFMA.FTZ R21, R0, R21, 0.5 ;  /* 0x3f00000000157423 */ /* 0x000fe20000010015 */
[----:B-1----:R-:W-:Y:S01]  /*1b80*/  FMUL.FTZ R16, R16, R19 ;  /* 0x0000001310107220 */ /* 0x002fe20000410000 */
[----:B------:R-:W-:Y:S02]  /*1b90*/  FMUL.FTZ R19, R19, -0.5 ;  /* 0xbf00000013137820 */ /* 0x000fe40000410000 */
[----:B------:R-:W-:Y:S01]  /*1ba0*/  FFMA.FTZ R21, R0, R21, R0 ;  /* 0x0000001500157223 */ /* 0x000fe20000010000 */
[----:B------:R-:W-:Y:S01]  /*1bb0*/  @P3 FSEL R14, R15, RZ, P4 ;  /* 0x000000ff0f0e3208 */ /* 0x000fe20002000000 */
[----:B------:R-:W-:Y:S01]  /*1bc0*/  FFMA.FTZ R19, R16, R19, 0.5 ;  /* 0x3f00000010137423 */ /* 0x000fe20000010013 */
[----:B------:R-:W-:-:S02]  /*1bd0*/  FSETP.NEU.FTZ.AND P4, PT, |R7|, 1, PT ;  /* 0x3f8000000700780b */ /* 0x000fc40003f9d200 */
[----:B------:R-:W-:Y:S01]  /*1be0*/  MOV R0, 0x3d10ecef ;  /* 0x3d10ecef00007802 */ /* 0x000fe20000000f00 */
[----:B------:R-:W-:Y:S01]  /*1bf0*/  FFMA.FTZ R19, R16, R19, R16 ;  /* 0x0000001310137223 */ /* 0x000fe20000010010 */
[----:B------:R-:W-:Y:S01]  /*1c00*/  FADD.FTZ R16, |R7|, -RZ ;  /* 0x800000ff07107221 */ /* 0x000fe20000010200 */
[----:B------:R-:W-:Y:S02]  /*1c10*/  @P2 FSEL R16, R21, RZ, P4 ;  /* 0x000000ff15102208 */ /* 0x000fe40002000000 */
[----:B------:R-:W-:Y:S02]  /*1c20*/  LOP3.LUT R15, R14, 0x80000000, R9, 0xb8, !PT ;  /* 0x800000000e0f7812 */ /* 0x000fe400078eb809 */
[----:B------:R-:W-:Y:S01]  /*1c30*/  @P0 FSEL R10, R19, RZ, P5 ;  /* 0x000000ff130a0208 */ /* 0x000fe20002800000 */
[----:B------:R-:W-:Y:S01]  /*1c40*/  FMUL.FTZ R19, R8, R8 ;  /* 0x0000000808137220 */ /* 0x000fe20000410000 */
[----:B------:R-:W-:Y:S01]  /*1c50*/  LOP3.LUT R17, R16, 0x80000000, R7, 0xb8, !PT ;  /* 0x8000000010117812 */ /* 0x000fe200078eb807 */
[----:B------:R-:W-:Y:S01]  /*1c60*/  FMUL.FTZ R21, R15, R15 ;  /* 0x0000000f0f157220 */ /* 0x000fe20000410000 */
[----:B------:R-:W-:Y:S01]  /*1c70*/  LOP3.LUT R10, R10, 0x80000000, R11, 0xb8, !PT ;  /* 0x800000000a0a7812 */ /* 0x000fe200078eb80b */
[-C--:B------:R-:W-:Y:S01]  /*1c80*/  FFMA.FTZ R12, R19, R0.reuse, 0.016980519518256187439 ;  /* 0x3c8b1abb130c7423 */ /* 0x080fe20000010000 */
[----:B------:R-:W-:Y:S01]  /*1c90*/  FSETP.GT.FTZ.AND P5, PT, R11, 0.56000000238418579102, PT ;  /* 0x3f0f5c290b00780b */ /* 0x000fe20003fb4000 */
[----:B------:R-:W-:Y:S01]  /*1ca0*/  FMUL.FTZ R13, R17, R17 ;  /* 0x00000011110d7220 */ /* 0x000fe20000410000 */
[----:B------:R-:W-:Y:S01]  /*1cb0*/  FFMA.FTZ R14, R21, R0, 0.016980519518256187439 ;  /* 0x3c8b1abb150e7423 */ /* 0x000fe20000010000 */
[----:B------:R-:W-:Y:S01]  /*1cc0*/  FMUL.FTZ R11, R10, R10 ;  /* 0x0000000a0a0b7220 */ /* 0x000fe20000410000 */
[----:B------:R-:W-:Y:S01]  /*1cd0*/  FFMA.FTZ R12, R19, R12, 0.030762933194637298584 ;  /* 0x3cfc028c130c7423 */ /* 0x000fe2000001000c */
[----:B------:R-:W-:Y:S01]  /*1ce0*/  FFMA.FTZ R18, R13, R0, 0.016980519518256187439 ;  /* 0x3c8b1abb0d127423 */ /* 0x000fe20000010000 */
[----:B------:R-:W-:Y:S01]  /*1cf0*/  FFMA.FTZ R14, R21, R14, 0.030762933194637298584 ;  /* 0x3cfc028c150e7423 */ /* 0x000fe2000001000e */
[----:B------:R-:W-:Y:S01]  /*1d00*/  FFMA.FTZ R16, R11, R0, 0.016980519518256187439 ;  /* 0x3c8b1abb0b107423 */ /* 0x000fe20000010000 */
[----:B------:R-:W-:Y:S01]  /*1d10*/  FFMA.FTZ R12, R19, R12, 0.044709417968988418579 ;  /* 0x3d372139130c7423 */ /* 0x000fe2000001000c */
[----:B------:R-:W-:Y:S01]  /*1d20*/  FFMA.FTZ R18, R13, R18, 0.030762933194637298584 ;  /* 0x3cfc028c0d127423 */ /* 0x000fe20000010012 */
[----:B------:R-:W-:Y:S01]  /*1d30*/  FFMA.FTZ R14, R21, R14, 0.044709417968988418579 ;  /* 0x3d372139150e7423 */ /* 0x000fe2000001000e */
[----:B------:R-:W-:Y:S01]  /*1d40*/  FFMA.FTZ R16, R11, R16, 0.030762933194637298584 ;  /* 0x3cfc028c0b107423 */ /* 0x000fe20000010010 */
[----:B------:R-:W-:Y:S01]  /*1d50*/  FFMA.FTZ R12, R19, R12, 0.074989043176174163818 ;  /* 0x3d9993db130c7423 */ /* 0x000fe2000001000c */
[----:B------:R-:W-:Y:S01]  /*1d60*/  FFMA.FTZ R18, R13, R18, 0.044709417968988418579 ;  /* 0x3d3721390d127423 */ /* 0x000fe20000010012 */
[----:B------:R-:W-:Y:S01]  /*1d70*/  FFMA.FTZ R14, R21, R14, 0.074989043176174163818 ;  /* 0x3d9993db150e7423 */ /* 0x000fe2000001000e */
[----:B------:R-:W-:Y:S01]  /*1d80*/  FFMA.FTZ R16, R11, R16, 0.044709417968988418579 ;  /* 0x3d3721390b107423 */ /* 0x000fe20000010010 */
[----:B------:R-:W-:Y:S01]  /*1d90*/  FFMA.FTZ R12, R19, R12, 0.16666707396507263184 ;  /* 0x3e2aaac6130c7423 */ /* 0x000fe2000001000c */
[----:B------:R-:W-:Y:S01]  /*1da0*/  FFMA.FTZ R18, R13, R18, 0.074989043176174163818 ;  /* 0x3d9993db0d127423 */ /* 0x000fe20000010012 */
[----:B------:R-:W-:Y:S01]  /*1db0*/  FSETP.GT.FTZ.AND P4, PT, R9, 0.56000000238418579102, PT ;  /* 0x3f0f5c290900780b */ /* 0x000fe20003f94000 */
[----:B------:R-:W-:Y:S01]  /*1dc0*/  FFMA.FTZ R16, R11, R16, 0.074989043176174163818 ;  /* 0x3d9993db0b107423 */ /* 0x000fe20000010010 */
[----:B------:R-:W-:Y:S01]  /*1dd0*/  FMUL.FTZ R19, R19, R12 ;  /* 0x0000000c13137220 */ /* 0x000fe20000410000 */
[----:B------:R-:W-:Y:S01]  /*1de0*/  FFMA.FTZ R18, R13, R18, 0.16666707396507263184 ;  /* 0x3e2aaac60d127423 */ /* 0x000fe20000010012 */
[----:B---3--:R-:W-:Y:S01]  /*1df0*/  SHF.L.U32 R9, R2, 0x10, RZ ;  /* 0x0000001002097819 */ /* 0x008fe200000006ff */
[----:B------:R-:W-:Y:S01]  /*1e00*/  FFMA.FTZ R16, R11, R16, 0.16666707396507263184 ;  /* 0x3e2aaac60b107423 */ /* 0x000fe20000010010 */
[----:B------:R-:W-:Y:S01]  /*1e10*/  FFMA.FTZ R14, R21, R14, 0.16666707396507263184 ;  /* 0x3e2aaac6150e7423 */ /* 0x000fe2000001000e */
[----:B------:R-:W-:Y:S01]  /*1e20*/  FFMA.FTZ R8, R8, R19, R8 ;  /* 0x0000001308087223 */ /* 0x000fe20000010008 */
[----:B------:R-:W-:Y:S01]  /*1e30*/  FMUL.FTZ R18, R13, R18 ;  /* 0x000000120d127220 */ /* 0x000fe20000410000 */
[----:B------:R-:W-:Y:S01]  /*1e40*/  FMUL.FTZ R11, R11, R16 ;  /* 0x000000100b0b7220 */ /* 0x000fe20000410000 */
[----:B------:R-:W-:Y:S01]  /*1e50*/  PRMT R13, R2, 0x7632, R13 ;  /* 0x00007632020d7816 */ /* 0x000fe2000000000d */
[----:B------:R-:W-:Y:S01]  /*1e60*/  FMUL.FTZ R16, R21, R14 ;  /* 0x0000000e15107220 */ /* 0x000fe20000410000 */
[----:B------:R-:W-:Y:S01]  /*1e70*/  FADD.FTZ R19, -R8, -RZ ;  /* 0x800000ff08137221 */ /* 0x000fe20000010100 */
[----:B------:R-:W-:Y:S01]  /*1e80*/  FFMA.FTZ R14, |R9|, -R4, 0.5 ;  /* 0x3f000000090e7423 */ /* 0x000fe20000010a04 */
[----:B------:R-:W-:Y:S01]  /*1e90*/  SHF.L.U32 R13, R13, 0x10, RZ ;  /* 0x000000100d0d7819 */ /* 0x000fe200000006ff */
[----:B------:R-:W-:-:S02]  /*1ea0*/  HFMA2 R2, -RZ, RZ, 1.9599609375, 20144 ;  /* 0x3fd774ebff027431 */ /* 0x000fc400000001ff */
[----:B------:R-:W-:Y:S01]  /*1eb0*/  FFMA.FTZ R15, R15, R16, R15 ;  /* 0x000000100f0f7223 */ /* 0x000fe2000001000f */
[----:B------:R-:W0:Y:S01]  /*1ec0*/  MUFU.RSQ R21, R14 ;  /* 0x0000000e00157308 */ /* 0x000e220000001400 */
[----:B------:R-:W-:Y:S01]  /*1ed0*/  FSEL R23, R8, R19, P1 ;  /* 0x0000001308177208 */ /* 0x000fe20000800000 */
[----:B------:R-:W-:Y:S01]  /*1ee0*/  FFMA.FTZ R10, R10, R11, R10 ;  /* 0x0000000b0a0a7223 */ /* 0x000fe2000001000a */
[----:B------:R-:W-:Y:S01]  /*1ef0*/  FFMA.FTZ R16, |R13|, -R4, 0.5 ;  /* 0x3f0000000d107423 */ /* 0x000fe20000010a04 */
[----:B------:R-:W-:Y:S01]  /*1f00*/  SHF.L.U32 R11, R3, 0x10, RZ ;  /* 0x00000010030b7819 */ /* 0x000fe200000006ff */
[----:B------:R-:W-:Y:S01]  /*1f10*/  FFMA.FTZ R17, R17, R18, R17 ;  /* 0x0000001211117223 */ /* 0x000fe20000010011 */
[----:B------:R-:W-:Y:S01]  /*1f20*/  @!P6 FFMA.FTZ R8, R2, 0.93318945169448852539, R23 ;  /* 0x3f6ee5810208e823 */ /* 0x000fe20000010017 */
[----:B------:R-:W-:Y:S01]  /*1f30*/  FSETP.GT.FTZ.AND P6, PT, R7, 0.56000000238418579102, PT ;  /* 0x3f0f5c290700780b */ /* 0x000fe20003fd4000 */
[C---:B------:R-:W-:Y:S01]  /*1f40*/  FADD.FTZ R23, -R10.reuse, -RZ ;  /* 0x800000ff0a177221 */ /* 0x040fe20000010100 */
[----:B------:R-:W1:Y:S01]  /*1f50*/  MUFU.RSQ R7, R16 ;  /* 0x0000001000077308 */ /* 0x000e620000001400 */
[----:B------:R-:W-:Y:S01]  /*1f60*/  PRMT R3, R3, 0x7632, R3 ;  /* 0x0000763203037816 */ /* 0x000fe20000000003 */
[----:B------:R-:W-:Y:S01]  /*1f70*/  FADD.FTZ R18, -R15, -RZ ;  /* 0x800000ff0f127221 */ /* 0x000fe20000010100 */
[----:B------:R-:W-:Y:S01]  /*1f80*/  FFMA.FTZ R12, |R11|, -R4, 0.5 ;  /* 0x3f0000000b0c7423 */ /* 0x000fe20000010a04 */
[----:B------:R-:W-:Y:S01]  /*1f90*/  FSEL R25, R10, R23, P0 ;  /* 0x000000170a197208 */ /* 0x000fe20000000000 */
[----:B------:R-:W-:Y:S01]  /*1fa0*/  FADD.FTZ R20, -R17, -RZ ;  /* 0x800000ff11147221 */ /* 0x000fe20000010100 */
[----:B------:R-:W-:Y:S01]  /*1fb0*/  SHF.L.U32 R3, R3, 0x10, RZ ;  /* 0x0000001003037819 */ /* 0x000fe200000006ff */
[----:B------:R-:W-:Y:S01]  /*1fc0*/  @P1 FADD.FTZ R8, R8, R8 ;  /* 0x0000000808081221 */ /* 0x000fe20000010000 */
[----:B------:R-:W-:Y:S01]  /*1fd0*/  FSEL R23, R15, R18, P3 ;  /* 0x000000120f177208 */ /* 0x000fe20001800000 */
[----:B------:R-:W-:Y:S01]  /*1fe0*/  @!P5 FFMA.FTZ R10, R2, 0.93318945169448852539, R25 ;  /* 0x3f6ee581020ad823 */ /* 0x000fe20000010019 */
[----:B0-----:R-:W-:Y:S01]  /*1ff0*/  FMUL.FTZ R14, R14, R21 ;  /* 0x000000150e0e7220 */ /* 0x001fe20000410000 */
[----:B------:R-:W-:Y:S01]  /*2000*/  FMUL.FTZ R27, R21, -0.5 ;  /* 0xbf000000151b7820 */ /* 0x000fe20000410000 */
[----:B------:R-:W-:Y:S01]  /*2010*/  FSETP.GT.FTZ.AND P5, PT, |R9|, 0.56000000238418579102, PT ;  /* 0x3f0f5c290900780b */ /* 0x000fe20003fb4200 */
[----:B------:R-:W0:Y:S01]  /*2020*/  MUFU.RSQ R19, R12 ;  /* 0x0000000c00137308 */ /* 0x000e220000001400 */
[----:B------:R-:W-:Y:S01]  /*2030*/  FFMA.FTZ R4, |R3|, -R4, 0.5 ;  /* 0x3f00000003047423 */ /* 0x000fe20000010a04 */
[----:B------:R-:W-:Y:S01]  /*2040*/  FSEL R21, R17, R20, P2 ;  /* 0x0000001411157208 */ /* 0x000fe20001000000 */
[----:B------:R-:W-:Y:S01]  /*2050*/  FFMA.FTZ R27, R14, R27, 0.5 ;  /* 0x3f0000000e1b7423 */ /* 0x000fe2000001001b */
[----:B------:R-:W-:Y:S01]  /*2060*/  @!P4 FFMA.FTZ R15, R2, 0.93318945169448852539, R23 ;  /* 0x3f6ee581020fc823 */ /* 0x000fe20000010017 */
[----:B-1----:R-:W-:Y:S01]  /*2070*/  FMUL.FTZ R16, R16, R7 ;  /* 0x0000000710107220 */ /* 0x002fe20000410000 */
[----:B------:R-:W-:Y:S01]  /*2080*/  FMUL.FTZ R7, R7, -0.5 ;  /* 0xbf00000007077820 */ /* 0x000fe20000410000 */
[----:B------:R-:W-:Y:S01]  /*2090*/  @!P6 FFMA.FTZ R17, R2, 0.93318945169448852539, R21 ;  /* 0x3f6ee5810211e823 */ /* 0x000fe20000010015 */
[----:B------:R-:W1:Y:S01]  /*20a0*/  MUFU.RSQ R23, R4 ;  /* 0x0000000400177308 */ /* 0x000e620000001400 */
[----:B------:R-:W-:Y:S01]  /*20b0*/  FFMA.FTZ R27, R14, R27, R14 ;  /* 0x0000001b0e1b7223 */ /* 0x000fe2000001000e */
[C---:B------:R-:W-:Y:S01]  /*20c0*/  FSETP.NEU.FTZ.AND P6, PT, |R9|.reuse, 1, PT ;  /* 0x3f8000000900780b */ /* 0x040fe20003fdd200 */
[----:B------:R-:W-:Y:S01]  /*20d0*/  FADD.FTZ R14, |R9|, -RZ ;  /* 0x800000ff090e7221 */ /* 0x000fe20000010200 */
[----:B------:R-:W-:Y:S01]  /*20e0*/  FSETP.GT.FTZ.AND P4, PT, |R13|, 0.56000000238418579102, PT ;  /* 0x3f0f5c290d00780b */ /* 0x000fe20003f94200 */
[C---:B------:R-:W-:Y:S01]  /*20f0*/  FFMA.FTZ R7, R16.reuse, R7, 0.5 ;  /* 0x3f00000010077423 */ /* 0x040fe20000010007 */
[----:B------:R-:W-:Y:S01]  /*2100*/  @P5 FSEL R14, R27, RZ, P6 ;  /* 0x000000ff1b0e5208 */ /* 0x000fe20003000000 */
[C---:B------:R-:W-:Y:S01]  /*2110*/  FADD.FTZ R18, |R13|.reuse, -RZ ;  /* 0x800000ff0d127221 */ /* 0x040fe20000010200 */
[----:B------:R-:W-:Y:S01]  /*2120*/  FSETP.NEU.FTZ.AND P6, PT, |R13|, 1, PT ;  /* 0x3f8000000d00780b */ /* 0x000fe20003fdd200 */
[----:B------:R-:W-:Y:S01]  /*2130*/  FFMA.FTZ R16, R16, R7, R16 ;  /* 0x0000000710107223 */ /* 0x000fe20000010010 */
[----:B------:R-:W-:Y:S01]  /*2140*/  LOP3.LUT R7, R14, 0x80000000, R9, 0xb8, !PT ;  /* 0x800000000e077812 */ /* 0x000fe200078eb809 */
[----:B0-----:R-:W-:Y:S01]  /*2150*/  FMUL.FTZ R12, R12, R19 ;  /* 0x000000130c0c7220 */ /* 0x001fe20000410000 */
[----:B------:R-:W-:Y:S01]  /*2160*/  FMUL.FTZ R19, R19, -0.5 ;  /* 0xbf00000013137820 */ /* 0x000fe20000410000 */
[----:B------:R-:W-:Y:S01]  /*2170*/  FSETP.GT.FTZ.AND P1, PT, |R11|, 0.56000000238418579102, PT ;  /* 0x3f0f5c290b00780b */ /* 0x000fe20003f34200 */
[----:B------:R-:W-:Y:S01]  /*2180*/  @P0 FADD.FTZ R10, R10, R10 ;  /* 0x0000000a0a0a0221 */ /* 0x000fe20000010000 */
[----:B------:R-:W-:Y:S01]  /*2190*/  FMUL.FTZ R21, R7, R7 ;  /* 0x0000000707157220 */ /* 0x000fe20000410000 */
[----:B------:R-:W-:Y:S01]  /*21a0*/  FFMA.FTZ R19, R12, R19, 0.5 ;  /* 0x3f0000000c137423 */ /* 0x000fe20000010013 */
[----:B------:R-:W-:Y:S01]  /*21b0*/  @P4 FSEL R18, R16, RZ, P6 ;  /* 0x000000ff10124208 */ /* 0x000fe20003000000 */
[----:B-1----:R-:W-:Y:S01]  /*21c0*/  FMUL.FTZ R16, R4, R23 ;  /* 0x0000001704107220 */ /* 0x002fe20000410000 */
[----:B------:R-:W-:Y:S01]  /*21d0*/  FMUL.FTZ R23, R23, -0.5 ;  /* 0xbf00000017177820 */ /* 0x000fe20000410000 */
[----:B------:R-:W-:Y:S01]  /*21e0*/  FFMA.FTZ R14, R21, R0, 0.016980519518256187439 ;  /* 0x3c8b1abb150e7423 */ /* 0x000fe20000010000 */
[----:B------:R-:W-:Y:S01]  /*21f0*/  FFMA.FTZ R19, R12, R19, R12 ;  /* 0x000000130c137223 */ /* 0x000fe2000001000c */
[----:B------:R-:W-:Y:S01]  /*2200*/  FSETP.NEU.FTZ.AND P6, PT, |R11|, 1, PT ;  /* 0x3f8000000b00780b */ /* 0x000fe20003fdd200 */
[----:B------:R-:W-:Y:S01]  /*2210*/  FFMA.FTZ R23, R16, R23, 0.5 ;  /* 0x3f00000010177423 */ /* 0x000fe20000010017 */
[----:B------:R-:W-:Y:S01]  /*2220*/  LOP3.LUT R4, R18, 0x80000000, R13, 0xb8, !PT ;  /* 0x8000000012047812 */ /* 0x000fe200078eb80d */
[----:B------:R-:W-:Y:S01]  /*2230*/  FFMA.FTZ R14, R21, R14, 0.030762933194637298584 ;  /* 0x3cfc028c150e7423 */ /* 0x000fe2000001000e */
[----:B------:R-:W-:Y:S01]  /*2240*/  FADD.FTZ R12, |R11|, -RZ ;  /* 0x800000ff0b0c7221 */ /* 0x000fe20000010200 */
[----:B------:R-:W-:Y:S01]  /*2250*/  @P1 FSEL R12, R19, RZ, P6 ;  /* 0x000000ff130c1208 */ /* 0x000fe20003000000 */
[----:B------:R-:W-:Y:S01]  /*2260*/  FFMA.FTZ R23, R16, R23, R16 ;  /* 0x0000001710177223 */ /* 0x000fe20000010010 */
[----:B------:R-:W-:Y:S01]  /*2270*/  FMUL.FTZ R19, R4, R4 ;  /* 0x0000000404137220 */ /* 0x000fe20000410000 */
[----:B------:R-:W-:Y:S01]  /*2280*/  FFMA.FTZ R16, R21, R14, 0.044709417968988418579 ;  /* 0x3d37213915107423 */ /* 0x000fe2000001000e */
[C---:B------:R-:W-:Y:S01]  /*2290*/  FSETP.GT.FTZ.AND P0, PT, |R3|.reuse, 0.56000000238418579102, PT ;  /* 0x3f0f5c290300780b */ /* 0x040fe20003f14200 */
[----:B------:R-:W-:Y:S01]  /*22a0*/  FADD.FTZ R14, |R3|, -RZ ;  /* 0x800000ff030e7221 */ /* 0x000fe20000010200 */
[----:B------:R-:W-:Y:S01]  /*22b0*/  FFMA.FTZ R18, R19, R0, 0.016980519518256187439 ;  /* 0x3c8b1abb13127423 */ /* 0x000fe20000010000 */
[----:B------:R-:W-:Y:S01]  /*22c0*/  FFMA.FTZ R16, R21, R16, 0.074989043176174163818 ;  /* 0x3d9993db15107423 */ /* 0x000fe20000010010 */
[----:B------:R-:W-:Y:S01]  /*22d0*/  FSETP.NEU.FTZ.AND P6, PT, |R3|, 1, PT ;  /* 0x3f8000000300780b */ /* 0x000fe20003fdd200 */
[----:B------:R-:W-:Y:S01]  /*22e0*/  @P3 FADD.FTZ R15, R15, R15 ;  /* 0x0000000f0f0f3221 */ /* 0x000fe20000010000 */
[----:B------:R-:W-:Y:S01]  /*22f0*/  FFMA.FTZ R18, R19, R18, 0.030762933194637298584 ;  /* 0x3cfc028c13127423 */ /* 0x000fe20000010012 */
[----:B------:R-:W-:Y:S01]  /*2300*/  FFMA.FTZ R16, R21, R16, 0.16666707396507263184 ;  /* 0x3e2aaac615107423 */ /* 0x000fe20000010010 */
[----:B------:R-:W-:Y:S01]  /*2310*/  LOP3.LUT R12, R12, 0x80000000, R11, 0xb8, !PT ;  /* 0x800000000c0c7812 */ /* 0x000fe200078eb80b */
[----:B------:R-:W-:Y:S01]  /*2320*/  @P2 FADD.FTZ R17, R17, R17 ;  /* 0x0000001111112221 */ /* 0x000fe20000010000 */
[----:B------:R-:W-:Y:S01]  /*2330*/  FFMA.FTZ R18, R19, R18, 0.044709417968988418579 ;  /* 0x3d37213913127423 */ /* 0x000fe20000010012 */
[----:B------:R-:W-:-:S02]  /*2340*/  FMUL.FTZ R16, R21, R16 ;  /* 0x0000001015107220 */ /* 0x000fc40000410000 */
[----:B------:R-:W-:Y:S01]  /*2350*/  @P0 FSEL R14, R23, RZ, P6 ;  /* 0x000000ff170e0208 */ /* 0x000fe20003000000 */
[----:B------:R-:W-:Y:S01]  /*2360*/  FMUL.FTZ R23, R12, R12 ;  /* 0x0000000c0c177220 */ /* 0x000fe20000410000 */
[----:B------:R-:W-:Y:S01]  /*2370*/  FFMA.FTZ R18, R19, R18, 0.074989043176174163818 ;  /* 0x3d9993db13127423 */ /* 0x000fe20000010012 */
[----:B------:R-:W-:Y:S01]  /*2380*/  FFMA.FTZ R7, R7, R16, R7 ;  /* 0x0000001007077223 */ /* 0x000fe20000010007 */
[----:B------:R-:W-:Y:S01]  /*2390*/  FSETP.GT.FTZ.AND P6, PT, R9, 0.56000000238418579102, PT ;  /* 0x3f0f5c290900780b */ /* 0x000fe20003fd4000 */
[----:B------:R-:W-:Y:S01]  /*23a0*/  FFMA.FTZ R20, R23, R0, 0.016980519518256187439 ;  /* 0x3c8b1abb17147423 */ /* 0x000fe20000010000 */
[----:B------:R-:W-:Y:S01]  /*23b0*/  FFMA.FTZ R18, R19, R18, 0.16666707396507263184 ;  /* 0x3e2aaac613127423 */ /* 0x000fe20000010012 */
[----:B------:R-:W-:Y:S01]  /*23c0*/  FADD.FTZ R16, -R7, -RZ ;  /* 0x800000ff07107221 */ /* 0x000fe20000010100 */
[----:B------:R-:W-:Y:S01]  /*23d0*/  LOP3.LUT R14, R14, 0x80000000, R3, 0xb8, !PT ;  /* 0x800000000e0e7812 */ /* 0x000fe200078eb803 */
[----:B------:R-:W-:Y:S01]  /*23e0*/  FFMA.FTZ R20, R23, R20, 0.030762933194637298584 ;  /* 0x3cfc028c17147423 */ /* 0x000fe20000010014 */
[----:B------:R-:W-:Y:S01]  /*23f0*/  FMUL.FTZ R21, R19, R18 ;  /* 0x0000001213157220 */ /* 0x000fe20000410000 */
[----:B------:R-:W-:-:S02]  /*2400*/  F2FP.BF16.F32.PACK_AB R17, R17, R10 ;  /* 0x0000000a1111723e */ /* 0x000fc400000010ff */
[----:B------:R-:W-:Y:S01]  /*2410*/  FSEL R19, R7, R16, P5 ;  /* 0x0000001007137208 */ /* 0x000fe20002800000 */
[----:B------:R-:W-:Y:S01]  /*2420*/  FFMA.FTZ R20, R23, R20, 0.044709417968988418579 ;  /* 0x3d37213917147423 */ /* 0x000fe20000010014 */
[----:B------:R-:W-:Y:S01]  /*2430*/  FMUL.FTZ R9, R14, R14 ;  /* 0x0000000e0e097220 */ /* 0x000fe20000410000 */
[----:B------:R-:W-:Y:S02]  /*2440*/  FFMA.FTZ R4, R4, R21, R4 ;  /* 0x0000001504047223 */ /* 0x000fe40000010004 */
        /* <DEDUP_REMOVED lines=11> */
[----:B------:R-:W-:Y:S01]  /*2500*/  FFMA.FTZ R0, R12, R23, R12 ;  /* 0x000000170c007223 */ /* 0x000fe2000001000c */
[----:B------:R-:W-:Y:S01]  /*2510*/  @!P6 FFMA.FTZ R4, R2, 0.93318945169448852539, R13 ;  /* 0x3f6ee5810204e823 */ /* 0x000fe2000001000d */
[----:B------:R-:W-:Y:S01]  /*2520*/  FSETP.GT.FTZ.AND P6, PT, R11, 0.56000000238418579102, PT ;  /* 0x3f0f5c290b00780b */ /* 0x000fe20003fd4000 */
[C---:B------:R-:W-:Y:S01]  /*2530*/  FFMA.FTZ R16, R9.reuse, R16, 0.074989043176174163818 ;  /* 0x3d9993db09107423 */ /* 0x040fe20000010010 */
[----:B------:R-:W-:Y:S01]  /*2540*/  FADD.FTZ R11, -R0, -RZ ;  /* 0x800000ff000b7221 */ /* 0x000fe20000010100 */
[----:B------:R-:W0:Y:S01]  /*2550*/  LDC.64 R12, c[0x0][0x388] ;  /* 0x0000e200ff0c7b82 */ /* 0x000e220000000a00 */
[----:B------:R-:W-:Y:S01]  /*2560*/  @P4 FADD.FTZ R4, R4, R4 ;  /* 0x0000000404044221 */ /* 0x000fe20000010000 */
[C---:B------:R-:W-:Y:S02]  /*2570*/  FFMA.FTZ R16, R9.reuse, R16, 0.16666707396507263184 ;  /* 0x3e2aaac609107423 */ /* 0x040fe40000010010 */
[----:B------:R-:W-:Y:S02]  /*2580*/  FSEL R11, R0, R11, P1 ;  /* 0x0000000b000b7208 */ /* 0x000fe40000800000 */
[----:B------:R-:W-:Y:S01]  /*2590*/  FMUL.FTZ R9, R9, R16 ;  /* 0x0000001009097220 */ /* 0x000fe20000410000 */
[----:B------:R-:W-:-:S02]  /*25a0*/  F2FP.BF16.F32.PACK_AB R16, R15, R8 ;  /* 0x000000080f10723e */ /* 0x000fc400000010ff */
[----:B------:R-:W-:Y:S01]  /*25b0*/  F2FP.BF16.F32.PACK_AB R4, R4, R7 ;  /* 0x000000070404723e */ /* 0x000fe200000010ff */
        /* <DEDUP_REMOVED lines=11> */
[----:B------:R-:W-:Y:S04]  /*2670*/  STG.E.64 desc[UR4][R12.64], R16 ;  /* 0x000000100c007986 */ /* 0x000fe8000c101b04 */
[----:B------:R-:W-:Y:S01]  /*2680*/  STG.E.64 desc[UR4][R12.64+0x400], R4 ;  /* 0x000400040c007986 */ /* 0x000fe2000c101b04 */
[----:B------:R-:W-:Y:S05]  /*2690*/  EXIT ;  /* 0x000000000000794d */ /* 0x000fea0003800000 */
.L_x_650:
        /* <DEDUP_REMOVED lines=14> */
.L_x_13808:


//--------------------- .text._ZN2at6native29vectorized_elementwise_kernelILi8EZZZNS0_16acos_kernel_cudaERNS_18TensorIteratorBaseEENKUlvE0_clEvENKUlvE2_clEvEUlN3c108BFloat16EE_St5arrayIPcLm2EEEEviT0_T1_ --------------------------
	.section	.text._ZN2at6native29vectorized_elementwise_kernelILi8EZZZNS0_16acos_kernel_cudaERNS_18TensorIteratorBaseEENKUlvE0_clEvENKUlvE2_clEvEUlN3c108BFloat16EE_St5arrayIPcLm2EEEEviT0_T1_,"ax",@progbits
	.align	128
        .global         _ZN2at6native29vectorized_elementwise_kernelILi8EZZZNS0_16acos_kernel_cudaERNS_18TensorIteratorBaseEENKUlvE0_clEvENKUlvE2_clEvEUlN3c108BFloat16EE_St5arrayIPcLm2EEEEviT0_T1_
        .type           _ZN2at6native29vectorized_elementwise_kernelILi8EZZZNS0_16acos_kernel_cudaERNS_18TensorIteratorBaseEENKUlvE0_clEvENKUlvE2_clEvEUlN3c108BFloat16EE_St5arrayIPcLm2EEEEviT0_T1_,@function
        .size           _ZN2at6native29vectorized_elementwise_kernelILi8EZZZNS0_16acos_kernel_cudaERNS_18TensorIteratorBaseEENKUlvE0_clEvENKUlvE2_clEvEUlN3c108BFloat16EE_St5arrayIPcLm2EEEEviT0_T1_,(.L_x_13809 - _ZN2at6native29vectorized_elementwise_kernelILi8EZZZNS0_16acos_kernel_cudaERNS_18TensorIteratorBaseEENKUlvE0_clEvENKUlvE2_clEvEUlN3c108BFloat16EE_St5arrayIPcLm2EEEEviT0_T1_)
        .other          _ZN2at6native29vectorized_elementwise_kernelILi8EZZZNS0_16acos_kernel_cudaERNS_18TensorIteratorBaseEENKUlvE0_clEvENKUlvE2_clEvEUlN3c108BFloat16EE_St5arrayIPcLm2EEEEviT0_T1_,@"STO_CUDA_ENTRY STV_DEFAULT"
_ZN2at6native29vectorized_elementwise_kernelILi8EZZZNS0_16acos_kernel_cudaERNS_18TensorIteratorBaseEENKUlvE0_clEvENKUlvE2_clEvEUlN3c108BFloat16EE_St5arrayIPcLm2EEEEviT0_T1_:
.text._ZN2at6native29vectorized_elementwise_kernelILi8EZZZNS0_16acos_kernel_cudaERNS_18TensorIteratorBaseEENKUlvE0_clEvENKUlvE2_clEvEUlN3c108BFloat16EE_St5arrayIPcLm2EEEEviT0_T1_:
[----:B------:R-:W-:Y:S01]  /*0000*/  LDC R1, c[0x0][0x37c] ;  /* 0x0000df00ff017b82 */ /* 0x000fe20000000800 */
[----:B------:R-:W-:Y:S05]  /*0010*/  EXIT ;  /* 0x000000000000794d */ /* 0x000fea0003800000 */
.L_x_651:
        /* <DEDUP_REMOVED lines=14> */
.L_x_13809:


//--------------------- .text._ZN2at6native18elementwise_kernelILi128ELi4EZNS0_15gpu_kernel_implIZZZNS0_16acos_kernel_cudaERNS_18TensorIteratorBaseEENKUlvE0_clEvENKUlvE1_clEvEUlN3c104HalfEE_EEvS4_RKT_EUliE_EEviT1_ --------------------------
	.section	.text._ZN2at6native18elementwise_kernelILi128ELi4EZNS0_15gpu_kernel_implIZZZNS0_16acos_kernel_cudaERNS_18TensorIteratorBaseEENKUlvE0_clEvENKUlvE1_clEvEUlN3c104HalfEE_EEvS4_RKT_EUliE_EEviT1_,"ax",@progbits
	.align	128
        .global         _ZN2at6native18elementwise_kernelILi128ELi4EZNS0_15gpu_kernel_implIZZZNS0_16acos_kernel_cudaERNS_18TensorIteratorBaseEENKUlvE0_clEvENKUlvE1_clEvEUlN3c104HalfEE_EEvS4_RKT_EUliE_EEviT1_
        .type           _ZN2at6native18elementwise_kernelILi128ELi4EZNS0_15gpu_kernel_implIZZZNS0_16acos_kernel_cudaERNS_18TensorIteratorBaseEENKUlvE0_clEvENKUlvE1_clEvEUlN3c104HalfEE_EEvS4_RKT_EUliE_EEviT1_,@function
        .size           _ZN2at6native18elementwise_kernelILi128ELi4EZNS0_15gpu_kernel_implIZZZNS0_16acos_kernel_cudaERNS_18TensorIteratorBaseEENKUlvE0_clEvENKUlvE1_clEvEUlN3c104HalfEE_EEvS4_RKT_EUliE_EEviT1_,(.L_x_13810 - _ZN2at6native18elementwise_kernelILi128ELi4EZNS0_15gpu_kernel_implIZZZNS0_16acos_kernel_cudaERNS_18TensorIteratorBaseEENKUlvE0_clEvENKUlvE1_clEvEUlN3c104HalfEE_EEvS4_RKT_EUliE_EEviT1_)
        .other          _ZN2at6native18elementwise_kernelILi128ELi4EZNS0_15gpu_kernel_implIZZZNS0_16acos_kernel_cudaERNS_18TensorIteratorBaseEENKUlvE0_clEvENKUlvE1_clEvEUlN3c104HalfEE_EEvS4_RKT_EUliE_EEviT1_,@"STO_CUDA_ENTRY STV_DEFAULT"
_ZN2at6native18elementwise_kernelILi128ELi4EZNS0_15gpu_kernel_implIZZZNS0_16acos_kernel_cudaERNS_18TensorIteratorBaseEENKUlvE0_clEvENKUlvE1_clEvEUlN3c104HalfEE_EEvS4_RKT_EUliE_EEviT1_:
.text._ZN2at6native18elementwise_kernelILi128ELi4EZNS0_15gpu_kernel_implIZZZNS0_16acos_kernel_cudaERNS_18TensorIteratorBaseEENKUlvE0_clEvENKUlvE1_clEvEUlN3c104HalfEE_EEvS4_RKT_EUliE_EEviT1_:
        /* <DEDUP_REMOVED lines=319> */
.L_x_654:
        /* <DEDUP_REMOVED lines=16> */
[----:B0-----:R-:W-:Y:S01]  /*14f0*/  F2FP.F16.F32.PACK_AB R0, RZ, R0 ;  /* 0x00000000ff00723e */ /* 0x001fe200000000ff */
[----:B------:R-:W-:Y:S06]  /*1500*/  BRA `(.L_x_660) ;  /* 0x0000000c00ac7947 */ /* 0x000fec0003800000 */
.L_x_658:
[----:B------:R-:W2:Y:S02]  /*1510*/  LDG.E.U8 R2, desc[UR36][R2.64] ;  /* 0x0000002402027981 */ /* 0x000ea4000c1e1100 */
[----:B--2---:R-:W-:-:S04]  /*1520*/  I2FP.F32.U32 R0, R2 ;  /* 0x0000000200007245 */ /* 0x004fc80000201000 */
[----:B------:R-:W-:Y:S01]  /*1530*/  F2FP.F16.F32.PACK_AB R0, RZ, R0 ;  /* 0x00000000ff00723e */ /* 0x000fe200000000ff */
[----:B------:R-:W-:Y:S06]  /*1540*/  BRA `(.L_x_660) ;  /* 0x0000000c009c7947 */ /* 0x000fec0003800000 */
.L_x_657:
        /* <DEDUP_REMOVED lines=8> */
[----:B0-----:R-:W-:Y:S01]  /*15d0*/  F2FP.F16.F32.PACK_AB R0, RZ, R0 ;  /* 0x00000000ff00723e */ /* 0x001fe200000000ff */
[----:B------:R-:W-:Y:S06]  /*15e0*/  BRA `(.L_x_660) ;  /* 0x0000000c00747947 */ /* 0x000fec0003800000 */
.L_x_662:
[----:B------:R-:W2:Y:S02]  /*15f0*/  LDG.E R2, desc[UR36][R2.64] ;  /* 0x0000002402027981 */ /* 0x000ea4000c1e1900 */
[----:B--2---:R-:W-:-:S04]  /*1600*/  I2FP.F32.S32 R0, R2 ;  /* 0x0000000200007245 */ /* 0x004fc80000201400 */
[----:B------:R-:W-:Y:S01]  /*1610*/  F2FP.F16.F32.PACK_AB R0, RZ, R0 ;  /* 0x00000000ff00723e */ /* 0x000fe200000000ff */
[----:B------:R-:W-:Y:S06]  /*1620*/  BRA `(.L_x_660) ;  /* 0x0000000c00647947 */ /* 0x000fec0003800000 */
.L_x_661:
[----:B------:R-:W2:Y:S02]  /*1630*/  LDG.E.U16 R2, desc[UR36][R2.64] ;  /* 0x0000002402027981 */ /* 0x000ea4000c1e1500 */
[----:B--2---:R-:W0:Y:S02]  /*1640*/  I2F.S16 R0, R2 ;  /* 0x0000000200007306 */ /* 0x004e240000101400 */
[----:B0-----:R-:W-:Y:S01]  /*1650*/  F2FP.F16.F32.PACK_AB R0, RZ, R0 ;  /* 0x00000000ff00723e */ /* 0x001fe200000000ff */
[----:B------:R-:W-:Y:S06]  /*1660*/  BRA `(.L_x_660) ;  /* 0x0000000c00547947 */ /* 0x000fec0003800000 */
.L_x_656:
[----:B------:R-:W-:-:S09]  /*1670*/  UISETP.GT.AND UP0, UPT, UR4, 0x6, UPT ;  /* 0x000000060400788c */ /* 0x000fd2000bf04270 */
[----:B------:R-:W-:Y:S05]  /*1680*/  BRA.U UP0, `(.L_x_663) ;  /* 0x0000000100247547 */ /* 0x000fea000b800000 */
[----:B------:R-:W-:-:S09]  /*1690*/  UISETP.NE.AND UP0, UPT, UR4, 0x5, UPT ;  /* 0x000000050400788c */ /* 0x000fd2000bf05270 */
[----:B------:R-:W-:Y:S05]  /*16a0*/  BRA.U !UP0, `(.L_x_664) ;  /* 0x0000000108147547 */ /* 0x000fea000b800000 */
[----:B------:R-:W-:-:S09]  /*16b0*/  UISETP.NE.AND UP0, UPT, UR4, 0x6, UPT ;  /* 0x000000060400788c */ /* 0x000fd2000bf05270 */
[----:B------:R-:W-:Y:S05]  /*16c0*/  BRA.U UP0, `(.L_x_659) ;  /* 0x0000000900ac7547 */ /* 0x000fea000b800000 */
[----:B------:R-:W2:Y:S02]  /*16d0*/  LDG.E R2, desc[UR36][R2.64] ;  /* 0x0000002402027981 */ /* 0x000ea4000c1e1900 */
[----:B--2---:R-:W-:Y:S01]  /*16e0*/  F2FP.F16.F32.PACK_AB R0, RZ, R2 ;  /* 0x00000002ff00723e */ /* 0x004fe200000000ff */
[----:B------:R-:W-:Y:S06]  /*16f0*/  BRA `(.L_x_660) ;  /* 0x0000000c00307947 */ /* 0x000fec0003800000 */
.L_x_664:
[----:B------:R0:W5:Y:S01]  /*1700*/  LDG.E.U16 R0, desc[UR36][R2.64] ;  /* 0x0000002402007981 */ /* 0x000162000c1e1500 */
[----:B------:R-:W-:Y:S05]  /*1710*/  BRA `(.L_x_660) ;  /* 0x0000000c00287947 */ /* 0x000fea0003800000 */
.L_x_663:
[----:B------:R-:W-:-:S09]  /*1720*/  UISETP.NE.AND UP0, UPT, UR4, 0x7, UPT ;  /* 0x000000070400788c */ /* 0x000fd2000bf05270 */
[----:B------:R-:W-:Y:S05]  /*1730*/  BRA.U !UP0, `(.L_x_665) ;  /* 0x0000000108247547 */ /* 0x000fea000b800000 */
[----:B------:R-:W-:-:S09]  /*1740*/  UISETP.NE.AND UP0, UPT, UR4, 0x8, UPT ;  /* 0x000000080400788c */ /* 0x000fd2000bf05270 */
[----:B------:R-:W-:Y:S05]  /*1750*/  BRA.U !UP0, `(.L_x_666) ;  /* 0x0000000108147547 */ /* 0x000fea000b800000 */
[----:B------:R-:W-:-:S09]  /*1760*/  UISETP.NE.AND UP0, UPT, UR4, 0x9, UPT ;  /* 0x000000090400788c */ /* 0x000fd2000bf05270 */
[----:B------:R-:W-:Y:S05]  /*1770*/  BRA.U UP0, `(.L_x_659) ;  /* 0x0000000900807547 */ /* 0x000fea000b800000 */
[----:B------:R-:W2:Y:S02]  /*1780*/  LDG.E R2, desc[UR36][R2.64] ;  /* 0x0000002402027981 */ /* 0x000ea4000c1e1900 */
[----:B--2---:R-:W-:Y:S01]  /*1790*/  F2FP.F16.F32.PACK_AB R0, RZ, R2 ;  /* 0x00000002ff00723e */ /* 0x004fe200000000ff */
[----:B------:R-:W-:Y:S06]  /*17a0*/  BRA `(.L_x_660) ;  /* 0x0000000c00047947 */ /* 0x000fec0003800000 */
.L_x_666:
[----:B------:R1:W5:Y:S01]  /*17b0*/  LDG.E.U16 R0, desc[UR36][R2.64] ;  /* 0x0000002402007981 */ /* 0x000362000c1e1500 */
[----:B------:R-:W-:Y:S05]  /*17c0*/  BRA `(.L_x_660) ;  /* 0x0000000800fc7947 */ /* 0x000fea0003800000 */
.L_x_665:
        /* <DEDUP_REMOVED lines=10> */
[----:B------:R-:W-:Y:S01]  /*1870*/  F2FP.F16.F32.PACK_AB R0, RZ, R0 ;  /* 0x00000000ff00723e */ /* 0x000fe200000000ff */
[----:B------:R-:W-:Y:S06]  /*1880*/  BRA `(.L_x_660) ;  /* 0x0000000800cc7947 */ /* 0x000fec0003800000 */
.L_x_655:
        /* <DEDUP_REMOVED lines=11> */
[----:B------:R-:W-:Y:S01]  /*1940*/  F2FP.F16.F32.PACK_AB R0, RZ, R0 ;  /* 0x00000000ff00723e */ /* 0x000fe200000000ff */
[----:B------:R-:W-:Y:S06]  /*1950*/  BRA `(.L_x_660) ;  /* 0x0000000800987947 */ /* 0x000fec0003800000 */
.L_x_669:
        /* <DEDUP_REMOVED lines=12> */
.L_x_668:
        /* <DEDUP_REMOVED lines=24> */
[----:B------:R-:W-:-:S04]  /*1ba0*/  F2FP.F16.F32.PACK_AB R5, RZ, R5 ;  /* 0x00000005ff05723e */ /* 0x000fc800000000ff */
[----:B------:R-:W-:Y:S01]  /*1bb0*/  PRMT R0, R5, 0x7610, R0 ;  /* 0x0000761005007816 */ /* 0x000fe20000000000 */
[----:B------:R-:W-:Y:S06]  /*1bc0*/  BRA `(.L_x_660) ;  /* 0x0000000400fc7947 */ /* 0x000fec0003800000 */
.L_x_671:
        /* <DEDUP_REMOVED lines=11> */
[----:B------:R-:W-:Y:S01]  /*1c80*/  F2FP.F16.F32.PACK_AB R0, RZ, R0 ;  /* 0x00000000ff00723e */ /* 0x000fe200000000ff */
[----:B------:R-:W-:Y:S06]  /*1c90*/  BRA `(.L_x_660) ;  /* 0x0000000400c87947 */ /* 0x000fec0003800000 */
.L_x_670:
[----:B------:R-:W2:Y:S02]  /*1ca0*/  LDG.E.U16 R0, desc[UR36][R2.64] ;  /* 0x0000002402007981 */ /* 0x000ea4000c1e1500 */
[----:B--2---:R-:W-:-:S04]  /*1cb0*/  SHF.L.U32 R0, R0, 0x10, RZ ;  /* 0x0000001000007819 */ /* 0x004fc800000006ff */
[----:B------:R-:W-:Y:S01]  /*1cc0*/  F2FP.F16.F32.PACK_AB R0, RZ, R0 ;  /* 0x00000000ff00723e */ /* 0x000fe200000000ff */
[----:B------:R-:W-:Y:S06]  /*1cd0*/  BRA `(.L_x_660) ;  /* 0x0000000400b87947 */ /* 0x000fec0003800000 */
.L_x_667:
        /* <DEDUP_REMOVED lines=10> */
[----:B------:R-:W-:Y:S01]  /*1d80*/  F2FP.F16.F32.PACK_AB R0, RZ, R0 ;  /* 0x00000000ff00723e */ /* 0x000fe200000000ff */
[----:B------:R-:W-:Y:S06]  /*1d90*/  BRA `(.L_x_660) ;  /* 0x0000000400887947 */ /* 0x000fec0003800000 */
.L_x_674:
        /* <DEDUP_REMOVED lines=21> */
.L_x_678:
[----:B------:R-:W-:Y:S05]  /*1ef0*/  BSYNC.RECONVERGENT B1 ;  /* 0x0000000000017941 */ /* 0x000fea0003800200 */
.L_x_677:
[----:B------:R-:W-:Y:S01]  /*1f00*/  IMAD.SHL.U32 R0, R0, 0x100000, RZ ;  /* 0x0010000000007824 */ /* 0x000fe200078e00ff */
[----:B------:R-:W-:-:S04]  /*1f10*/  LEA R2, R2, 0x3b800000, 0x17 ;  /* 0x3b80000002027811 */ /* 0x000fc800078eb8ff */
[----:B------:R-:W-:-:S07]  /*1f20*/  LOP3.LUT R0, R2, R0, R7, 0xfe, !PT ;  /* 0x0000000002007212 */ /* 0x000fce00078efe07 */
.L_x_676:
[----:B------:R-:W-:Y:S05]  /*1f30*/  BSYNC.RECONVERGENT B0 ;  /* 0x0000000000007941 */ /* 0x000fea0003800200 */
.L_x_675:
[----:B------:R-:W-:Y:S01]  /*1f40*/  F2FP.F16.F32.PACK_AB R0, RZ, R0 ;  /* 0x00000000ff00723e */ /* 0x000fe200000000ff */
[----:B------:R-:W-:Y:S06]  /*1f50*/  BRA `(.L_x_660) ;  /* 0x0000000400187947 */ /* 0x000fec0003800000 */
.L_x_673:
        /* <DEDUP_REMOVED lines=21> */
.L_x_682:
[----:B------:R-:W-:Y:S05]  /*20b0*/  BSYNC.RECONVERGENT B1 ;  /* 0x0000000000017941 */ /* 0x000fea0003800200 */
.L_x_681:
[----:B------:R-:W-:Y:S01]  /*20c0*/  IMAD.SHL.U32 R0, R0, 0x200000, RZ ;  /* 0x0020000000007824 */ /* 0x000fe200078e00ff */
[----:B------:R-:W-:-:S04]  /*20d0*/  LEA R2, R2, 0x37800000, 0x17 ;  /* 0x3780000002027811 */ /* 0x000fc800078eb8ff */
[----:B------:R-:W-:-:S07]  /*20e0*/  LOP3.LUT R0, R2, R0, R7, 0xfe, !PT ;  /* 0x0000000002007212 */ /* 0x000fce00078efe07 */
.L_x_680:
[----:B------:R-:W-:Y:S05]  /*20f0*/  BSYNC.RECONVERGENT B0 ;  /* 0x0000000000007941 */ /* 0x000fea0003800200 */
.L_x_679:
[----:B------:R-:W-:Y:S01]  /*2100*/  F2FP.F16.F32.PACK_AB R0, RZ, R0 ;  /* 0x00000000ff00723e */ /* 0x000fe200000000ff */
[----:B------:R-:W-:Y:S06]  /*2110*/  BRA `(.L_x_660) ;  /* 0x0000000000a87947 */ /* 0x000fec0003800000 */
.L_x_672:
[----:B------:R-:W-:-:S09]  /*2120*/  UISETP.NE.AND UP0, UPT, UR4, 0x1c, UPT ;  /* 0x0000001c0400788c */ /* 0x000fd2000bf05270 */
[----:B------:R-:W-:Y:S05]  /*2130*/  BRA.U !UP0, `(.L_x_683) ;  /* 0x0000000108947547 */ /* 0x000fea000b800000 */
[----:B------:R-:W-:-:S09]  /*2140*/  UISETP.NE.AND UP0, UPT, UR4, 0x1d, UPT ;  /* 0x0000001d0400788c */ /* 0x000fd2000bf05270 */
[----:B------:R-:W-:Y:S05]  /*2150*/  BRA.U !UP0, `(.L_x_684) ;  /* 0x00000001087c7547 */ /* 0x000fea000b800000 */
[----:B------:R-:W-:-:S09]  /*2160*/  UISETP.NE.AND UP0, UPT, UR4, 0x2c, UPT ;  /* 0x0000002c0400788c */ /* 0x000fd2000bf05270 */
[----:B------:R-:W-:Y:S05]  /*2170*/  BRA.U !UP0, `(.L_x_685) ;  /* 0x0000000108487547 */ /* 0x000fea000b800000 */
.L_x_659:
[----:B------:R-:W-:Y:S01]  /*2180*/  MOV R2, 0x0 ;  /* 0x0000000000027802 */ /* 0x000fe20000000f00 */
[----:B------:R-:W0:Y:S01]  /*2190*/  LDCU.64 UR4, c[0x4][0x158] ;  /* 0x01002b00ff0477ac */ /* 0x000e220008000a00 */
[----:B------:R-:W-:Y:S02]  /*21a0*/  HFMA2 R12, -RZ, RZ, 0, 5.9604644775390625e-08 ;  /* 0x00000001ff0c7431 */ /* 0x000fe400000001ff */
[----:B------:R-:W-:Y:S01]  /*21b0*/  IMAD.MOV.U32 R8, RZ, RZ, 0x4e ;  /* 0x0000004eff087424 */ /* 0x000fe200078e00ff */
[----:B------:R-:W1:Y:S01]  /*21c0*/  LDCU.64 UR6, c[0x4][0x160] ;  /* 0x01002c00ff0677ac */ /* 0x000e620008000a00 */
[----:B------:R-:W2:Y:S01]  /*21d0*/  LDC.64 R2, c[0x4][R2] ;  /* 0x0100000002027b82 */ /* 0x000ea20000000a00 */
[----:B------:R-:W-:Y:S01]  /*21e0*/  IMAD.MOV.U32 R13, RZ, RZ, RZ ;  /* 0x000000ffff0d7224 */ /* 0x000fe200078e00ff */
[----:B------:R-:W3:Y:S01]  /*21f0*/  LDCU.64 UR8, c[0x4][0x58] ;  /* 0x01000b00ff0877ac */ /* 0x000ee20008000a00 */
[----:B0-----:R-:W-:Y:S01]  /*2200*/  IMAD.U32 R4, RZ, RZ, UR4 ;  /* 0x00000004ff047e24 */ /* 0x001fe2000f8e00ff */
[----:B------:R-:W-:Y:S01]  /*2210*/  MOV R5, UR5 ;  /* 0x0000000500057c02 */ /* 0x000fe20008000f00 */
[----:B-1----:R-:W-:-:S02]  /*2220*/  IMAD.U32 R6, RZ, RZ, UR6 ;  /* 0x00000006ff067e24 */ /* 0x002fc4000f8e00ff */
[----:B------:R-:W-:Y:S01]  /*2230*/  IMAD.U32 R7, RZ, RZ, UR7 ;  /* 0x00000007ff077e24 */ /* 0x000fe2000f8e00ff */
[----:B---3--:R-:W-:Y:S01]  /*2240*/  MOV R10, UR8 ;  /* 0x00000008000a7c02 */ /* 0x008fe20008000f00 */
[----:B------:R-:W-:-:S07]  /*2250*/  IMAD.U32 R11, RZ, RZ, UR9 ;  /* 0x00000009ff0b7e24 */ /* 0x000fce000f8e00ff */
[----:B------:R-:W-:-:S07]  /*2260*/  LEPC R20, `(.L_x_686) ;  /* 0x000000001014794e */ /* 0x000fce0000000000 */
[----:B--2---:R-:W-:Y:S05]  /*2270*/  CALL.ABS.NOINC R2 ;  /* 0x0000000002007343 */ /* 0x004fea0003c00000 */
.L_x_686:
[----:B------:R-:W-:Y:S01]  /*2280*/  PRMT R0, RZ, 0x7610, R0 ;  /* 0x00007610ff007816 */ /* 0x000fe20000000000 */
[----:B------:R-:W-:Y:S06]  /*2290*/  BRA `(.L_x_660) ;  /* 0x0000000000487947 */ /* 0x000fec0003800000 */
.L_x_685:
        /* <DEDUP_REMOVED lines=8> */
.L_x_688:
[----:B------:R-:W-:Y:S05]  /*2320*/  BSYNC.RECONVERGENT B0 ;  /* 0x0000000000007941 */ /* 0x000fea0003800200 */
.L_x_687:
[----:B------:R-:W-:Y:S01]  /*2330*/  F2FP.F16.F32.PACK_AB R0, RZ, R0 ;  /* 0x00000000ff00723e */ /* 0x000fe200000000ff */
[----:B------:R-:W-:Y:S06]  /*2340*/  BRA `(.L_x_660) ;  /* 0x00000000001c7947 */ /* 0x000fec0003800000 */
.L_x_684:
[----:B------:R-:W2:Y:S02]  /*2350*/  LDG.E.64 R2, desc[UR36][R2.64] ;  /* 0x0000002402027981 */ /* 0x000ea4000c1e1b00 */
[----:B--2---:R-:W0:Y:S02]  /*2360*/  I2F.U64 R0, R2 ;  /* 0x0000000200007312 */ /* 0x004e240000301000 */
[----:B0-----:R-:W-:Y:S01]  /*2370*/  F2FP.F16.F32.PACK_AB R0, RZ, R0 ;  /* 0x00000000ff00723e */ /* 0x001fe200000000ff */
[----:B------:R-:W-:Y:S06]  /*2380*/  BRA `(.L_x_660) ;  /* 0x00000000000c7947 */ /* 0x000fec0003800000 */
.L_x_683:
[----:B------:R-:W2:Y:S02]  /*2390*/  LDG.E R2, desc[UR36][R2.64] ;  /* 0x0000002402027981 */ /* 0x000ea4000c1e1900 */
[----:B--2---:R-:W-:-:S04]  /*23a0*/  I2FP.F32.U32 R0, R2 ;  /* 0x0000000200007245 */ /* 0x004fc80000201000 */
[----:B------:R-:W-:-:S07]  /*23b0*/  F2FP.F16.F32.PACK_AB R0, RZ, R0 ;  /* 0x00000000ff00723e */ /* 0x000fce00000000ff */
.L_x_660:
[----:B-----5:R-:W-:Y:S01]  /*23c0*/  HADD2.F32 R0, -RZ, R0.H0_H0 ;  /* 0x20000000ff007230 */ /* 0x020fe20000004100 */
[----:B------:R-:W2:Y:S01]  /*23d0*/  LDCU.64 UR6, c[0x0][0x580] ;  /* 0x0000b000ff0677ac */ /* 0x000ea20008000a00 */
[----:B01----:R-:W-:-:S03]  /*23e0*/  IMAD.MOV.U32 R3, RZ, RZ, 0x3f000000 ;  /* 0x3f000000ff037424 */ /* 0x003fc600078e00ff */
[C---:B------:R-:W-:Y:S01]  /*23f0*/  FSETP.GT.FTZ.AND P0, PT, |R0|.reuse, 0.56000000238418579102, PT ;  /* 0x3f0f5c290000780b */ /* 0x040fe20003f14200 */
[C---:B------:R-:W-:Y:S01]  /*2400*/  FFMA.FTZ R2, |R0|.reuse, -R3, 0.5 ;  /* 0x3f00000000027423 */ /* 0x040fe20000010a03 */
[C---:B------:R-:W-:Y:S01]  /*2410*/  FSETP.NEU.FTZ.AND P1, PT, |R0|.reuse, 1, PT ;  /* 0x3f8000000000780b */ /* 0x040fe20003f3d200 */
[----:B------:R-:W-:Y:S01]  /*2420*/  FADD.FTZ R5, |R0|, -RZ ;  /* 0x800000ff00057221 */ /* 0x000fe20000010200 */
[----:B------:R-:W-:Y:S01]  /*2430*/  UPRMT UR4, UR42, 0x9910, URZ ;  /* 0x000099102a047896 */ /* 0x000fe200080000ff */
[----:B------:R-:W0:Y:S03]  /*2440*/  MUFU.RSQ R3, R2 ;  /* 0x0000000200037308 */ /* 0x000e260000001400 */
        /* <DEDUP_REMOVED lines=20> */
[----:B------:R-:W-:Y:S01]  /*2590*/  @!P1 FFMA.FTZ R5, R3, 0.93318945169448852539, R0 ;  /* 0x3f6ee58103059823 */ /* 0x000fe20000010000 */
[----:B--2---:R-:W-:-:S03]  /*25a0*/  IADD3 R2, P1, PT, R16, UR6, RZ ;  /* 0x0000000610027c10 */ /* 0x004fc6000ff3e0ff */
[----:B------:R-:W-:Y:S02]  /*25b0*/  @P0 FADD.FTZ R5, R5, R5 ;  /* 0x0000000505050221 */ /* 0x000fe40000010000 */
[----:B------:R-:W-:-:S03]  /*25c0*/  IMAD.X R3, RZ, RZ, UR7, P1 ;  /* 0x00000007ff037e24 */ /* 0x000fc600088e06ff */
[----:B------:R-:W-:Y:S01]  /*25d0*/  F2FP.F16.F32.PACK_AB R0, RZ, R5 ;  /* 0x00000005ff00723e */ /* 0x000fe200000000ff */
        /* <DEDUP_REMOVED lines=9> */
[----:B------:R-:W-:-:S04]  /*2670*/  HADD2.F32 R0, -RZ, R0.H0_H0 ;  /* 0x20000000ff007230 */ /* 0x000fc80000004100 */
[----:B------:R-:W0:Y:S02]  /*2680*/  F2I.FTZ.TRUNC.NTZ R5, R0 ;  /* 0x0000000000057305 */ /* 0x000e24000021f100 */
[----:B0-----:R4:W-:Y:S01]  /*2690*/  STG.E.U8 desc[UR36][R2.64], R5 ;  /* 0x0000000502007986 */ /* 0x0019e2000c101124 */
[----:B------:R-:W-:Y:S05]  /*26a0*/  BRA `(.L_x_694) ;  /* 0x0000000c00807947 */ /* 0x000fea0003800000 */
.L_x_692:
[----:B------:R-:W-:-:S06]  /*26b0*/  HADD2.F32 R5, -RZ, R0.H0_H0 ;  /* 0x20000000ff057230 */ /* 0x000fcc0000004100 */
[----:B------:R-:W0:Y:S02]  /*26c0*/  F2I.S64.TRUNC R4, R5 ;  /* 0x0000000500047311 */ /* 0x000e24000020d900 */
[----:B0-----:R3:W-:Y:S01]  /*26d0*/  STG.E.U8 desc[UR36][R2.64], R4 ;  /* 0x0000000402007986 */ /* 0x0017e2000c101124 */
[----:B------:R-:W-:Y:S05]  /*26e0*/  BRA `(.L_x_694) ;  /* 0x0000000c00707947 */ /* 0x000fea0003800000 */
.L_x_691:
[----:B------:R-:W-:-:S09]  /*26f0*/  UISETP.NE.AND UP0, UPT, UR4, 0x2, UPT ;  /* 0x000000020400788c */ /* 0x000fd2000bf05270 */
[----:B------:R-:W-:Y:S05]  /*2700*/  BRA.U !UP0, `(.L_x_695) ;  /* 0x0000000108307547 */ /* 0x000fea000b800000 */
[----:B------:R-:W-:-:S09]  /*2710*/  UISETP.NE.AND UP0, UPT, UR4, 0x3, UPT ;  /* 0x000000030400788c */ /* 0x000fd2000bf05270 */
[----:B------:R-:W-:Y:S05]  /*2720*/  BRA.U !UP0, `(.L_x_696) ;  /* 0x0000000108187547 */ /* 0x000fea000b800000 */
[----:B------:R-:W-:-:S09]  /*2730*/  UISETP.NE.AND UP0, UPT, UR4, 0x4, UPT ;  /* 0x000000040400788c */ /* 0x000fd2000bf05270 */
[----:B------:R-:W-:Y:S05]  /*2740*/  BRA.U UP0, `(.L_x_693) ;  /* 0x0000000900b87547 */ /* 0x000fea000b800000 */
[----:B------:R-:W-:-:S06]  /*2750*/  HADD2.F32 R4, -RZ, R0.H0_H0 ;  /* 0x20000000ff047230 */ /* 0x000fcc0000004100 */
[----:B------:R-:W0:Y:S02]  /*2760*/  F2I.S64.TRUNC R4, R4 ;  /* 0x0000000400047311 */ /* 0x000e24000020d900 */
[----:B0-----:R0:W-:Y:S01]  /*2770*/  STG.E.64 desc[UR36][R2.64], R4 ;  /* 0x0000000402007986 */ /* 0x0011e2000c101b24 */
[----:B------:R-:W-:Y:S05]  /*2780*/  BRA `(.L_x_694) ;  /* 0x0000000c00487947 */ /* 0x000fea0003800000 */
.L_x_696:
[----:B------:R-:W-:-:S04]  /*2790*/  HADD2.F32 R0, -RZ, R0.H0_H0 ;  /* 0x20000000ff007230 */ /* 0x000fc80000004100 */
[----:B------:R-:W0:Y:S02]  /*27a0*/  F2I.FTZ.TRUNC.NTZ R5, R0 ;  /* 0x0000000000057305 */ /* 0x000e24000021f100 */
[----:B0-----:R1:W-:Y:S01]  /*27b0*/  STG.E desc[UR36][R2.64], R5 ;  /* 0x0000000502007986 */ /* 0x0013e2000c101924 */
[----:B------:R-:W-:Y:S05]  /*27c0*/  BRA `(.L_x_694) ;  /* 0x0000000c00387947 */ /* 0x000fea0003800000 */
.L_x_695:
[----:B------:R-:W-:-:S04]  /*27d0*/  HADD2.F32 R0, -RZ, R0.H0_H0 ;  /* 0x20000000ff007230 */ /* 0x000fc80000004100 */
[----:B------:R-:W0:Y:S02]  /*27e0*/  F2I.FTZ.TRUNC.NTZ R5, R0 ;  /* 0x0000000000057305 */ /* 0x000e24000021f100 */
[----:B0-----:R2:W-:Y:S01]  /*27f0*/  STG.E.U16 desc[UR36][R2.64], R5 ;  /* 0x0000000502007986 */ /* 0x0015e2000c101524 */
[----:B------:R-:W-:Y:S05]  /*2800*/  BRA `(.L_x_694) ;  /* 0x0000000c00287947 */ /* 0x000fea0003800000 */
.L_x_690:
[----:B------:R-:W-:-:S09]  /*2810*/  UISETP.GT.AND UP0, UPT, UR4, 0x6, UPT ;  /* 0x000000060400788c */ /* 0x000fd2000bf04270 */
[----:B------:R-:W-:Y:S05]  /*2820*/  BRA.U UP0, `(.L_x_697) ;  /* 0x0000000100247547 */ /* 0x000fea000b800000 */
[----:B------:R-:W-:-:S09]  /*2830*/  UISETP.NE.AND UP0, UPT, UR4, 0x5, UPT ;  /* 0x000000050400788c */ /* 0x000fd2000bf05270 */
[----:B------:R-:W-:Y:S05]  /*2840*/  BRA.U !UP0, `(.L_x_698) ;  /* 0x0000000108147547 */ /* 0x000fea000b800000 */
[----:B------:R-:W-:-:S09]  /*2850*/  UISETP.NE.AND UP0, UPT, UR4, 0x6, UPT ;  /* 0x000000060400788c */ /* 0x000fd2000bf05270 */
[----:B------:R-:W-:Y:S05]  /*2860*/  BRA.U UP0, `(.L_x_693) ;  /* 0x0000000900707547 */ /* 0x000fea000b800000 */
[----:B------:R-:W-:-:S05]  /*2870*/  HADD2.F32 R5, -RZ, R0.H0_H0 ;  /* 0x20000000ff057230 */ /* 0x000fca0000004100 */
[----:B------:R0:W-:Y:S01]  /*2880*/  STG.E desc[UR36][R2.64], R5 ;  /* 0x0000000502007986 */ /* 0x0001e2000c101924 */
[----:B------:R-:W-:Y:S05]  /*2890*/  BRA `(.L_x_694) ;  /* 0x0000000c00047947 */ /* 0x000fea0003800000 */
.L_x_698:
[----:B------:R0:W-:Y:S01]  /*28a0*/  STG.E.U16 desc[UR36][R2.64], R0 ;  /* 0x0000000002007986 */ /* 0x0001e2000c101524 */
[----:B------:R-:W-:Y:S05]  /*28b0*/  BRA `(.L_x_694) ;  /* 0x0000000800fc7947 */ /* 0x000fea0003800000 */
.L_x_697:
[----:B------:R-:W-:-:S09]  /*28c0*/  UISETP.NE.AND UP0, UPT, UR4, 0x7, UPT ;  /* 0x000000070400788c */ /* 0x000fd2000bf05270 */
[----:B------:R-:W-:Y:S05]  /*28d0*/  BRA.U !UP0, `(.L_x_699) ;  /* 0x0000000108347547 */ /* 0x000fea000b800000 */
[----:B------:R-:W-:-:S09]  /*28e0*/  UISETP.NE.AND UP0, UPT, UR4, 0x8, UPT ;  /* 0x000000080400788c */ /* 0x000fd2000bf05270 */
[----:B------:R-:W-:Y:S05]  /*28f0*/  BRA.U !UP0, `(.L_x_700) ;  /* 0x0000000108187547 */ /* 0x000fea000b800000 */
[----:B------:R-:W-:-:S09]  /*2900*/  UISETP.NE.AND UP0, UPT, UR4, 0x9, UPT ;  /* 0x000000090400788c */ /* 0x000fd2000bf05270 */
[----:B------:R-:W-:Y:S05]  /*2910*/  BRA.U UP0, `(.L_x_693) ;  /* 0x0000000900447547 */ /* 0x000fea000b800000 */
[----:B------:R-:W-:Y:S02]  /*2920*/  HADD2.F32 R4, -RZ, R0.H0_H0 ;  /* 0x20000000ff047230 */ /* 0x000fe40000004100 */
[----:B------:R-:W-:-:S05]  /*2930*/  HFMA2 R5, -RZ, RZ, 0, 0 ;  /* 0x00000000ff057431 */ /* 0x000fca00000001ff */
[----:B------:R0:W-:Y:S01]  /*2940*/  STG.E.64 desc[UR36][R2.64], R4 ;  /* 0x0000000402007986 */ /* 0x0001e2000c101b24 */
[----:B------:R-:W-:Y:S05]  /*2950*/  BRA `(.L_x_694) ;  /* 0x0000000800d47947 */ /* 0x000fea0003800000 */
.L_x_700:
[----:B------:R-:W-:-:S05]  /*2960*/  HADD2.F32 R0, -RZ, R0.H0_H0 ;  /* 0x20000000ff007230 */ /* 0x000fca0000004100 */
[----:B------:R-:W-:-:S04]  /*2970*/  F2FP.F16.F32.PACK_AB R0, RZ, R0 ;  /* 0x00000000ff00723e */ /* 0x000fc800000000ff */
[----:B------:R-:W-:-:S05]  /*2980*/  PRMT R0, R0, 0x5410, RZ ;  /* 0x0000541000007816 */ /* 0x000fca00000000ff */
[----:B------:R0:W-:Y:S01]  /*2990*/  STG.E desc[UR36][R2.64], R0 ;  /* 0x0000000002007986 */ /* 0x0001e2000c101924 */
[----:B------:R-:W-:Y:S05]  /*29a0*/  BRA `(.L_x_694) ;  /* 0x0000000800c07947 */ /* 0x000fea0003800000 */
.L_x_699:
[----:B------:R-:W-:-:S05]  /*29b0*/  HADD2.F32 R4, -RZ, R0.H0_H0 ;  /* 0x20000000ff047230 */ /* 0x000fca0000004100 */
[----:B------:R-:W-:-:S06]  /*29c0*/  FMUL.FTZ R4, R4, 1 ;  /* 0x3f80000004047820 */ /* 0x000fcc0000410000 */
[----:B------:R-:W0:Y:S02]  /*29d0*/  F2F.F64.F32 R4, R4 ;  /* 0x0000000400047310 */ /* 0x000e240000201800 */
[----:B0-----:R0:W-:Y:S01]  /*29e0*/  STG.E.64 desc[UR36][R2.64], R4 ;  /* 0x0000000402007986 */ /* 0x0011e2000c101b24 */
[----:B------:R-:W-:Y:S05]  /*29f0*/  BRA `(.L_x_694) ;  /* 0x0000000800ac7947 */ /* 0x000fea0003800000 */
.L_x_689:
        /* <DEDUP_REMOVED lines=8> */
[----:B------:R-:W-:-:S05]  /*2a80*/  HADD2.F32 R0, -RZ, R0.H0_H0 ;  /* 0x20000000ff007230 */ /* 0x000fca0000004100 */
[----:B------:R-:W-:-:S04]  /*2a90*/  FSETP.NEU.FTZ.AND P0, PT, R0, RZ, PT ;  /* 0x000000ff0000720b */ /* 0x000fc80003f1d000 */
[----:B------:R-:W-:-:S05]  /*2aa0*/  SEL R5, RZ, 0x1, !P0 ;  /* 0x00000001ff057807 */ /* 0x000fca0004000000 */
[----:B------:R0:W-:Y:S01]  /*2ab0*/  STG.E.U8 desc[UR36][R2.64], R5 ;  /* 0x0000000502007986 */ /* 0x0001e2000c101124 */
[----:B------:R-:W-:Y:S05]  /*2ac0*/  BRA `(.L_x_694) ;  /* 0x0000000800787947 */ /* 0x000fea0003800000 */
.L_x_703:
[----:B------:R-:W-:Y:S01]  /*2ad0*/  HADD2.F32 R0, -RZ, R0.H0_H0 ;  /* 0x20000000ff007230 */ /* 0x000fe20000004100 */
[----:B------:R-:W-:-:S04]  /*2ae0*/  CS2R R6, SRZ ;  /* 0x0000000000067805 */ /* 0x000fc8000001ff00 */
[----:B------:R-:W-:-:S04]  /*2af0*/  FMUL.FTZ R0, R0, 1 ;  /* 0x3f80000000007820 */ /* 0x000fc80000410000 */
[----:B------:R-:W0:Y:S02]  /*2b00*/  F2F.F64.F32 R4, R0 ;  /* 0x0000000000047310 */ /* 0x000e240000201800 */
[----:B0-----:R0:W-:Y:S01]  /*2b10*/  STG.E.128 desc[UR36][R2.64], R4 ;  /* 0x0000000402007986 */ /* 0x0011e2000c101d24 */
[----:B------:R-:W-:Y:S05]  /*2b20*/  BRA `(.L_x_694) ;  /* 0x0000000800607947 */ /* 0x000fea0003800000 */
.L_x_702:
[----:B------:R-:W-:-:S09]  /*2b30*/  UISETP.NE.AND UP0, UPT, UR4, 0xf, UPT ;  /* 0x0000000f0400788c */ /* 0x000fd2000bf05270 */
[----:B------:R-:W-:Y:S05]  /*2b40*/  BRA.U !UP0, `(.L_x_704) ;  /* 0x0000000108a07547 */ /* 0x000fea000b800000 */
[----:B------:R-:W-:-:S09]  /*2b50*/  UISETP.NE.AND UP0, UPT, UR4, 0x17, UPT ;  /* 0x000000170400788c */ /* 0x000fd2000bf05270 */
[----:B------:R-:W-:Y:S05]  /*2b60*/  BRA.U !UP0, `(.L_x_705) ;  /* 0x00000001084c7547 */ /* 0x000fea000b800000 */
[----:B------:R-:W-:-:S09]  /*2b70*/  UISETP.NE.AND UP0, UPT, UR4, 0x18, UPT ;  /* 0x000000180400788c */ /* 0x000fd2000bf05270 */
[----:B------:R-:W-:Y:S05]  /*2b80*/  BRA.U UP0, `(.L_x_693) ;  /* 0x0000000500a87547 */ /* 0x000fea000b800000 */
[----:B------:R-:W-:Y:S01]  /*2b90*/  HADD2.F32 R7, -RZ, R0.H0_H0 ;  /* 0x20000000ff077230 */ /* 0x000fe20000004100 */
        /* <DEDUP_REMOVED lines=12> */
.L_x_707:
[----:B------:R-:W-:Y:S05]  /*2c60*/  BSYNC.RECONVERGENT B0 ;  /* 0x0000000000007941 */ /* 0x000fea0003800200 */
.L_x_706:
[----:B------:R-:W-:-:S05]  /*2c70*/  LOP3.LUT R5, R0, 0x80, R5, 0xf8, !PT ;  /* 0x0000008000057812 */ /* 0x000fca00078ef805 */
[----:B------:R0:W-:Y:S01]  /*2c80*/  STG.E.U8 desc[UR36][R2.64], R5 ;  /* 0x0000000502007986 */ /* 0x0001e2000c101124 */
[----:B------:R-:W-:Y:S05]  /*2c90*/  BRA `(.L_x_694) ;  /* 0x0000000800047947 */ /* 0x000fea0003800000 */
.L_x_705:
[----:B------:R-:W-:Y:S01]  /*2ca0*/  HADD2.F32 R7, -RZ, R0.H0_H0 ;  /* 0x20000000ff077230 */ /* 0x000fe20000004100 */
        /* <DEDUP_REMOVED lines=14> */
.L_x_709:
[----:B------:R-:W-:Y:S05]  /*2d90*/  BSYNC.RECONVERGENT B0 ;  /* 0x0000000000007941 */ /* 0x000fea0003800200 */
.L_x_708:
[----:B------:R-:W-:-:S05]  /*2da0*/  LOP3.LUT R5, R0, 0x80, R5, 0xf8, !PT ;  /* 0x0000008000057812 */ /* 0x000fca00078ef805 */
[----:B------:R0:W-:Y:S01]  /*2db0*/  STG.E.U8 desc[UR36][R2.64], R5 ;  /* 0x0000000502007986 */ /* 0x0001e2000c101124 */
[----:B------:R-:W-:Y:S05]  /*2dc0*/  BRA `(.L_x_694) ;  /* 0x0000000400b87947 */ /* 0x000fea0003800000 */
.L_x_704:
[----:B------:R-:W-:-:S05]  /*2dd0*/  HADD2.F32 R0, -RZ, R0.H0_H0 ;  /* 0x20000000ff007230 */ /* 0x000fca0000004100 */
[----:B------:R-:W-:-:S05]  /*2de0*/  F2FP.BF16.F32.PACK_AB R0, RZ, R0 ;  /* 0x00000000ff00723e */ /* 0x000fca00000010ff */
[----:B------:R0:W-:Y:S01]  /*2df0*/  STG.E.U16 desc[UR36][R2.64], R0 ;  /* 0x0000000002007986 */ /* 0x0001e2000c101524 */
[----:B------:R-:W-:Y:S05]  /*2e00*/  BRA `(.L_x_694) ;  /* 0x0000000400a87947 */ /* 0x000fea0003800000 */
.L_x_701:
        /* <DEDUP_REMOVED lines=8> */
[----:B------:R-:W-:-:S06]  /*2e90*/  HADD2.F32 R5, -RZ, R0.H0_H0 ;  /* 0x20000000ff057230 */ /* 0x000fcc0000004100 */
[----:B------:R-:W0:Y:S02]  /*2ea0*/  F2I.FTZ.U32.TRUNC.NTZ R5, R5 ;  /* 0x0000000500057305 */ /* 0x000e24000021f000 */
[----:B0-----:R0:W-:Y:S01]  /*2eb0*/  STG.E.U16 desc[UR36][R2.64], R5 ;  /* 0x0000000502007986 */ /* 0x0011e2000c101524 */
[----:B------:R-:W-:Y:S05]  /*2ec0*/  BRA `(.L_x_694) ;  /* 0x0000000400787947 */ /* 0x000fea0003800000 */
.L_x_712:
[----:B------:R-:W-:Y:S01]  /*2ed0*/  HADD2.F32 R5, -RZ, R0.H0_H0 ;  /* 0x20000000ff057230 */ /* 0x000fe20000004100 */
        /* <DEDUP_REMOVED lines=12> */
.L_x_715:
[----:B------:R-:W-:-:S04]  /*2fa0*/  SHF.R.U32.HI R0, RZ, 0x14, R5 ;  /* 0x00000014ff007819 */ /* 0x000fc80000011605 */
[----:B------:R-:W-:-:S04]  /*2fb0*/  LOP3.LUT R0, R0, 0x1, RZ, 0xc0, !PT ;  /* 0x0000000100007812 */ /* 0x000fc800078ec0ff */
[----:B------:R-:W-:-:S04]  /*2fc0*/  IADD3 R0, PT, PT, R5, 0x487ffff, R0 ;  /* 0x0487ffff05007810 */ /* 0x000fc80007ffe000 */
[----:B------:R-:W-:-:S04]  /*2fd0*/  SHF.R.U32.HI R0, RZ, 0x14, R0 ;  /* 0x00000014ff007819 */ /* 0x000fc80000011600 */
[----:B------:R-:W-:-:S07]  /*2fe0*/  LOP3.LUT R4, R0, 0xff, RZ, 0xc0, !PT ;  /* 0x000000ff00047812 */ /* 0x000fce00078ec0ff */
.L_x_716:
[----:B------:R-:W-:-:S04]  /*2ff0*/  SHF.R.U32.HI R5, RZ, 0x18, R5 ;  /* 0x00000018ff057819 */ /* 0x000fc80000011605 */
[----:B------:R-:W-:-:S04]  /*3000*/  LOP3.LUT R4, R4, 0x80, R5, 0xf8, !PT ;  /* 0x0000008004047812 */ /* 0x000fc800078ef805 */
[----:B------:R-:W-:-:S07]  /*3010*/  PRMT R0, R4, 0x7610, R0 ;  /* 0x0000761004007816 */ /* 0x000fce0000000000 */
.L_x_714:
[----:B------:R-:W-:Y:S05]  /*3020*/  BSYNC.RECONVERGENT B0 ;  /* 0x0000000000007941 */ /* 0x000fea0003800200 */
.L_x_713:
[----:B------:R0:W-:Y:S01]  /*3030*/  STG.E.U8 desc[UR36][R2.64], R0 ;  /* 0x0000000002007986 */ /* 0x0001e2000c101124 */
[----:B------:R-:W-:Y:S05]  /*3040*/  BRA `(.L_x_694) ;  /* 0x0000000400187947 */ /* 0x000fea0003800000 */
.L_x_711:
[----:B------:R-:W-:Y:S01]  /*3050*/  HADD2.F32 R5, -RZ, R0.H0_H0 ;  /* 0x20000000ff057230 */ /* 0x000fe20000004100 */
[----:B------:R-:W-:Y:S01]  /*3060*/  BSSY.RECONVERGENT B0, `(.L_x_717) ;  /* 0x0000014000007945 */ /* 0x000fe20003800200 */
[----:B------:R-:W-:-:S03]  /*3070*/  IMAD.MOV.U32 R0, RZ, RZ, 0x80 ;  /* 0x00000080ff007424 */ /* 0x000fc600078e00ff */
        /* <DEDUP_REMOVED lines=10> */
.L_x_719:
[----:B------:R-:W-:-:S04]  /*3120*/  SHF.R.U32.HI R0, RZ, 0x15, R5 ;  /* 0x00000015ff007819 */ /* 0x000fc80000011605 */
[----:B------:R-:W-:-:S04]  /*3130*/  LOP3.LUT R0, R0, 0x1, RZ, 0xc0, !PT ;  /* 0x0000000100007812 */ /* 0x000fc800078ec0ff */
[----:B------:R-:W-:-:S04]  /*3140*/  IADD3 R0, PT, PT, R5, 0x88fffff, R0 ;  /* 0x088fffff05007810 */ /* 0x000fc80007ffe000 */
[----:B------:R-:W-:-:S04]  /*3150*/  SHF.R.U32.HI R0, RZ, 0x15, R0 ;  /* 0x00000015ff007819 */ /* 0x000fc80000011600 */
[----:B------:R-:W-:-:S07]  /*3160*/  LOP3.LUT R4, R0, 0xff, RZ, 0xc0, !PT ;  /* 0x000000ff00047812 */ /* 0x000fce00078ec0ff */
.L_x_720:
[----:B------:R-:W-:-:S04]  /*3170*/  SHF.R.U32.HI R5, RZ, 0x18, R5 ;  /* 0x00000018ff057819 */ /* 0x000fc80000011605 */
[----:B------:R-:W-:-:S04]  /*3180*/  LOP3.LUT R4, R4, 0x80, R5, 0xf8, !PT ;  /* 0x0000008004047812 */ /* 0x000fc800078ef805 */
[----:B------:R-:W-:-:S07]  /*3190*/  PRMT R0, R4, 0x7610, R0 ;  /* 0x0000761004007816 */ /* 0x000fce0000000000 */
.L_x_718:
[----:B------:R-:W-:Y:S05]  /*31a0*/  BSYNC.RECONVERGENT B0 ;  /* 0x0000000000007941 */ /* 0x000fea0003800200 */
.L_x_717:
[----:B------:R0:W-:Y:S01]  /*31b0*/  STG.E.U8 desc[UR36][R2.64], R0 ;  /* 0x0000000002007986 */ /* 0x0001e2000c101124 */
[----:B------:R-:W-:Y:S05]  /*31c0*/  BRA `(.L_x_694) ;  /* 0x0000000000b87947 */ /* 0x000fea0003800000 */
.L_x_710:
[----:B------:R-:W-:-:S09]  /*31d0*/  UISETP.NE.AND UP0, UPT, UR4, 0x1c, UPT ;  /* 0x0000001c0400788c */ /* 0x000fd2000bf05270 */
[----:B------:R-:W-:Y:S05]  /*31e0*/  BRA.U !UP0, `(.L_x_721) ;  /* 0x0000000108a47547 */ /* 0x000fea000b800000 */
[----:B------:R-:W-:-:S09]  /*31f0*/  UISETP.NE.AND UP0, UPT, UR4, 0x1d, UPT ;  /* 0x0000001d0400788c */ /* 0x000fd2000bf05270 */
[----:B------:R-:W-:Y:S05]  /*3200*/  BRA.U !UP0, `(.L_x_722) ;  /* 0x00000001088c7547 */ /* 0x000fea000b800000 */
[----:B------:R-:W-:-:S09]  /*3210*/  UISETP.NE.AND UP0, UPT, UR4, 0x2c, UPT ;  /* 0x0000002c0400788c */ /* 0x000fd2000bf05270 */
[----:B------:R-:W-:Y:S05]  /*3220*/  BRA.U !UP0, `(.L_x_723) ;  /* 0x0000000108447547 */ /* 0x000fea000b800000 */
.L_x_693:
[----:B------:R-:W-:Y:S01]  /*3230*/  MOV R0, 0x0 ;  /* 0x0000000000007802 */ /* 0x000fe20000000f00 */
[----:B------:R-:W0:Y:S01]  /*3240*/  LDCU.64 UR6, c[0x4][0x158] ;  /* 0x01002b00ff0677ac */ /* 0x000e220008000a00 */
[----:B------:R-:W-:Y:S02]  /*3250*/  HFMA2 R12, -RZ, RZ, 0, 5.9604644775390625e-08 ;  /* 0x00000001ff0c7431 */ /* 0x000fe400000001ff */
[----:B------:R-:W-:Y:S01]  /*3260*/  IMAD.MOV.U32 R8, RZ, RZ, 0x65 ;  /* 0x00000065ff087424 */ /* 0x000fe200078e00ff */
[----:B------:R1:W2:Y:S01]  /*3270*/  LDC.64 R2, c[0x4][R0] ;  /* 0x0100000000027b82 */ /* 0x0002a20000000a00 */
[----:B------:R-:W3:Y:S01]  /*3280*/  LDCU.64 UR8, c[0x4][0x160] ;  /* 0x01002c00ff0877ac */ /* 0x000ee20008000a00 */
[----:B------:R-:W-:Y:S01]  /*3290*/  IMAD.MOV.U32 R13, RZ, RZ, RZ ;  /* 0x000000ffff0d7224 */ /* 0x000fe200078e00ff */
[----:B------:R-:W4:Y:S01]  /*32a0*/  LDCU.64 UR4, c[0x4][0x60] ;  /* 0x01000c00ff0477ac */ /* 0x000f220008000a00 */
[----:B0-----:R-:W-:Y:S01]  /*32b0*/  IMAD.U32 R4, RZ, RZ, UR6 ;  /* 0x00000006ff047e24 */ /* 0x001fe2000f8e00ff */
[----:B------:R-:W-:Y:S01]  /*32c0*/  MOV R5, UR7 ;  /* 0x0000000700057c02 */ /* 0x000fe20008000f00 */
[----:B---3--:R-:W-:-:S02]  /*32d0*/  IMAD.U32 R6, RZ, RZ, UR8 ;  /* 0x00000008ff067e24 */ /* 0x008fc4000f8e00ff */
[----:B------:R-:W-:Y:S01]  /*32e0*/  IMAD.U32 R7, RZ, RZ, UR9 ;  /* 0x00000009ff077e24 */ /* 0x000fe2000f8e00ff */
[----:B----4-:R-:W-:Y:S01]  /*32f0*/  MOV R10, UR4 ;  /* 0x00000004000a7c02 */ /* 0x010fe20008000f00 */
[----:B-1----:R-:W-:-:S07]  /*3300*/  IMAD.U32 R11, RZ, RZ, UR5 ;  /* 0x00000005ff0b7e24 */ /* 0x002fce000f8e00ff */
[----:B------:R-:W-:-:S07]  /*3310*/  LEPC R20, `(.L_x_724) ;  /* 0x000000001014794e */ /* 0x000fce0000000000 */
[----:B--2---:R-:W-:Y:S05]  /*3320*/  CALL.ABS.NOINC R2 ;  /* 0x0000000002007343 */ /* 0x004fea0003c00000 */
.L_x_724:
[----:B------:R-:W-:Y:S05]  /*3330*/  BRA `(.L_x_694) ;  /* 0x00000000005c7947 */ /* 0x000fea0003800000 */
.L_x_723:
[----:B------:R-:W-:-:S05]  /*3340*/  HADD2.F32 R5, -RZ, R0.H0_H0 ;  /* 0x20000000ff057230 */ /* 0x000fca0000004100 */
        /* <DEDUP_REMOVED lines=15> */
.L_x_722:
[----:B------:R-:W-:-:S06]  /*3440*/  HADD2.F32 R4, -RZ, R0.H0_H0 ;  /* 0x20000000ff047230 */ /* 0x000fcc0000004100 */
[----:B------:R-:W0:Y:S02]  /*3450*/  F2I.U64.TRUNC R4, R4 ;  /* 0x0000000400047311 */ /* 0x000e24000020d800 */
[----:B0-----:R0:W-:Y:S01]  /*3460*/  STG.E.64 desc[UR36][R2.64], R4 ;  /* 0x0000000402007986 */ /* 0x0011e2000c101b24 */
[----:B------:R-:W-:Y:S05]  /*3470*/  BRA `(.L_x_694) ;  /* 0x00000000000c7947 */ /* 0x000fea0003800000 */
.L_x_721:
[----:B------:R-:W-:-:S04]  /*3480*/  HADD2.F32 R0, -RZ, R0.H0_H0 ;  /* 0x20000000ff007230 */ /* 0x000fc80000004100 */
[----:B------:R-:W0:Y:S02]  /*3490*/  F2I.FTZ.U32.TRUNC.NTZ R5, R0 ;  /* 0x0000000000057305 */ /* 0x000e24000021f000 */
[----:B0-----:R0:W-:Y:S02]  /*34a0*/  STG.E desc[UR36][R2.64], R5 ;  /* 0x0000000502007986 */ /* 0x0011e4000c101924 */
.L_x_694:
[----:B------:R-:W-:-:S07]  /*34b0*/  IADD3 R17, PT, PT, R17, 0x80, RZ ;  /* 0x0000008011117810 */ /* 0x000fce0007ffe0ff */
.L_x_653:
[----:B------:R-:W-:Y:S05]  /*34c0*/  BSYNC.RECONVERGENT B6 ;  /* 0x0000000000067941 */ /* 0x000fea0003800200 */
.L_x_652:
        /* <DEDUP_REMOVED lines=307> */
.L_x_727:
        /* <DEDUP_REMOVED lines=18> */
.L_x_731:
[----:B------:R-:W2:Y:S02]  /*4920*/  LDG.E.U8 R2, desc[UR36][R2.64] ;  /* 0x0000002402027981 */ /* 0x000ea4000c1e1100 */
[----:B--2---:R-:W-:-:S04]  /*4930*/  I2FP.F32.U32 R0, R2 ;  /* 0x0000000200007245 */ /* 0x004fc80000201000 */
[----:B------:R-:W-:Y:S01]  /*4940*/  F2FP.F16.F32.PACK_AB R0, RZ, R0 ;  /* 0x00000000ff00723e */ /* 0x000fe200000000ff */
[----:B------:R-:W-:Y:S06]  /*4950*/  BRA `(.L_x_733) ;  /* 0x0000000c009c7947 */ /* 0x000fec0003800000 */
.L_x_730:
        /* <DEDUP_REMOVED lines=10> */
.L_x_735:
[----:B------:R-:W2:Y:S02]  /*4a00*/  LDG.E R2, desc[UR36][R2.64] ;  /* 0x0000002402027981 */ /* 0x000ea4000c1e1900 */
[----:B--2---:R-:W-:-:S04]  /*4a10*/  I2FP.F32.S32 R0, R2 ;  /* 0x0000000200007245 */ /* 0x004fc80000201400 */
[----:B------:R-:W-:Y:S01]  /*4a20*/  F2FP.F16.F32.PACK_AB R0, RZ, R0 ;  /* 0x00000000ff00723e */ /* 0x000fe200000000ff */
[----:B------:R-:W-:Y:S06]  /*4a30*/  BRA `(.L_x_733) ;  /* 0x0000000c00647947 */ /* 0x000fec0003800000 */
.L_x_734:
[----:B------:R-:W2:Y:S02]  /*4a40*/  LDG.E.U16 R2, desc[UR36][R2.64] ;  /* 0x0000002402027981 */ /* 0x000ea4000c1e1500 */
[----:B--2---:R-:W0:Y:S02]  /*4a50*/  I2F.S16 R0, R2 ;  /* 0x0000000200007306 */ /* 0x004e240000101400 */
[----:B0-----:R-:W-:Y:S01]  /*4a60*/  F2FP.F16.F32.PACK_AB R0, RZ, R0 ;  /* 0x00000000ff00723e */ /* 0x001fe200000000ff */
[----:B------:R-:W-:Y:S06]  /*4a70*/  BRA `(.L_x_733) ;  /* 0x0000000c00547947 */ /* 0x000fec0003800000 */
.L_x_729:
        /* <DEDUP_REMOVED lines=9> */
.L_x_737:
[----:B------:R1:W5:Y:S01]  /*4b10*/  LDG.E.U16 R0, desc[UR36][R2.64] ;  /* 0x0000002402007981 */ /* 0x000362000c1e1500 */
[----:B------:R-:W-:Y:S05]  /*4b20*/  BRA `(.L_x_733) ;  /* 0x0000000c00287947 */ /* 0x000fea0003800000 */
.L_x_736:
        /* <DEDUP_REMOVED lines=9> */
.L_x_739:
[----:B------:R0:W5:Y:S01]  /*4bc0*/  LDG.E.U16 R0, desc[UR36][R2.64] ;  /* 0x0000002402007981 */ /* 0x000162000c1e1500 */
[----:B------:R-:W-:Y:S05]  /*4bd0*/  BRA `(.L_x_733) ;  /* 0x0000000800fc7947 */ /* 0x000fea0003800000 */
.L_x_738:
        /* <DEDUP_REMOVED lines=12> */
.L_x_728:
        /* <DEDUP_REMOVED lines=13> */
.L_x_742:
        /* <DEDUP_REMOVED lines=12> */
.L_x_741:
        /* <DEDUP_REMOVED lines=27> */
.L_x_744:
        /* <DEDUP_REMOVED lines=11> */
[----:B------:R-:W-:Y:S01]  /*5090*/  F2FP.F16.F32.PACK_AB R0, RZ, R0 ;  /* 0x00000000ff00723e */ /* 0x000fe200000000ff */
[----:B------:R-:W-:Y:S06]  /*50a0*/  BRA `(.L_x_733) ;  /* 0x0000000400c87947 */ /* 0x000fec0003800000 */
.L_x_743:
[----:B------:R-:W2:Y:S02]  /*50b0*/  LDG.E.U16 R0, desc[UR36][R2.64] ;  /* 0x0000002402007981 */ /* 0x000ea4000c1e1500 */
[----:B--2---:R-:W-:-:S04]  /*50c0*/  SHF.L.U32 R0, R0, 0x10, RZ ;  /* 0x0000001000007819 */ /* 0x004fc800000006ff */
[----:B------:R-:W-:Y:S01]  /*50d0*/  F2FP.F16.F32.PACK_AB R0, RZ, R0 ;  /* 0x00000000ff00723e */ /* 0x000fe200000000ff */
[----:B------:R-:W-:Y:S06]  /*50e0*/  BRA `(.L_x_733) ;  /* 0x0000000400b87947 */ /* 0x000fec0003800000 */
.L_x_740:
        /* <DEDUP_REMOVED lines=12> */
.L_x_747:
        /* <DEDUP_REMOVED lines=21> */
.L_x_751:
[----:B------:R-:W-:Y:S05]  /*5300*/  BSYNC.RECONVERGENT B1 ;  /* 0x0000000000017941 */ /* 0x000fea0003800200 */
.L_x_750:
[----:B------:R-:W-:Y:S01]  /*5310*/  IMAD.SHL.U32 R0, R0, 0x100000, RZ ;  /* 0x0010000000007824 */ /* 0x000fe200078e00ff */
[----:B------:R-:W-:-:S04]  /*5320*/  LEA R2, R2, 0x3b800000, 0x17 ;  /* 0x3b80000002027811 */ /* 0x000fc800078eb8ff */
[----:B------:R-:W-:-:S07]  /*5330*/  LOP3.LUT R0, R2, R0, R7, 0xfe, !PT ;  /* 0x0000000002007212 */ /* 0x000fce00078efe07 */
.L_x_749:
[----:B------:R-:W-:Y:S05]  /*5340*/  BSYNC.RECONVERGENT B0 ;  /* 0x0000000000007941 */ /* 0x000fea0003800200 */
.L_x_748:
[----:B------:R-:W-:Y:S01]  /*5350*/  F2FP.F16.F32.PACK_AB R0, RZ, R0 ;  /* 0x00000000ff00723e */ /* 0x000fe200000000ff */
[----:B------:R-:W-:Y:S06]  /*5360*/  BRA `(.L_x_733) ;  /* 0x0000000400187947 */ /* 0x000fec0003800000 */
.L_x_746:
        /* <DEDUP_REMOVED lines=21> */
.L_x_755:
[----:B------:R-:W-:Y:S05]  /*54c0*/  BSYNC.RECONVERGENT B1 ;  /* 0x0000000000017941 */ /* 0x000fea0003800200 */
.L_x_754:
[----:B------:R-:W-:Y:S01]  /*54d0*/  IMAD.SHL.U32 R0, R0, 0x200000, RZ ;  /* 0x0020000000007824 */ /* 0x000fe200078e00ff */
[----:B------:R-:W-:-:S04]  /*54e0*/  LEA R2, R2, 0x37800000, 0x17 ;  /* 0x3780000002027811 */ /* 0x000fc800078eb8ff */
[----:B------:R-:W-:-:S07]  /*54f0*/  LOP3.LUT R0, R2, R0, R7, 0xfe, !PT ;  /* 0x0000000002007212 */ /* 0x000fce00078efe07 */
.L_x_753:
[----:B------:R-:W-:Y:S05]  /*5500*/  BSYNC.RECONVERGENT B0 ;  /* 0x0000000000007941 */ /* 0x000fea0003800200 */
.L_x_752:
[----:B------:R-:W-:Y:S01]  /*5510*/  F2FP.F16.F32.PACK_AB R0, RZ, R0 ;  /* 0x00000000ff00723e */ /* 0x000fe200000000ff */
[----:B------:R-:W-:Y:S06]  /*5520*/  BRA `(.L_x_733) ;  /* 0x0000000000a87947 */ /* 0x000fec0003800000 */
.L_x_745:
        /* <DEDUP_REMOVED lines=14> */
.L_x_759:
[----:B------:R-:W-:Y:S05]  /*5610*/  BSYNC.RECONVERGENT B0 ;  /* 0x0000000000007941 */ /* 0x000fea0003800200 */
.L_x_758:
[----:B------:R-:W-:Y:S01]  /*5620*/  F2FP.F16.F32.PACK_AB R0, RZ, R0 ;  /* 0x00000000ff00723e */ /* 0x000fe200000000ff */
[----:B------:R-:W-:Y:S06]  /*5630*/  BRA `(.L_x_733) ;  /* 0x0000000000647947 */ /* 0x000fec0003800000 */
.L_x_732:
        /* <DEDUP_REMOVED lines=16> */
.L_x_760:
[----:B------:R-:W-:Y:S01]  /*5740*/  PRMT R0, RZ, 0x7610, R0 ;  /* 0x00007610ff007816 */ /* 0x000fe20000000000 */
[----:B------:R-:W-:Y:S06]  /*5750*/  BRA `(.L_x_733) ;  /* 0x00000000001c7947 */ /* 0x000fec0003800000 */
.L_x_757:
[----:B------:R-:W2:Y:S02]  /*5760*/  LDG.E.64 R2, desc[UR36][R2.64] ;  /* 0x0000002402027981 */ /* 0x000ea4000c1e1b00 */
[----:B--2---:R-:W0:Y:S02]  /*5770*/  I2F.U64 R0, R2 ;  /* 0x0000000200007312 */ /* 0x004e240000301000 */
[----:B0-----:R-:W-:Y:S01]  /*5780*/  F2FP.F16.F32.PACK_AB R0, RZ, R0 ;  /* 0x00000000ff00723e */ /* 0x001fe200000000ff */
[----:B------:R-:W-:Y:S06]  /*5790*/  BRA `(.L_x_733) ;  /* 0x00000000000c7947 */ /* 0x000fec0003800000 */
.L_x_756:
[----:B------:R-:W2:Y:S02]  /*57a0*/  LDG.E R2, desc[UR36][R2.64] ;  /* 0x0000002402027981 */ /* 0x000ea4000c1e1900 */
[----:B--2---:R-:W-:-:S04]  /*57b0*/  I2FP.F32.U32 R0, R2 ;  /* 0x0000000200007245 */ /* 0x004fc80000201000 */
[----:B------:R-:W-:-:S07]  /*57c0*/  F2FP.F16.F32.PACK_AB R0, RZ, R0 ;  /* 0x00000000ff00723e */ /* 0x000fce00000000ff */
.L_x_733:
        /* <DEDUP_REMOVED lines=47> */
.L_x_764:
[----:B------:R-:W-:-:S06]  /*5ac0*/  HADD2.F32 R5, -RZ, R0.H0_H0 ;  /* 0x20000000ff057230 */ /* 0x000fcc0000004100 */
[----:B------:R-:W0:Y:S02]  /*5ad0*/  F2I.S64.TRUNC R4, R5 ;  /* 0x0000000500047311 */ /* 0x000e24000020d900 */
[----:B0-----:R0:W-:Y:S01]  /*5ae0*/  STG.E.U8 desc[UR36][R2.64], R4 ;  /* 0x0000000402007986 */ /* 0x0011e2000c101124 */
[----:B------:R-:W-:Y:S05]  /*5af0*/  BRA `(.L_x_766) ;  /* 0x0000000c006c7947 */ /* 0x000fea0003800000 */
.L_x_763:
        /* <DEDUP_REMOVED lines=10> */
.L_x_768:
[----:B------:R-:W-:-:S04]  /*5ba0*/  HADD2.F32 R0, -RZ, R0.H0_H0 ;  /* 0x20000000ff007230 */ /* 0x000fc80000004100 */
[----:B------:R-:W0:Y:S02]  /*5bb0*/  F2I.FTZ.TRUNC.NTZ R5, R0 ;  /* 0x0000000000057305 */ /* 0x000e24000021f100 */
[----:B0-----:R0:W-:Y:S01]  /*5bc0*/  STG.E desc[UR36][R2.64], R5 ;  /* 0x0000000502007986 */ /* 0x0011e2000c101924 */
[----:B------:R-:W-:Y:S05]  /*5bd0*/  BRA `(.L_x_766) ;  /* 0x0000000c00347947 */ /* 0x000fea0003800000 */
.L_x_767:
[----:B------:R-:W-:-:S04]  /*5be0*/  HADD2.F32 R0, -RZ, R0.H0_H0 ;  /* 0x20000000ff007230 */ /* 0x000fc80000004100 */
[----:B------:R-:W0:Y:S02]  /*5bf0*/  F2I.FTZ.TRUNC.NTZ R5, R0 ;  /* 0x0000000000057305 */ /* 0x000e24000021f100 */
[----:B0-----:R0:W-:Y:S01]  /*5c00*/  STG.E.U16 desc[UR36][R2.64], R5 ;  /* 0x0000000502007986 */ /* 0x0011e2000c101524 */
[----:B------:R-:W-:Y:S05]  /*5c10*/  BRA `(.L_x_766) ;  /* 0x0000000c00247947 */ /* 0x000fea0003800000 */
.L_x_762:
        /* <DEDUP_REMOVED lines=9> */
.L_x_770:
[----:B------:R0:W-:Y:S01]  /*5cb0*/  STG.E.U16 desc[UR36][R2.64], R0 ;  /* 0x0000000002007986 */ /* 0x0001e2000c101524 */
[----:B------:R-:W-:Y:S05]  /*5cc0*/  BRA `(.L_x_766) ;  /* 0x0000000800f87947 */ /* 0x000fea0003800000 */
.L_x_769:
[----:B------:R-:W-:-:S09]  /*5cd0*/  UISETP.NE.AND UP0, UPT, UR4, 0x7, UPT ;  /* 0x000000070400788c */ /* 0x000fd2000bf05270 */
[----:B------:R-:W-:Y:S05]  /*5ce0*/  BRA.U !UP0, `(.L_x_771) ;  /* 0x0000000108347547 */ /* 0x000fea000b800000 */
[----:B------:R-:W-:-:S09]  /*5cf0*/  UISETP.NE.AND UP0, UPT, UR4, 0x8, UPT ;  /* 0x000000080400788c */ /* 0x000fd2000bf05270 */
[----:B------:R-:W-:Y:S05]  /*5d00*/  BRA.U !UP0, `(.L_x_772) ;  /* 0x0000000108187547 */ /* 0x000fea000b800000 */
[----:B------:R-:W-:-:S09]  /*5d10*/  UISETP.NE.AND UP0, UPT, UR4, 0x9, UPT ;  /* 0x000000090400788c */ /* 0x000fd2000bf05270 */
[----:B------:R-:W-:Y:S05]  /*5d20*/  BRA.U UP0, `(.L_x_765) ;  /* 0x0000000500fc7547 */ /* 0x000fea000b800000 */
[----:B------:R-:W-:Y:S01]  /*5d30*/  HADD2.F32 R4, -RZ, R0.H0_H0 ;  /* 0x20000000ff047230 */ /* 0x000fe20000004100 */
[----:B------:R-:W-:-:S05]  /*5d40*/  MOV R5, RZ ;  /* 0x000000ff00057202 */ /* 0x000fca0000000f00 */
[----:B------:R0:W-:Y:S01]  /*5d50*/  STG.E.64 desc[UR36][R2.64], R4 ;  /* 0x0000000402007986 */ /* 0x0001e2000c101b24 */
[----:B------:R-:W-:Y:S05]  /*5d60*/  BRA `(.L_x_766) ;  /* 0x0000000800d07947 */ /* 0x000fea0003800000 */
.L_x_772:
[----:B------:R-:W-:-:S05]  /*5d70*/  HADD2.F32 R0, -RZ, R0.H0_H0 ;  /* 0x20000000ff007230 */ /* 0x000fca0000004100 */
[----:B------:R-:W-:-:S04]  /*5d80*/  F2FP.F16.F32.PACK_AB R0, RZ, R0 ;  /* 0x00000000ff00723e */ /* 0x000fc800000000ff */
[----:B------:R-:W-:-:S05]  /*5d90*/  PRMT R0, R0, 0x5410, RZ ;  /* 0x0000541000007816 */ /* 0x000fca00000000ff */
[----:B------:R0:W-:Y:S01]  /*5da0*/  STG.E desc[UR36][R2.64], R0 ;  /* 0x0000000002007986 */ /* 0x0001e2000c101924 */
[----:B------:R-:W-:Y:S05]  /*5db0*/  BRA `(.L_x_766) ;  /* 0x0000000800bc7947 */ /* 0x000fea0003800000 */
.L_x_771:
[----:B------:R-:W-:-:S05]  /*5dc0*/  HADD2.F32 R4, -RZ, R0.H0_H0 ;  /* 0x20000000ff047230 */ /* 0x000fca0000004100 */
[----:B------:R-:W-:-:S06]  /*5dd0*/  FMUL.FTZ R4, R4, 1 ;  /* 0x3f80000004047820 */ /* 0x000fcc0000410000 */
[----:B------:R-:W0:Y:S02]  /*5de0*/  F2F.F64.F32 R4, R4 ;  /* 0x0000000400047310 */ /* 0x000e240000201800 */
[----:B0-----:R0:W-:Y:S01]  /*5df0*/  STG.E.64 desc[UR36][R2.64], R4 ;  /* 0x0000000402007986 */ /* 0x0011e2000c101b24 */
[----:B------:R-:W-:Y:S05]  /*5e00*/  BRA `(.L_x_766) ;  /* 0x0000000800a87947 */ /* 0x000fea0003800000 */
.L_x_761:
        /* <DEDUP_REMOVED lines=14> */
.L_x_776:
[----:B------:R-:W-:Y:S01]  /*5ef0*/  HADD2.F32 R5, -RZ, R0.H0_H0 ;  /* 0x20000000ff057230 */ /* 0x000fe20000004100 */
        /* <DEDUP_REMOVED lines=17> */
.L_x_779:
[----:B------:R-:W-:-:S04]  /*6010*/  SHF.R.U32.HI R5, RZ, 0x18, R5 ;  /* 0x00000018ff057819 */ /* 0x000fc80000011605 */
[----:B------:R-:W-:-:S07]  /*6020*/  LOP3.LUT R0, R0, 0x80, R5, 0xf8, !PT ;  /* 0x0000008000007812 */ /* 0x000fce00078ef805 */
.L_x_778:
[----:B------:R-:W-:Y:S05]  /*6030*/  BSYNC.RECONVERGENT B0 ;  /* 0x0000000000007941 */ /* 0x000fea0003800200 */
.L_x_777:
[----:B------:R0:W-:Y:S01]  /*6040*/  STG.E.U8 desc[UR36][R2.64], R0 ;  /* 0x0000000002007986 */ /* 0x0001e2000c101124 */
[----:B------:R-:W-:Y:S05]  /*6050*/  BRA `(.L_x_766) ;  /* 0x0000000800147947 */ /* 0x000fea0003800000 */
.L_x_775:
[----:B------:R-:W-:Y:S01]  /*6060*/  HADD2.F32 R5, -RZ, R0.H0_H0 ;  /* 0x20000000ff057230 */ /* 0x000fe20000004100 */
        /* <DEDUP_REMOVED lines=17> */
.L_x_782:
[----:B------:R-:W-:-:S04]  /*6180*/  SHF.R.U32.HI R5, RZ, 0x18, R5 ;  /* 0x00000018ff057819 */ /* 0x000fc80000011605 */
[----:B------:R-:W-:-:S07]  /*6190*/  LOP3.LUT R0, R0, 0x80, R5, 0xf8, !PT ;  /* 0x0000008000007812 */ /* 0x000fce00078ef805 */
.L_x_781:
[----:B------:R-:W-:Y:S05]  /*61a0*/  BSYNC.RECONVERGENT B0 ;  /* 0x0000000000007941 */ /* 0x000fea0003800200 */
.L_x_780:
[----:B------:R0:W-:Y:S01]  /*61b0*/  STG.E.U8 desc[UR36][R2.64], R0 ;  /* 0x0000000002007986 */ /* 0x0001e2000c101124 */
[----:B------:R-:W-:Y:S05]  /*61c0*/  BRA `(.L_x_766) ;  /* 0x0000000400b87947 */ /* 0x000fea0003800000 */
.L_x_774:
[----:B------:R-:W-:-:S09]  /*61d0*/  UISETP.NE.AND UP0, UPT, UR4, 0x1c, UPT ;  /* 0x0000001c0400788c */ /* 0x000fd2000bf05270 */
[----:B------:R-:W-:Y:S05]  /*61e0*/  BRA.U !UP0, `(.L_x_783) ;  /* 0x0000000108607547 */ /* 0x000fea000b800000 */
[----:B------:R-:W-:-:S09]  /*61f0*/  UISETP.NE.AND UP0, UPT, UR4, 0x1d, UPT ;  /* 0x0000001d0400788c */ /* 0x000fd2000bf05270 */
[----:B------:R-:W-:Y:S05]  /*6200*/  BRA.U !UP0, `(.L_x_784) ;  /* 0x0000000108487547 */ /* 0x000fea000b800000 */
[----:B------:R-:W-:-:S09]  /*6210*/  UISETP.NE.AND UP0, UPT, UR4, 0x2c, UPT ;  /* 0x0000002c0400788c */ /* 0x000fd2000bf05270 */
[----:B------:R-:W-:Y:S05]  /*6220*/  BRA.U UP0, `(.L_x_765) ;  /* 0x0000000100bc7547 */ /* 0x000fea000b800000 */
        /* <DEDUP_REMOVED lines=16> */
.L_x_784:
[----:B------:R-:W-:-:S06]  /*6330*/  HADD2.F32 R4, -RZ, R0.H0_H0 ;  /* 0x20000000ff047230 */ /* 0x000fcc0000004100 */
[----:B------:R-:W0:Y:S02]  /*6340*/  F2I.U64.TRUNC R4, R4 ;  /* 0x0000000400047311 */ /* 0x000e24000020d800 */
[----:B0-----:R0:W-:Y:S01]  /*6350*/  STG.E.64 desc[UR36][R2.64], R4 ;  /* 0x0000000402007986 */ /* 0x0011e2000c101b24 */
[----:B------:R-:W-:Y:S05]  /*6360*/  BRA `(.L_x_766) ;  /* 0x0000000400507947 */ /* 0x000fea0003800000 */
.L_x_783:
[----:B------:R-:W-:-:S04]  /*6370*/  HADD2.F32 R0, -RZ, R0.H0_H0 ;  /* 0x20000000ff007230 */ /* 0x000fc80000004100 */
[----:B------:R-:W0:Y:S02]  /*6380*/  F2I.FTZ.U32.TRUNC.NTZ R5, R0 ;  /* 0x0000000000057305 */ /* 0x000e24000021f000 */
[----:B0-----:R0:W-:Y:S01]  /*6390*/  STG.E desc[UR36][R2.64], R5 ;  /* 0x0000000502007986 */ /* 0x0011e2000c101924 */
[----:B------:R-:W-:Y:S05]  /*63a0*/  BRA `(.L_x_766) ;  /* 0x0000000400407947 */ /* 0x000fea0003800000 */
.L_x_773:
        /* <DEDUP_REMOVED lines=11> */
.L_x_786:
[----:B------:R-:W-:Y:S01]  /*6460*/  HADD2.F32 R0, -RZ, R0.H0_H0 ;  /* 0x20000000ff007230 */ /* 0x000fe20000004100 */
[----:B------:R-:W-:-:S04]  /*6470*/  CS2R R6, SRZ ;  /* 0x0000000000067805 */ /* 0x000fc8000001ff00 */
[----:B------:R-:W-:-:S04]  /*6480*/  FMUL.FTZ R0, R0, 1 ;  /* 0x3f80000000007820 */ /* 0x000fc80000410000 */
[----:B------:R-:W0:Y:S02]  /*6490*/  F2F.F64.F32 R4, R0 ;  /* 0x0000000000047310 */ /* 0x000e240000201800 */
[----:B0-----:R4:W-:Y:S01]  /*64a0*/  STG.E.128 desc[UR36][R2.64], R4 ;  /* 0x0000000402007986 */ /* 0x0019e2000c101d24 */
[----:B------:R-:W-:Y:S05]  /*64b0*/  BRA `(.L_x_766) ;  /* 0x0000000000fc7947 */ /* 0x000fea0003800000 */
.L_x_785:
[----:B------:R-:W-:-:S09]  /*64c0*/  UISETP.NE.AND UP0, UPT, UR4, 0xf, UPT ;  /* 0x0000000f0400788c */ /* 0x000fd2000bf05270 */
[----:B------:R-:W-:Y:S05]  /*64d0*/  BRA.U !UP0, `(.L_x_787) ;  /* 0x0000000108e87547 */ /* 0x000fea000b800000 */
[----:B------:R-:W-:-:S09]  /*64e0*/  UISETP.NE.AND UP0, UPT, UR4, 0x17, UPT ;  /* 0x000000170400788c */ /* 0x000fd2000bf05270 */
[----:B------:R-:W-:Y:S05]  /*64f0*/  BRA.U !UP0, `(.L_x_788) ;  /* 0x0000000108907547 */ /* 0x000fea000b800000 */
[----:B------:R-:W-:-:S09]  /*6500*/  UISETP.NE.AND UP0, UPT, UR4, 0x18, UPT ;  /* 0x000000180400788c */ /* 0x000fd2000bf05270 */
[----:B------:R-:W-:Y:S05]  /*6510*/  BRA.U !UP0, `(.L_x_789) ;  /* 0x0000000108447547 */ /* 0x000fea000b800000 */
.L_x_765:
[----:B------:R-:W-:Y:S01]  /*6520*/  MOV R0, 0x0 ;  /* 0x0000000000007802 */ /* 0x000fe20000000f00 */
[----:B------:R-:W0:Y:S01]  /*6530*/  LDCU.64 UR4, c[0x4][0x158] ;  /* 0x01002b00ff0477ac */ /* 0x000e220008000a00 */
[----:B------:R-:W-:Y:S02]  /*6540*/  HFMA2 R8, -RZ, RZ, 0, 6.020069122314453125e-06 ;  /* 0x00000065ff087431 */ /* 0x000fe400000001ff */
[----:B------:R-:W-:Y:S01]  /*6550*/  IMAD.MOV.U32 R12, RZ, RZ, 0x1 ;  /* 0x00000001ff0c7424 */ /* 0x000fe200078e00ff */
[----:B------:R1:W2:Y:S01]  /*6560*/  LDC.64 R2, c[0x4][R0] ;  /* 0x0100000000027b82 */ /* 0x0002a20000000a00 */
[----:B------:R-:W3:Y:S01]  /*6570*/  LDCU.64 UR6, c[0x4][0x160] ;  /* 0x01002c00ff0677ac */ /* 0x000ee20008000a00 */
[----:B------:R-:W-:Y:S01]  /*6580*/  IMAD.MOV.U32 R13, RZ, RZ, RZ ;  /* 0x000000ffff0d7224 */ /* 0x000fe200078e00ff */
[----:B------:R-:W4:Y:S01]  /*6590*/  LDCU.64 UR8, c[0x4][0x60] ;  /* 0x01000c00ff0877ac */ /* 0x000f220008000a00 */
[----:B0-----:R-:W-:Y:S01]  /*65a0*/  MOV R4, UR4 ;  /* 0x0000000400047c02 */ /* 0x001fe20008000f00 */
[----:B------:R-:W-:-:S02]  /*65b0*/  IMAD.U32 R5, RZ, RZ, UR5 ;  /* 0x00000005ff057e24 */ /* 0x000fc4000f8e00ff */
[----:B---3--:R-:W-:Y:S01]  /*65c0*/  IMAD.U32 R6, RZ, RZ, UR6 ;  /* 0x00000006ff067e24 */ /* 0x008fe2000f8e00ff */
[----:B------:R-:W-:Y:S01]  /*65d0*/  MOV R7, UR7 ;  /* 0x0000000700077c02 */ /* 0x000fe20008000f00 */
[----:B----4-:R-:W-:Y:S02]  /*65e0*/  IMAD.U32 R10, RZ, RZ, UR8 ;  /* 0x00000008ff0a7e24 */ /* 0x010fe4000f8e00ff */
[----:B-1----:R-:W-:-:S07]  /*65f0*/  IMAD.U32 R11, RZ, RZ, UR9 ;  /* 0x00000009ff0b7e24 */ /* 0x002fce000f8e00ff */
[----:B------:R-:W-:-:S07]  /*6600*/  LEPC R20, `(.L_x_790) ;  /* 0x000000001014794e */ /* 0x000fce0000000000 */
[----:B--2---:R-:W-:Y:S05]  /*6610*/  CALL.ABS.NOINC R2 ;  /* 0x0000000002007343 */ /* 0x004fea0003c00000 */
.L_x_790:
[----:B------:R-:W-:Y:S05]  /*6620*/  BRA `(.L_x_766) ;  /* 0x0000000000a07947 */ /* 0x000fea0003800000 */
.L_x_789:
[----:B------:R-:W-:Y:S01]  /*6630*/  HADD2.F32 R7, -RZ, R0.H0_H0 ;  /* 0x20000000ff077230 */ /* 0x000fe20000004100 */
        /* <DEDUP_REMOVED lines=12> */
.L_x_792:
[----:B------:R-:W-:Y:S05]  /*6700*/  BSYNC.RECONVERGENT B0 ;  /* 0x0000000000007941 */ /* 0x000fea0003800200 */
.L_x_791:
[----:B------:R-:W-:-:S05]  /*6710*/  LOP3.LUT R5, R0, 0x80, R5, 0xf8, !PT ;  /* 0x0000008000057812 */ /* 0x000fca00078ef805 */
[----:B------:R2:W-:Y:S01]  /*6720*/  STG.E.U8 desc[UR36][R2.64], R5 ;  /* 0x0000000502007986 */ /* 0x0005e2000c101124 */
[----:B------:R-:W-:Y:S05]  /*6730*/  BRA `(.L_x_766) ;  /* 0x00000000005c7947 */ /* 0x000fea0003800000 */
.L_x_788:
[----:B------:R-:W-:Y:S01]  /*6740*/  HADD2.F32 R5, -RZ, R0.H0_H0 ;  /* 0x20000000ff057230 */ /* 0x000fe20000004100 */
        /* <DEDUP_REMOVED lines=11> */
.L_x_794:
[----:B------:R-:W-:Y:S01]  /*6800*/  IMAD.MOV.U32 R0, RZ, RZ, 0x7f ;  /* 0x0000007fff007424 */ /* 0x000fe200078e00ff */
[----:B------:R-:W-:-:S04]  /*6810*/  ISETP.GT.U32.AND P0, PT, R4, 0x7f800000, PT ;  /* 0x7f8000000400780c */ /* 0x000fc80003f04070 */
[----:B------:R-:W-:-:S09]  /*6820*/  SEL R0, R0, 0x7c, P0 ;  /* 0x0000007c00007807 */ /* 0x000fd20000000000 */
.L_x_795:
[----:B------:R-:W-:Y:S05]  /*6830*/  BSYNC.RECONVERGENT B0 ;  /* 0x0000000000007941 */ /* 0x000fea0003800200 */
.L_x_793:
[----:B------:R-:W-:-:S04]  /*6840*/  SHF.R.U32.HI R5, RZ, 0x18, R5 ;  /* 0x00000018ff057819 */ /* 0x000fc80000011605 */
[----:B------:R-:W-:-:S05]  /*6850*/  LOP3.LUT R5, R0, 0x80, R5, 0xf8, !PT ;  /* 0x0000008000057812 */ /* 0x000fca00078ef805 */
[----:B------:R1:W-:Y:S01]  /*6860*/  STG.E.U8 desc[UR36][R2.64], R5 ;  /* 0x0000000502007986 */ /* 0x0003e2000c101124 */
[----:B------:R-:W-:Y:S05]  /*6870*/  BRA `(.L_x_766) ;  /* 0x00000000000c7947 */ /* 0x000fea0003800000 */
.L_x_787:
[----:B------:R-:W-:-:S05]  /*6880*/  HADD2.F32 R0, -RZ, R0.H0_H0 ;  /* 0x20000000ff007230 */ /* 0x000fca0000004100 */
[----:B------:R-:W-:-:S05]  /*6890*/  F2FP.BF16.F32.PACK_AB R0, RZ, R0 ;  /* 0x00000000ff00723e */ /* 0x000fca00000010ff */
[----:B------:R0:W-:Y:S02]  /*68a0*/  STG.E.U16 desc[UR36][R2.64], R0 ;  /* 0x0000000002007986 */ /* 0x0001e4000c101524 */
.L_x_766:
[----:B------:R-:W-:-:S07]  /*68b0*/  VIADD R17, R17, 0x80 ;  /* 0x0000008011117836 */ /* 0x000fce0000000000 */
.L_x_726:
[----:B------:R-:W-:Y:S05]  /*68c0*/  BSYNC.RECONVERGENT B6 ;  /* 0x0000000000067941 */ /* 0x000fea0003800200 */
.L_x_725:
        /* <DEDUP_REMOVED lines=307> */
.L_x_798:
[----:B------:R-:W1:Y:S01]  /*7c00*/  LDCU.64 UR6, c[0x0][0x588] ;  /* 0x0000b100ff0677ac */ /* 0x000e620008000a00 */
[----:B------:R-:W-:-:S04]  /*7c10*/  UPRMT UR4, UR41, 0x9910, URZ ;  /* 0x0000991029047896 */ /* 0x000fc800080000ff */
[----:B------:R-:W-:Y:S01]  /*7c20*/  UISETP.GT.AND UP0, UPT, UR4, 0x9, UPT ;  /* 0x000000090400788c */ /* 0x000fe2000bf04270 */
[----:B-1234-:R-:W-:-:S04]  /*7c30*/  IADD3 R2, P0, PT, R0, UR6, RZ ;  /* 0x0000000600027c10 */ /* 0x01efc8000ff1e0ff */
[----:B------:R-:W-:-:S04]  /*7c40*/  IADD3.X R3, PT, PT, RZ, UR7, RZ, P0, !PT ;  /* 0x00000007ff037c10 */ /* 0x000fc800087fe4ff */
        /* <DEDUP_REMOVED lines=13> */
.L_x_802:
[----:B------:R-:W2:Y:S02]  /*7d20*/  LDG.E.U8 R2, desc[UR36][R2.64] ;  /* 0x0000002402027981 */ /* 0x000ea4000c1e1100 */
[----:B--2---:R-:W-:-:S04]  /*7d30*/  I2FP.F32.U32 R0, R2 ;  /* 0x0000000200007245 */ /* 0x004fc80000201000 */
[----:B------:R-:W-:Y:S01]  /*7d40*/  F2FP.F16.F32.PACK_AB R0, RZ, R0 ;  /* 0x00000000ff00723e */ /* 0x000fe200000000ff */
[----:B------:R-:W-:Y:S06]  /*7d50*/  BRA `(.L_x_804) ;  /* 0x0000000c009c7947 */ /* 0x000fec0003800000 */
.L_x_801:
        /* <DEDUP_REMOVED lines=10> */
.L_x_806:
[----:B------:R-:W2:Y:S02]  /*7e00*/  LDG.E R2, desc[UR36][R2.64] ;  /* 0x0000002402027981 */ /* 0x000ea4000c1e1900 */
[----:B--2---:R-:W-:-:S04]  /*7e10*/  I2FP.F32.S32 R0, R2 ;  /* 0x0000000200007245 */ /* 0x004fc80000201400 */
[----:B------:R-:W-:Y:S01]  /*7e20*/  F2FP.F16.F32.PACK_AB R0, RZ, R0 ;  /* 0x00000000ff00723e */ /* 0x000fe200000000ff */
[----:B------:R-:W-:Y:S06]  /*7e30*/  BRA `(.L_x_804) ;  /* 0x0000000c00647947 */ /* 0x000fec0003800000 */
.L_x_805:
[----:B------:R-:W2:Y:S02]  /*7e40*/  LDG.E.U16 R2, desc[UR36][R2.64] ;  /* 0x0000002402027981 */ /* 0x000ea4000c1e1500 */
[----:B--2---:R-:W0:Y:S02]  /*7e50*/  I2F.S16 R0, R2 ;  /* 0x0000000200007306 */ /* 0x004e240000101400 */
[----:B0-----:R-:W-:Y:S01]  /*7e60*/  F2FP.F16.F32.PACK_AB R0, RZ, R0 ;  /* 0x00000000ff00723e */ /* 0x001fe200000000ff */
[----:B------:R-:W-:Y:S06]  /*7e70*/  BRA `(.L_x_804) ;  /* 0x0000000c00547947 */ /* 0x000fec0003800000 */
.L_x_800:
        /* <DEDUP_REMOVED lines=9> */
.L_x_808:
[----:B------:R1:W5:Y:S01]  /*7f10*/  LDG.E.U16 R0, desc[UR36][R2.64] ;  /* 0x0000002402007981 */ /* 0x000362000c1e1500 */
[----:B------:R-:W-:Y:S05]  /*7f20*/  BRA `(.L_x_804) ;  /* 0x0000000c00287947 */ /* 0x000fea0003800000 */
.L_x_807:
        /* <DEDUP_REMOVED lines=9> */
.L_x_810:
[----:B------:R0:W5:Y:S01]  /*7fc0*/  LDG.E.U16 R0, desc[UR36][R2.64] ;  /* 0x0000002402007981 */ /* 0x000162000c1e1500 */
[----:B------:R-:W-:Y:S05]  /*7fd0*/  BRA `(.L_x_804) ;  /* 0x0000000800fc7947 */ /* 0x000fea0003800000 */
.L_x_809:
        /* <DEDUP_REMOVED lines=12> */
.L_x_799:
        /* <DEDUP_REMOVED lines=13> */
.L_x_813:
        /* <DEDUP_REMOVED lines=12> */
.L_x_812:
        /* <DEDUP_REMOVED lines=13> */
[----:B------:R-:W-:-:S04]  /*8300*/  VIADDMNMX.U32 R5, R5, R6, 0x4, !PT ;  /* 0x0000000405057446 */ /* 0x000fc80007800006 */
[----:B------:R-:W-:-:S04]  /*8310*/  IADD3 R5, PT, PT, R5, -0x4, RZ ;  /* 0xfffffffc05057810 */ /* 0x000fc80007ffe0ff */
[C---:B------:R-:W-:Y:S01]  /*8320*/  SHF.L.U32 R6, R4.reuse, R5, RZ ;  /* 0x0000000504067219 */ /* 0x040fe200000006ff */
[----:B------:R-:W-:Y:S01]  /*8330*/  IMAD.SHL.U32 R7, R5, 0x800000, RZ ;  /* 0x0080000005077824 */ /* 0x000fe200078e00ff */
[----:B------:R-:W-:-:S04]  /*8340*/  IADD3 R5, PT, PT, R4, 0x1000000, RZ ;  /* 0x0100000004057810 */ /* 0x000fc80007ffe0ff */
[----:B------:R-:W-:Y:S02]  /*8350*/  LEA.HI R6, R6, -R7, RZ, 0x1c ;  /* 0x8000000706067211 */ /* 0x000fe400078fe0ff */
[----:B------:R-:W-:-:S03]  /*8360*/  SHF.R.S32.HI R5, RZ, 0x8, R5 ;  /* 0x00000008ff057819 */ /* 0x000fc60000011405 */
[----:B------:R-:W-:-:S05]  /*8370*/  VIADD R6, R6, 0x3c000000 ;  /* 0x3c00000006067836 */ /* 0x000fca0000000000 */
[----:B------:R-:W-:-:S04]  /*8380*/  LOP3.LUT R5, R6, 0x7f800000, R5, 0xf8, !PT ;  /* 0x7f80000006057812 */ /* 0x000fc800078ef805 */
[----:B------:R-:W-:-:S04]  /*8390*/  SEL R5, R5, RZ, P0 ;  /* 0x000000ff05057207 */ /* 0x000fc80000000000 */
[----:B------:R-:W-:-:S04]  /*83a0*/  LOP3.LUT R5, R5, 0x80000000, R0, 0xf8, !PT ;  /* 0x8000000005057812 */ /* 0x000fc800078ef800 */
[----:B------:R-:W-:-:S04]  /*83b0*/  F2FP.F16.F32.PACK_AB R5, RZ, R5 ;  /* 0x00000005ff05723e */ /* 0x000fc800000000ff */
[----:B------:R-:W-:Y:S01]  /*83c0*/  PRMT R0, R5, 0x7610, R0 ;  /* 0x0000761005007816 */ /* 0x000fe20000000000 */
[----:B------:R-:W-:Y:S06]  /*83d0*/  BRA `(.L_x_804) ;  /* 0x0000000400fc7947 */ /* 0x000fec0003800000 */
.L_x_815:
        /* <DEDUP_REMOVED lines=13> */
.L_x_814:
[----:B------:R-:W2:Y:S02]  /*84b0*/  LDG.E.U16 R0, desc[UR36][R2.64] ;  /* 0x0000002402007981 */ /* 0x000ea4000c1e1500 */
[----:B--2---:R-:W-:-:S04]  /*84c0*/  SHF.L.U32 R0, R0, 0x10, RZ ;  /* 0x0000001000007819 */ /* 0x004fc800000006ff */
[----:B------:R-:W-:Y:S01]  /*84d0*/  F2FP.F16.F32.PACK_AB R0, RZ, R0 ;  /* 0x00000000ff00723e */ /* 0x000fe200000000ff */
[----:B------:R-:W-:Y:S06]  /*84e0*/  BRA `(.L_x_804) ;  /* 0x0000000400b87947 */ /* 0x000fec0003800000 */
.L_x_811:
        /* <DEDUP_REMOVED lines=12> */
.L_x_818:
        /* <DEDUP_REMOVED lines=21> */
.L_x_822:
[----:B------:R-:W-:Y:S05]  /*8700*/  BSYNC.RECONVERGENT B1 ;  /* 0x0000000000017941 */ /* 0x000fea0003800200 */
.L_x_821:
[----:B------:R-:W-:Y:S01]  /*8710*/  IMAD.SHL.U32 R0, R0, 0x100000, RZ ;  /* 0x0010000000007824 */ /* 0x000fe200078e00ff */
[----:B------:R-:W-:-:S04]  /*8720*/  LEA R2, R2, 0x3b800000, 0x17 ;  /* 0x3b80000002027811 */ /* 0x000fc800078eb8ff */
[----:B------:R-:W-:-:S07]  /*8730*/  LOP3.LUT R0, R2, R0, R7, 0xfe, !PT ;  /* 0x0000000002007212 */ /* 0x000fce00078efe07 */
.L_x_820:
[----:B------:R-:W-:Y:S05]  /*8740*/  BSYNC.RECONVERGENT B0 ;  /* 0x0000000000007941 */ /* 0x000fea0003800200 */
.L_x_819:
[----:B------:R-:W-:Y:S01]  /*8750*/  F2FP.F16.F32.PACK_AB R0, RZ, R0 ;  /* 0x00000000ff00723e */ /* 0x000fe200000000ff */
[----:B------:R-:W-:Y:S06]  /*8760*/  BRA `(.L_x_804) ;  /* 0x0000000400187947 */ /* 0x000fec0003800000 */
.L_x_817:
        /* <DEDUP_REMOVED lines=21> */
.L_x_826:
[----:B------:R-:W-:Y:S05]  /*88c0*/  BSYNC.RECONVERGENT B1 ;  /* 0x0000000000017941 */ /* 0x000fea0003800200 */
.L_x_825:
[----:B------:R-:W-:Y:S02]  /*88d0*/  SHF.L.U32 R0, R0, 0x15, RZ ;  /* 0x0000001500007819 */ /* 0x000fe400000006ff */
[----:B------:R-:W-:-:S04]  /*88e0*/  LEA R2, R2, 0x37800000, 0x17 ;  /* 0x3780000002027811 */ /* 0x000fc800078eb8ff */
[----:B------:R-:W-:-:S07]  /*88f0*/  LOP3.LUT R0, R2, R0, R7, 0xfe, !PT ;  /* 0x0000000002007212 */ /* 0x000fce00078efe07 */
.L_x_824:
[----:B------:R-:W-:Y:S05]  /*8900*/  BSYNC.RECONVERGENT B0 ;  /* 0x0000000000007941 */ /* 0x000fea0003800200 */
.L_x_823:
[----:B------:R-:W-:Y:S01]  /*8910*/  F2FP.F16.F32.PACK_AB R0, RZ, R0 ;  /* 0x00000000ff00723e */ /* 0x000fe200000000ff */
[----:B------:R-:W-:Y:S06]  /*8920*/  BRA `(.L_x_804) ;  /* 0x0000000000a87947 */ /* 0x000fec0003800000 */
.L_x_816:
        /* <DEDUP_REMOVED lines=14> */
.L_x_830:
[----:B------:R-:W-:Y:S05]  /*8a10*/  BSYNC.RECONVERGENT B0 ;  /* 0x0000000000007941 */ /* 0x000fea0003800200 */
.L_x_829:
[----:B------:R-:W-:Y:S01]  /*8a20*/  F2FP.F16.F32.PACK_AB R0, RZ, R0 ;  /* 0x00000000ff00723e */ /* 0x000fe200000000ff */
[----:B------:R-:W-:Y:S06]  /*8a30*/  BRA `(.L_x_804) ;  /* 0x0000000000647947 */ /* 0x000fec0003800000 */
.L_x_803:
[----:B------:R-:W-:Y:S01]  /*8a40*/  MOV R2, 0x0 ;  /* 0x0000000000027802 */ /* 0x000fe20000000f00 */
[----:B------:R-:W0:Y:S01]  /*8a50*/  LDCU.64 UR4, c[0x4][0x158] ;  /* 0x01002b00ff0477ac */ /* 0x000e220008000a00 */
[----:B------:R-:W-:Y:S02]  /*8a60*/  HFMA2 R8, -RZ, RZ, 0, 4.64916229248046875e-06 ;  /* 0x0000004eff087431 */ /* 0x000fe400000001ff */
[----:B------:R-:W-:Y:S01]  /*8a70*/  IMAD.MOV.U32 R12, RZ, RZ, 0x1 ;  /* 0x00000001ff0c7424 */ /* 0x000fe200078e00ff */
[----:B------:R-:W-:Y:S01]  /*8a80*/  MOV R13, RZ ;  /* 0x000000ff000d7202 */ /* 0x000fe20000000f00 */
[----:B------:R-:W1:Y:S01]  /*8a90*/  LDCU.64 UR6, c[0x4][0x160] ;  /* 0x01002c00ff0677ac */ /* 0x000e620008000a00 */
[----:B------:R-:W2:Y:S01]  /*8aa0*/  LDC.64 R2, c[0x4][R2] ;  /* 0x0100000002027b82 */ /* 0x000ea20000000a00 */
[----:B------:R-:W3:Y:S01]  /*8ab0*/  LDCU.64 UR8, c[0x4][0x58] ;  /* 0x01000b00ff0877ac */ /* 0x000ee20008000a00 */
[----:B0-----:R-:W-:Y:S01]  /*8ac0*/  MOV R4, UR4 ;  /* 0x0000000400047c02 */ /* 0x001fe20008000f00 */
[----:B------:R-:W-:Y:S01]  /*8ad0*/  IMAD.U32 R5, RZ, RZ, UR5 ;  /* 0x00000005ff057e24 */ /* 0x000fe2000f8e00ff */
[----:B-1----:R-:W-:Y:S01]  /*8ae0*/  MOV R6, UR6 ;  /* 0x0000000600067c02 */ /* 0x002fe20008000f00 */
[----:B------:R-:W-:Y:S01]  /*8af0*/  IMAD.U32 R7, RZ, RZ, UR7 ;  /* 0x00000007ff077e24 */ /* 0x000fe2000f8e00ff */
[----:B---3--:R-:W-:Y:S01]  /*8b00*/  MOV R10, UR8 ;  /* 0x00000008000a7c02 */ /* 0x008fe20008000f00 */
[----:B------:R-:W-:-:S07]  /*8b10*/  IMAD.U32 R11, RZ, RZ, UR9 ;  /* 0x00000009ff0b7e24 */ /* 0x000fce000f8e00ff */
[----:B------:R-:W-:-:S07]  /*8b20*/  LEPC R20, `(.L_x_831) ;  /* 0x000000001014794e */ /* 0x000fce0000000000 */
[----:B--2---:R-:W-:Y:S05]  /*8b30*/  CALL.ABS.NOINC R2 ;  /* 0x0000000002007343 */ /* 0x004fea0003c00000 */
.L_x_831:
[----:B------:R-:W-:Y:S01]  /*8b40*/  PRMT R0, RZ, 0x7610, R0 ;  /* 0x00007610ff007816 */ /* 0x000fe20000000000 */
[----:B------:R-:W-:Y:S06]  /*8b50*/  BRA `(.L_x_804) ;  /* 0x00000000001c7947 */ /* 0x000fec0003800000 */
.L_x_828:
[----:B------:R-:W2:Y:S02]  /*8b60*/  LDG.E.64 R2, desc[UR36][R2.64] ;  /* 0x0000002402027981 */ /* 0x000ea4000c1e1b00 */
[----:B--2---:R-:W0:Y:S02]  /*8b70*/  I2F.U64 R0, R2 ;  /* 0x0000000200007312 */ /* 0x004e240000301000 */
[----:B0-----:R-:W-:Y:S01]  /*8b80*/  F2FP.F16.F32.PACK_AB R0, RZ, R0 ;  /* 0x00000000ff00723e */ /* 0x001fe200000000ff */
[----:B------:R-:W-:Y:S06]  /*8b90*/  BRA `(.L_x_804) ;  /* 0x00000000000c7947 */ /* 0x000fec0003800000 */
.L_x_827:
[----:B------:R-:W2:Y:S02]  /*8ba0*/  LDG.E R2, desc[UR36][R2.64] ;  /* 0x0000002402027981 */ /* 0x000ea4000c1e1900 */
[----:B--2---:R-:W-:-:S04]  /*8bb0*/  I2FP.F32.U32 R0, R2 ;  /* 0x0000000200007245 */ /* 0x004fc80000201000 */
[----:B------:R-:W-:-:S07]  /*8bc0*/  F2FP.F16.F32.PACK_AB R0, RZ, R0 ;  /* 0x00000000ff00723e */ /* 0x000fce00000000ff */
.L_x_804:
        /* <DEDUP_REMOVED lines=31> */
[----:B------:R-:W-:Y:S01]  /*8dc0*/  @P0 FADD.FTZ R5, R5, R5 ;  /* 0x0000000505050221 */ /* 0x000fe20000010000 */
[----:B------:R-:W-:-:S04]  /*8dd0*/  IADD3.X R3, PT, PT, RZ, UR7, RZ, P1, !PT ;  /* 0x00000007ff037c10 */ /* 0x000fc80008ffe4ff */
        /* <DEDUP_REMOVED lines=14> */
.L_x_835:
[----:B------:R-:W-:-:S06]  /*8ec0*/  HADD2.F32 R5, -RZ, R0.H0_H0 ;  /* 0x20000000ff057230 */ /* 0x000fcc0000004100 */
[----:B------:R-:W0:Y:S02]  /*8ed0*/  F2I.S64.TRUNC R4, R5 ;  /* 0x0000000500047311 */ /* 0x000e24000020d900 */
[----:B0-----:R4:W-:Y:S01]  /*8ee0*/  STG.E.U8 desc[UR36][R2.64], R4 ;  /* 0x0000000402007986 */ /* 0x0019e2000c101124 */
[----:B------:R-:W-:Y:S05]  /*8ef0*/  BRA `(.L_x_837) ;  /* 0x0000000c006c7947 */ /* 0x000fea0003800000 */
.L_x_834:
        /* <DEDUP_REMOVED lines=10> */
.L_x_839:
[----:B------:R-:W-:-:S04]  /*8fa0*/  HADD2.F32 R0, -RZ, R0.H0_H0 ;  /* 0x20000000ff007230 */ /* 0x000fc80000004100 */
[----:B------:R-:W0:Y:S02]  /*8fb0*/  F2I.FTZ.TRUNC.NTZ R5, R0 ;  /* 0x0000000000057305 */ /* 0x000e24000021f100 */
[----:B0-----:R2:W-:Y:S01]  /*8fc0*/  STG.E desc[UR36][R2.64], R5 ;  /* 0x0000000502007986 */ /* 0x0015e2000c101924 */
[----:B------:R-:W-:Y:S05]  /*8fd0*/  BRA `(.L_x_837) ;  /* 0x0000000c00347947 */ /* 0x000fea0003800000 */
.L_x_838:
[----:B------:R-:W-:-:S04]  /*8fe0*/  HADD2.F32 R0, -RZ, R0.H0_H0 ;  /* 0x20000000ff007230 */ /* 0x000fc80000004100 */
[----:B------:R-:W0:Y:S02]  /*8ff0*/  F2I.FTZ.TRUNC.NTZ R5, R0 ;  /* 0x0000000000057305 */ /* 0x000e24000021f100 */
[----:B0-----:R0:W-:Y:S01]  /*9000*/  STG.E.U16 desc[UR36][R2.64], R5 ;  /* 0x0000000502007986 */ /* 0x0011e2000c101524 */
[----:B------:R-:W-:Y:S05]  /*9010*/  BRA `(.L_x_837) ;  /* 0x0000000c00247947 */ /* 0x000fea0003800000 */
.L_x_833:
        /* <DEDUP_REMOVED lines=9> */
.L_x_841:
[----:B------:R0:W-:Y:S01]  /*90b0*/  STG.E.U16 desc[UR36][R2.64], R0 ;  /* 0x0000000002007986 */ /* 0x0001e2000c101524 */
[----:B------:R-:W-:Y:S05]  /*90c0*/  BRA `(.L_x_837) ;  /* 0x0000000800f87947 */ /* 0x000fea0003800000 */
.L_x_840:
[----:B------:R-:W-:-:S09]  /*90d0*/  UISETP.NE.AND UP0, UPT, UR4, 0x7, UPT ;  /* 0x000000070400788c */ /* 0x000fd2000bf05270 */
[----:B------:R-:W-:Y:S05]  /*90e0*/  BRA.U !UP0, `(.L_x_842) ;  /* 0x0000000108347547 */ /* 0x000fea000b800000 */
[----:B------:R-:W-:-:S09]  /*90f0*/  UISETP.NE.AND UP0, UPT, UR4, 0x8, UPT ;  /* 0x000000080400788c */ /* 0x000fd2000bf05270 */
[----:B------:R-:W-:Y:S05]  /*9100*/  BRA.U !UP0, `(.L_x_843) ;  /* 0x0000000108187547 */ /* 0x000fea000b800000 */
[----:B------:R-:W-:-:S09]  /*9110*/  UISETP.NE.AND UP0, UPT, UR4, 0x9, UPT ;  /* 0x000000090400788c */ /* 0x000fd2000bf05270 */
[----:B------:R-:W-:Y:S05]  /*9120*/  BRA.U UP0, `(.L_x_836) ;  /* 0x0000000500fc7547 */ /* 0x000fea000b800000 */
[----:B------:R-:W-:Y:S02]  /*9130*/  HADD2.F32 R4, -RZ, R0.H0_H0 ;  /* 0x20000000ff047230 */ /* 0x000fe40000004100 */
[----:B------:R-:W-:-:S05]  /*9140*/  IMAD.MOV.U32 R5, RZ, RZ, RZ ;  /* 0x000000ffff057224 */ /* 0x000fca00078e00ff */
[----:B------:R0:W-:Y:S01]  /*9150*/  STG.E.64 desc[UR36][R2.64], R4 ;  /* 0x0000000402007986 */ /* 0x0001e2000c101b24 */
[----:B------:R-:W-:Y:S05]  /*9160*/  BRA `(.L_x_837) ;  /* 0x0000000800d07947 */ /* 0x000fea0003800000 */
.L_x_843:
[----:B------:R-:W-:-:S05]  /*9170*/  HADD2.F32 R0, -RZ, R0.H0_H0 ;  /* 0x20000000ff007230 */ /* 0x000fca0000004100 */
[----:B------:R-:W-:-:S04]  /*9180*/  F2FP.F16.F32.PACK_AB R0, RZ, R0 ;  /* 0x00000000ff00723e */ /* 0x000fc800000000ff */
[----:B------:R-:W-:-:S05]  /*9190*/  PRMT R0, R0, 0x5410, RZ ;  /* 0x0000541000007816 */ /* 0x000fca00000000ff */
[----:B------:R0:W-:Y:S01]  /*91a0*/  STG.E desc[UR36][R2.64], R0 ;  /* 0x0000000002007986 */ /* 0x0001e2000c101924 */
[----:B------:R-:W-:Y:S05]  /*91b0*/  BRA `(.L_x_837) ;  /* 0x0000000800bc7947 */ /* 0x000fea0003800000 */
.L_x_842:
[----:B------:R-:W-:-:S05]  /*91c0*/  HADD2.F32 R4, -RZ, R0.H0_H0 ;  /* 0x20000000ff047230 */ /* 0x000fca0000004100 */
[----:B------:R-:W-:-:S06]  /*91d0*/  FMUL.FTZ R4, R4, 1 ;  /* 0x3f80000004047820 */ /* 0x000fcc0000410000 */
[----:B------:R-:W0:Y:S02]  /*91e0*/  F2F.F64.F32 R4, R4 ;  /* 0x0000000400047310 */ /* 0x000e240000201800 */
[----:B0-----:R0:W-:Y:S01]  /*91f0*/  STG.E.64 desc[UR36][R2.64], R4 ;  /* 0x0000000402007986 */ /* 0x0011e2000c101b24 */
[----:B------:R-:W-:Y:S05]  /*9200*/  BRA `(.L_x_837) ;  /* 0x0000000800a87947 */ /* 0x000fea0003800000 */
.L_x_832:
        /* <DEDUP_REMOVED lines=14> */
.L_x_847:
        /* <DEDUP_REMOVED lines=18> */
.L_x_850:
[----:B------:R-:W-:-:S04]  /*9410*/  SHF.R.U32.HI R5, RZ, 0x18, R5 ;  /* 0x00000018ff057819 */ /* 0x000fc80000011605 */
[----:B------:R-:W-:-:S07]  /*9420*/  LOP3.LUT R0, R0, 0x80, R5, 0xf8, !PT ;  /* 0x0000008000007812 */ /* 0x000fce00078ef805 */
.L_x_849:
[----:B------:R-:W-:Y:S05]  /*9430*/  BSYNC.RECONVERGENT B0 ;  /* 0x0000000000007941 */ /* 0x000fea0003800200 */
.L_x_848:
[----:B------:R0:W-:Y:S01]  /*9440*/  STG.E.U8 desc[UR36][R2.64], R0 ;  /* 0x0000000002007986 */ /* 0x0001e2000c101124 */
[----:B------:R-:W-:Y:S05]  /*9450*/  BRA `(.L_x_837) ;  /* 0x0000000800147947 */ /* 0x000fea0003800000 */
.L_x_846:
[----:B------:R-:W-:Y:S01]  /*9460*/  HADD2.F32 R5, -RZ, R0.H0_H0 ;  /* 0x20000000ff057230 */ /* 0x000fe20000004100 */
        /* <DEDUP_REMOVED lines=17> */
.L_x_853:
[----:B------:R-:W-:-:S04]  /*9580*/  SHF.R.U32.HI R5, RZ, 0x18, R5 ;  /* 0x00000018ff057819 */ /* 0x000fc80000011605 */
[----:B------:R-:W-:-:S07]  /*9590*/  LOP3.LUT R0, R0, 0x80, R5, 0xf8, !PT ;  /* 0x0000008000007812 */ /* 0x000fce00078ef805 */
.L_x_852:
[----:B------:R-:W-:Y:S05]  /*95a0*/  BSYNC.RECONVERGENT B0 ;  /* 0x0000000000007941 */ /* 0x000fea0003800200 */
.L_x_851:
[----:B------:R0:W-:Y:S01]  /*95b0*/  STG.E.U8 desc[UR36][R2.64], R0 ;  /* 0x0000000002007986 */ /* 0x0001e2000c101124 */
[----:B------:R-:W-:Y:S05]  /*95c0*/  BRA `(.L_x_837) ;  /* 0x0000000400b87947 */ /* 0x000fea0003800000 */
.L_x_845:
        /* <DEDUP_REMOVED lines=22> */
.L_x_855:
[----:B------:R-:W-:-:S06]  /*9730*/  HADD2.F32 R4, -RZ, R0.H0_H0 ;  /* 0x20000000ff047230 */ /* 0x000fcc0000004100 */
[----:B------:R-:W0:Y:S02]  /*9740*/  F2I.U64.TRUNC R4, R4 ;  /* 0x0000000400047311 */ /* 0x000e24000020d800 */
[----:B0-----:R0:W-:Y:S01]  /*9750*/  STG.E.64 desc[UR36][R2.64], R4 ;  /* 0x0000000402007986 */ /* 0x0011e2000c101b24 */
[----:B------:R-:W-:Y:S05]  /*9760*/  BRA `(.L_x_837) ;  /* 0x0000000400507947 */ /* 0x000fea0003800000 */
.L_x_854:
[----:B------:R-:W-:-:S04]  /*9770*/  HADD2.F32 R0, -RZ, R0.H0_H0 ;  /* 0x20000000ff007230 */ /* 0x000fc80000004100 */
[----:B------:R-:W0:Y:S02]  /*9780*/  F2I.FTZ.U32.TRUNC.NTZ R5, R0 ;  /* 0x0000000000057305 */ /* 0x000e24000021f000 */
[----:B0-----:R0:W-:Y:S01]  /*9790*/  STG.E desc[UR36][R2.64], R5 ;  /* 0x0000000502007986 */ /* 0x0011e2000c101924 */
[----:B------:R-:W-:Y:S05]  /*97a0*/  BRA `(.L_x_837) ;  /* 0x0000000400407947 */ /* 0x000fea0003800000 */
.L_x_844:
        /* <DEDUP_REMOVED lines=11> */
.L_x_857:
[----:B------:R-:W-:Y:S01]  /*9860*/  HADD2.F32 R0, -RZ, R0.H0_H0 ;  /* 0x20000000ff007230 */ /* 0x000fe20000004100 */
[----:B------:R-:W-:-:S04]  /*9870*/  CS2R R6, SRZ ;  /* 0x0000000000067805 */ /* 0x000fc8000001ff00 */
[----:B------:R-:W-:-:S04]  /*9880*/  FMUL.FTZ R0, R0, 1 ;  /* 0x3f80000000007820 */ /* 0x000fc80000410000 */
[----:B------:R-:W0:Y:S02]  /*9890*/  F2F.F64.F32 R4, R0 ;  /* 0x0000000000047310 */ /* 0x000e240000201800 */
[----:B0-----:R0:W-:Y:S01]  /*98a0*/  STG.E.128 desc[UR36][R2.64], R4 ;  /* 0x0000000402007986 */ /* 0x0011e2000c101d24 */
[----:B------:R-:W-:Y:S05]  /*98b0*/  BRA `(.L_x_837) ;  /* 0x0000000000fc7947 */ /* 0x000fea0003800000 */
.L_x_856:
[----:B------:R-:W-:-:S09]  /*98c0*/  UISETP.NE.AND UP0, UPT, UR4, 0xf, UPT ;  /* 0x0000000f0400788c */ /* 0x000fd2000bf05270 */
[----:B------:R-:W-:Y:S05]  /*98d0*/  BRA.U !UP0, `(.L_x_858) ;  /* 0x0000000108e87547 */ /* 0x000fea000b800000 */
[----:B------:R-:W-:-:S09]  /*98e0*/  UISETP.NE.AND UP0, UPT, UR4, 0x17, UPT ;  /* 0x000000170400788c */ /* 0x000fd2000bf05270 */
[----:B------:R-:W-:Y:S05]  /*98f0*/  BRA.U !UP0, `(.L_x_859) ;  /* 0x0000000108907547 */ /* 0x000fea000b800000 */
[----:B------:R-:W-:-:S09]  /*9900*/  UISETP.NE.AND UP0, UPT, UR4, 0x18, UPT ;  /* 0x000000180400788c */ /* 0x000fd2000bf05270 */
[----:B------:R-:W-:Y:S05]  /*9910*/  BRA.U !UP0, `(.L_x_860) ;  /* 0x0000000108447547 */ /* 0x000fea000b800000 */
.L_x_836:
[----:B------:R-:W-:Y:S01]  /*9920*/  MOV R0, 0x0 ;  /* 0x0000000000007802 */ /* 0x000fe20000000f00 */
[----:B------:R-:W0:Y:S01]  /*9930*/  LDCU.64 UR4, c[0x4][0x158] ;  /* 0x01002b00ff0477ac */ /* 0x000e220008000a00 */
[----:B------:R-:W-:Y:S02]  /*9940*/  HFMA2 R8, -RZ, RZ, 0, 6.020069122314453125e-06 ;  /* 0x00000065ff087431 */ /* 0x000fe400000001ff */
        /* <DEDUP_REMOVED lines=13> */
.L_x_861:
[----:B------:R-:W-:Y:S05]  /*9a20*/  BRA `(.L_x_837) ;  /* 0x0000000000a07947 */ /* 0x000fea0003800000 */
.L_x_860:
[----:B------:R-:W-:Y:S01]  /*9a30*/  HADD2.F32 R7, -RZ, R0.H0_H0 ;  /* 0x20000000ff077230 */ /* 0x000fe20000004100 */
        /* <DEDUP_REMOVED lines=12> */
.L_x_863:
[----:B------:R-:W-:Y:S05]  /*9b00*/  BSYNC.RECONVERGENT B0 ;  /* 0x0000000000007941 */ /* 0x000fea0003800200 */
.L_x_862:
[----:B------:R-:W-:-:S05]  /*9b10*/  LOP3.LUT R5, R0, 0x80, R5, 0xf8, !PT ;  /* 0x0000008000057812 */ /* 0x000fca00078ef805 */
[----:B------:R0:W-:Y:S01]  /*9b20*/  STG.E.U8 desc[UR36][R2.64], R5 ;  /* 0x0000000502007986 */ /* 0x0001e2000c101124 */
[----:B------:R-:W-:Y:S05]  /*9b30*/  BRA `(.L_x_837) ;  /* 0x00000000005c7947 */ /* 0x000fea0003800000 */
.L_x_859:
        /* <DEDUP_REMOVED lines=12> */
.L_x_865:
[----:B------:R-:W-:Y:S01]  /*9c00*/  HFMA2 R0, -RZ, RZ, 0, 7.569789886474609375e-06 ;  /* 0x0000007fff007431 */ /* 0x000fe200000001ff */
[----:B------:R-:W-:-:S04]  /*9c10*/  ISETP.GT.U32.AND P0, PT, R4, 0x7f800000, PT ;  /* 0x7f8000000400780c */ /* 0x000fc80003f04070 */
[----:B------:R-:W-:-:S09]  /*9c20*/  SEL R0, R0, 0x7c, P0 ;  /* 0x0000007c00007807 */ /* 0x000fd20000000000 */
.L_x_866:
[----:B------:R-:W-:Y:S05]  /*9c30*/  BSYNC.RECONVERGENT B0 ;  /* 0x0000000000007941 */ /* 0x000fea0003800200 */
.L_x_864:
[----:B------:R-:W-:-:S04]  /*9c40*/  SHF.R.U32.HI R5, RZ, 0x18, R5 ;  /* 0x00000018ff057819 */ /* 0x000fc80000011605 */
[----:B------:R-:W-:-:S05]  /*9c50*/  LOP3.LUT R5, R0, 0x80, R5, 0xf8, !PT ;  /* 0x0000008000057812 */ /* 0x000fca00078ef805 */
[----:B------:R0:W-:Y:S01]  /*9c60*/  STG.E.U8 desc[UR36][R2.64], R5 ;  /* 0x0000000502007986 */ /* 0x0001e2000c101124 */
[----:B------:R-:W-:Y:S05]  /*9c70*/  BRA `(.L_x_837) ;  /* 0x00000000000c7947 */ /* 0x000fea0003800000 */
.L_x_858:
[----:B------:R-:W-:-:S05]  /*9c80*/  HADD2.F32 R0, -RZ, R0.H0_H0 ;  /* 0x20000000ff007230 */ /* 0x000fca0000004100 */
[----:B------:R-:W-:-:S05]  /*9c90*/  F2FP.BF16.F32.PACK_AB R0, RZ, R0 ;  /* 0x00000000ff00723e */ /* 0x000fca00000010ff */
[----:B------:R0:W-:Y:S02]  /*9ca0*/  STG.E.U16 desc[UR36][R2.64], R0 ;  /* 0x0000000002007986 */ /* 0x0001e4000c101524 */
.L_x_837:
[----:B------:R-:W-:-:S07]  /*9cb0*/  VIADD R17, R17, 0x80 ;  /* 0x0000008011117836 */ /* 0x000fce0000000000 */
.L_x_797:
[----:B------:R-:W-:Y:S05]  /*9cc0*/  BSYNC.RECONVERGENT B6 ;  /* 0x0000000000067941 */ /* 0x000fea0003800200 */
.L_x_796:
[----:B------:R-:W5:Y:S02]  /*9cd0*/  LDCU UR4, c[0x0][0x380] ;  /* 0x00007000ff0477ac */ /* 0x000f640008000800 */
[----:B-----5:R-:W-:-:S13]  /*9ce0*/  ISETP.GE.AND P0, PT, R17, UR4, PT ;  /* 0x0000000411007c0c */ /* 0x020fda000bf06270 */
[----:B------:R-:W-:Y:S05]  /*9cf0*/  @P0 EXIT ;  /* 0x000000000000094d */ /* 0x000fea0003800000 */
[----:B------:R-:W5:Y:S01]  /*9d00*/  LDCU UR4, c[0x0][0x388] ;  /* 0x00007100ff0477ac */ /* 0x000f620008000800 */
[----:B0-----:R-:W-:Y:S01]  /*9d10*/  MOV R0, RZ ;  /* 0x000000ff00007202 */ /* 0x001fe20000000f00 */
        /* <DEDUP_REMOVED lines=301> */
.L_x_867:
        /* <DEDUP_REMOVED lines=20> */
.L_x_871:
[----:B------:R-:W2:Y:S02]  /*b130*/  LDG.E.U8 R2, desc[UR36][R2.64] ;  /* 0x0000002402027981 */ /* 0x000ea4000c1e1100 */
[----:B--2---:R-:W-:-:S04]  /*b140*/  I2FP.F32.U32 R0, R2 ;  /* 0x0000000200007245 */ /* 0x004fc80000201000 */
[----:B------:R-:W-:Y:S01]  /*b150*/  F2FP.F16.F32.PACK_AB R0, RZ, R0 ;  /* 0x00000000ff00723e */ /* 0x000fe200000000ff */
[----:B------:R-:W-:Y:S06]  /*b160*/  BRA `(.L_x_873) ;  /* 0x0000000c009c7947 */ /* 0x000fec0003800000 */
.L_x_870:
        /* <DEDUP_REMOVED lines=10> */
.L_x_875:
[----:B------:R-:W2:Y:S02]  /*b210*/  LDG.E R2, desc[UR36][R2.64] ;  /* 0x0000002402027981 */ /* 0x000ea4000c1e1900 */
[----:B--2---:R-:W-:-:S04]  /*b220*/  I2FP.F32.S32 R0, R2 ;  /* 0x0000000200007245 */ /* 0x004fc80000201400 */
[----:B------:R-:W-:Y:S01]  /*b230*/  F2FP.F16.F32.PACK_AB R0, RZ, R0 ;  /* 0x00000000ff00723e */ /* 0x000fe200000000ff */
[----:B------:R-:W-:Y:S06]  /*b240*/  BRA `(.L_x_873) ;  /* 0x0000000c00647947 */ /* 0x000fec0003800000 */
.L_x_874:
[----:B------:R-:W2:Y:S02]  /*b250*/  LDG.E.U16 R2, desc[UR36][R2.64] ;  /* 0x0000002402027981 */ /* 0x000ea4000c1e1500 */
[----:B--2---:R-:W0:Y:S02]  /*b260*/  I2F.S16 R0, R2 ;  /* 0x0000000200007306 */ /* 0x004e240000101400 */
[----:B0-----:R-:W-:Y:S01]  /*b270*/  F2FP.F16.F32.PACK_AB R0, RZ, R0 ;  /* 0x00000000ff00723e */ /* 0x001fe200000000ff */
[----:B------:R-:W-:Y:S06]  /*b280*/  BRA `(.L_x_873) ;  /* 0x0000000c00547947 */ /* 0x000fec0003800000 */
.L_x_869:
        /* <DEDUP_REMOVED lines=9> */
.L_x_877:
[----:B------:R1:W5:Y:S01]  /*b320*/  LDG.E.U16 R0, desc[UR36][R2.64] ;  /* 0x0000002402007981 */ /* 0x000362000c1e1500 */
[----:B------:R-:W-:Y:S05]  /*b330*/  BRA `(.L_x_873) ;  /* 0x0000000c00287947 */ /* 0x000fea0003800000 */
.L_x_876:
        /* <DEDUP_REMOVED lines=9> */
.L_x_879:
[----:B------:R0:W5:Y:S01]  /*b3d0*/  LDG.E.U16 R0, desc[UR36][R2.64] ;  /* 0x0000002402007981 */ /* 0x000162000c1e1500 */
[----:B------:R-:W-:Y:S05]  /*b3e0*/  BRA `(.L_x_873) ;  /* 0x0000000800fc7947 */ /* 0x000fea0003800000 */
.L_x_878:
        /* <DEDUP_REMOVED lines=12> */
.L_x_868:
        /* <DEDUP_REMOVED lines=13> */
.L_x_882:
        /* <DEDUP_REMOVED lines=12> */
.L_x_881:
        /* <DEDUP_REMOVED lines=12> */
[----:B0-----:R-:W-:-:S04]  /*b700*/  IADD3 R5, PT, PT, -R5, RZ, RZ ;  /* 0x000000ff05057210 */ /* 0x001fc80007ffe1ff */
[----:B------:R-:W-:-:S05]  /*b710*/  VIADDMNMX.U32 R5, R5, R6, 0x4, !PT ;  /* 0x0000000405057446 */ /* 0x000fca0007800006 */
[----:B------:R-:W-:-:S05]  /*b720*/  VIADD R5, R5, 0xfffffffc ;  /* 0xfffffffc05057836 */ /* 0x000fca0000000000 */
[C---:B------:R-:W-:Y:S02]  /*b730*/  SHF.L.U32 R6, R4.reuse, R5, RZ ;  /* 0x0000000504067219 */ /* 0x040fe400000006ff */
[----:B------:R-:W-:Y:S01]  /*b740*/  SHF.L.U32 R7, R5, 0x17, RZ ;  /* 0x0000001705077819 */ /* 0x000fe200000006ff */
        /* <DEDUP_REMOVED lines=10> */
.L_x_884:
[----:B------:R-:W2:Y:S02]  /*b7f0*/  LDG.E.U8 R2, desc[UR36][R2.64] ;  /* 0x0000002402027981 */ /* 0x000ea4000c1e1100 */
[C---:B--2---:R-:W-:Y:S01]  /*b800*/  IMAD.SHL.U32 R0, R2.reuse, 0x2000000, RZ ;  /* 0x0200000002007824 */ /* 0x044fe200078e00ff */
[----:B------:R-:W-:-:S04]  /*b810*/  SHF.L.U32 R5, R2, 0x8, RZ ;  /* 0x0000000802057819 */ /* 0x000fc800000006ff */
        /* <DEDUP_REMOVED lines=10> */
.L_x_883:
[----:B------:R-:W2:Y:S02]  /*b8c0*/  LDG.E.U16 R0, desc[UR36][R2.64] ;  /* 0x0000002402007981 */ /* 0x000ea4000c1e1500 */
[----:B--2---:R-:W-:-:S05]  /*b8d0*/  IMAD.U32 R0, R0, 0x10000, RZ ;  /* 0x0001000000007824 */ /* 0x004fca00078e00ff */
[----:B------:R-:W-:Y:S01]  /*b8e0*/  F2FP.F16.F32.PACK_AB R0, RZ, R0 ;  /* 0x00000000ff00723e */ /* 0x000fe200000000ff */
[----:B------:R-:W-:Y:S06]  /*b8f0*/  BRA `(.L_x_873) ;  /* 0x0000000400b87947 */ /* 0x000fec0003800000 */
.L_x_880:
        /* <DEDUP_REMOVED lines=12> */
.L_x_887:
        /* <DEDUP_REMOVED lines=21> */
.L_x_891:
[----:B------:R-:W-:Y:S05]  /*bb10*/  BSYNC.RECONVERGENT B1 ;  /* 0x0000000000017941 */ /* 0x000fea0003800200 */
.L_x_890:
[----:B------:R-:W-:Y:S02]  /*bb20*/  SHF.L.U32 R0, R0, 0x14, RZ ;  /* 0x0000001400007819 */ /* 0x000fe400000006ff */
[----:B------:R-:W-:-:S04]  /*bb30*/  LEA R2, R2, 0x3b800000, 0x17 ;  /* 0x3b80000002027811 */ /* 0x000fc800078eb8ff */
[----:B------:R-:W-:-:S07]  /*bb40*/  LOP3.LUT R0, R2, R0, R7, 0xfe, !PT ;  /* 0x0000000002007212 */ /* 0x000fce00078efe07 */
.L_x_889:
[----:B------:R-:W-:Y:S05]  /*bb50*/  BSYNC.RECONVERGENT B0 ;  /* 0x0000000000007941 */ /* 0x000fea0003800200 */
.L_x_888:
[----:B------:R-:W-:Y:S01]  /*bb60*/  F2FP.F16.F32.PACK_AB R0, RZ, R0 ;  /* 0x00000000ff00723e */ /* 0x000fe200000000ff */
[----:B------:R-:W-:Y:S06]  /*bb70*/  BRA `(.L_x_873) ;  /* 0x0000000400187947 */ /* 0x000fec0003800000 */
.L_x_886:
        /* <DEDUP_REMOVED lines=21> */
.L_x_895:
[----:B------:R-:W-:Y:S05]  /*bcd0*/  BSYNC.RECONVERGENT B1 ;  /* 0x0000000000017941 */ /* 0x000fea0003800200 */
.L_x_894:
[----:B------:R-:W-:Y:S01]  /*bce0*/  IMAD.SHL.U32 R0, R0, 0x200000, RZ ;  /* 0x0020000000007824 */ /* 0x000fe200078e00ff */
[----:B------:R-:W-:-:S04]  /*bcf0*/  LEA R2, R2, 0x37800000, 0x17 ;  /* 0x3780000002027811 */ /* 0x000fc800078eb8ff */
[----:B------:R-:W-:-:S07]  /*bd00*/  LOP3.LUT R0, R2, R0, R7, 0xfe, !PT ;  /* 0x0000000002007212 */ /* 0x000fce00078efe07 */
.L_x_893:
[----:B------:R-:W-:Y:S05]  /*bd10*/  BSYNC.RECONVERGENT B0 ;  /* 0x0000000000007941 */ /* 0x000fea0003800200 */
.L_x_892:
[----:B------:R-:W-:Y:S01]  /*bd20*/  F2FP.F16.F32.PACK_AB R0, RZ, R0 ;  /* 0x00000000ff00723e */ /* 0x000fe200000000ff */
[----:B------:R-:W-:Y:S06]  /*bd30*/  BRA `(.L_x_873) ;  /* 0x0000000000a87947 */ /* 0x000fec0003800000 */
.L_x_885:
        /* <DEDUP_REMOVED lines=12> */
[----:B------:R-:W-:Y:S01]  /*be00*/  @!P0 IMAD.MOV.U32 R0, RZ, RZ, 0x7f800001 ;  /* 0x7f800001ff008424 */ /* 0x000fe200078e00ff */
[----:B------:R-:W-:-:S07]  /*be10*/  @P0 SHF.L.U32 R0, R2, 0x17, RZ ;  /* 0x0000001702000819 */ /* 0x000fce00000006ff */
.L_x_899:
[----:B------:R-:W-:Y:S05]  /*be20*/  BSYNC.RECONVERGENT B0 ;  /* 0x0000000000007941 */ /* 0x000fea0003800200 */
.L_x_898:
[----:B------:R-:W-:Y:S01]  /*be30*/  F2FP.F16.F32.PACK_AB R0, RZ, R0 ;  /* 0x00000000ff00723e */ /* 0x000fe200000000ff */
[----:B------:R-:W-:Y:S06]  /*be40*/  BRA `(.L_x_873) ;  /* 0x0000000000647947 */ /* 0x000fec0003800000 */
.L_x_872:
        /* <DEDUP_REMOVED lines=10> */
[----:B---3--:R-:W-:Y:S01]  /*bef0*/  IMAD.U32 R6, RZ, RZ, UR6 ;  /* 0x00000006ff067e24 */ /* 0x008fe2000f8e00ff */
[----:B------:R-:W-:Y:S01]  /*bf00*/  MOV R7, UR7 ;  /* 0x0000000700077c02 */ /* 0x000fe20008000f00 */
[----:B----4-:R-:W-:Y:S01]  /*bf10*/  IMAD.U32 R10, RZ, RZ, UR8 ;  /* 0x00000008ff0a7e24 */ /* 0x010fe2000f8e00ff */
[----:B-1----:R-:W-:-:S07]  /*bf20*/  MOV R11, UR9 ;  /* 0x00000009000b7c02 */ /* 0x002fce0008000f00 */
[----:B------:R-:W-:-:S07]  /*bf30*/  LEPC R20, `(.L_x_900) ;  /* 0x000000001014794e */ /* 0x000fce0000000000 */
[----:B--2---:R-:W-:Y:S05]  /*bf40*/  CALL.ABS.NOINC R2 ;  /* 0x0000000002007343 */ /* 0x004fea0003c00000 */
.L_x_900:
[----:B------:R-:W-:Y:S01]  /*bf50*/  PRMT R0, RZ, 0x7610, R0 ;  /* 0x00007610ff007816 */ /* 0x000fe20000000000 */
[----:B------:R-:W-:Y:S06]  /*bf60*/  BRA `(.L_x_873) ;  /* 0x00000000001c7947 */ /* 0x000fec0003800000 */
.L_x_897:
[----:B------:R-:W2:Y:S02]  /*bf70*/  LDG.E.64 R2, desc[UR36][R2.64] ;  /* 0x0000002402027981 */ /* 0x000ea4000c1e1b00 */
[----:B--2---:R-:W0:Y:S02]  /*bf80*/  I2F.U64 R0, R2 ;  /* 0x0000000200007312 */ /* 0x004e240000301000 */
[----:B0-----:R-:W-:Y:S01]  /*bf90*/  F2FP.F16.F32.PACK_AB R0, RZ, R0 ;  /* 0x00000000ff00723e */ /* 0x001fe200000000ff */
[----:B------:R-:W-:Y:S06]  /*bfa0*/  BRA `(.L_x_873) ;  /* 0x00000000000c7947 */ /* 0x000fec0003800000 */
.L_x_896:
[----:B------:R-:W2:Y:S02]  /*bfb0*/  LDG.E R2, desc[UR36][R2.64] ;  /* 0x0000002402027981 */ /* 0x000ea4000c1e1900 */
[----:B--2---:R-:W-:-:S04]  /*bfc0*/  I2FP.F32.U32 R0, R2 ;  /* 0x0000000200007245 */ /* 0x004fc80000201000 */
[----:B------:R-:W-:-:S07]  /*bfd0*/  F2FP.F16.F32.PACK_AB R0, RZ, R0 ;  /* 0x00000000ff00723e */ /* 0x000fce00000000ff */
.L_x_873:
[----:B-----5:R-:W-:Y:S01]  /*bfe0*/  HADD2.F32 R0, -RZ, R0.H0_H0 ;  /* 0x20000000ff007230 */ /* 0x020fe20000004100 */
[----:B01----:R-:W-:Y:S01]  /*bff0*/  MOV R3, 0x3f000000 ;  /* 0x3f00000000037802 */ /* 0x003fe20000000f00 */
[----:B------:R-:W-:-:S03]  /*c000*/  UPRMT UR4, UR42, 0x9910, URZ ;  /* 0x000099102a047896 */ /* 0x000fc600080000ff */
[C---:B------:R-:W-:Y:S01]  /*c010*/  FSETP.GT.FTZ.AND P0, PT, |R0|.reuse, 0.56000000238418579102, PT ;  /* 0x3f0f5c290000780b */ /* 0x040fe20003f14200 */
[C---:B------:R-:W-:Y:S01]  /*c020*/  FFMA.FTZ R2, |R0|.reuse, -R3, 0.5 ;  /* 0x3f00000000027423 */ /* 0x040fe20000010a03 */
[C---:B------:R-:W-:Y:S01]  /*c030*/  FSETP.NEU.FTZ.AND P1, PT, |R0|.reuse, 1, PT ;  /* 0x3f8000000000780b */ /* 0x040fe20003f3d200 */
[----:B------:R-:W-:Y:S01]  /*c040*/  FADD.FTZ R5, |R0|, -RZ ;  /* 0x800000ff00057221 */ /* 0x000fe20000010200 */
[----:B------:R-:W-:Y:S01]  /*c050*/  UISETP.GT.AND UP0, UPT, UR4, 0x9, UPT ;  /* 0x000000090400788c */ /* 0x000fe2000bf04270 */
[----:B------:R-:W0:Y:S02]  /*c060*/  MUFU.RSQ R3, R2 ;  /* 0x0000000200037308 */ /* 0x000e240000001400 */
        /* <DEDUP_REMOVED lines=33> */
[----:B0-----:R-:W-:Y:S01]  /*c280*/  STG.E.U8 desc[UR36][R16.64], R3 ;  /* 0x0000000310007986 */ /* 0x001fe2000c101124 */
[----:B------:R-:W-:Y:S05]  /*c290*/  EXIT ;  /* 0x000000000000794d */ /* 0x000fea0003800000 */
.L_x_904:
[----:B------:R-:W-:-:S06]  /*c2a0*/  HADD2.F32 R3, -RZ, R0.H0_H0 ;  /* 0x20000000ff037230 */ /* 0x000fcc0000004100 */
[----:B------:R-:W0:Y:S02]  /*c2b0*/  F2I.S64.TRUNC R2, R3 ;  /* 0x0000000300027311 */ /* 0x000e24000020d900 */
[----:B0-----:R-:W-:Y:S01]  /*c2c0*/  STG.E.U8 desc[UR36][R16.64], R2 ;  /* 0x0000000210007986 */ /* 0x001fe2000c101124 */
[----:B------:R-:W-:Y:S05]  /*c2d0*/  EXIT ;  /* 0x000000000000794d */ /* 0x000fea0003800000 */
.L_x_903:
        /* <DEDUP_REMOVED lines=8> */
[----:B0-----:R-:W-:Y:S01]  /*c360*/  STG.E.64 desc[UR36][R16.64], R2 ;  /* 0x0000000210007986 */ /* 0x001fe2000c101b24 */
[----:B------:R-:W-:Y:S05]  /*c370*/  EXIT ;  /* 0x000000000000794d */ /* 0x000fea0003800000 */
.L_x_907:
[----:B------:R-:W-:-:S04]  /*c380*/  HADD2.F32 R0, -RZ, R0.H0_H0 ;  /* 0x20000000ff007230 */ /* 0x000fc80000004100 */
[----:B------:R-:W0:Y:S02]  /*c390*/  F2I.FTZ.TRUNC.NTZ R3, R0 ;  /* 0x0000000000037305 */ /* 0x000e24000021f100 */
[----:B0-----:R-:W-:Y:S01]  /*c3a0*/  STG.E desc[UR36][R16.64], R3 ;  /* 0x0000000310007986 */ /* 0x001fe2000c101924 */
[----:B------:R-:W-:Y:S05]  /*c3b0*/  EXIT ;  /* 0x000000000000794d */ /* 0x000fea0003800000 */
.L_x_906:
[----:B------:R-:W-:-:S04]  /*c3c0*/  HADD2.F32 R0, -RZ, R0.H0_H0 ;  /* 0x20000000ff007230 */ /* 0x000fc80000004100 */
[----:B------:R-:W0:Y:S02]  /*c3d0*/  F2I.FTZ.TRUNC.NTZ R3, R0 ;  /* 0x0000000000037305 */ /* 0x000e24000021f100 */
[----:B0-----:R-:W-:Y:S01]  /*c3e0*/  STG.E.U16 desc[UR36][R16.64], R3 ;  /* 0x0000000310007986 */ /* 0x001fe2000c101524 */
[----:B------:R-:W-:Y:S05]  /*c3f0*/  EXIT ;  /* 0x000000000000794d */ /* 0x000fea0003800000 */
.L_x_902:
[----:B------:R-:W-:-:S09]  /*c400*/  UISETP.GT.AND UP0, UPT, UR4, 0x6, UPT ;  /* 0x000000060400788c */ /* 0x000fd2000bf04270 */
[----:B------:R-:W-:Y:S05]  /*c410*/  BRA.U UP0, `(.L_x_908) ;  /* 0x0000000100247547 */ /* 0x000fea000b800000 */
[----:B------:R-:W-:-:S09]  /*c420*/  UISETP.NE.AND UP0, UPT, UR4, 0x5, UPT ;  /* 0x000000050400788c */ /* 0x000fd2000bf05270 */
[----:B------:R-:W-:Y:S05]  /*c430*/  BRA.U !UP0, `(.L_x_909) ;  /* 0x0000000108147547 */ /* 0x000fea000b800000 */
[----:B------:R-:W-:-:S09]  /*c440*/  UISETP.NE.AND UP0, UPT, UR4, 0x6, UPT ;  /* 0x000000060400788c */ /* 0x000fd2000bf05270 */
[----:B------:R-:W-:Y:S05]  /*c450*/  BRA.U UP0, `(.L_x_905) ;  /* 0x0000000900287547 */ /* 0x000fea000b800000 */
[----:B------:R-:W-:-:S05]  /*c460*/  HADD2.F32 R3, -RZ, R0.H0_H0 ;  /* 0x20000000ff037230 */ /* 0x000fca0000004100 */
[----:B------:R-:W-:Y:S01]  /*c470*/  STG.E desc[UR36][R16.64], R3 ;  /* 0x0000000310007986 */ /* 0x000fe2000c101924 */
[----:B------:R-:W-:Y:S05]  /*c480*/  EXIT ;  /* 0x000000000000794d */ /* 0x000fea0003800000 */
.L_x_909:
[----:B------:R-:W-:Y:S01]  /*c490*/  STG.E.U16 desc[UR36][R16.64], R0 ;  /* 0x0000000010007986 */ /* 0x000fe2000c101524 */
[----:B------:R-:W-:Y:S05]  /*c4a0*/  EXIT ;  /* 0x000000000000794d */ /* 0x000fea0003800000 */
.L_x_908:
        /* <DEDUP_REMOVED lines=8> */
[----:B------:R-:W-:Y:S01]  /*c530*/  STG.E.64 desc[UR36][R16.64], R2 ;  /* 0x0000000210007986 */ /* 0x000fe2000c101b24 */
[----:B------:R-:W-:Y:S05]  /*c540*/  EXIT ;  /* 0x000000000000794d */ /* 0x000fea0003800000 */
.L_x_911:
[----:B------:R-:W-:-:S05]  /*c550*/  HADD2.F32 R0, -RZ, R0.H0_H0 ;  /* 0x20000000ff007230 */ /* 0x000fca0000004100 */
[----:B------:R-:W-:-:S04]  /*c560*/  F2FP.F16.F32.PACK_AB R0, RZ, R0 ;  /* 0x00000000ff00723e */ /* 0x000fc800000000ff */
[----:B------:R-:W-:-:S05]  /*c570*/  PRMT R0, R0, 0x5410, RZ ;  /* 0x0000541000007816 */ /* 0x000fca00000000ff */
[----:B------:R-:W-:Y:S01]  /*c580*/  STG.E desc[UR36][R16.64], R0 ;  /* 0x0000000010007986 */ /* 0x000fe2000c101924 */
[----:B------:R-:W-:Y:S05]  /*c590*/  EXIT ;  /* 0x000000000000794d */ /* 0x000fea0003800000 */
.L_x_910:
[----:B------:R-:W-:-:S05]  /*c5a0*/  HADD2.F32 R2, -RZ, R0.H0_H0 ;  /* 0x20000000ff027230 */ /* 0x000fca0000004100 */
[----:B------:R-:W-:-:S06]  /*c5b0*/  FMUL.FTZ R2, R2, 1 ;  /* 0x3f80000002027820 */ /* 0x000fcc0000410000 */
[----:B------:R-:W0:Y:S02]  /*c5c0*/  F2F.F64.F32 R2, R2 ;  /* 0x0000000200027310 */ /* 0x000e240000201800 */
[----:B0-----:R-:W-:Y:S01]  /*c5d0*/  STG.E.64 desc[UR36][R16.64], R2 ;  /* 0x0000000210007986 */ /* 0x001fe2000c101b24 */
[----:B------:R-:W-:Y:S05]  /*c5e0*/  EXIT ;  /* 0x000000000000794d */ /* 0x000fea0003800000 */
.L_x_901:
        /* <DEDUP_REMOVED lines=12> */
[----:B0-----:R-:W-:Y:S01]  /*c6b0*/  STG.E.U16 desc[UR36][R16.64], R3 ;  /* 0x0000000310007986 */ /* 0x001fe2000c101524 */
[----:B------:R-:W-:Y:S05]  /*c6c0*/  EXIT ;  /* 0x000000000000794d */ /* 0x000fea0003800000 */
.L_x_915:
        /* <DEDUP_REMOVED lines=17> */
.L_x_918:
[----:B------:R-:W-:-:S04]  /*c7e0*/  SHF.R.U32.HI R3, RZ, 0x18, R3 ;  /* 0x00000018ff037819 */ /* 0x000fc80000011603 */
[----:B------:R-:W-:-:S04]  /*c7f0*/  LOP3.LUT R0, R0, 0x80, R3, 0xf8, !PT ;  /* 0x0000008000007812 */ /* 0x000fc800078ef803 */
[----:B------:R-:W-:-:S07]  /*c800*/  PRMT R8, R0, 0x7610, R8 ;  /* 0x0000761000087816 */ /* 0x000fce0000000008 */
.L_x_917:
[----:B------:R-:W-:Y:S05]  /*c810*/  BSYNC.RECONVERGENT B0 ;  /* 0x0000000000007941 */ /* 0x000fea0003800200 */
.L_x_916:
[----:B------:R-:W-:Y:S01]  /*c820*/  STG.E.U8 desc[UR36][R16.64], R8 ;  /* 0x0000000810007986 */ /* 0x000fe2000c101124 */
[----:B------:R-:W-:Y:S05]  /*c830*/  EXIT ;  /* 0x000000000000794d */ /* 0x000fea0003800000 */
.L_x_914:
        /* <DEDUP_REMOVED lines=17> */
.L_x_921:
[----:B------:R-:W-:-:S04]  /*c950*/  SHF.R.U32.HI R3, RZ, 0x18, R3 ;  /* 0x00000018ff037819 */ /* 0x000fc80000011603 */
[----:B------:R-:W-:-:S04]  /*c960*/  LOP3.LUT R0, R0, 0x80, R3, 0xf8, !PT ;  /* 0x0000008000007812 */ /* 0x000fc800078ef803 */
[----:B------:R-:W-:-:S07]  /*c970*/  PRMT R8, R0, 0x7610, R8 ;  /* 0x0000761000087816 */ /* 0x000fce0000000008 */
.L_x_920:
[----:B------:R-:W-:Y:S05]  /*c980*/  BSYNC.RECONVERGENT B0 ;  /* 0x0000000000007941 */ /* 0x000fea0003800200 */
.L_x_919:
[----:B------:R-:W-:Y:S01]  /*c990*/  STG.E.U8 desc[UR36][R16.64], R8 ;  /* 0x0000000810007986 */ /* 0x000fe2000c101124 */
[----:B------:R-:W-:Y:S05]  /*c9a0*/  EXIT ;  /* 0x000000000000794d */ /* 0x000fea0003800000 */
.L_x_913:
        /* <DEDUP_REMOVED lines=22> */
.L_x_923:
[----:B------:R-:W-:-:S06]  /*cb10*/  HADD2.F32 R2, -RZ, R0.H0_H0 ;  /* 0x20000000ff027230 */ /* 0x000fcc0000004100 */
[----:B------:R-:W0:Y:S02]  /*cb20*/  F2I.U64.TRUNC R2, R2 ;  /* 0x0000000200027311 */ /* 0x000e24000020d800 */
[----:B0-----:R-:W-:Y:S01]  /*cb30*/  STG.E.64 desc[UR36][R16.64], R2 ;  /* 0x0000000210007986 */ /* 0x001fe2000c101b24 */
[----:B------:R-:W-:Y:S05]  /*cb40*/  EXIT ;  /* 0x000000000000794d */ /* 0x000fea0003800000 */
.L_x_922:
[----:B------:R-:W-:-:S04]  /*cb50*/  HADD2.F32 R0, -RZ, R0.H0_H0 ;  /* 0x20000000ff007230 */ /* 0x000fc80000004100 */
[----:B------:R-:W0:Y:S02]  /*cb60*/  F2I.FTZ.U32.TRUNC.NTZ R3, R0 ;  /* 0x0000000000037305 */ /* 0x000e24000021f000 */
[----:B0-----:R-:W-:Y:S01]  /*cb70*/  STG.E desc[UR36][R16.64], R3 ;  /* 0x0000000310007986 */ /* 0x001fe2000c101924 */
[----:B------:R-:W-:Y:S05]  /*cb80*/  EXIT ;  /* 0x000000000000794d */ /* 0x000fea0003800000 */
.L_x_912:
        /* <DEDUP_REMOVED lines=9> */
[----:B------:R-:W-:Y:S01]  /*cc20*/  STG.E.U8 desc[UR36][R16.64], R3 ;  /* 0x0000000310007986 */ /* 0x000fe2000c101124 */
[----:B------:R-:W-:Y:S05]  /*cc30*/  EXIT ;  /* 0x000000000000794d */ /* 0x000fea0003800000 */
.L_x_925:
[----:B------:R-:W-:Y:S01]  /*cc40*/  HADD2.F32 R0, -RZ, R0.H0_H0 ;  /* 0x20000000ff007230 */ /* 0x000fe20000004100 */
[----:B------:R-:W-:-:S04]  /*cc50*/  CS2R R6, SRZ ;  /* 0x0000000000067805 */ /* 0x000fc8000001ff00 */
[----:B------:R-:W-:-:S04]  /*cc60*/  FMUL.FTZ R0, R0, 1 ;  /* 0x3f80000000007820 */ /* 0x000fc80000410000 */
[----:B------:R-:W0:Y:S02]  /*cc70*/  F2F.F64.F32 R4, R0 ;  /* 0x0000000000047310 */ /* 0x000e240000201800 */
[----:B0-----:R-:W-:Y:S01]  /*cc80*/  STG.E.128 desc[UR36][R16.64], R4 ;  /* 0x0000000410007986 */ /* 0x001fe2000c101d24 */
[----:B------:R-:W-:Y:S05]  /*cc90*/  EXIT ;  /* 0x000000000000794d */ /* 0x000fea0003800000 */
.L_x_924:
[----:B------:R-:W-:-:S09]  /*cca0*/  UISETP.NE.AND UP0, UPT, UR4, 0xf, UPT ;  /* 0x0000000f0400788c */ /* 0x000fd2000bf05270 */
[----:B------:R-:W-:Y:S05]  /*ccb0*/  BRA.U !UP0, `(.L_x_926) ;  /* 0x0000000108e87547 */ /* 0x000fea000b800000 */
[----:B------:R-:W-:-:S09]  /*ccc0*/  UISETP.NE.AND UP0, UPT, UR4, 0x17, UPT ;  /* 0x000000170400788c */ /* 0x000fd2000bf05270 */
[----:B------:R-:W-:Y:S05]  /*ccd0*/  BRA.U !UP0, `(.L_x_927) ;  /* 0x0000000108907547 */ /* 0x000fea000b800000 */
[----:B------:R-:W-:-:S09]  /*cce0*/  UISETP.NE.AND UP0, UPT, UR4, 0x18, UPT ;  /* 0x000000180400788c */ /* 0x000fd2000bf05270 */
[----:B------:R-:W-:Y:S05]  /*ccf0*/  BRA.U !UP0, `(.L_x_928) ;  /* 0x0000000108447547 */ /* 0x000fea000b800000 */
.L_x_905:
        /* <DEDUP_REMOVED lines=16> */
.L_x_929:
[----:B------:R-:W-:Y:S05]  /*ce00*/  EXIT ;  /* 0x000000000000794d */ /* 0x000fea0003800000 */
.L_x_928:
        /* <DEDUP_REMOVED lines=13> */
.L_x_931:
[----:B------:R-:W-:Y:S05]  /*cee0*/  BSYNC.RECONVERGENT B0 ;  /* 0x0000000000007941 */ /* 0x000fea0003800200 */
.L_x_930:
[----:B------:R-:W-:-:S05]  /*cef0*/  LOP3.LUT R3, R0, 0x80, R3, 0xf8, !PT ;  /* 0x0000008000037812 */ /* 0x000fca00078ef803 */
[----:B------:R-:W-:Y:S01]  /*cf00*/  STG.E.U8 desc[UR36][R16.64], R3 ;  /* 0x0000000310007986 */ /* 0x000fe2000c101124 */
[----:B------:R-:W-:Y:S05]  /*cf10*/  EXIT ;  /* 0x000000000000794d */ /* 0x000fea0003800000 */
.L_x_927:
        /* <DEDUP_REMOVED lines=12> */
.L_x_933:
[----:B------:R-:W-:Y:S01]  /*cfe0*/  HFMA2 R0, -RZ, RZ, 0, 7.569789886474609375e-06 ;  /* 0x0000007fff007431 */ /* 0x000fe200000001ff */
[----:B------:R-:W-:-:S04]  /*cff0*/  ISETP.GT.U32.AND P0, PT, R2, 0x7f800000, PT ;  /* 0x7f8000000200780c */ /* 0x000fc80003f04070 */
[----:B------:R-:W-:-:S09]  /*d000*/  SEL R0, R0, 0x7c, P0 ;  /* 0x0000007c00007807 */ /* 0x000fd20000000000 */
.L_x_934:
[----:B------:R-:W-:Y:S05]  /*d010*/  BSYNC.RECONVERGENT B0 ;  /* 0x0000000000007941 */ /* 0x000fea0003800200 */
.L_x_932:
[----:B------:R-:W-:-:S04]  /*d020*/  SHF.R.U32.HI R3, RZ, 0x18, R3 ;  /* 0x00000018ff037819 */ /* 0x000fc80000011603 */
[----:B------:R-:W-:-:S05]  /*d030*/  LOP3.LUT R3, R0, 0x80, R3, 0xf8, !PT ;  /* 0x0000008000037812 */ /* 0x000fca00078ef803 */
[----:B------:R-:W-:Y:S01]  /*d040*/  STG.E.U8 desc[UR36][R16.64], R3 ;  /* 0x0000000310007986 */ /* 0x000fe2000c101124 */
[----:B------:R-:W-:Y:S05]  /*d050*/  EXIT ;  /* 0x000000000000794d */ /* 0x000fea0003800000 */
.L_x_926:
[----:B------:R-:W-:-:S05]  /*d060*/  HADD2.F32 R0, -RZ, R0.H0_H0 ;  /* 0x20000000ff007230 */ /* 0x000fca0000004100 */
[----:B------:R-:W-:-:S05]  /*d070*/  F2FP.BF16.F32.PACK_AB R0, RZ, R0 ;  /* 0x00000000ff00723e */ /* 0x000fca00000010ff */
[----:B------:R-:W-:Y:S01]  /*d080*/  STG.E.U16 desc[UR36][R16.64], R0 ;  /* 0x0000000010007986 */ /* 0x000fe2000c101524 */
[----:B------:R-:W-:Y:S05]  /*d090*/  EXIT ;  /* 0x000000000000794d */ /* 0x000fea0003800000 */
.L_x_935:
        /* <DEDUP_REMOVED lines=14> */
.L_x_13810:


//--------------------- .text._ZN2at6native27unrolled_elementwise_kernelIZZZNS0_16acos_kernel_cudaERNS_18TensorIteratorBaseEENKUlvE0_clEvENKUlvE1_clEvEUlN3c104HalfEE_St5arrayIPcLm2EELi4E23TrivialOffsetCalculatorILi1EjESD_NS0_6memory12LoadWithCastILi1EEENSE_13StoreWithCastILi1EEEEEviT_T0_T2_T3_T4_T5_ --------------------------
	.section	.text._ZN2at6native27unrolled_elementwise_kernelIZZZNS0_16acos_kernel_cudaERNS_18TensorIteratorBaseEENKUlvE0_clEvENKUlvE1_clEvEUlN3c104HalfEE_St5arrayIPcLm2EELi4E23TrivialOffsetCalculatorILi1EjESD_NS0_6memory12LoadWithCastILi1EEENSE_13StoreWithCastILi1EEEEEviT_T0_T2_T3_T4_T5_,"ax",@progbits
	.align	128
        .global         _ZN2at6native27unrolled_elementwise_kernelIZZZNS0_16acos_kernel_cudaERNS_18TensorIteratorBaseEENKUlvE0_clEvENKUlvE1_clEvEUlN3c104HalfEE_St5arrayIPcLm2EELi4E23TrivialOffsetCalculatorILi1EjESD_NS0_6memory12LoadWithCastILi1EEENSE_13StoreWithCastILi1EEEEEviT_T0_T2_T3_T4_T5_
        .type           _ZN2at6native27unrolled_elementwise_kernelIZZZNS0_16acos_kernel_cudaERNS_18TensorIteratorBaseEENKUlvE0_clEvENKUlvE1_clEvEUlN3c104HalfEE_St5arrayIPcLm2EELi4E23TrivialOffsetCalculatorILi1EjESD_NS0_6memory12LoadWithCastILi1EEENSE_13StoreWithCastILi1EEEEEviT_T0_T2_T3_T4_T5_,@function
        .size           _ZN2at6native27unrolled_elementwise_kernelIZZZNS0_16acos_kernel_cudaERNS_18TensorIteratorBaseEENKUlvE0_clEvENKUlvE1_clEvEUlN3c104HalfEE_St5arrayIPcLm2EELi4E23TrivialOffsetCalculatorILi1EjESD_NS0_6memory12LoadWithCastILi1EEENSE_13StoreWithCastILi1EEEEEviT_T0_T2_T3_T4_T5_,(.L_x_13811 - _ZN2at6native27unrolled_elementwise_kernelIZZZNS0_16acos_kernel_cudaERNS_18TensorIteratorBaseEENKUlvE0_clEvENKUlvE1_clEvEUlN3c104HalfEE_St5arrayIPcLm2EELi4E23TrivialOffsetCalculatorILi1EjESD_NS0_6memory12LoadWithCastILi1EEENSE_13StoreWithCastILi1EEEEEviT_T0_T2_T3_T4_T5_)
        .other          _ZN2at6native27unrolled_elementwise_kernelIZZZNS0_16acos_kernel_cudaERNS_18TensorIteratorBaseEENKUlvE0_clEvENKUlvE1_clEvEUlN3c104HalfEE_St5arrayIPcLm2EELi4E23TrivialOffsetCalculatorILi1EjESD_NS0_6memory12LoadWithCastILi1EEENSE_13StoreWithCastILi1EEEEEviT_T0_T2_T3_T4_T5_,@"STO_CUDA_ENTRY STV_DEFAULT"
_ZN2at6native27unrolled_elementwise_kernelIZZZNS0_16acos_kernel_cudaERNS_18TensorIteratorBaseEENKUlvE0_clEvENKUlvE1_clEvEUlN3c104HalfEE_St5arrayIPcLm2EELi4E23TrivialOffsetCalculatorILi1EjESD_NS0_6memory12LoadWithCastILi1EEENSE_13StoreWithCastILi1EEEEEviT_T0_T2_T3_T4_T5_:
.text._ZN2at6native27unrolled_elementwise_kernelIZZZNS0_16acos_kernel_cudaERNS_18TensorIteratorBaseEENKUlvE0_clEvENKUlvE1_clEvEUlN3c104HalfEE_St5arrayIPcLm2EELi4E23TrivialOffsetCalculatorILi1EjESD_NS0_6memory12LoadWithCastILi1EEENSE_13StoreWithCastILi1EEEEEviT_T0_T2_T3_T4_T5_:
        /* <DEDUP_REMOVED lines=31> */
[----:B0-----:R-:W-:-:S04]  /*01f0*/  F2FP.F16.F32.PACK_AB R0, RZ, R0 ;  /* 0x00000000ff00723e */ /* 0x001fc800000000ff */
[----:B------:R-:W-:Y:S01]  /*0200*/  PRMT R24, R0, 0x7610, R24 ;  /* 0x0000761000187816 */ /* 0x000fe20000000018 */
[----:B------:R-:W-:Y:S06]  /*0210*/  BRA `(.L_x_943) ;  /* 0x0000000c00e87947 */ /* 0x000fec0003800000 */
.L_x_941:
[----:B------:R-:W2:Y:S02]  /*0220*/  LDG.E.U8 R2, desc[UR36][R2.64] ;  /* 0x0000002402027981 */ /* 0x000ea4000c1e1100 */
[----:B--2---:R-:W-:-:S04]  /*0230*/  I2FP.F32.U32 R0, R2 ;  /* 0x0000000200007245 */ /* 0x004fc80000201000 */
[----:B------:R-:W-:-:S04]  /*0240*/  F2FP.F16.F32.PACK_AB R0, RZ, R0 ;  /* 0x00000000ff00723e */ /* 0x000fc800000000ff */
[----:B------:R-:W-:Y:S01]  /*0250*/  PRMT R24, R0, 0x7610, R24 ;  /* 0x0000761000187816 */ /* 0x000fe20000000018 */
[----:B------:R-:W-:Y:S06]  /*0260*/  BRA `(.L_x_943) ;  /* 0x0000000c00d47947 */ /* 0x000fec0003800000 */
.L_x_940:
        /* <DEDUP_REMOVED lines=8> */
[----:B0-----:R-:W-:-:S04]  /*02f0*/  F2FP.F16.F32.PACK_AB R0, RZ, R0 ;  /* 0x00000000ff00723e */ /* 0x001fc800000000ff */
[----:B------:R-:W-:Y:S01]  /*0300*/  PRMT R24, R0, 0x7610, R24 ;  /* 0x0000761000187816 */ /* 0x000fe20000000018 */
[----:B------:R-:W-:Y:S06]  /*0310*/  BRA `(.L_x_943) ;  /* 0x0000000c00a87947 */ /* 0x000fec0003800000 */
.L_x_945:
[----:B------:R-:W2:Y:S02]  /*0320*/  LDG.E R2, desc[UR36][R2.64] ;  /* 0x0000002402027981 */ /* 0x000ea4000c1e1900 */
[----:B--2---:R-:W-:-:S04]  /*0330*/  I2FP.F32.S32 R0, R2 ;  /* 0x0000000200007245 */ /* 0x004fc80000201400 */
[----:B------:R-:W-:-:S04]  /*0340*/  F2FP.F16.F32.PACK_AB R0, RZ, R0 ;  /* 0x00000000ff00723e */ /* 0x000fc800000000ff */
[----:B------:R-:W-:Y:S01]  /*0350*/  PRMT R24, R0, 0x7610, R24 ;  /* 0x0000761000187816 */ /* 0x000fe20000000018 */
[----:B------:R-:W-:Y:S06]  /*0360*/  BRA `(.L_x_943) ;  /* 0x0000000c00947947 */ /* 0x000fec0003800000 */
.L_x_944:
[----:B------:R-:W2:Y:S02]  /*0370*/  LDG.E.U16 R2, desc[UR36][R2.64] ;  /* 0x0000002402027981 */ /* 0x000ea4000c1e1500 */
[----:B--2---:R-:W0:Y:S02]  /*0380*/  I2F.S16 R0, R2 ;  /* 0x0000000200007306 */ /* 0x004e240000101400 */
[----:B0-----:R-:W-:-:S04]  /*0390*/  F2FP.F16.F32.PACK_AB R0, RZ, R0 ;  /* 0x00000000ff00723e */ /* 0x001fc800000000ff */
[----:B------:R-:W-:Y:S01]  /*03a0*/  PRMT R24, R0, 0x7610, R24 ;  /* 0x0000761000187816 */ /* 0x000fe20000000018 */
[----:B------:R-:W-:Y:S06]  /*03b0*/  BRA `(.L_x_943) ;  /* 0x0000000c00807947 */ /* 0x000fec0003800000 */
.L_x_939:
        /* <DEDUP_REMOVED lines=9> */
.L_x_947:
[----:B------:R1:W5:Y:S01]  /*0450*/  LDG.E.U16 R24, desc[UR36][R2.64] ;  /* 0x0000002402187981 */ /* 0x000362000c1e1500 */
[----:B------:R-:W-:Y:S05]  /*0460*/  BRA `(.L_x_943) ;  /* 0x0000000c00547947 */ /* 0x000fea0003800000 */
.L_x_946:
        /* <DEDUP_REMOVED lines=9> */
.L_x_949:
[----:B------:R0:W5:Y:S01]  /*0500*/  LDG.E.U16 R24, desc[UR36][R2.64] ;  /* 0x0000002402187981 */ /* 0x000162000c1e1500 */
[----:B------:R-:W-:Y:S05]  /*0510*/  BRA `(.L_x_943) ;  /* 0x0000000c00287947 */ /* 0x000fea0003800000 */
.L_x_948:
        /* <DEDUP_REMOVED lines=10> */
[----:B------:R-:W-:-:S04]  /*05c0*/  F2FP.F16.F32.PACK_AB R0, RZ, R0 ;  /* 0x00000000ff00723e */ /* 0x000fc800000000ff */
[----:B------:R-:W-:Y:S01]  /*05d0*/  PRMT R24, R0, 0x7610, R24 ;  /* 0x0000761000187816 */ /* 0x000fe20000000018 */
[----:B------:R-:W-:Y:S06]  /*05e0*/  BRA `(.L_x_943) ;  /* 0x0000000800f47947 */ /* 0x000fec0003800000 */
.L_x_938:
        /* <DEDUP_REMOVED lines=11> */
[----:B------:R-:W-:-:S04]  /*06a0*/  F2FP.F16.F32.PACK_AB R0, RZ, R0 ;  /* 0x00000000ff00723e */ /* 0x000fc800000000ff */
[----:B------:R-:W-:Y:S01]  /*06b0*/  PRMT R24, R0, 0x7610, R24 ;  /* 0x0000761000187816 */ /* 0x000fe20000000018 */
[----:B------:R-:W-:Y:S06]  /*06c0*/  BRA `(.L_x_943) ;  /* 0x0000000800bc7947 */ /* 0x000fec0003800000 */
.L_x_952:
        /* <DEDUP_REMOVED lines=13> */
.L_x_951:
        /* <DEDUP_REMOVED lines=27> */
.L_x_954:
        /* <DEDUP_REMOVED lines=11> */
[----:B------:R-:W-:-:S04]  /*0a00*/  F2FP.F16.F32.PACK_AB R0, RZ, R0 ;  /* 0x00000000ff00723e */ /* 0x000fc800000000ff */
[----:B------:R-:W-:Y:S01]  /*0a10*/  PRMT R24, R0, 0x7610, R24 ;  /* 0x0000761000187816 */ /* 0x000fe20000000018 */
[----:B------:R-:W-:Y:S06]  /*0a20*/  BRA `(.L_x_943) ;  /* 0x0000000400e47947 */ /* 0x000fec0003800000 */
.L_x_953:
[----:B------:R-:W2:Y:S02]  /*0a30*/  LDG.E.U16 R0, desc[UR36][R2.64] ;  /* 0x0000002402007981 */ /* 0x000ea4000c1e1500 */
[----:B--2---:R-:W-:-:S05]  /*0a40*/  IMAD.U32 R0, R0, 0x10000, RZ ;  /* 0x0001000000007824 */ /* 0x004fca00078e00ff */
[----:B------:R-:W-:-:S04]  /*0a50*/  F2FP.F16.F32.PACK_AB R0, RZ, R0 ;  /* 0x00000000ff00723e */ /* 0x000fc800000000ff */
[----:B------:R-:W-:Y:S01]  /*0a60*/  PRMT R24, R0, 0x7610, R24 ;  /* 0x0000761000187816 */ /* 0x000fe20000000018 */
[----:B------:R-:W-:Y:S06]  /*0a70*/  BRA `(.L_x_943) ;  /* 0x0000000400d07947 */ /* 0x000fec0003800000 */
.L_x_950:
        /* <DEDUP_REMOVED lines=10> */
[----:B------:R-:W-:-:S04]  /*0b20*/  F2FP.F16.F32.PACK_AB R0, RZ, R0 ;  /* 0x00000000ff00723e */ /* 0x000fc800000000ff */
[----:B------:R-:W-:Y:S01]  /*0b30*/  PRMT R24, R0, 0x7610, R24 ;  /* 0x0000761000187816 */ /* 0x000fe20000000018 */
[----:B------:R-:W-:Y:S06]  /*0b40*/  BRA `(.L_x_943) ;  /* 0x00000004009c7947 */ /* 0x000fec0003800000 */
.L_x_957:
        /* <DEDUP_REMOVED lines=21> */
.L_x_961:
[----:B------:R-:W-:Y:S05]  /*0ca0*/  BSYNC.RECONVERGENT B1 ;  /* 0x0000000000017941 */ /* 0x000fea0003800200 */
.L_x_960:
[----:B------:R-:W-:Y:S01]  /*0cb0*/  IMAD.SHL.U32 R0, R0, 0x100000, RZ ;  /* 0x0010000000007824 */ /* 0x000fe200078e00ff */
[----:B------:R-:W-:-:S04]  /*0cc0*/  LEA R2, R2, 0x3b800000, 0x17 ;  /* 0x3b80000002027811 */ /* 0x000fc800078eb8ff */
[----:B------:R-:W-:-:S07]  /*0cd0*/  LOP3.LUT R0, R2, R0, R7, 0xfe, !PT ;  /* 0x0000000002007212 */ /* 0x000fce00078efe07 */
.L_x_959:
[----:B------:R-:W-:Y:S05]  /*0ce0*/  BSYNC.RECONVERGENT B0 ;  /* 0x0000000000007941 */ /* 0x000fea0003800200 */
.L_x_958:
[----:B------:R-:W-:-:S04]  /*0cf0*/  F2FP.F16.F32.PACK_AB R0, RZ, R0 ;  /* 0x00000000ff00723e */ /* 0x000fc800000000ff */
[----:B------:R-:W-:Y:S01]  /*0d00*/  PRMT R24, R0, 0x7610, R24 ;  /* 0x0000761000187816 */ /* 0x000fe20000000018 */
[----:B------:R-:W-:Y:S06]  /*0d10*/  BRA `(.L_x_943) ;  /* 0x0000000400287947 */ /* 0x000fec0003800000 */
.L_x_956:
        /* <DEDUP_REMOVED lines=21> */
.L_x_965:
[----:B------:R-:W-:Y:S05]  /*0e70*/  BSYNC.RECONVERGENT B1 ;  /* 0x0000000000017941 */ /* 0x000fea0003800200 */
.L_x_964:
[----:B------:R-:W-:Y:S01]  /*0e80*/  IMAD.SHL.U32 R0, R0, 0x200000, RZ ;  /* 0x0020000000007824 */ /* 0x000fe200078e00ff */
[----:B------:R-:W-:-:S04]  /*0e90*/  LEA R2, R2, 0x37800000, 0x17 ;  /* 0x3780000002027811 */ /* 0x000fc800078eb8ff */
[----:B------:R-:W-:-:S07]  /*0ea0*/  LOP3.LUT R0, R2, R0, R7, 0xfe, !PT ;  /* 0x0000000002007212 */ /* 0x000fce00078efe07 */
.L_x_963:
[----:B------:R-:W-:Y:S05]  /*0eb0*/  BSYNC.RECONVERGENT B0 ;  /* 0x0000000000007941 */ /* 0x000fea0003800200 */
.L_x_962:
[----:B------:R-:W-:-:S04]  /*0ec0*/  F2FP.F16.F32.PACK_AB R0, RZ, R0 ;  /* 0x00000000ff00723e */ /* 0x000fc800000000ff */
[----:B------:R-:W-:Y:S01]  /*0ed0*/  PRMT R24, R0, 0x7610, R24 ;  /* 0x0000761000187816 */ /* 0x000fe20000000018 */
[----:B------:R-:W-:Y:S06]  /*0ee0*/  BRA `(.L_x_943) ;  /* 0x0000000000b47947 */ /* 0x000fec0003800000 */
.L_x_955:
[----:B------:R-:W-:-:S09]  /*0ef0*/  UISETP.NE.AND UP0, UPT, UR4, 0x1c, UPT ;  /* 0x0000001c0400788c */ /* 0x000fd2000bf05270 */
[----:B------:R-:W-:Y:S05]  /*0f00*/  BRA.U !UP0, `(.L_x_966) ;  /* 0x00000001089c7547 */ /* 0x000fea000b800000 */
[----:B------:R-:W-:-:S09]  /*0f10*/  UISETP.NE.AND UP0, UPT, UR4, 0x1d, UPT ;  /* 0x0000001d0400788c */ /* 0x000fd2000bf05270 */
[----:B------:R-:W-:Y:S05]  /*0f20*/  BRA.U !UP0, `(.L_x_967) ;  /* 0x0000000108807547 */ /* 0x000fea000b800000 */
[----:B------:R-:W-:-:S09]  /*0f30*/  UISETP.NE.AND UP0, UPT, UR4, 0x2c, UPT ;  /* 0x0000002c0400788c */ /* 0x000fd2000bf05270 */
[----:B------:R-:W-:Y:S05]  /*0f40*/  BRA.U !UP0, `(.L_x_968) ;  /* 0x0000000108487547 */ /* 0x000fea000b800000 */
.L_x_942:
        /* <DEDUP_REMOVED lines=16> */
.L_x_969:
[----:B------:R-:W-:Y:S01]  /*1050*/  PRMT R24, RZ, 0x7610, R24 ;  /* 0x00007610ff187816 */ /* 0x000fe20000000018 */
[----:B------:R-:W-:Y:S06]  /*1060*/  BRA `(.L_x_943) ;  /* 0x0000000000547947 */ /* 0x000fec0003800000 */
.L_x_968:
        /* <DEDUP_REMOVED lines=8> */
.L_x_971:
[----:B------:R-:W-:Y:S05]  /*10f0*/  BSYNC.RECONVERGENT B0 ;  /* 0x0000000000007941 */ /* 0x000fea0003800200 */
.L_x_970:
[----:B------:R-:W-:-:S04]  /*1100*/  F2FP.F16.F32.PACK_AB R0, RZ, R0 ;  /* 0x00000000ff00723e */ /* 0x000fc800000000ff */
[----:B------:R-:W-:Y:S01]  /*1110*/  PRMT R24, R0, 0x7610, R24 ;  /* 0x0000761000187816 */ /* 0x000fe20000000018 */
[----:B------:R-:W-:Y:S06]  /*1120*/  BRA `(.L_x_943) ;  /* 0x0000000000247947 */ /* 0x000fec0003800000 */
.L_x_967:
[----:B------:R-:W2:Y:S02]  /*1130*/  LDG.E.64 R2, desc[UR36][R2.64] ;  /* 0x0000002402027981 */ /* 0x000ea4000c1e1b00 */
[----:B--2---:R-:W0:Y:S02]  /*1140*/  I2F.U64 R0, R2 ;  /* 0x0000000200007312 */ /* 0x004e240000301000 */
[----:B0-----:R-:W-:-:S04]  /*1150*/  F2FP.F16.F32.PACK_AB R0, RZ, R0 ;  /* 0x00000000ff00723e */ /* 0x001fc800000000ff */
[----:B------:R-:W-:Y:S01]  /*1160*/  PRMT R24, R0, 0x7610, R24 ;  /* 0x0000761000187816 */ /* 0x000fe20000000018 */
[----:B------:R-:W-:Y:S06]  /*1170*/  BRA `(.L_x_943) ;  /* 0x0000000000107947 */ /* 0x000fec0003800000 */
.L_x_966:
[----:B------:R-:W2:Y:S02]  /*1180*/  LDG.E R2, desc[UR36][R2.64] ;  /* 0x0000002402027981 */ /* 0x000ea4000c1e1900 */
[----:B--2---:R-:W-:-:S04]  /*1190*/  I2FP.F32.U32 R0, R2 ;  /* 0x0000000200007245 */ /* 0x004fc80000201000 */
[----:B------:R-:W-:-:S04]  /*11a0*/  F2FP.F16.F32.PACK_AB R0, RZ, R0 ;  /* 0x00000000ff00723e */ /* 0x000fc800000000ff */
[----:B------:R-:W-:-:S07]  /*11b0*/  PRMT R24, R0, 0x7610, R24 ;  /* 0x0000761000187816 */ /* 0x000fce0000000018 */
.L_x_943:
[----:B------:R-:W-:-:S07]  /*11c0*/  VIADD R16, R19, 0x80 ;  /* 0x0000008013107836 */ /* 0x000fce0000000000 */
.L_x_937:
[----:B------:R-:W-:Y:S05]  /*11d0*/  BSYNC.RECONVERGENT B6 ;  /* 0x0000000000067941 */ /* 0x000fea0003800200 */
.L_x_936:
[----:B------:R-:W-:Y:S01]  /*11e0*/  ISETP.GE.AND P0, PT, R16, R17, PT ;  /* 0x000000111000720c */ /* 0x000fe20003f06270 */
[----:B------:R-:W-:Y:S01]  /*11f0*/  BSSY.RECONVERGENT B6, `(.L_x_972) ;  /* 0x0000114000067945 */ /* 0x000fe20003800200 */
[----:B------:R-:W-:-:S11]  /*1200*/  PRMT R23, RZ, 0x7610, R23 ;  /* 0x00007610ff177816 */ /* 0x000fd60000000017 */
[----:B------:R-:W-:Y:S05]  /*1210*/  @P0 BRA `(.L_x_973) ;  /* 0x0000001000440947 */ /* 0x000fea0003800000 */
[----:B01----:R-:W0:Y:S01]  /*1220*/  LDC.64 R2, c[0x0][0x390] ;  /* 0x0000e400ff027b82 */ /* 0x003e220000000a00 */
        /* <DEDUP_REMOVED lines=21> */
.L_x_977:
[----:B------:R-:W2:Y:S02]  /*1380*/  LDG.E.U8 R2, desc[UR36][R2.64] ;  /* 0x0000002402027981 */ /* 0x000ea4000c1e1100 */
[----:B--2---:R-:W-:-:S04]  /*1390*/  I2FP.F32.U32 R0, R2 ;  /* 0x0000000200007245 */ /* 0x004fc80000201000 */
[----:B------:R-:W-:-:S04]  /*13a0*/  F2FP.F16.F32.PACK_AB R0, RZ, R0 ;  /* 0x00000000ff00723e */ /* 0x000fc800000000ff */
[----:B------:R-:W-:Y:S01]  /*13b0*/  PRMT R23, R0, 0x7610, R23 ;  /* 0x0000761000177816 */ /* 0x000fe20000000017 */
[----:B------:R-:W-:Y:S06]  /*13c0*/  BRA `(.L_x_979) ;  /* 0x0000000c00d47947 */ /* 0x000fec0003800000 */
.L_x_976:
        /* <DEDUP_REMOVED lines=11> */
.L_x_981:
[----:B------:R-:W2:Y:S02]  /*1480*/  LDG.E R2, desc[UR36][R2.64] ;  /* 0x0000002402027981 */ /* 0x000ea4000c1e1900 */
[----:B--2---:R-:W-:-:S04]  /*1490*/  I2FP.F32.S32 R0, R2 ;  /* 0x0000000200007245 */ /* 0x004fc80000201400 */
[----:B------:R-:W-:-:S04]  /*14a0*/  F2FP.F16.F32.PACK_AB R0, RZ, R0 ;  /* 0x00000000ff00723e */ /* 0x000fc800000000ff */
[----:B------:R-:W-:Y:S01]  /*14b0*/  PRMT R23, R0, 0x7610, R23 ;  /* 0x0000761000177816 */ /* 0x000fe20000000017 */
[----:B------:R-:W-:Y:S06]  /*14c0*/  BRA `(.L_x_979) ;  /* 0x0000000c00947947 */ /* 0x000fec0003800000 */
.L_x_980:
[----:B------:R-:W2:Y:S02]  /*14d0*/  LDG.E.U16 R2, desc[UR36][R2.64] ;  /* 0x0000002402027981 */ /* 0x000ea4000c1e1500 */
[----:B--2---:R-:W0:Y:S02]  /*14e0*/  I2F.S16 R0, R2 ;  /* 0x0000000200007306 */ /* 0x004e240000101400 */
[----:B0-----:R-:W-:-:S04]  /*14f0*/  F2FP.F16.F32.PACK_AB R0, RZ, R0 ;  /* 0x00000000ff00723e */ /* 0x001fc800000000ff */
[----:B------:R-:W-:Y:S01]  /*1500*/  PRMT R23, R0, 0x7610, R23 ;  /* 0x0000761000177816 */ /* 0x000fe20000000017 */
[----:B------:R-:W-:Y:S06]  /*1510*/  BRA `(.L_x_979) ;  /* 0x0000000c00807947 */ /* 0x000fec0003800000 */
.L_x_975:
        /* <DEDUP_REMOVED lines=9> */
.L_x_983:
[----:B------:R0:W5:Y:S01]  /*15b0*/  LDG.E.U16 R23, desc[UR36][R2.64] ;  /* 0x0000002402177981 */ /* 0x000162000c1e1500 */
[----:B------:R-:W-:Y:S05]  /*15c0*/  BRA `(.L_x_979) ;  /* 0x0000000c00547947 */ /* 0x000fea0003800000 */
.L_x_982:
        /* <DEDUP_REMOVED lines=9> */
.L_x_985:
[----:B------:R1:W5:Y:S01]  /*1660*/  LDG.E.U16 R23, desc[UR36][R2.64] ;  /* 0x0000002402177981 */ /* 0x000362000c1e1500 */
[----:B------:R-:W-:Y:S05]  /*1670*/  BRA `(.L_x_979) ;  /* 0x0000000c00287947 */ /* 0x000fea0003800000 */
.L_x_984:
        /* <DEDUP_REMOVED lines=13> */
.L_x_974:
        /* <DEDUP_REMOVED lines=14> */
.L_x_988:
        /* <DEDUP_REMOVED lines=13> */
.L_x_987:
        /* <DEDUP_REMOVED lines=27> */
.L_x_990:
        /* <DEDUP_REMOVED lines=11> */
[----:B------:R-:W-:-:S04]  /*1b60*/  F2FP.F16.F32.PACK_AB R0, RZ, R0 ;  /* 0x00000000ff00723e */ /* 0x000fc800000000ff */
[----:B------:R-:W-:Y:S01]  /*1b70*/  PRMT R23, R0, 0x7610, R23 ;  /* 0x0000761000177816 */ /* 0x000fe20000000017 */
[----:B------:R-:W-:Y:S06]  /*1b80*/  BRA `(.L_x_979) ;  /* 0x0000000400e47947 */ /* 0x000fec0003800000 */
.L_x_989:
[----:B------:R-:W2:Y:S02]  /*1b90*/  LDG.E.U16 R0, desc[UR36][R2.64] ;  /* 0x0000002402007981 */ /* 0x000ea4000c1e1500 */
[----:B--2---:R-:W-:-:S05]  /*1ba0*/  IMAD.U32 R0, R0, 0x10000, RZ ;  /* 0x0001000000007824 */ /* 0x004fca00078e00ff */
[----:B------:R-:W-:-:S04]  /*1bb0*/  F2FP.F16.F32.PACK_AB R0, RZ, R0 ;  /* 0x00000000ff00723e */ /* 0x000fc800000000ff */
[----:B------:R-:W-:Y:S01]  /*1bc0*/  PRMT R23, R0, 0x7610, R23 ;  /* 0x0000761000177816 */ /* 0x000fe20000000017 */
[----:B------:R-:W-:Y:S06]  /*1bd0*/  BRA `(.L_x_979) ;  /* 0x0000000400d07947 */ /* 0x000fec0003800000 */
.L_x_986:
        /* <DEDUP_REMOVED lines=13> */
.L_x_993:
        /* <DEDUP_REMOVED lines=21> */
.L_x_997:
[----:B------:R-:W-:Y:S05]  /*1e00*/  BSYNC.RECONVERGENT B1 ;  /* 0x0000000000017941 */ /* 0x000fea0003800200 */
.L_x_996:
[----:B------:R-:W-:Y:S01]  /*1e10*/  IMAD.SHL.U32 R0, R0, 0x100000, RZ ;  /* 0x0010000000007824 */ /* 0x000fe200078e00ff */
[----:B------:R-:W-:-:S04]  /*1e20*/  LEA R2, R2, 0x3b800000, 0x17 ;  /* 0x3b80000002027811 */ /* 0x000fc800078eb8ff */
[----:B------:R-:W-:-:S07]  /*1e30*/  LOP3.LUT R0, R2, R0, R7, 0xfe, !PT ;  /* 0x0000000002007212 */ /* 0x000fce00078efe07 */
.L_x_995:
[----:B------:R-:W-:Y:S05]  /*1e40*/  BSYNC.RECONVERGENT B0 ;  /* 0x0000000000007941 */ /* 0x000fea0003800200 */
.L_x_994:
[----:B------:R-:W-:-:S04]  /*1e50*/  F2FP.F16.F32.PACK_AB R0, RZ, R0 ;  /* 0x00000000ff00723e */ /* 0x000fc800000000ff */
[----:B------:R-:W-:Y:S01]  /*1e60*/  PRMT R23, R0, 0x7610, R23 ;  /* 0x0000761000177816 */ /* 0x000fe20000000017 */
[----:B------:R-:W-:Y:S06]  /*1e70*/  BRA `(.L_x_979) ;  /* 0x0000000400287947 */ /* 0x000fec0003800000 */
.L_x_992:
        /* <DEDUP_REMOVED lines=21> */
.L_x_1001:
[----:B------:R-:W-:Y:S05]  /*1fd0*/  BSYNC.RECONVERGENT B1 ;  /* 0x0000000000017941 */ /* 0x000fea0003800200 */
.L_x_1000:
[----:B------:R-:W-:Y:S01]  /*1fe0*/  IMAD.SHL.U32 R0, R0, 0x200000, RZ ;  /* 0x0020000000007824 */ /* 0x000fe200078e00ff */
[----:B------:R-:W-:-:S04]  /*1ff0*/  LEA R2, R2, 0x37800000, 0x17 ;  /* 0x3780000002027811 */ /* 0x000fc800078eb8ff */
[----:B------:R-:W-:-:S07]  /*2000*/  LOP3.LUT R0, R2, R0, R7, 0xfe, !PT ;  /* 0x0000000002007212 */ /* 0x000fce00078efe07 */
.L_x_999:
[----:B------:R-:W-:Y:S05]  /*2010*/  BSYNC.RECONVERGENT B0 ;  /* 0x0000000000007941 */ /* 0x000fea0003800200 */
.L_x_998:
[----:B------:R-:W-:-:S04]  /*2020*/  F2FP.F16.F32.PACK_AB R0, RZ, R0 ;  /* 0x00000000ff00723e */ /* 0x000fc800000000ff */
[----:B------:R-:W-:Y:S01]  /*2030*/  PRMT R23, R0, 0x7610, R23 ;  /* 0x0000761000177816 */ /* 0x000fe20000000017 */
[----:B------:R-:W-:Y:S06]  /*2040*/  BRA `(.L_x_979) ;  /* 0x0000000000b47947 */ /* 0x000fec0003800000 */
.L_x_991:
        /* <DEDUP_REMOVED lines=14> */
.L_x_1005:
[----:B------:R-:W-:Y:S05]  /*2130*/  BSYNC.RECONVERGENT B0 ;  /* 0x0000000000007941 */ /* 0x000fea0003800200 */
.L_x_1004:
[----:B------:R-:W-:-:S04]  /*2140*/  F2FP.F16.F32.PACK_AB R0, RZ, R0 ;  /* 0x00000000ff00723e */ /* 0x000fc800000000ff */
[----:B------:R-:W-:Y:S01]  /*2150*/  PRMT R23, R0, 0x7610, R23 ;  /* 0x0000761000177816 */ /* 0x000fe20000000017 */
[----:B------:R-:W-:Y:S06]  /*2160*/  BRA `(.L_x_979) ;  /* 0x00000000006c7947 */ /* 0x000fec0003800000 */
.L_x_978:
        /* <DEDUP_REMOVED lines=16> */
.L_x_1006:
[----:B------:R-:W-:Y:S01]  /*2270*/  PRMT R23, RZ, 0x7610, R23 ;  /* 0x00007610ff177816 */ /* 0x000fe20000000017 */
[----:B------:R-:W-:Y:S06]  /*2280*/  BRA `(.L_x_979) ;  /* 0x0000000000247947 */ /* 0x000fec0003800000 */
.L_x_1003:
[----:B------:R-:W2:Y:S02]  /*2290*/  LDG.E.64 R2, desc[UR36][R2.64] ;  /* 0x0000002402027981 */ /* 0x000ea4000c1e1b00 */
[----:B--2---:R-:W0:Y:S02]  /*22a0*/  I2F.U64 R0, R2 ;  /* 0x0000000200007312 */ /* 0x004e240000301000 */
[----:B0-----:R-:W-:-:S04]  /*22b0*/  F2FP.F16.F32.PACK_AB R0, RZ, R0 ;  /* 0x00000000ff00723e */ /* 0x001fc800000000ff */
[----:B------:R-:W-:Y:S01]  /*22c0*/  PRMT R23, R0, 0x7610, R23 ;  /* 0x0000761000177816 */ /* 0x000fe20000000017 */
[----:B------:R-:W-:Y:S06]  /*22d0*/  BRA `(.L_x_979) ;  /* 0x0000000000107947 */ /* 0x000fec0003800000 */
.L_x_1002:
[----:B------:R-:W2:Y:S02]  /*22e0*/  LDG.E R2, desc[UR36][R2.64] ;  /* 0x0000002402027981 */ /* 0x000ea4000c1e1900 */
[----:B--2---:R-:W-:-:S04]  /*22f0*/  I2FP.F32.U32 R0, R2 ;  /* 0x0000000200007245 */ /* 0x004fc80000201000 */
[----:B------:R-:W-:-:S04]  /*2300*/  F2FP.F16.F32.PACK_AB R0, RZ, R0 ;  /* 0x00000000ff00723e */ /* 0x000fc800000000ff */
[----:B------:R-:W-:-:S07]  /*2310*/  PRMT R23, R0, 0x7610, R23 ;  /* 0x0000761000177816 */ /* 0x000fce0000000017 */
.L_x_979:
[----:B------:R-:W-:-:S07]  /*2320*/  VIADD R16, R16, 0x80 ;  /* 0x0000008010107836 */ /* 0x000fce0000000000 */
.L_x_973:
[----:B------:R-:W-:Y:S05]  /*2330*/  BSYNC.RECONVERGENT B6 ;  /* 0x0000000000067941 */ /* 0x000fea0003800200 */
.L_x_972:
        /* <DEDUP_REMOVED lines=26> */
.L_x_1012:
[----:B------:R-:W2:Y:S02]  /*24e0*/  LDG.E.U8 R2, desc[UR36][R2.64] ;  /* 0x0000002402027981 */ /* 0x000ea4000c1e1100 */
[----:B--2---:R-:W-:-:S04]  /*24f0*/  I2FP.F32.U32 R0, R2 ;  /* 0x0000000200007245 */ /* 0x004fc80000201000 */
[----:B------:R-:W-:-:S04]  /*2500*/  F2FP.F16.F32.PACK_AB R0, RZ, R0 ;  /* 0x00000000ff00723e */ /* 0x000fc800000000ff */
[----:B------:R-:W-:Y:S01]  /*2510*/  PRMT R25, R0, 0x7610, R25 ;  /* 0x0000761000197816 */ /* 0x000fe20000000019 */
[----:B------:R-:W-:Y:S06]  /*2520*/  BRA `(.L_x_1014) ;  /* 0x0000000c00d47947 */ /* 0x000fec0003800000 */
.L_x_1011:
        /* <DEDUP_REMOVED lines=11> */
.L_x_1016:
[----:B------:R-:W2:Y:S02]  /*25e0*/  LDG.E R2, desc[UR36][R2.64] ;  /* 0x0000002402027981 */ /* 0x000ea4000c1e1900 */
[----:B--2---:R-:W-:-:S04]  /*25f0*/  I2FP.F32.S32 R0, R2 ;  /* 0x0000000200007245 */ /* 0x004fc80000201400 */
[----:B------:R-:W-:-:S04]  /*2600*/  F2FP.F16.F32.PACK_AB R0, RZ, R0 ;  /* 0x00000000ff00723e */ /* 0x000fc800000000ff */
[----:B------:R-:W-:Y:S01]  /*2610*/  PRMT R25, R0, 0x7610, R25 ;  /* 0x0000761000197816 */ /* 0x000fe20000000019 */
[----:B------:R-:W-:Y:S06]  /*2620*/  BRA `(.L_x_1014) ;  /* 0x0000000c00947947 */ /* 0x000fec0003800000 */
.L_x_1015:
[----:B------:R-:W2:Y:S02]  /*2630*/  LDG.E.U16 R2, desc[UR36][R2.64] ;  /* 0x0000002402027981 */ /* 0x000ea4000c1e1500 */
[----:B--2---:R-:W0:Y:S02]  /*2640*/  I2F.S16 R0, R2 ;  /* 0x0000000200007306 */ /* 0x004e240000101400 */
[----:B0-----:R-:W-:-:S04]  /*2650*/  F2FP.F16.F32.PACK_AB R0, RZ, R0 ;  /* 0x00000000ff00723e */ /* 0x001fc800000000ff */
[----:B------:R-:W-:Y:S01]  /*2660*/  PRMT R25, R0, 0x7610, R25 ;  /* 0x0000761000197816 */ /* 0x000fe20000000019 */
[----:B------:R-:W-:Y:S06]  /*2670*/  BRA `(.L_x_1014) ;  /* 0x0000000c00807947 */ /* 0x000fec0003800000 */
.L_x_1010:
        /* <DEDUP_REMOVED lines=9> */
.L_x_1018:
[----:B------:R0:W5:Y:S01]  /*2710*/  LDG.E.U16 R25, desc[UR36][R2.64] ;  /* 0x0000002402197981 */ /* 0x000162000c1e1500 */
[----:B------:R-:W-:Y:S05]  /*2720*/  BRA `(.L_x_1014) ;  /* 0x0000000c00547947 */ /* 0x000fea0003800000 */
.L_x_1017:
        /* <DEDUP_REMOVED lines=9> */
.L_x_1020:
[----:B------:R1:W5:Y:S01]  /*27c0*/  LDG.E.U16 R25, desc[UR36][R2.64] ;  /* 0x0000002402197981 */ /* 0x000362000c1e1500 */
[----:B------:R-:W-:Y:S05]  /*27d0*/  BRA `(.L_x_1014) ;  /* 0x0000000c00287947 */ /* 0x000fea0003800000 */
.L_x_1019:
        /* <DEDUP_REMOVED lines=13> */
.L_x_1009:
        /* <DEDUP_REMOVED lines=14> */
.L_x_1023:
        /* <DEDUP_REMOVED lines=13> */
.L_x_1022:
        /* <DEDUP_REMOVED lines=27> */
.L_x_1025:
        /* <DEDUP_REMOVED lines=14> */
.L_x_1024:
[----:B------:R-:W2:Y:S02]  /*2cf0*/  LDG.E.U16 R0, desc[UR36][R2.64] ;  /* 0x0000002402007981 */ /* 0x000ea4000c1e1500 */
[----:B--2---:R-:W-:-:S05]  /*2d00*/  IMAD.U32 R0, R0, 0x10000, RZ ;  /* 0x0001000000007824 */ /* 0x004fca00078e00ff */
[----:B------:R-:W-:-:S04]  /*2d10*/  F2FP.F16.F32.PACK_AB R0, RZ, R0 ;  /* 0x00000000ff00723e */ /* 0x000fc800000000ff */
[----:B------:R-:W-:Y:S01]  /*2d20*/  PRMT R25, R0, 0x7610, R25 ;  /* 0x0000761000197816 */ /* 0x000fe20000000019 */
[----:B------:R-:W-:Y:S06]  /*2d30*/  BRA `(.L_x_1014) ;  /* 0x0000000400d07947 */ /* 0x000fec0003800000 */
.L_x_1021:
        /* <DEDUP_REMOVED lines=13> */
.L_x_1028:
        /* <DEDUP_REMOVED lines=21> */
.L_x_1032:
[----:B------:R-:W-:Y:S05]  /*2f60*/  BSYNC.RECONVERGENT B1 ;  /* 0x0000000000017941 */ /* 0x000fea0003800200 */
.L_x_1031:
[----:B------:R-:W-:Y:S01]  /*2f70*/  IMAD.SHL.U32 R0, R0, 0x100000, RZ ;  /* 0x0010000000007824 */ /* 0x000fe200078e00ff */
[----:B------:R-:W-:-:S04]  /*2f80*/  LEA R2, R2, 0x3b800000, 0x17 ;  /* 0x3b80000002027811 */ /* 0x000fc800078eb8ff */
[----:B------:R-:W-:-:S07]  /*2f90*/  LOP3.LUT R0, R2, R0, R7, 0xfe, !PT ;  /* 0x0000000002007212 */ /* 0x000fce00078efe07 */
.L_x_1030:
[----:B------:R-:W-:Y:S05]  /*2fa0*/  BSYNC.RECONVERGENT B0 ;  /* 0x0000000000007941 */ /* 0x000fea0003800200 */
.L_x_1029:
[----:B------:R-:W-:-:S04]  /*2fb0*/  F2FP.F16.F32.PACK_AB R0, RZ, R0 ;  /* 0x00000000ff00723e */ /* 0x000fc800000000ff */
[----:B------:R-:W-:Y:S01]  /*2fc0*/  PRMT R25, R0, 0x7610, R25 ;  /* 0x0000761000197816 */ /* 0x000fe20000000019 */
[----:B------:R-:W-:Y:S06]  /*2fd0*/  BRA `(.L_x_1014) ;  /* 0x0000000400287947 */ /* 0x000fec0003800000 */
.L_x_1027:
        /* <DEDUP_REMOVED lines=21> */
.L_x_1036:
[----:B------:R-:W-:Y:S05]  /*3130*/  BSYNC.RECONVERGENT B1 ;  /* 0x0000000000017941 */ /* 0x000fea0003800200 */
.L_x_1035:
[----:B------:R-:W-:Y:S01]  /*3140*/  IMAD.SHL.U32 R0, R0, 0x200000, RZ ;  /* 0x0020000000007824 */ /* 0x000fe200078e00ff */
[----:B------:R-:W-:-:S04]  /*3150*/  LEA R2, R2, 0x37800000, 0x17 ;  /* 0x3780000002027811 */ /* 0x000fc800078eb8ff */
[----:B------:R-:W-:-:S07]  /*3160*/  LOP3.LUT R0, R2, R0, R7, 0xfe, !PT ;  /* 0x0000000002007212 */ /* 0x000fce00078efe07 */
.L_x_1034:
[----:B------:R-:W-:Y:S05]  /*3170*/  BSYNC.RECONVERGENT B0 ;  /* 0x0000000000007941 */ /* 0x000fea0003800200 */
.L_x_1033:
[----:B------:R-:W-:-:S04]  /*3180*/  F2FP.F16.F32.PACK_AB R0, RZ, R0 ;  /* 0x00000000ff00723e */ /* 0x000fc800000000ff */
[----:B------:R-:W-:Y:S01]  /*3190*/  PRMT R25, R0, 0x7610, R25 ;  /* 0x0000761000197816 */ /* 0x000fe20000000019 */
[----:B------:R-:W-:Y:S06]  /*31a0*/  BRA `(.L_x_1014) ;  /* 0x0000000000b47947 */ /* 0x000fec0003800000 */
.L_x_1026:
        /* <DEDUP_REMOVED lines=14> */
.L_x_1040:
[----:B------:R-:W-:Y:S05]  /*3290*/  BSYNC.RECONVERGENT B0 ;  /* 0x0000000000007941 */ /* 0x000fea0003800200 */
.L_x_1039:
[----:B------:R-:W-:-:S04]  /*32a0*/  F2FP.F16.F32.PACK_AB R0, RZ, R0 ;  /* 0x00000000ff00723e */ /* 0x000fc800000000ff */
[----:B------:R-:W-:Y:S01]  /*32b0*/  PRMT R25, R0, 0x7610, R25 ;  /* 0x0000761000197816 */ /* 0x000fe20000000019 */
[----:B------:R-:W-:Y:S06]  /*32c0*/  BRA `(.L_x_1014) ;  /* 0x00000000006c7947 */ /* 0x000fec0003800000 */
.L_x_1013:
        /* <DEDUP_REMOVED lines=16> */
.L_x_1041:
[----:B------:R-:W-:Y:S01]  /*33d0*/  PRMT R25, RZ, 0x7610, R25 ;  /* 0x00007610ff197816 */ /* 0x000fe20000000019 */
[----:B------:R-:W-:Y:S06]  /*33e0*/  BRA `(.L_x_1014) ;  /* 0x0000000000247947 */ /* 0x000fec0003800000 */
.L_x_1038:
[----:B------:R-:W2:Y:S02]  /*33f0*/  LDG.E.64 R2, desc[UR36][R2.64] ;  /* 0x0000002402027981 */ /* 0x000ea4000c1e1b00 */
[----:B--2---:R-:W0:Y:S02]  /*3400*/  I2F.U64 R0, R2 ;  /* 0x0000000200007312 */ /* 0x004e240000301000 */
[----:B0-----:R-:W-:-:S04]  /*3410*/  F2FP.F16.F32.PACK_AB R0, RZ, R0 ;  /* 0x00000000ff00723e */ /* 0x001fc800000000ff */
[----:B------:R-:W-:Y:S01]  /*3420*/  PRMT R25, R0, 0x7610, R25 ;  /* 0x0000761000197816 */ /* 0x000fe20000000019 */
[----:B------:R-:W-:Y:S06]  /*3430*/  BRA `(.L_x_1014) ;  /* 0x0000000000107947 */ /* 0x000fec0003800000 */
.L_x_1037:
[----:B------:R-:W2:Y:S02]  /*3440*/  LDG.E R2, desc[UR36][R2.64] ;  /* 0x0000002402027981 */ /* 0x000ea4000c1e1900 */
[----:B--2---:R-:W-:-:S04]  /*3450*/  I2FP.F32.U32 R0, R2 ;  /* 0x0000000200007245 */ /* 0x004fc80000201000 */
[----:B------:R-:W-:-:S04]  /*3460*/  F2FP.F16.F32.PACK_AB R0, RZ, R0 ;  /* 0x00000000ff00723e */ /* 0x000fc800000000ff */
[----:B------:R-:W-:-:S07]  /*3470*/  PRMT R25, R0, 0x7610, R25 ;  /* 0x0000761000197816 */ /* 0x000fce0000000019 */
.L_x_1014:
[----:B------:R-:W-:-:S07]  /*3480*/  VIADD R16, R16, 0x80 ;  /* 0x0000008010107836 */ /* 0x000fce0000000000 */
.L_x_1008:
[----:B------:R-:W-:Y:S05]  /*3490*/  BSYNC.RECONVERGENT B6 ;  /* 0x0000000000067941 */ /* 0x000fea0003800200 */
.L_x_1007:
        /* <DEDUP_REMOVED lines=25> */
.L_x_1047:
[----:B------:R-:W2:Y:S02]  /*3630*/  LDG.E.U8 R2, desc[UR36][R2.64] ;  /* 0x0000002402027981 */ /* 0x000ea4000c1e1100 */
[----:B--2---:R-:W-:-:S04]  /*3640*/  I2FP.F32.U32 R0, R2 ;  /* 0x0000000200007245 */ /* 0x004fc80000201000 */
[----:B------:R-:W-:Y:S01]  /*3650*/  F2FP.F16.F32.PACK_AB R0, RZ, R0 ;  /* 0x00000000ff00723e */ /* 0x000fe200000000ff */
[----:B------:R-:W-:Y:S06]  /*3660*/  BRA `(.L_x_1043) ;  /* 0x0000000c009c7947 */ /* 0x000fec0003800000 */
.L_x_1046:
        /* <DEDUP_REMOVED lines=10> */
.L_x_1050:
[----:B------:R-:W2:Y:S02]  /*3710*/  LDG.E R2, desc[UR36][R2.64] ;  /* 0x0000002402027981 */ /* 0x000ea4000c1e1900 */
[----:B--2---:R-:W-:-:S04]  /*3720*/  I2FP.F32.S32 R0, R2 ;  /* 0x0000000200007245 */ /* 0x004fc80000201400 */
[----:B------:R-:W-:Y:S01]  /*3730*/  F2FP.F16.F32.PACK_AB R0, RZ, R0 ;  /* 0x00000000ff00723e */ /* 0x000fe200000000ff */
[----:B------:R-:W-:Y:S06]  /*3740*/  BRA `(.L_x_1043) ;  /* 0x0000000c00647947 */ /* 0x000fec0003800000 */
.L_x_1049:
[----:B------:R-:W2:Y:S02]  /*3750*/  LDG.E.U16 R2, desc[UR36][R2.64] ;  /* 0x0000002402027981 */ /* 0x000ea4000c1e1500 */
[----:B--2---:R-:W0:Y:S02]  /*3760*/  I2F.S16 R0, R2 ;  /* 0x0000000200007306 */ /* 0x004e240000101400 */
[----:B0-----:R-:W-:Y:S01]  /*3770*/  F2FP.F16.F32.PACK_AB R0, RZ, R0 ;  /* 0x00000000ff00723e */ /* 0x001fe200000000ff */
[----:B------:R-:W-:Y:S06]  /*3780*/  BRA `(.L_x_1043) ;  /* 0x0000000c00547947 */ /* 0x000fec0003800000 */
.L_x_1045:
        /* <DEDUP_REMOVED lines=9> */
.L_x_1052:
[----:B------:R2:W5:Y:S01]  /*3820*/  LDG.E.U16 R0, desc[UR36][R2.64] ;  /* 0x0000002402007981 */ /* 0x000562000c1e1500 */
[----:B------:R-:W-:Y:S05]  /*3830*/  BRA `(.L_x_1043) ;  /* 0x0000000c00287947 */ /* 0x000fea0003800000 */
.L_x_1051:
        /* <DEDUP_REMOVED lines=9> */
.L_x_1054:
[----:B------:R3:W5:Y:S01]  /*38d0*/  LDG.E.U16 R0, desc[UR36][R2.64] ;  /* 0x0000002402007981 */ /* 0x000762000c1e1500 */
[----:B------:R-:W-:Y:S05]  /*38e0*/  BRA `(.L_x_1043) ;  /* 0x0000000800fc7947 */ /* 0x000fea0003800000 */
.L_x_1053:
        /* <DEDUP_REMOVED lines=12> */
.L_x_1044:
        /* <DEDUP_REMOVED lines=13> */
.L_x_1057:
        /* <DEDUP_REMOVED lines=12> */
.L_x_1056:
        /* <DEDUP_REMOVED lines=27> */
.L_x_1059:
        /* <DEDUP_REMOVED lines=13> */
.L_x_1058:
[----:B------:R-:W2:Y:S02]  /*3dc0*/  LDG.E.U16 R0, desc[UR36][R2.64] ;  /* 0x0000002402007981 */ /* 0x000ea4000c1e1500 */
[----:B--2---:R-:W-:-:S05]  /*3dd0*/  IMAD.U32 R0, R0, 0x10000, RZ ;  /* 0x0001000000007824 */ /* 0x004fca00078e00ff */
[----:B------:R-:W-:Y:S01]  /*3de0*/  F2FP.F16.F32.PACK_AB R0, RZ, R0 ;  /* 0x00000000ff00723e */ /* 0x000fe200000000ff */
[----:B------:R-:W-:Y:S06]  /*3df0*/  BRA `(.L_x_1043) ;  /* 0x0000000400b87947 */ /* 0x000fec0003800000 */
.L_x_1055:
        /* <DEDUP_REMOVED lines=12> */
.L_x_1062:
        /* <DEDUP_REMOVED lines=21> */
.L_x_1066:
[----:B------:R-:W-:Y:S05]  /*4010*/  BSYNC.RECONVERGENT B1 ;  /* 0x0000000000017941 */ /* 0x000fea0003800200 */
.L_x_1065:
[----:B------:R-:W-:Y:S01]  /*4020*/  IMAD.SHL.U32 R0, R0, 0x100000, RZ ;  /* 0x0010000000007824 */ /* 0x000fe200078e00ff */
[----:B------:R-:W-:-:S04]  /*4030*/  LEA R2, R2, 0x3b800000, 0x17 ;  /* 0x3b80000002027811 */ /* 0x000fc800078eb8ff */
[----:B------:R-:W-:-:S07]  /*4040*/  LOP3.LUT R0, R2, R0, R7, 0xfe, !PT ;  /* 0x0000000002007212 */ /* 0x000fce00078efe07 */
.L_x_1064:
[----:B------:R-:W-:Y:S05]  /*4050*/  BSYNC.RECONVERGENT B0 ;  /* 0x0000000000007941 */ /* 0x000fea0003800200 */
.L_x_1063:
[----:B------:R-:W-:Y:S01]  /*4060*/  F2FP.F16.F32.PACK_AB R0, RZ, R0 ;  /* 0x00000000ff00723e */ /* 0x000fe200000000ff */
[----:B------:R-:W-:Y:S06]  /*4070*/  BRA `(.L_x_1043) ;  /* 0x0000000400187947 */ /* 0x000fec0003800000 */
.L_x_1061:
        /* <DEDUP_REMOVED lines=21> */
.L_x_1070:
[----:B------:R-:W-:Y:S05]  /*41d0*/  BSYNC.RECONVERGENT B1 ;  /* 0x0000000000017941 */ /* 0x000fea0003800200 */
.L_x_1069:
[----:B------:R-:W-:Y:S01]  /*41e0*/  IMAD.SHL.U32 R0, R0, 0x200000, RZ ;  /* 0x0020000000007824 */ /* 0x000fe200078e00ff */
[----:B------:R-:W-:-:S04]  /*41f0*/  LEA R2, R2, 0x37800000, 0x17 ;  /* 0x3780000002027811 */ /* 0x000fc800078eb8ff */
[----:B------:R-:W-:-:S07]  /*4200*/  LOP3.LUT R0, R2, R0, R7, 0xfe, !PT ;  /* 0x0000000002007212 */ /* 0x000fce00078efe07 */
.L_x_1068:
[----:B------:R-:W-:Y:S05]  /*4210*/  BSYNC.RECONVERGENT B0 ;  /* 0x0000000000007941 */ /* 0x000fea0003800200 */
.L_x_1067:
[----:B------:R-:W-:Y:S01]  /*4220*/  F2FP.F16.F32.PACK_AB R0, RZ, R0 ;  /* 0x00000000ff00723e */ /* 0x000fe200000000ff */
[----:B------:R-:W-:Y:S06]  /*4230*/  BRA `(.L_x_1043) ;  /* 0x0000000000a87947 */ /* 0x000fec0003800000 */
.L_x_1060:
        /* <DEDUP_REMOVED lines=14> */
.L_x_1074:
[----:B------:R-:W-:Y:S05]  /*4320*/  BSYNC.RECONVERGENT B0 ;  /* 0x0000000000007941 */ /* 0x000fea0003800200 */
.L_x_1073:
[----:B------:R-:W-:Y:S01]  /*4330*/  F2FP.F16.F32.PACK_AB R0, RZ, R0 ;  /* 0x00000000ff00723e */ /* 0x000fe200000000ff */
[----:B------:R-:W-:Y:S06]  /*4340*/  BRA `(.L_x_1043) ;  /* 0x0000000000647947 */ /* 0x000fec0003800000 */
.L_x_1048:
        /* <DEDUP_REMOVED lines=16> */
.L_x_1075:
[----:B------:R-:W-:Y:S01]  /*4450*/  PRMT R0, RZ, 0x7610, R0 ;  /* 0x00007610ff007816 */ /* 0x000fe20000000000 */
[----:B------:R-:W-:Y:S06]  /*4460*/  BRA `(.L_x_1043) ;  /* 0x00000000001c7947 */ /* 0x000fec0003800000 */
.L_x_1072:
[----:B------:R-:W2:Y:S02]  /*4470*/  LDG.E.64 R2, desc[UR36][R2.64] ;  /* 0x0000002402027981 */ /* 0x000ea4000c1e1b00 */
[----:B--2---:R-:W0:Y:S02]  /*4480*/  I2F.U64 R0, R2 ;  /* 0x0000000200007312 */ /* 0x004e240000301000 */
[----:B0-----:R-:W-:Y:S01]  /*4490*/  F2FP.F16.F32.PACK_AB R0, RZ, R0 ;  /* 0x00000000ff00723e */ /* 0x001fe200000000ff */
[----:B------:R-:W-:Y:S06]  /*44a0*/  BRA `(.L_x_1043) ;  /* 0x00000000000c7947 */ /* 0x000fec0003800000 */
.L_x_1071:
[----:B------:R-:W2:Y:S02]  /*44b0*/  LDG.E R2, desc[UR36][R2.64] ;  /* 0x0000002402027981 */ /* 0x000ea4000c1e1900 */
[----:B--2---:R-:W-:-:S04]  /*44c0*/  I2FP.F32.U32 R0, R2 ;  /* 0x0000000200007245 */ /* 0x004fc80000201000 */
[----:B------:R-:W-:-:S07]  /*44d0*/  F2FP.F16.F32.PACK_AB R0, RZ, R0 ;  /* 0x00000000ff00723e */ /* 0x000fce00000000ff */
.L_x_1043:
[----:B------:R-:W-:Y:S05]  /*44e0*/  BSYNC.RECONVERGENT B6 ;  /* 0x0000000000067941 */ /* 0x000fea0003800200 */
.L_x_1042:
[----:B------:R-:W4:Y:S01]  /*44f0*/  LDC.U8 R16, c[0x0][0x3a4] ;  /* 0x0000e900ff107b82 */ /* 0x000f220000000000 */
[CC--:B------:R-:W-:Y:S01]  /*4500*/  ISETP.GE.AND P2, PT, R19.reuse, R17.reuse, PT ;  /* 0x000000111300720c */ /* 0x0c0fe20003f46270 */
[C---:B0123--:R-:W-:Y:S01]  /*4510*/  VIADD R2, R19.reuse, 0x100 ;  /* 0x0000010013027836 */ /* 0x04ffe20000000000 */
[----:B------:R-:W-:Y:S01]  /*4520*/  BSSY.RECONVERGENT B0, `(.L_x_1076) ;  /* 0x0000024000007945 */ /* 0x000fe20003800200 */
[C---:B------:R-:W-:Y:S02]  /*4530*/  VIADD R4, R19.reuse, 0x180 ;  /* 0x0000018013047836 */ /* 0x040fe40000000000 */
[----:B------:R-:W-:Y:S01]  /*4540*/  VIADD R22, R19, 0x80 ;  /* 0x0000008013167836 */ /* 0x000fe20000000000 */
[-C--:B------:R-:W-:Y:S02]  /*4550*/  ISETP.GE.AND P0, PT, R2, R17.reuse, PT ;  /* 0x000000110200720c */ /* 0x080fe40003f06270 */
[-C--:B------:R-:W-:Y:S02]  /*4560*/  ISETP.GE.AND P1, PT, R4, R17.reuse, PT ;  /* 0x000000110400720c */ /* 0x080fe40003f26270 */
[----:B------:R-:W-:-:S03]  /*4570*/  ISETP.GE.AND P3, PT, R22, R17, PT ;  /* 0x000000111600720c */ /* 0x000fc60003f66270 */
[----:B------:R-:W-:Y:S10]  /*4580*/  @P2 BRA `(.L_x_1077) ;  /* 0x0000000000742947 */ /* 0x000ff40003800000 */
[----:B-----5:R-:W-:Y:S02]  /*4590*/  HADD2.F32 R24, -RZ, R24.H0_H0 ;  /* 0x20000018ff187230 */ /* 0x020fe40000004100 */
[----:B------:R-:W-:-:S03]  /*45a0*/  IMAD.MOV.U32 R3, RZ, RZ, 0x3f000000 ;  /* 0x3f000000ff037424 */ /* 0x000fc600078e00ff */
        /* <DEDUP_REMOVED lines=20> */
[----:B------:R-:W-:Y:S01]  /*46f0*/  FFMA.FTZ R4, R5, R2, R5 ;  /* 0x0000000205047223 */ /* 0x000fe20000010005 */
[----:B------:R-:W-:-:S03]  /*4700*/  IMAD.MOV.U32 R2, RZ, RZ, 0x3fd774eb ;  /* 0x3fd774ebff027424 */ /* 0x000fc600078e00ff */
[----:B------:R-:W-:-:S05]  /*4710*/  FADD.FTZ R3, -R4, -RZ ;  /* 0x800000ff04037221 */ /* 0x000fca0000010100 */
[----:B------:R-:W-:-:S05]  /*4720*/  FSEL R3, R4, R3, P4 ;  /* 0x0000000304037208 */ /* 0x000fca0002000000 */
[----:B------:R-:W-:-:S04]  /*4730*/  @!P5 FFMA.FTZ R4, R2, 0.93318945169448852539, R3 ;  /* 0x3f6ee5810204d823 */ /* 0x000fc80000010003 */
[----:B------:R-:W-:-:S05]  /*4740*/  @P4 FADD.FTZ R4, R4, R4 ;  /* 0x0000000404044221 */ /* 0x000fca0000010000 */
[----:B------:R-:W-:-:S07]  /*4750*/  F2FP.F16.F32.PACK_AB R4, RZ, R4 ;  /* 0x00000004ff04723e */ /* 0x000fce00000000ff */
.L_x_1077:
[----:B------:R-:W-:Y:S05]  /*4760*/  BSYNC.RECONVERGENT B0 ;  /* 0x0000000000007941 */ /* 0x000fea0003800200 */
.L_x_1076:
[----:B------:R-:W-:Y:S04]  /*4770*/  BSSY.RECONVERGENT B0, `(.L_x_1078) ;  /* 0x000001f000007945 */ /* 0x000fe80003800200 */
[----:B------:R-:W-:Y:S05]  /*4780*/  @P3 BRA `(.L_x_1079) ;  /* 0x0000000000743947 */ /* 0x000fea0003800000 */
        /* <DEDUP_REMOVED lines=8> */
[----:B------:R-:W-:Y:S01]  /*4810*/  FMUL.FTZ R6, R3, -0.5 ;  /* 0xbf00000003067820 */ /* 0x000fe20000410000 */
[----:B------:R-:W-:-:S03]  /*4820*/  IMAD.MOV.U32 R3, RZ, RZ, 0x3d10ecef ;  /* 0x3d10ecefff037424 */ /* 0x000fc600078e00ff */
        /* <DEDUP_REMOVED lines=17> */
[----:B------:R-:W-:-:S05]  /*4940*/  @P3 FADD.FTZ R26, R26, R26 ;  /* 0x0000001a1a1a3221 */ /* 0x000fca0000010000 */
[----:B------:R-:W-:-:S07]  /*4950*/  F2FP.F16.F32.PACK_AB R26, RZ, R26 ;  /* 0x0000001aff1a723e */ /* 0x000fce00000000ff */
.L_x_1079:
[----:B------:R-:W-:Y:S05]  /*4960*/  BSYNC.RECONVERGENT B0 ;  /* 0x0000000000007941 */ /* 0x000fea0003800200 */
.L_x_1078:
        /* <DEDUP_REMOVED lines=31> */
.L_x_1081:
[----:B------:R-:W-:Y:S05]  /*4b60*/  BSYNC.RECONVERGENT B0 ;  /* 0x0000000000007941 */ /* 0x000fea0003800200 */
.L_x_1080:
[----:B------:R-:W-:Y:S04]  /*4b70*/  BSSY.RECONVERGENT B0, `(.L_x_1082) ;  /* 0x000001f000007945 */ /* 0x000fe80003800200 */
[----:B------:R-:W-:Y:S05]  /*4b80*/  @P1 BRA `(.L_x_1083) ;  /* 0x0000000000741947 */ /* 0x000fea0003800000 */
[----:B-----5:R-:W-:Y:S02]  /*4b90*/  HADD2.F32 R0, -RZ, R0.H0_H0 ;  /* 0x20000000ff007230 */ /* 0x020fe40000004100 */
[----:B------:R-:W-:-:S03]  /*4ba0*/  IMAD.MOV.U32 R3, RZ, RZ, 0x3f000000 ;  /* 0x3f000000ff037424 */ /* 0x000fc600078e00ff */
[C---:B------:R-:W-:Y:S01]  /*4bb0*/  FSETP.GT.FTZ.AND P0, PT, |R0|.reuse, 0.56000000238418579102, PT ;  /* 0x3f0f5c290000780b */ /* 0x040fe20003f14200 */
[C---:B------:R-:W-:Y:S01]  /*4bc0*/  FFMA.FTZ R2, |R0|.reuse, -R3, 0.5 ;  /* 0x3f00000000027423 */ /* 0x040fe20000010a03 */
[----:B------:R-:W-:-:S03]  /*4bd0*/  FSETP.NEU.FTZ.AND P1, PT, |R0|, 1, PT ;  /* 0x3f8000000000780b */ /* 0x000fc60003f3d200 */
[----:B------:R-:W0:Y:S02]  /*4be0*/  MUFU.RSQ R3, R2 ;  /* 0x0000000200037308 */ /* 0x000e240000001400 */
[----:B0-----:R-:W-:Y:S01]  /*4bf0*/  FMUL.FTZ R5, R2, R3 ;  /* 0x0000000302057220 */ /* 0x001fe20000410000 */
[----:B------:R-:W-:Y:S01]  /*4c00*/  FMUL.FTZ R6, R3, -0.5 ;  /* 0xbf00000003067820 */ /* 0x000fe20000410000 */
[----:B------:R-:W-:-:S03]  /*4c10*/  FADD.FTZ R3, |R0|, -RZ ;  /* 0x800000ff00037221 */ /* 0x000fc60000010200 */
[----:B------:R-:W-:-:S04]  /*4c20*/  FFMA.FTZ R6, R5, R6, 0.5 ;  /* 0x3f00000005067423 */ /* 0x000fc80000010006 */
[----:B------:R-:W-:Y:S01]  /*4c30*/  FFMA.FTZ R6, R5, R6, R5 ;  /* 0x0000000605067223 */ /* 0x000fe20000010005 */
[----:B------:R-:W-:-:S04]  /*4c40*/  IMAD.MOV.U32 R5, RZ, RZ, 0x3d10ecef ;  /* 0x3d10ecefff057424 */ /* 0x000fc800078e00ff */
        /* <DEDUP_REMOVED lines=17> */
.L_x_1083:
[----:B------:R-:W-:Y:S05]  /*4d60*/  BSYNC.RECONVERGENT B0 ;  /* 0x0000000000007941 */ /* 0x000fea0003800200 */
.L_x_1082:
[----:B------:R-:W-:Y:S04]  /*4d70*/  BSSY.RECONVERGENT B6, `(.L_x_1084) ;  /* 0x000010e000067945 */ /* 0x000fe80003800200 */
[----:B------:R-:W-:Y:S05]  /*4d80*/  @P2 BRA `(.L_x_1085) ;  /* 0x0000001000302947 */ /* 0x000fea0003800000 */
[----:B------:R-:W0:Y:S01]  /*4d90*/  LDCU UR4, c[0x0][0x3a8] ;  /* 0x00007500ff0477ac */ /* 0x000e220008000800 */
[----:B------:R-:W1:Y:S01]  /*4da0*/  LDC.64 R2, c[0x0][0x388] ;  /* 0x0000e200ff027b82 */ /* 0x000e620000000a00 */
[----:B-----5:R-:W-:Y:S01]  /*4db0*/  IMAD R0, R18, 0x200, R19 ;  /* 0x0000020012007824 */ /* 0x020fe200078e0213 */
[----:B----4-:R-:W-:-:S03]  /*4dc0*/  PRMT R6, R16, 0x9910, RZ ;  /* 0x0000991010067816 */ /* 0x010fc600000000ff */
[----:B0-----:R-:W-:Y:S02]  /*4dd0*/  IMAD R5, R0, UR4, RZ ;  /* 0x0000000400057c24 */ /* 0x001fe4000f8e02ff */
[----:B------:R-:W-:-:S05]  /*4de0*/  IMAD.MOV.U32 R0, RZ, RZ, R6 ;  /* 0x000000ffff007224 */ /* 0x000fca00078e0006 */
[----:B------:R-:W-:Y:S02]  /*4df0*/  ISETP.GT.AND P0, PT, R0, 0x9, PT ;  /* 0x000000090000780c */ /* 0x000fe40003f04270 */
[----:B-1----:R-:W-:-:S05]  /*4e00*/  IADD3 R2, P1, PT, R5, R2, RZ ;  /* 0x0000000205027210 */ /* 0x002fca0007f3e0ff */
        /* <DEDUP_REMOVED lines=10> */
[----:B------:R-:W-:Y:S02]  /*4eb0*/  HADD2.F32 R4, -RZ, R4.H0_H0 ;  /* 0x20000004ff047230 */ /* 0x000fe40000004100 */
[----:B------:R-:W-:Y:S02]  /*4ec0*/  IMAD.MOV.U32 R19, RZ, RZ, R22 ;  /* 0x000000ffff137224 */ /* 0x000fe400078e0016 */
[----:B------:R-:W0:Y:S02]  /*4ed0*/  F2I.FTZ.TRUNC.NTZ R5, R4 ;  /* 0x0000000400057305 */ /* 0x000e24000021f100 */
[----:B0-----:R3:W-:Y:S01]  /*4ee0*/  STG.E.U8 desc[UR36][R2.64], R5 ;  /* 0x0000000502007986 */ /* 0x0017e2000c101124 */
[----:B------:R-:W-:Y:S05]  /*4ef0*/  BRA `(.L_x_1085) ;  /* 0x0000000c00d47947 */ /* 0x000fea0003800000 */
.L_x_1089:
[----:B------:R-:W-:Y:S02]  /*4f00*/  HADD2.F32 R5, -RZ, R4.H0_H0 ;  /* 0x20000004ff057230 */ /* 0x000fe40000004100 */
[----:B------:R-:W-:-:S04]  /*4f10*/  IMAD.MOV.U32 R19, RZ, RZ, R22 ;  /* 0x000000ffff137224 */ /* 0x000fc800078e0016 */
[----:B------:R-:W0:Y:S02]  /*4f20*/  F2I.S64.TRUNC R4, R5 ;  /* 0x0000000500047311 */ /* 0x000e24000020d900 */
[----:B0-----:R0:W-:Y:S01]  /*4f30*/  STG.E.U8 desc[UR36][R2.64], R4 ;  /* 0x0000000402007986 */ /* 0x0011e2000c101124 */
[----:B------:R-:W-:Y:S05]  /*4f40*/  BRA `(.L_x_1085) ;  /* 0x0000000c00c07947 */ /* 0x000fea0003800000 */
.L_x_1088:
[----:B------:R-:W-:-:S13]  /*4f50*/  ISETP.NE.AND P0, PT, R0, 0x2, PT ;  /* 0x000000020000780c */ /* 0x000fda0003f05270 */
[----:B------:R-:W-:Y:S05]  /*4f60*/  @!P0 BRA `(.L_x_1091) ;  /* 0x0000000000388947 */ /* 0x000fea0003800000 */
[----:B------:R-:W-:-:S13]  /*4f70*/  ISETP.NE.AND P0, PT, R0, 0x3, PT ;  /* 0x000000030000780c */ /* 0x000fda0003f05270 */
[----:B------:R-:W-:Y:S05]  /*4f80*/  @!P0 BRA `(.L_x_1092) ;  /* 0x00000000001c8947 */ /* 0x000fea0003800000 */
[----:B------:R-:W-:-:S13]  /*4f90*/  ISETP.NE.AND P0, PT, R0, 0x4, PT ;  /* 0x000000040000780c */ /* 0x000fda0003f05270 */
[----:B------:R-:W-:Y:S05]  /*4fa0*/  @P0 BRA `(.L_x_1090) ;  /* 0x0000000800f80947 */ /* 0x000fea0003800000 */
[----:B------:R-:W-:Y:S02]  /*4fb0*/  HADD2.F32 R4, -RZ, R4.H0_H0 ;  /* 0x20000004ff047230 */ /* 0x000fe40000004100 */
[----:B------:R-:W-:-:S04]  /*4fc0*/  IMAD.MOV.U32 R19, RZ, RZ, R22 ;  /* 0x000000ffff137224 */ /* 0x000fc800078e0016 */
[----:B------:R-:W0:Y:S02]  /*4fd0*/  F2I.S64.TRUNC R4, R4 ;  /* 0x0000000400047311 */ /* 0x000e24000020d900 */
[----:B0-----:R1:W-:Y:S01]  /*4fe0*/  STG.E.64 desc[UR36][R2.64], R4 ;  /* 0x0000000402007986 */ /* 0x0013e2000c101b24 */
[----:B------:R-:W-:Y:S05]  /*4ff0*/  BRA `(.L_x_1085) ;  /* 0x0000000c00947947 */ /* 0x000fea0003800000 */
.L_x_1092:
[----:B------:R-:W-:Y:S02]  /*5000*/  HADD2.F32 R4, -RZ, R4.H0_H0 ;  /* 0x20000004ff047230 */ /* 0x000fe40000004100 */
[----:B------:R-:W-:Y:S02]  /*5010*/  IMAD.MOV.U32 R19, RZ, RZ, R22 ;  /* 0x000000ffff137224 */ /* 0x000fe400078e0016 */
[----:B------:R-:W0:Y:S02]  /*5020*/  F2I.FTZ.TRUNC.NTZ R5, R4 ;  /* 0x0000000400057305 */ /* 0x000e24000021f100 */
[----:B0-----:R2:W-:Y:S01]  /*5030*/  STG.E desc[UR36][R2.64], R5 ;  /* 0x0000000502007986 */ /* 0x0015e2000c101924 */
[----:B------:R-:W-:Y:S05]  /*5040*/  BRA `(.L_x_1085) ;  /* 0x0000000c00807947 */ /* 0x000fea0003800000 */
.L_x_1091:
[----:B------:R-:W-:Y:S02]  /*5050*/  HADD2.F32 R4, -RZ, R4.H0_H0 ;  /* 0x20000004ff047230 */ /* 0x000fe40000004100 */
[----:B------:R-:W-:Y:S02]  /*5060*/  IMAD.MOV.U32 R19, RZ, RZ, R22 ;  /* 0x000000ffff137224 */ /* 0x000fe400078e0016 */
[----:B------:R-:W0:Y:S02]  /*5070*/  F2I.FTZ.TRUNC.NTZ R5, R4 ;  /* 0x0000000400057305 */ /* 0x000e24000021f100 */
[----:B0-----:R0:W-:Y:S01]  /*5080*/  STG.E.U16 desc[UR36][R2.64], R5 ;  /* 0x0000000502007986 */ /* 0x0011e2000c101524 */
[----:B------:R-:W-:Y:S05]  /*5090*/  BRA `(.L_x_1085) ;  /* 0x0000000c006c7947 */ /* 0x000fea0003800000 */
.L_x_1087:
[----:B------:R-:W-:-:S13]  /*50a0*/  ISETP.GT.AND P0, PT, R0, 0x6, PT ;  /* 0x000000060000780c */ /* 0x000fda0003f04270 */
[----:B------:R-:W-:Y:S05]  /*50b0*/  @P0 BRA `(.L_x_1093) ;  /* 0x00000000002c0947 */ /* 0x000fea0003800000 */
[----:B------:R-:W-:-:S13]  /*50c0*/  ISETP.NE.AND P0, PT, R0, 0x5, PT ;  /* 0x000000050000780c */ /* 0x000fda0003f05270 */
[----:B------:R-:W-:Y:S05]  /*50d0*/  @!P0 BRA `(.L_x_1094) ;  /* 0x0000000000188947 */ /* 0x000fea0003800000 */
[----:B------:R-:W-:-:S13]  /*50e0*/  ISETP.NE.AND P0, PT, R0, 0x6, PT ;  /* 0x000000060000780c */ /* 0x000fda0003f05270 */
[----:B------:R-:W-:Y:S05]  /*50f0*/  @P0 BRA `(.L_x_1090) ;  /* 0x0000000800a40947 */ /* 0x000fea0003800000 */
[----:B------:R-:W-:Y:S02]  /*5100*/  HADD2.F32 R5, -RZ, R4.H0_H0 ;  /* 0x20000004ff057230 */ /* 0x000fe40000004100 */
[----:B------:R-:W-:-:S03]  /*5110*/  IMAD.MOV.U32 R19, RZ, RZ, R22 ;  /* 0x000000ffff137224 */ /* 0x000fc600078e0016 */
[----:B------:R0:W-:Y:S01]  /*5120*/  STG.E desc[UR36][R2.64], R5 ;  /* 0x0000000502007986 */ /* 0x0001e2000c101924 */
[----:B------:R-:W-:Y:S05]  /*5130*/  BRA `(.L_x_1085) ;  /* 0x0000000c00447947 */ /* 0x000fea0003800000 */
.L_x_1094:
[----:B------:R0:W-:Y:S01]  /*5140*/  STG.E.U16 desc[UR36][R2.64], R4 ;  /* 0x0000000402007986 */ /* 0x0001e2000c101524 */
[----:B------:R-:W-:Y:S01]  /*5150*/  IMAD.MOV.U32 R19, RZ, RZ, R22 ;  /* 0x000000ffff137224 */ /* 0x000fe200078e0016 */
[----:B------:R-:W-:Y:S06]  /*5160*/  BRA `(.L_x_1085) ;  /* 0x0000000c00387947 */ /* 0x000fec0003800000 */
.L_x_1093:
[----:B------:R-:W-:-:S13]  /*5170*/  ISETP.NE.AND P0, PT, R0, 0x7, PT ;  /* 0x000000070000780c */ /* 0x000fda0003f05270 */
[----:B------:R-:W-:Y:S05]  /*5180*/  @!P0 BRA `(.L_x_1095) ;  /* 0x00000000003c8947 */ /* 0x000fea0003800000 */
[----:B------:R-:W-:-:S13]  /*5190*/  ISETP.NE.AND P0, PT, R0, 0x8, PT ;  /* 0x000000080000780c */ /* 0x000fda0003f05270 */
[----:B------:R-:W-:Y:S05]  /*51a0*/  @!P0 BRA `(.L_x_1096) ;  /* 0x00000000001c8947 */ /* 0x000fea0003800000 */
[----:B------:R-:W-:-:S13]  /*51b0*/  ISETP.NE.AND P0, PT, R0, 0x9, PT ;  /* 0x000000090000780c */ /* 0x000fda0003f05270 */
[----:B------:R-:W-:Y:S05]  /*51c0*/  @P0 BRA `(.L_x_1090) ;  /* 0x0000000800700947 */ /* 0x000fea0003800000 */
[----:B------:R-:W-:Y:S02]  /*51d0*/  HADD2.F32 R4, -RZ, R4.H0_H0 ;  /* 0x20000004ff047230 */ /* 0x000fe40000004100 */
[----:B------:R-:W-:Y:S02]  /*51e0*/  IMAD.MOV.U32 R5, RZ, RZ, RZ ;  /* 0x000000ffff057224 */ /* 0x000fe400078e00ff */
[----:B------:R-:W-:-:S03]  /*51f0*/  IMAD.MOV.U32 R19, RZ, RZ, R22 ;  /* 0x000000ffff137224 */ /* 0x000fc600078e0016 */
[----:B------:R0:W-:Y:S01]  /*5200*/  STG.E.64 desc[UR36][R2.64], R4 ;  /* 0x0000000402007986 */ /* 0x0001e2000c101b24 */
[----:B------:R-:W-:Y:S05]  /*5210*/  BRA `(.L_x_1085) ;  /* 0x0000000c000c7947 */ /* 0x000fea0003800000 */
.L_x_1096:
[----:B------:R-:W-:Y:S02]  /*5220*/  HADD2.F32 R0, -RZ, R4.H0_H0 ;  /* 0x20000004ff007230 */ /* 0x000fe40000004100 */
[----:B------:R-:W-:-:S03]  /*5230*/  IMAD.MOV.U32 R19, RZ, RZ, R22 ;  /* 0x000000ffff137224 */ /* 0x000fc600078e0016 */
[----:B------:R-:W-:-:S04]  /*5240*/  F2FP.F16.F32.PACK_AB R0, RZ, R0 ;  /* 0x00000000ff00723e */ /* 0x000fc800000000ff */
[----:B------:R-:W-:-:S05]  /*5250*/  PRMT R0, R0, 0x5410, RZ ;  /* 0x0000541000007816 */ /* 0x000fca00000000ff */
[----:B------:R0:W-:Y:S01]  /*5260*/  STG.E desc[UR36][R2.64], R0 ;  /* 0x0000000002007986 */ /* 0x0001e2000c101924 */
[----:B------:R-:W-:Y:S05]  /*5270*/  BRA `(.L_x_1085) ;  /* 0x0000000800f47947 */ /* 0x000fea0003800000 */
.L_x_1095:
[----:B------:R-:W-:Y:S02]  /*5280*/  HADD2.F32 R4, -RZ, R4.H0_H0 ;  /* 0x20000004ff047230 */ /* 0x000fe40000004100 */
[----:B------:R-:W-:-:S03]  /*5290*/  IMAD.MOV.U32 R19, RZ, RZ, R22 ;  /* 0x000000ffff137224 */ /* 0x000fc600078e0016 */
[----:B------:R-:W-:-:S06]  /*52a0*/  FMUL.FTZ R4, R4, 1 ;  /* 0x3f80000004047820 */ /* 0x000fcc0000410000 */
[----:B------:R-:W0:Y:S02]  /*52b0*/  F2F.F64.F32 R4, R4 ;  /* 0x0000000400047310 */ /* 0x000e240000201800 */
[----:B0-----:R0:W-:Y:S01]  /*52c0*/  STG.E.64 desc[UR36][R2.64], R4 ;  /* 0x0000000402007986 */ /* 0x0011e2000c101b24 */
[----:B------:R-:W-:Y:S05]  /*52d0*/  BRA `(.L_x_1085) ;  /* 0x0000000800dc7947 */ /* 0x000fea0003800000 */
.L_x_1086:
        /* <DEDUP_REMOVED lines=10> */
[----:B------:R-:W-:-:S04]  /*5380*/  FSETP.NEU.FTZ.AND P0, PT, R4, RZ, PT ;  /* 0x000000ff0400720b */ /* 0x000fc80003f1d000 */
[----:B------:R-:W-:-:S05]  /*5390*/  SEL R5, RZ, 0x1, !P0 ;  /* 0x00000001ff057807 */ /* 0x000fca0004000000 */
[----:B------:R0:W-:Y:S01]  /*53a0*/  STG.E.U8 desc[UR36][R2.64], R5 ;  /* 0x0000000502007986 */ /* 0x0001e2000c101124 */
[----:B------:R-:W-:Y:S05]  /*53b0*/  BRA `(.L_x_1085) ;  /* 0x0000000800a47947 */ /* 0x000fea0003800000 */
.L_x_1099:
[----:B------:R-:W-:Y:S01]  /*53c0*/  HADD2.F32 R4, -RZ, R4.H0_H0 ;  /* 0x20000004ff047230 */ /* 0x000fe20000004100 */
[----:B------:R-:W-:Y:S01]  /*53d0*/  CS2R R6, SRZ ;  /* 0x0000000000067805 */ /* 0x000fe2000001ff00 */
[----:B------:R-:W-:-:S03]  /*53e0*/  IMAD.MOV.U32 R19, RZ, RZ, R22 ;  /* 0x000000ffff137224 */ /* 0x000fc600078e0016 */
[----:B------:R-:W-:-:S06]  /*53f0*/  FMUL.FTZ R4, R4, 1 ;  /* 0x3f80000004047820 */ /* 0x000fcc0000410000 */
[----:B------:R-:W0:Y:S02]  /*5400*/  F2F.F64.F32 R4, R4 ;  /* 0x0000000400047310 */ /* 0x000e240000201800 */
[----:B0-----:R0:W-:Y:S01]  /*5410*/  STG.E.128 desc[UR36][R2.64], R4 ;  /* 0x0000000402007986 */ /* 0x0011e2000c101d24 */
[----:B------:R-:W-:Y:S05]  /*5420*/  BRA `(.L_x_1085) ;  /* 0x0000000800887947 */ /* 0x000fea0003800000 */
.L_x_1098:
[----:B------:R-:W-:-:S13]  /*5430*/  ISETP.NE.AND P0, PT, R0, 0xf, PT ;  /* 0x0000000f0000780c */ /* 0x000fda0003f05270 */
[----:B------:R-:W-:Y:S05]  /*5440*/  @!P0 BRA `(.L_x_1100) ;  /* 0x0000000000a88947 */ /* 0x000fea0003800000 */
[----:B------:R-:W-:-:S13]  /*5450*/  ISETP.NE.AND P0, PT, R0, 0x17, PT ;  /* 0x000000170000780c */ /* 0x000fda0003f05270 */
[----:B------:R-:W-:Y:S05]  /*5460*/  @!P0 BRA `(.L_x_1101) ;  /* 0x0000000000508947 */ /* 0x000fea0003800000 */
[----:B------:R-:W-:-:S13]  /*5470*/  ISETP.NE.AND P0, PT, R0, 0x18, PT ;  /* 0x000000180000780c */ /* 0x000fda0003f05270 */
[----:B------:R-:W-:Y:S05]  /*5480*/  @P0 BRA `(.L_x_1090) ;  /* 0x0000000400c00947 */ /* 0x000fea0003800000 */
        /* <DEDUP_REMOVED lines=13> */
.L_x_1103:
[----:B------:R-:W-:Y:S05]  /*5560*/  BSYNC.RECONVERGENT B0 ;  /* 0x0000000000007941 */ /* 0x000fea0003800200 */
.L_x_1102:
[----:B------:R-:W-:Y:S01]  /*5570*/  LOP3.LUT R5, R0, 0x80, R5, 0xf8, !PT ;  /* 0x0000008000057812 */ /* 0x000fe200078ef805 */
[----:B------:R-:W-:-:S04]  /*5580*/  IMAD.MOV.U32 R19, RZ, RZ, R22 ;  /* 0x000000ffff137224 */ /* 0x000fc800078e0016 */
[----:B------:R0:W-:Y:S01]  /*5590*/  STG.E.U8 desc[UR36][R2.64], R5 ;  /* 0x0000000502007986 */ /* 0x0001e2000c101124 */
[----:B------:R-:W-:Y:S05]  /*55a0*/  BRA `(.L_x_1085) ;  /* 0x0000000800287947 */ /* 0x000fea0003800000 */
.L_x_1101:
        /* <DEDUP_REMOVED lines=15> */
.L_x_1105:
[----:B------:R-:W-:Y:S05]  /*56a0*/  BSYNC.RECONVERGENT B0 ;  /* 0x0000000000007941 */ /* 0x000fea0003800200 */
.L_x_1104:
[----:B------:R-:W-:Y:S01]  /*56b0*/  LOP3.LUT R5, R0, 0x80, R5, 0xf8, !PT ;  /* 0x0000008000057812 */ /* 0x000fe200078ef805 */
[----:B------:R-:W-:-:S04]  /*56c0*/  IMAD.MOV.U32 R19, RZ, RZ, R22 ;  /* 0x000000ffff137224 */ /* 0x000fc800078e0016 */
[----:B------:R0:W-:Y:S01]  /*56d0*/  STG.E.U8 desc[UR36][R2.64], R5 ;  /* 0x0000000502007986 */ /* 0x0001e2000c101124 */
[----:B------:R-:W-:Y:S05]  /*56e0*/  BRA `(.L_x_1085) ;  /* 0x0000000400d87947 */ /* 0x000fea0003800000 */
.L_x_1100:
[----:B------:R-:W-:Y:S02]  /*56f0*/  HADD2.F32 R0, -RZ, R4.H0_H0 ;  /* 0x20000004ff007230 */ /* 0x000fe40000004100 */
[----:B------:R-:W-:-:S03]  /*5700*/  IMAD.MOV.U32 R19, RZ, RZ, R22 ;  /* 0x000000ffff137224 */ /* 0x000fc600078e0016 */
[----:B------:R-:W-:-:S05]  /*5710*/  F2FP.BF16.F32.PACK_AB R0, RZ, R0 ;  /* 0x00000000ff00723e */ /* 0x000fca00000010ff */
[----:B------:R0:W-:Y:S01]  /*5720*/  STG.E.U16 desc[UR36][R2.64], R0 ;  /* 0x0000000002007986 */ /* 0x0001e2000c101524 */
[----:B------:R-:W-:Y:S05]  /*5730*/  BRA `(.L_x_1085) ;  /* 0x0000000400c47947 */ /* 0x000fea0003800000 */
.L_x_1097:
        /* <DEDUP_REMOVED lines=10> */
[----:B------:R-:W0:Y:S02]  /*57e0*/  F2I.FTZ.U32.TRUNC.NTZ R5, R5 ;  /* 0x0000000500057305 */ /* 0x000e24000021f000 */
[----:B0-----:R0:W-:Y:S01]  /*57f0*/  STG.E.U16 desc[UR36][R2.64], R5 ;  /* 0x0000000502007986 */ /* 0x0011e2000c101524 */
[----:B------:R-:W-:Y:S05]  /*5800*/  BRA `(.L_x_1085) ;  /* 0x0000000400907947 */ /* 0x000fea0003800000 */
.L_x_1108:
        /* <DEDUP_REMOVED lines=13> */
.L_x_1111:
[----:B------:R-:W-:-:S04]  /*58e0*/  SHF.R.U32.HI R0, RZ, 0x14, R5 ;  /* 0x00000014ff007819 */ /* 0x000fc80000011605 */
[----:B------:R-:W-:-:S04]  /*58f0*/  LOP3.LUT R0, R0, 0x1, RZ, 0xc0, !PT ;  /* 0x0000000100007812 */ /* 0x000fc800078ec0ff */
[----:B------:R-:W-:-:S04]  /*5900*/  IADD3 R0, PT, PT, R5, 0x487ffff, R0 ;  /* 0x0487ffff05007810 */ /* 0x000fc80007ffe000 */
[----:B------:R-:W-:-:S04]  /*5910*/  SHF.R.U32.HI R0, RZ, 0x14, R0 ;  /* 0x00000014ff007819 */ /* 0x000fc80000011600 */
[----:B------:R-:W-:-:S07]  /*5920*/  LOP3.LUT R4, R0, 0xff, RZ, 0xc0, !PT ;  /* 0x000000ff00047812 */ /* 0x000fce00078ec0ff */
.L_x_1112:
[----:B------:R-:W-:-:S04]  /*5930*/  SHF.R.U32.HI R5, RZ, 0x18, R5 ;  /* 0x00000018ff057819 */ /* 0x000fc80000011605 */
[----:B------:R-:W-:-:S04]  /*5940*/  LOP3.LUT R4, R4, 0x80, R5, 0xf8, !PT ;  /* 0x0000008004047812 */ /* 0x000fc800078ef805 */
[----:B------:R-:W-:-:S07]  /*5950*/  PRMT R0, R4, 0x7610, R0 ;  /* 0x0000761004007816 */ /* 0x000fce0000000000 */
.L_x_1110:
[----:B------:R-:W-:Y:S05]  /*5960*/  BSYNC.RECONVERGENT B0 ;  /* 0x0000000000007941 */ /* 0x000fea0003800200 */
.L_x_1109:
[----:B------:R0:W-:Y:S01]  /*5970*/  STG.E.U8 desc[UR36][R2.64], R0 ;  /* 0x0000000002007986 */ /* 0x0001e2000c101124 */
[----:B------:R-:W-:Y:S01]  /*5980*/  IMAD.MOV.U32 R19, RZ, RZ, R22 ;  /* 0x000000ffff137224 */ /* 0x000fe200078e0016 */
[----:B------:R-:W-:Y:S06]  /*5990*/  BRA `(.L_x_1085) ;  /* 0x00000004002c7947 */ /* 0x000fec0003800000 */
.L_x_1107:
        /* <DEDUP_REMOVED lines=13> */
.L_x_1115:
[----:B------:R-:W-:-:S04]  /*5a70*/  SHF.R.U32.HI R0, RZ, 0x15, R5 ;  /* 0x00000015ff007819 */ /* 0x000fc80000011605 */
[----:B------:R-:W-:-:S04]  /*5a80*/  LOP3.LUT R0, R0, 0x1, RZ, 0xc0, !PT ;  /* 0x0000000100007812 */ /* 0x000fc800078ec0ff */
[----:B------:R-:W-:-:S04]  /*5a90*/  IADD3 R0, PT, PT, R5, 0x88fffff, R0 ;  /* 0x088fffff05007810 */ /* 0x000fc80007ffe000 */
[----:B------:R-:W-:-:S04]  /*5aa0*/  SHF.R.U32.HI R0, RZ, 0x15, R0 ;  /* 0x00000015ff007819 */ /* 0x000fc80000011600 */
[----:B------:R-:W-:-:S07]  /*5ab0*/  LOP3.LUT R4, R0, 0xff, RZ, 0xc0, !PT ;  /* 0x000000ff00047812 */ /* 0x000fce00078ec0ff */
.L_x_1116:
[----:B------:R-:W-:-:S04]  /*5ac0*/  SHF.R.U32.HI R5, RZ, 0x18, R5 ;  /* 0x00000018ff057819 */ /* 0x000fc80000011605 */
[----:B------:R-:W-:-:S04]  /*5ad0*/  LOP3.LUT R4, R4, 0x80, R5, 0xf8, !PT ;  /* 0x0000008004047812 */ /* 0x000fc800078ef805 */
[----:B------:R-:W-:-:S07]  /*5ae0*/  PRMT R0, R4, 0x7610, R0 ;  /* 0x0000761004007816 */ /* 0x000fce0000000000 */
.L_x_1114:
[----:B------:R-:W-:Y:S05]  /*5af0*/  BSYNC.RECONVERGENT B0 ;  /* 0x0000000000007941 */ /* 0x000fea0003800200 */
.L_x_1113:
[----:B------:R0:W-:Y:S01]  /*5b00*/  STG.E.U8 desc[UR36][R2.64], R0 ;  /* 0x0000000002007986 */ /* 0x0001e2000c101124 */
[----:B------:R-:W-:Y:S01]  /*5b10*/  IMAD.MOV.U32 R19, RZ, RZ, R22 ;  /* 0x000000ffff137224 */ /* 0x000fe200078e0016 */
[----:B------:R-:W-:Y:S06]  /*5b20*/  BRA `(.L_x_1085) ;  /* 0x0000000000c87947 */ /* 0x000fec0003800000 */
.L_x_1106:
[----:B------:R-:W-:-:S13]  /*5b30*/  ISETP.NE.AND P0, PT, R0, 0x1c, PT ;  /* 0x0000001c0000780c */ /* 0x000fda0003f05270 */
[----:B------:R-:W-:Y:S05]  /*5b40*/  @!P0 BRA `(.L_x_1117) ;  /* 0x0000000000b08947 */ /* 0x000fea0003800000 */
[----:B------:R-:W-:-:S13]  /*5b50*/  ISETP.NE.AND P0, PT, R0, 0x1d, PT ;  /* 0x0000001d0000780c */ /* 0x000fda0003f05270 */
[----:B------:R-:W-:Y:S05]  /*5b60*/  @!P0 BRA `(.L_x_1118) ;  /* 0x0000000000948947 */ /* 0x000fea0003800000 */
[----:B------:R-:W-:-:S13]  /*5b70*/  ISETP.NE.AND P0, PT, R0, 0x2c, PT ;  /* 0x0000002c0000780c */ /* 0x000fda0003f05270 */
[----:B------:R-:W-:Y:S05]  /*5b80*/  @!P0 BRA `(.L_x_1119) ;  /* 0x0000000000488947 */ /* 0x000fea0003800000 */
.L_x_1090:
        /* <DEDUP_REMOVED lines=16> */
.L_x_1120:
[----:B------:R-:W-:Y:S01]  /*5c90*/  IMAD.MOV.U32 R19, RZ, RZ, R22 ;  /* 0x000000ffff137224 */ /* 0x000fe200078e0016 */
[----:B------:R-:W-:Y:S06]  /*5ca0*/  BRA `(.L_x_1085) ;  /* 0x0000000000687947 */ /* 0x000fec0003800000 */
.L_x_1119:
[----:B------:R-:W-:Y:S02]  /*5cb0*/  HADD2.F32 R5, -RZ, R4.H0_H0 ;  /* 0x20000004ff057230 */ /* 0x000fe40000004100 */
        /* <DEDUP_REMOVED lines=16> */
.L_x_1118:
[----:B------:R-:W-:Y:S02]  /*5dc0*/  HADD2.F32 R4, -RZ, R4.H0_H0 ;  /* 0x20000004ff047230 */ /* 0x000fe40000004100 */
[----:B------:R-:W-:-:S04]  /*5dd0*/  IMAD.MOV.U32 R19, RZ, RZ, R22 ;  /* 0x000000ffff137224 */ /* 0x000fc800078e0016 */
[----:B------:R-:W0:Y:S02]  /*5de0*/  F2I.U64.TRUNC R4, R4 ;  /* 0x0000000400047311 */ /* 0x000e24000020d800 */
[----:B0-----:R0:W-:Y:S01]  /*5df0*/  STG.E.64 desc[UR36][R2.64], R4 ;  /* 0x0000000402007986 */ /* 0x0011e2000c101b24 */
[----:B------:R-:W-:Y:S05]  /*5e00*/  BRA `(.L_x_1085) ;  /* 0x0000000000107947 */ /* 0x000fea0003800000 */
.L_x_1117:
[----:B------:R-:W-:Y:S02]  /*5e10*/  HADD2.F32 R4, -RZ, R4.H0_H0 ;  /* 0x20000004ff047230 */ /* 0x000fe40000004100 */
[----:B------:R-:W-:Y:S02]  /*5e20*/  IMAD.MOV.U32 R19, RZ, RZ, R22 ;  /* 0x000000ffff137224 */ /* 0x000fe400078e0016 */
[----:B------:R-:W0:Y:S02]  /*5e30*/  F2I.FTZ.U32.TRUNC.NTZ R5, R4 ;  /* 0x0000000400057305 */ /* 0x000e24000021f000 */
[----:B0-----:R0:W-:Y:S03]  /*5e40*/  STG.E desc[UR36][R2.64], R5 ;  /* 0x0000000502007986 */ /* 0x0011e6000c101924 */
.L_x_1085:
[----:B------:R-:W-:Y:S05]  /*5e50*/  BSYNC.RECONVERGENT B6 ;  /* 0x0000000000067941 */ /* 0x000fea0003800200 */
.L_x_1084:
[----:B------:R-:W-:Y:S01]  /*5e60*/  ISETP.GE.AND P0, PT, R19, R17, PT ;  /* 0x000000111300720c */ /* 0x000fe20003f06270 */
[----:B------:R-:W-:-:S12]  /*5e70*/  BSSY.RECONVERGENT B6, `(.L_x_1121) ;  /* 0x00001f0000067945 */ /* 0x000fd80003800200 */
[----:B------:R-:W-:Y:S05]  /*5e80*/  @P0 BRA `(.L_x_1122) ;  /* 0x0000001c00b80947 */ /* 0x000fea0003800000 */
[----:B------:R-:W4:Y:S01]  /*5e90*/  LDCU UR4, c[0x0][0x3a8] ;  /* 0x00007500ff0477ac */ /* 0x000f220008000800 */
[----:B0123--:R-:W0:Y:S01]  /*5ea0*/  LDC.64 R2, c[0x0][0x388] ;  /* 0x0000e200ff027b82 */ /* 0x00fe220000000a00 */
[----:B-----5:R-:W-:Y:S01]  /*5eb0*/  IMAD R0, R18, 0x200, R19 ;  /* 0x0000020012007824 */ /* 0x020fe200078e0213 */
[----:B----4-:R-:W-:-:S03]  /*5ec0*/  PRMT R4, R16, 0x9910, RZ ;  /* 0x0000991010047816 */ /* 0x010fc600000000ff */
[----:B------:R-:W-:Y:S02]  /*5ed0*/  IMAD R5, R0, UR4, RZ ;  /* 0x0000000400057c24 */ /* 0x000fe4000f8e02ff */
        /* <DEDUP_REMOVED lines=13> */
[----:B------:R-:W-:-:S04]  /*5fb0*/  HADD2.F32 R26, -RZ, R26.H0_H0 ;  /* 0x2000001aff1a7230 */ /* 0x000fc80000004100 */
[----:B------:R-:W0:Y:S02]  /*5fc0*/  F2I.FTZ.TRUNC.NTZ R5, R26 ;  /* 0x0000001a00057305 */ /* 0x000e24000021f100 */
[----:B0-----:R4:W-:Y:S01]  /*5fd0*/  STG.E.U8 desc[UR36][R2.64], R5 ;  /* 0x0000000502007986 */ /* 0x0019e2000c101124 */
[----:B------:R-:W-:Y:S05]  /*5fe0*/  BRA `(.L_x_1128) ;  /* 0x0000000c007c7947 */ /* 0x000fea0003800000 */
.L_x_1126:
[----:B------:R-:W-:-:S06]  /*5ff0*/  HADD2.F32 R5, -RZ, R26.H0_H0 ;  /* 0x2000001aff057230 */ /* 0x000fcc0000004100 */
[----:B------:R-:W0:Y:S02]  /*6000*/  F2I.S64.TRUNC R4, R5 ;  /* 0x0000000500047311 */ /* 0x000e24000020d900 */
[----:B0-----:R3:W-:Y:S01]  /*6010*/  STG.E.U8 desc[UR36][R2.64], R4 ;  /* 0x0000000402007986 */ /* 0x0017e2000c101124 */
[----:B------:R-:W-:Y:S05]  /*6020*/  BRA `(.L_x_1128) ;  /* 0x0000000c006c7947 */ /* 0x000fea0003800000 */
.L_x_1125:
[----:B------:R-:W-:-:S13]  /*6030*/  ISETP.NE.AND P0, PT, R0, 0x2, PT ;  /* 0x000000020000780c */ /* 0x000fda0003f05270 */
[----:B------:R-:W-:Y:S05]  /*6040*/  @!P0 BRA `(.L_x_1129) ;  /* 0x0000000000308947 */ /* 0x000fea0003800000 */
[----:B------:R-:W-:-:S13]  /*6050*/  ISETP.NE.AND P0, PT, R0, 0x3, PT ;  /* 0x000000030000780c */ /* 0x000fda0003f05270 */
[----:B------:R-:W-:Y:S05]  /*6060*/  @!P0 BRA `(.L_x_1130) ;  /* 0x0000000000188947 */ /* 0x000fea0003800000 */
[----:B------:R-:W-:-:S13]  /*6070*/  ISETP.NE.AND P0, PT, R0, 0x4, PT ;  /* 0x000000040000780c */ /* 0x000fda0003f05270 */
[----:B------:R-:W-:Y:S05]  /*6080*/  @P0 BRA `(.L_x_1127) ;  /* 0x0000000800700947 */ /* 0x000fea0003800000 */
[----:B------:R-:W-:-:S06]  /*6090*/  HADD2.F32 R4, -RZ, R26.H0_H0 ;  /* 0x2000001aff047230 */ /* 0x000fcc0000004100 */
[----:B------:R-:W0:Y:S02]  /*60a0*/  F2I.S64.TRUNC R4, R4 ;  /* 0x0000000400047311 */ /* 0x000e24000020d900 */
[----:B0-----:R1:W-:Y:S01]  /*60b0*/  STG.E.64 desc[UR36][R2.64], R4 ;  /* 0x0000000402007986 */ /* 0x0013e2000c101b24 */
[----:B------:R-:W-:Y:S05]  /*60c0*/  BRA `(.L_x_1128) ;  /* 0x0000000c00447947 */ /* 0x000fea0003800000 */
.L_x_1130:
[----:B------:R-:W-:-:S04]  /*60d0*/  HADD2.F32 R26, -RZ, R26.H0_H0 ;  /* 0x2000001aff1a7230 */ /* 0x000fc80000004100 */
[----:B------:R-:W0:Y:S02]  /*60e0*/  F2I.FTZ.TRUNC.NTZ R5, R26 ;  /* 0x0000001a00057305 */ /* 0x000e24000021f100 */
[----:B0-----:R2:W-:Y:S01]  /*60f0*/  STG.E desc[UR36][R2.64], R5 ;  /* 0x0000000502007986 */ /* 0x0015e2000c101924 */
[----:B------:R-:W-:Y:S05]  /*6100*/  BRA `(.L_x_1128) ;  /* 0x0000000c00347947 */ /* 0x000fea0003800000 */
.L_x_1129:
[----:B------:R-:W-:-:S04]  /*6110*/  HADD2.F32 R26, -RZ, R26.H0_H0 ;  /* 0x2000001aff1a7230 */ /* 0x000fc80000004100 */
[----:B------:R-:W0:Y:S02]  /*6120*/  F2I.FTZ.TRUNC.NTZ R5, R26 ;  /* 0x0000001a00057305 */ /* 0x000e24000021f100 */
[----:B0-----:R0:W-:Y:S01]  /*6130*/  STG.E.U16 desc[UR36][R2.64], R5 ;  /* 0x0000000502007986 */ /* 0x0011e2000c101524 */
[----:B------:R-:W-:Y:S05]  /*6140*/  BRA `(.L_x_1128) ;  /* 0x0000000c00247947 */ /* 0x000fea0003800000 */
.L_x_1124:
[----:B------:R-:W-:-:S13]  /*6150*/  ISETP.GT.AND P0, PT, R0, 0x6, PT ;  /* 0x000000060000780c */ /* 0x000fda0003f04270 */
[----:B------:R-:W-:Y:S05]  /*6160*/  @P0 BRA `(.L_x_1131) ;  /* 0x0000000000240947 */ /* 0x000fea0003800000 */
[----:B------:R-:W-:-:S13]  /*6170*/  ISETP.NE.AND P0, PT, R0, 0x5, PT ;  /* 0x000000050000780c */ /* 0x000fda0003f05270 */
[----:B------:R-:W-:Y:S05]  /*6180*/  @!P0 BRA `(.L_x_1132) ;  /* 0x0000000000148947 */ /* 0x000fea0003800000 */
[----:B------:R-:W-:-:S13]  /*6190*/  ISETP.NE.AND P0, PT, R0, 0x6, PT ;  /* 0x000000060000780c */ /* 0x000fda0003f05270 */
[----:B------:R-:W-:Y:S05]  /*61a0*/  @P0 BRA `(.L_x_1127) ;  /* 0x0000000800280947 */ /* 0x000fea0003800000 */
[----:B------:R-:W-:-:S05]  /*61b0*/  HADD2.F32 R5, -RZ, R26.H0_H0 ;  /* 0x2000001aff057230 */ /* 0x000fca0000004100 */
[----:B------:R0:W-:Y:S01]  /*61c0*/  STG.E desc[UR36][R2.64], R5 ;  /* 0x0000000502007986 */ /* 0x0001e2000c101924 */
[----:B------:R-:W-:Y:S05]  /*61d0*/  BRA `(.L_x_1128) ;  /* 0x0000000c00007947 */ /* 0x000fea0003800000 */
.L_x_1132:
[----:B------:R0:W-:Y:S01]  /*61e0*/  STG.E.U16 desc[UR36][R2.64], R26 ;  /* 0x0000001a02007986 */ /* 0x0001e2000c101524 */
[----:B------:R-:W-:Y:S05]  /*61f0*/  BRA `(.L_x_1128) ;  /* 0x0000000800f87947 */ /* 0x000fea0003800000 */
.L_x_1131:
[----:B------:R-:W-:-:S13]  /*6200*/  ISETP.NE.AND P0, PT, R0, 0x7, PT ;  /* 0x000000070000780c */ /* 0x000fda0003f05270 */
[----:B------:R-:W-:Y:S05]  /*6210*/  @!P0 BRA `(.L_x_1133) ;  /* 0x0000000000348947 */ /* 0x000fea0003800000 */
[----:B------:R-:W-:-:S13]  /*6220*/  ISETP.NE.AND P0, PT, R0, 0x8, PT ;  /* 0x000000080000780c */ /* 0x000fda0003f05270 */
[----:B------:R-:W-:Y:S05]  /*6230*/  @!P0 BRA `(.L_x_1134) ;  /* 0x0000000000188947 */ /* 0x000fea0003800000 */
[----:B------:R-:W-:-:S13]  /*6240*/  ISETP.NE.AND P0, PT, R0, 0x9, PT ;  /* 0x000000090000780c */ /* 0x000fda0003f05270 */
[----:B------:R-:W-:Y:S05]  /*6250*/  @P0 BRA `(.L_x_1127) ;  /* 0x0000000400fc0947 */ /* 0x000fea0003800000 */
[----:B------:R-:W-:Y:S02]  /*6260*/  HADD2.F32 R26, -RZ, R26.H0_H0 ;  /* 0x2000001aff1a7230 */ /* 0x000fe40000004100 */
[----:B------:R-:W-:-:S05]  /*6270*/  IMAD.MOV.U32 R27, RZ, RZ, RZ ;  /* 0x000000ffff1b7224 */ /* 0x000fca00078e00ff */
[----:B------:R0:W-:Y:S01]  /*6280*/  STG.E.64 desc[UR36][R2.64], R26 ;  /* 0x0000001a02007986 */ /* 0x0001e2000c101b24 */
[----:B------:R-:W-:Y:S05]  /*6290*/  BRA `(.L_x_1128) ;  /* 0x0000000800d07947 */ /* 0x000fea0003800000 */
.L_x_1134:
[----:B------:R-:W-:-:S05]  /*62a0*/  HADD2.F32 R0, -RZ, R26.H0_H0 ;  /* 0x2000001aff007230 */ /* 0x000fca0000004100 */
[----:B------:R-:W-:-:S04]  /*62b0*/  F2FP.F16.F32.PACK_AB R0, RZ, R0 ;  /* 0x00000000ff00723e */ /* 0x000fc800000000ff */
[----:B------:R-:W-:-:S05]  /*62c0*/  PRMT R0, R0, 0x5410, RZ ;  /* 0x0000541000007816 */ /* 0x000fca00000000ff */
[----:B------:R0:W-:Y:S01]  /*62d0*/  STG.E desc[UR36][R2.64], R0 ;  /* 0x0000000002007986 */ /* 0x0001e2000c101924 */
[----:B------:R-:W-:Y:S05]  /*62e0*/  BRA `(.L_x_1128) ;  /* 0x0000000800bc7947 */ /* 0x000fea0003800000 */
.L_x_1133:
[----:B------:R-:W-:-:S05]  /*62f0*/  HADD2.F32 R4, -RZ, R26.H0_H0 ;  /* 0x2000001aff047230 */ /* 0x000fca0000004100 */
[----:B------:R-:W-:-:S06]  /*6300*/  FMUL.FTZ R4, R4, 1 ;  /* 0x3f80000004047820 */ /* 0x000fcc0000410000 */
[----:B------:R-:W0:Y:S02]  /*6310*/  F2F.F64.F32 R4, R4 ;  /* 0x0000000400047310 */ /* 0x000e240000201800 */
[----:B0-----:R0:W-:Y:S01]  /*6320*/  STG.E.64 desc[UR36][R2.64], R4 ;  /* 0x0000000402007986 */ /* 0x0011e2000c101b24 */
[----:B------:R-:W-:Y:S05]  /*6330*/  BRA `(.L_x_1128) ;  /* 0x0000000800a87947 */ /* 0x000fea0003800000 */
.L_x_1123:
        /* <DEDUP_REMOVED lines=10> */
[----:B------:R-:W-:-:S06]  /*63e0*/  HADD2.F32 R5, -RZ, R26.H0_H0 ;  /* 0x2000001aff057230 */ /* 0x000fcc0000004100 */
[----:B------:R-:W0:Y:S02]  /*63f0*/  F2I.FTZ.U32.TRUNC.NTZ R5, R5 ;  /* 0x0000000500057305 */ /* 0x000e24000021f000 */
[----:B0-----:R0:W-:Y:S01]  /*6400*/  STG.E.U16 desc[UR36][R2.64], R5 ;  /* 0x0000000502007986 */ /* 0x0011e2000c101524 */
[----:B------:R-:W-:Y:S05]  /*6410*/  BRA `(.L_x_1128) ;  /* 0x0000000800707947 */ /* 0x000fea0003800000 */
.L_x_1138:
        /* <DEDUP_REMOVED lines=18> */
.L_x_1141:
[----:B------:R-:W-:-:S04]  /*6540*/  SHF.R.U32.HI R5, RZ, 0x18, R5 ;  /* 0x00000018ff057819 */ /* 0x000fc80000011605 */
[----:B------:R-:W-:-:S07]  /*6550*/  LOP3.LUT R0, R0, 0x80, R5, 0xf8, !PT ;  /* 0x0000008000007812 */ /* 0x000fce00078ef805 */
.L_x_1140:
[----:B------:R-:W-:Y:S05]  /*6560*/  BSYNC.RECONVERGENT B0 ;  /* 0x0000000000007941 */ /* 0x000fea0003800200 */
.L_x_1139:
[----:B------:R0:W-:Y:S01]  /*6570*/  STG.E.U8 desc[UR36][R2.64], R0 ;  /* 0x0000000002007986 */ /* 0x0001e2000c101124 */
[----:B------:R-:W-:Y:S05]  /*6580*/  BRA `(.L_x_1128) ;  /* 0x0000000800147947 */ /* 0x000fea0003800000 */
.L_x_1137:
        /* <DEDUP_REMOVED lines=18> */
.L_x_1144:
[----:B------:R-:W-:-:S04]  /*66b0*/  SHF.R.U32.HI R5, RZ, 0x18, R5 ;  /* 0x00000018ff057819 */ /* 0x000fc80000011605 */
[----:B------:R-:W-:-:S07]  /*66c0*/  LOP3.LUT R0, R0, 0x80, R5, 0xf8, !PT ;  /* 0x0000008000007812 */ /* 0x000fce00078ef805 */
.L_x_1143:
[----:B------:R-:W-:Y:S05]  /*66d0*/  BSYNC.RECONVERGENT B0 ;  /* 0x0000000000007941 */ /* 0x000fea0003800200 */
.L_x_1142:
[----:B------:R0:W-:Y:S01]  /*66e0*/  STG.E.U8 desc[UR36][R2.64], R0 ;  /* 0x0000000002007986 */ /* 0x0001e2000c101124 */
[----:B------:R-:W-:Y:S05]  /*66f0*/  BRA `(.L_x_1128) ;  /* 0x0000000400b87947 */ /* 0x000fea0003800000 */
.L_x_1136:
[----:B------:R-:W-:-:S13]  /*6700*/  ISETP.NE.AND P0, PT, R0, 0x1c, PT ;  /* 0x0000001c0000780c */ /* 0x000fda0003f05270 */
[----:B------:R-:W-:Y:S05]  /*6710*/  @!P0 BRA `(.L_x_1145) ;  /* 0x0000000000608947 */ /* 0x000fea0003800000 */
[----:B------:R-:W-:-:S13]  /*6720*/  ISETP.NE.AND P0, PT, R0, 0x1d, PT ;  /* 0x0000001d0000780c */ /* 0x000fda0003f05270 */
[----:B------:R-:W-:Y:S05]  /*6730*/  @!P0 BRA `(.L_x_1146) ;  /* 0x0000000000488947 */ /* 0x000fea0003800000 */
[----:B------:R-:W-:-:S13]  /*6740*/  ISETP.NE.AND P0, PT, R0, 0x2c, PT ;  /* 0x0000002c0000780c */ /* 0x000fda0003f05270 */
[----:B------:R-:W-:Y:S05]  /*6750*/  @P0 BRA `(.L_x_1127) ;  /* 0x0000000000bc0947 */ /* 0x000fea0003800000 */
        /* <DEDUP_REMOVED lines=16> */
.L_x_1146:
[----:B------:R-:W-:-:S06]  /*6860*/  HADD2.F32 R4, -RZ, R26.H0_H0 ;  /* 0x2000001aff047230 */ /* 0x000fcc0000004100 */
[----:B------:R-:W0:Y:S02]  /*6870*/  F2I.U64.TRUNC R4, R4 ;  /* 0x0000000400047311 */ /* 0x000e24000020d800 */
[----:B0-----:R0:W-:Y:S01]  /*6880*/  STG.E.64 desc[UR36][R2.64], R4 ;  /* 0x0000000402007986 */ /* 0x0011e2000c101b24 */
[----:B------:R-:W-:Y:S05]  /*6890*/  BRA `(.L_x_1128) ;  /* 0x0000000400507947 */ /* 0x000fea0003800000 */
.L_x_1145:
[----:B------:R-:W-:-:S04]  /*68a0*/  HADD2.F32 R26, -RZ, R26.H0_H0 ;  /* 0x2000001aff1a7230 */ /* 0x000fc80000004100 */
[----:B------:R-:W0:Y:S02]  /*68b0*/  F2I.FTZ.U32.TRUNC.NTZ R5, R26 ;  /* 0x0000001a00057305 */ /* 0x000e24000021f000 */
[----:B0-----:R0:W-:Y:S01]  /*68c0*/  STG.E desc[UR36][R2.64], R5 ;  /* 0x0000000502007986 */ /* 0x0011e2000c101924 */
[----:B------:R-:W-:Y:S05]  /*68d0*/  BRA `(.L_x_1128) ;  /* 0x0000000400407947 */ /* 0x000fea0003800000 */
.L_x_1135:
[----:B------:R-:W-:-:S13]  /*68e0*/  ISETP.GT.AND P0, PT, R0, 0xe, PT ;  /* 0x0000000e0000780c */ /* 0x000fda0003f04270 */
[----:B------:R-:W-:Y:S05]  /*68f0*/  @P0 BRA `(.L_x_1147) ;  /* 0x00000000003c0947 */ /* 0x000fea0003800000 */
[----:B------:R-:W-:-:S13]  /*6900*/  ISETP.NE.AND P0, PT, R0, 0xa, PT ;  /* 0x0000000a0000780c */ /* 0x000fda0003f05270 */
[----:B------:R-:W-:Y:S05]  /*6910*/  @!P0 BRA `(.L_x_1148) ;  /* 0x00000000001c8947 */ /* 0x000fea0003800000 */
[----:B------:R-:W-:-:S13]  /*6920*/  ISETP.NE.AND P0, PT, R0, 0xb, PT ;  /* 0x0000000b0000780c */ /* 0x000fda0003f05270 */
[----:B------:R-:W-:Y:S05]  /*6930*/  @P0 BRA `(.L_x_1127) ;  /* 0x0000000000440947 */ /* 0x000fea0003800000 */
[----:B------:R-:W-:-:S05]  /*6940*/  HADD2.F32 R26, -RZ, R26.H0_H0 ;  /* 0x2000001aff1a7230 */ /* 0x000fca0000004100 */
[----:B------:R-:W-:-:S04]  /*6950*/  FSETP.NEU.FTZ.AND P0, PT, R26, RZ, PT ;  /* 0x000000ff1a00720b */ /* 0x000fc80003f1d000 */
[----:B------:R-:W-:-:S05]  /*6960*/  SEL R5, RZ, 0x1, !P0 ;  /* 0x00000001ff057807 */ /* 0x000fca0004000000 */
[----:B------:R0:W-:Y:S01]  /*6970*/  STG.E.U8 desc[UR36][R2.64], R5 ;  /* 0x0000000502007986 */ /* 0x0001e2000c101124 */
[----:B------:R-:W-:Y:S05]  /*6980*/  BRA `(.L_x_1128) ;  /* 0x0000000400147947 */ /* 0x000fea0003800000 */
.L_x_1148:
[----:B------:R-:W-:Y:S01]  /*6990*/  HADD2.F32 R26, -RZ, R26.H0_H0 ;  /* 0x2000001aff1a7230 */ /* 0x000fe20000004100 */
[----:B------:R-:W-:-:S04]  /*69a0*/  CS2R R6, SRZ ;  /* 0x0000000000067805 */ /* 0x000fc8000001ff00 */
[----:B------:R-:W-:-:S06]  /*69b0*/  FMUL.FTZ R4, R26, 1 ;  /* 0x3f8000001a047820 */ /* 0x000fcc0000410000 */
[----:B------:R-:W0:Y:S02]  /*69c0*/  F2F.F64.F32 R4, R4 ;  /* 0x0000000400047310 */ /* 0x000e240000201800 */
[----:B0-----:R0:W-:Y:S01]  /*69d0*/  STG.E.128 desc[UR36][R2.64], R4 ;  /* 0x0000000402007986 */ /* 0x0011e2000c101d24 */
[----:B------:R-:W-:Y:S05]  /*69e0*/  BRA `(.L_x_1128) ;  /* 0x0000000000fc7947 */ /* 0x000fea0003800000 */
.L_x_1147:
[----:B------:R-:W-:-:S13]  /*69f0*/  ISETP.NE.AND P0, PT, R0, 0xf, PT ;  /* 0x0000000f0000780c */ /* 0x000fda0003f05270 */
[----:B------:R-:W-:Y:S05]  /*6a00*/  @!P0 BRA `(.L_x_1149) ;  /* 0x0000000000e88947 */ /* 0x000fea0003800000 */
[----:B------:R-:W-:-:S13]  /*6a10*/  ISETP.NE.AND P0, PT, R0, 0x17, PT ;  /* 0x000000170000780c */ /* 0x000fda0003f05270 */
[----:B------:R-:W-:Y:S05]  /*6a20*/  @!P0 BRA `(.L_x_1150) ;  /* 0x0000000000908947 */ /* 0x000fea0003800000 */
[----:B------:R-:W-:-:S13]  /*6a30*/  ISETP.NE.AND P0, PT, R0, 0x18, PT ;  /* 0x000000180000780c */ /* 0x000fda0003f05270 */
[----:B------:R-:W-:Y:S05]  /*6a40*/  @!P0 BRA `(.L_x_1151) ;  /* 0x0000000000448947 */ /* 0x000fea0003800000 */
.L_x_1127:
        /* <DEDUP_REMOVED lines=16> */
.L_x_1152:
[----:B------:R-:W-:Y:S05]  /*6b50*/  BRA `(.L_x_1128) ;  /* 0x0000000000a07947 */ /* 0x000fea0003800000 */
.L_x_1151:
        /* <DEDUP_REMOVED lines=13> */
.L_x_1154:
[----:B------:R-:W-:Y:S05]  /*6c30*/  BSYNC.RECONVERGENT B0 ;  /* 0x0000000000007941 */ /* 0x000fea0003800200 */
.L_x_1153:
[----:B------:R-:W-:-:S05]  /*6c40*/  LOP3.LUT R5, R0, 0x80, R5, 0xf8, !PT ;  /* 0x0000008000057812 */ /* 0x000fca00078ef805 */
[----:B------:R0:W-:Y:S01]  /*6c50*/  STG.E.U8 desc[UR36][R2.64], R5 ;  /* 0x0000000502007986 */ /* 0x0001e2000c101124 */
[----:B------:R-:W-:Y:S05]  /*6c60*/  BRA `(.L_x_1128) ;  /* 0x00000000005c7947 */ /* 0x000fea0003800000 */
.L_x_1150:
        /* <DEDUP_REMOVED lines=12> */
.L_x_1156:
[----:B------:R-:W-:Y:S01]  /*6d30*/  IMAD.MOV.U32 R0, RZ, RZ, 0x7f ;  /* 0x0000007fff007424 */ /* 0x000fe200078e00ff */
[----:B------:R-:W-:-:S04]  /*6d40*/  ISETP.GT.U32.AND P0, PT, R4, 0x7f800000, PT ;  /* 0x7f8000000400780c */ /* 0x000fc80003f04070 */
[----:B------:R-:W-:-:S09]  /*6d50*/  SEL R0, R0, 0x7c, P0 ;  /* 0x0000007c00007807 */ /* 0x000fd20000000000 */
.L_x_1157:
[----:B------:R-:W-:Y:S05]  /*6d60*/  BSYNC.RECONVERGENT B0 ;  /* 0x0000000000007941 */ /* 0x000fea0003800200 */
.L_x_1155:
[----:B------:R-:W-:-:S04]  /*6d70*/  SHF.R.U32.HI R5, RZ, 0x18, R5 ;  /* 0x00000018ff057819 */ /* 0x000fc80000011605 */
[----:B------:R-:W-:-:S05]  /*6d80*/  LOP3.LUT R5, R0, 0x80, R5, 0xf8, !PT ;  /* 0x0000008000057812 */ /* 0x000fca00078ef805 */
[----:B------:R0:W-:Y:S01]  /*6d90*/  STG.E.U8 desc[UR36][R2.64], R5 ;  /* 0x0000000502007986 */ /* 0x0001e2000c101124 */
[----:B------:R-:W-:Y:S05]  /*6da0*/  BRA `(.L_x_1128) ;  /* 0x00000000000c7947 */ /* 0x000fea0003800000 */
.L_x_1149:
[----:B------:R-:W-:-:S05]  /*6db0*/  HADD2.F32 R0, -RZ, R26.H0_H0 ;  /* 0x2000001aff007230 */ /* 0x000fca0000004100 */
[----:B------:R-:W-:-:S05]  /*6dc0*/  F2FP.BF16.F32.PACK_AB R0, RZ, R0 ;  /* 0x00000000ff00723e */ /* 0x000fca00000010ff */
[----:B------:R0:W-:Y:S02]  /*6dd0*/  STG.E.U16 desc[UR36][R2.64], R0 ;  /* 0x0000000002007986 */ /* 0x0001e4000c101524 */
.L_x_1128:
        /* <DEDUP_REMOVED lines=25> */
.L_x_1161:
[----:B------:R-:W-:-:S06]  /*6f70*/  HADD2.F32 R5, -RZ, R24.H0_H0 ;  /* 0x20000018ff057230 */ /* 0x000fcc0000004100 */
[----:B------:R-:W0:Y:S02]  /*6f80*/  F2I.S64.TRUNC R4, R5 ;  /* 0x0000000500047311 */ /* 0x000e24000020d900 */
[----:B0-----:R0:W-:Y:S01]  /*6f90*/  STG.E.U8 desc[UR36][R2.64], R4 ;  /* 0x0000000402007986 */ /* 0x0011e2000c101124 */
[----:B------:R-:W-:Y:S05]  /*6fa0*/  BRA `(.L_x_1163) ;  /* 0x0000000c006c7947 */ /* 0x000fea0003800000 */
.L_x_1160:
        /* <DEDUP_REMOVED lines=10> */
.L_x_1165:
[----:B------:R-:W-:-:S04]  /*7050*/  HADD2.F32 R24, -RZ, R24.H0_H0 ;  /* 0x20000018ff187230 */ /* 0x000fc80000004100 */
[----:B------:R-:W0:Y:S02]  /*7060*/  F2I.FTZ.TRUNC.NTZ R5, R24 ;  /* 0x0000001800057305 */ /* 0x000e24000021f100 */
[----:B0-----:R0:W-:Y:S01]  /*7070*/  STG.E desc[UR36][R2.64], R5 ;  /* 0x0000000502007986 */ /* 0x0011e2000c101924 */
[----:B------:R-:W-:Y:S05]  /*7080*/  BRA `(.L_x_1163) ;  /* 0x0000000c00347947 */ /* 0x000fea0003800000 */
.L_x_1164:
[----:B------:R-:W-:-:S04]  /*7090*/  HADD2.F32 R24, -RZ, R24.H0_H0 ;  /* 0x20000018ff187230 */ /* 0x000fc80000004100 */
[----:B------:R-:W0:Y:S02]  /*70a0*/  F2I.FTZ.TRUNC.NTZ R5, R24 ;  /* 0x0000001800057305 */ /* 0x000e24000021f100 */
[----:B0-----:R0:W-:Y:S01]  /*70b0*/  STG.E.U16 desc[UR36][R2.64], R5 ;  /* 0x0000000502007986 */ /* 0x0011e2000c101524 */
[----:B------:R-:W-:Y:S05]  /*70c0*/  BRA `(.L_x_1163) ;  /* 0x0000000c00247947 */ /* 0x000fea0003800000 */
.L_x_1159:
        /* <DEDUP_REMOVED lines=9> */
.L_x_1167:
[----:B------:R0:W-:Y:S01]  /*7160*/  STG.E.U16 desc[UR36][R2.64], R24 ;  /* 0x0000001802007986 */ /* 0x0001e2000c101524 */
[----:B------:R-:W-:Y:S05]  /*7170*/  BRA `(.L_x_1163) ;  /* 0x0000000800f87947 */ /* 0x000fea0003800000 */
.L_x_1166:
        /* <DEDUP_REMOVED lines=10> */
.L_x_1169:
[----:B------:R-:W-:-:S05]  /*7220*/  HADD2.F32 R0, -RZ, R24.H0_H0 ;  /* 0x20000018ff007230 */ /* 0x000fca0000004100 */
[----:B------:R-:W-:-:S04]  /*7230*/  F2FP.F16.F32.PACK_AB R0, RZ, R0 ;  /* 0x00000000ff00723e */ /* 0x000fc800000000ff */
[----:B------:R-:W-:-:S05]  /*7240*/  PRMT R0, R0, 0x5410, RZ ;  /* 0x0000541000007816 */ /* 0x000fca00000000ff */
[----:B------:R0:W-:Y:S01]  /*7250*/  STG.E desc[UR36][R2.64], R0 ;  /* 0x0000000002007986 */ /* 0x0001e2000c101924 */
[----:B------:R-:W-:Y:S05]  /*7260*/  BRA `(.L_x_1163) ;  /* 0x0000000800bc7947 */ /* 0x000fea0003800000 */
.L_x_1168:
[----:B------:R-:W-:-:S05]  /*7270*/  HADD2.F32 R4, -RZ, R24.H0_H0 ;  /* 0x20000018ff047230 */ /* 0x000fca0000004100 */
[----:B------:R-:W-:-:S06]  /*7280*/  FMUL.FTZ R4, R4, 1 ;  /* 0x3f80000004047820 */ /* 0x000fcc0000410000 */
[----:B------:R-:W0:Y:S02]  /*7290*/  F2F.F64.F32 R4, R4 ;  /* 0x0000000400047310 */ /* 0x000e240000201800 */
[----:B0-----:R0:W-:Y:S01]  /*72a0*/  STG.E.64 desc[UR36][R2.64], R4 ;  /* 0x0000000402007986 */ /* 0x0011e2000c101b24 */
[----:B------:R-:W-:Y:S05]  /*72b0*/  BRA `(.L_x_1163) ;  /* 0x0000000800a87947 */ /* 0x000fea0003800000 */
.L_x_1158:
        /* <DEDUP_REMOVED lines=14> */
.L_x_1173:
        /* <DEDUP_REMOVED lines=18> */
.L_x_1176:
[----:B------:R-:W-:-:S04]  /*74c0*/  SHF.R.U32.HI R5, RZ, 0x18, R5 ;  /* 0x00000018ff057819 */ /* 0x000fc80000011605 */
[----:B------:R-:W-:-:S07]  /*74d0*/  LOP3.LUT R0, R0, 0x80, R5, 0xf8, !PT ;  /* 0x0000008000007812 */ /* 0x000fce00078ef805 */
.L_x_1175:
[----:B------:R-:W-:Y:S05]  /*74e0*/  BSYNC.RECONVERGENT B0 ;  /* 0x0000000000007941 */ /* 0x000fea0003800200 */
.L_x_1174:
[----:B------:R4:W-:Y:S01]  /*74f0*/  STG.E.U8 desc[UR36][R2.64], R0 ;  /* 0x0000000002007986 */ /* 0x0009e2000c101124 */
[----:B------:R-:W-:Y:S05]  /*7500*/  BRA `(.L_x_1163) ;  /* 0x0000000800147947 */ /* 0x000fea0003800000 */
.L_x_1172:
        /* <DEDUP_REMOVED lines=18> */
.L_x_1179:
[----:B------:R-:W-:-:S04]  /*7630*/  SHF.R.U32.HI R5, RZ, 0x18, R5 ;  /* 0x00000018ff057819 */ /* 0x000fc80000011605 */
[----:B------:R-:W-:-:S07]  /*7640*/  LOP3.LUT R0, R0, 0x80, R5, 0xf8, !PT ;  /* 0x0000008000007812 */ /* 0x000fce00078ef805 */
.L_x_1178:
[----:B------:R-:W-:Y:S05]  /*7650*/  BSYNC.RECONVERGENT B0 ;  /* 0x0000000000007941 */ /* 0x000fea0003800200 */
.L_x_1177:
[----:B------:R3:W-:Y:S01]  /*7660*/  STG.E.U8 desc[UR36][R2.64], R0 ;  /* 0x0000000002007986 */ /* 0x0007e2000c101124 */
[----:B------:R-:W-:Y:S05]  /*7670*/  BRA `(.L_x_1163) ;  /* 0x0000000400b87947 */ /* 0x000fea0003800000 */
.L_x_1171:
        /* <DEDUP_REMOVED lines=22> */
.L_x_1181:
[----:B------:R-:W-:-:S06]  /*77e0*/  HADD2.F32 R4, -RZ, R24.H0_H0 ;  /* 0x20000018ff047230 */ /* 0x000fcc0000004100 */
[----:B------:R-:W0:Y:S02]  /*77f0*/  F2I.U64.TRUNC R4, R4 ;  /* 0x0000000400047311 */ /* 0x000e24000020d800 */
[----:B0-----:R0:W-:Y:S01]  /*7800*/  STG.E.64 desc[UR36][R2.64], R4 ;  /* 0x0000000402007986 */ /* 0x0011e2000c101b24 */
[----:B------:R-:W-:Y:S05]  /*7810*/  BRA `(.L_x_1163) ;  /* 0x0000000400507947 */ /* 0x000fea0003800000 */
.L_x_1180:
[----:B------:R-:W-:-:S04]  /*7820*/  HADD2.F32 R24, -RZ, R24.H0_H0 ;  /* 0x20000018ff187230 */ /* 0x000fc80000004100 */
[----:B------:R-:W0:Y:S02]  /*7830*/  F2I.FTZ.U32.TRUNC.NTZ R5, R24 ;  /* 0x0000001800057305 */ /* 0x000e24000021f000 */
[----:B0-----:R2:W-:Y:S01]  /*7840*/  STG.E desc[UR36][R2.64], R5 ;  /* 0x0000000502007986 */ /* 0x0015e2000c101924 */
[----:B------:R-:W-:Y:S05]  /*7850*/  BRA `(.L_x_1163) ;  /* 0x0000000400407947 */ /* 0x000fea0003800000 */
.L_x_1170:
        /* <DEDUP_REMOVED lines=11> */
.L_x_1183:
[----:B------:R-:W-:Y:S01]  /*7910*/  HADD2.F32 R24, -RZ, R24.H0_H0 ;  /* 0x20000018ff187230 */ /* 0x000fe20000004100 */
[----:B------:R-:W-:-:S04]  /*7920*/  CS2R R6, SRZ ;  /* 0x0000000000067805 */ /* 0x000fc8000001ff00 */
[----:B------:R-:W-:-:S06]  /*7930*/  FMUL.FTZ R4, R24, 1 ;  /* 0x3f80000018047820 */ /* 0x000fcc0000410000 */
[----:B------:R-:W0:Y:S02]  /*7940*/  F2F.F64.F32 R4, R4 ;  /* 0x0000000400047310 */ /* 0x000e240000201800 */
[----:B0-----:R0:W-:Y:S01]  /*7950*/  STG.E.128 desc[UR36][R2.64], R4 ;  /* 0x0000000402007986 */ /* 0x0011e2000c101d24 */
[----:B------:R-:W-:Y:S05]  /*7960*/  BRA `(.L_x_1163) ;  /* 0x0000000000fc7947 */ /* 0x000fea0003800000 */
.L_x_1182:
[----:B------:R-:W-:-:S13]  /*7970*/  ISETP.NE.AND P0, PT, R0, 0xf, PT ;  /* 0x0000000f0000780c */ /* 0x000fda0003f05270 */
[----:B------:R-:W-:Y:S05]  /*7980*/  @!P0 BRA `(.L_x_1184) ;  /* 0x0000000000e88947 */ /* 0x000fea0003800000 */
[----:B------:R-:W-:-:S13]  /*7990*/  ISETP.NE.AND P0, PT, R0, 0x17, PT ;  /* 0x000000170000780c */ /* 0x000fda0003f05270 */
[----:B------:R-:W-:Y:S05]  /*79a0*/  @!P0 BRA `(.L_x_1185) ;  /* 0x0000000000908947 */ /* 0x000fea0003800000 */
[----:B------:R-:W-:-:S13]  /*79b0*/  ISETP.NE.AND P0, PT, R0, 0x18, PT ;  /* 0x000000180000780c */ /* 0x000fda0003f05270 */
[----:B------:R-:W-:Y:S05]  /*79c0*/  @!P0 BRA `(.L_x_1186) ;  /* 0x0000000000448947 */ /* 0x000fea0003800000 */
.L_x_1162:
        /* <DEDUP_REMOVED lines=16> */
.L_x_1187:
[----:B------:R-:W-:Y:S05]  /*7ad0*/  BRA `(.L_x_1163) ;  /* 0x0000000000a07947 */ /* 0x000fea0003800000 */
.L_x_1186:
        /* <DEDUP_REMOVED lines=13> */
.L_x_1189:
[----:B------:R-:W-:Y:S05]  /*7bb0*/  BSYNC.RECONVERGENT B0 ;  /* 0x0000000000007941 */ /* 0x000fea0003800200 */
.L_x_1188:
[----:B------:R-:W-:-:S05]  /*7bc0*/  LOP3.LUT R5, R0, 0x80, R5, 0xf8, !PT ;  /* 0x0000008000057812 */ /* 0x000fca00078ef805 */
[----:B------:R0:W-:Y:S01]  /*7bd0*/  STG.E.U8 desc[UR36][R2.64], R5 ;  /* 0x0000000502007986 */ /* 0x0001e2000c101124 */
[----:B------:R-:W-:Y:S05]  /*7be0*/  BRA `(.L_x_1163) ;  /* 0x00000000005c7947 */ /* 0x000fea0003800000 */
.L_x_1185:
        /* <DEDUP_REMOVED lines=12> */
.L_x_1191:
[----:B------:R-:W-:Y:S01]  /*7cb0*/  IMAD.MOV.U32 R0, RZ, RZ, 0x7f ;  /* 0x0000007fff007424 */ /* 0x000fe200078e00ff */
[----:B------:R-:W-:-:S04]  /*7cc0*/  ISETP.GT.U32.AND P0, PT, R4, 0x7f800000, PT ;  /* 0x7f8000000400780c */ /* 0x000fc80003f04070 */
[----:B------:R-:W-:-:S09]  /*7cd0*/  SEL R0, R0, 0x7c, P0 ;  /* 0x0000007c00007807 */ /* 0x000fd20000000000 */
.L_x_1192:
[----:B------:R-:W-:Y:S05]  /*7ce0*/  BSYNC.RECONVERGENT B0 ;  /* 0x0000000000007941 */ /* 0x000fea0003800200 */
.L_x_1190:
[----:B------:R-:W-:-:S04]  /*7cf0*/  SHF.R.U32.HI R5, RZ, 0x18, R5 ;  /* 0x00000018ff057819 */ /* 0x000fc80000011605 */
[----:B------:R-:W-:-:S05]  /*7d00*/  LOP3.LUT R5, R0, 0x80, R5, 0xf8, !PT ;  /* 0x0000008000057812 */ /* 0x000fca00078ef805 */
[----:B------:R0:W-:Y:S01]  /*7d10*/  STG.E.U8 desc[UR36][R2.64], R5 ;  /* 0x0000000502007986 */ /* 0x0001e2000c101124 */
[----:B------:R-:W-:Y:S05]  /*7d20*/  BRA `(.L_x_1163) ;  /* 0x00000000000c7947 */ /* 0x000fea0003800000 */
.L_x_1184:
[----:B------:R-:W-:-:S05]  /*7d30*/  HADD2.F32 R0, -RZ, R24.H0_H0 ;  /* 0x20000018ff007230 */ /* 0x000fca0000004100 */
[----:B------:R-:W-:-:S05]  /*7d40*/  F2FP.BF16.F32.PACK_AB R0, RZ, R0 ;  /* 0x00000000ff00723e */ /* 0x000fca00000010ff */
[----:B------:R0:W-:Y:S02]  /*7d50*/  STG.E.U16 desc[UR36][R2.64], R0 ;  /* 0x0000000002007986 */ /* 0x0001e4000c101524 */
.L_x_1163:
[----:B------:R-:W-:-:S07]  /*7d60*/  VIADD R19, R19, 0x80 ;  /* 0x0000008013137836 */ /* 0x000fce0000000000 */
.L_x_1122:
[----:B------:R-:W-:Y:S05]  /*7d70*/  BSYNC.RECONVERGENT B6 ;  /* 0x0000000000067941 */ /* 0x000fea0003800200 */
.L_x_1121:
[----:B------:R-:W-:-:S13]  /*7d80*/  ISETP.GE.AND P0, PT, R19, R17, PT ;  /* 0x000000111300720c */ /* 0x000fda0003f06270 */
[----:B------:R-:W-:Y:S05]  /*7d90*/  @P0 EXIT ;  /* 0x000000000000094d */ /* 0x000fea0003800000 */
[----:B01234-:R-:W0:Y:S01]  /*7da0*/  LDC.64 R2, c[0x0][0x388] ;  /* 0x0000e200ff027b82 */ /* 0x01fe220000000a00 */
[----:B------:R-:W1:Y:S01]  /*7db0*/  LDCU UR4, c[0x0][0x3a8] ;  /* 0x00007500ff0477ac */ /* 0x000e620008000800 */
[----:B-----5:R-:W-:Y:S01]  /*7dc0*/  PRMT R0, R16, 0x9910, RZ ;  /* 0x0000991010007816 */ /* 0x020fe200000000ff */
        /* <DEDUP_REMOVED lines=14> */
[----:B------:R-:W-:-:S06]  /*7eb0*/  HADD2.F32 R23, -RZ, R23.H0_H0 ;  /* 0x20000017ff177230 */ /* 0x000fcc0000004100 */
[----:B------:R-:W0:Y:S02]  /*7ec0*/  F2I.FTZ.TRUNC.NTZ R23, R23 ;  /* 0x0000001700177305 */ /* 0x000e24000021f100 */
[----:B0-----:R-:W-:Y:S01]  /*7ed0*/  STG.E.U8 desc[UR36][R2.64], R23 ;  /* 0x0000001702007986 */ /* 0x001fe2000c101124 */
[----:B------:R-:W-:Y:S05]  /*7ee0*/  EXIT ;  /* 0x000000000000794d */ /* 0x000fea0003800000 */
.L_x_1196:
[----:B------:R-:W-:-:S06]  /*7ef0*/  HADD2.F32 R5, -RZ, R23.H0_H0 ;  /* 0x20000017ff057230 */ /* 0x000fcc0000004100 */
[----:B------:R-:W0:Y:S02]  /*7f00*/  F2I.S64.TRUNC R4, R5 ;  /* 0x0000000500047311 */ /* 0x000e24000020d900 */
[----:B0-----:R-:W-:Y:S01]  /*7f10*/  STG.E.U8 desc[UR36][R2.64], R4 ;  /* 0x0000000402007986 */ /* 0x001fe2000c101124 */
[----:B------:R-:W-:Y:S05]  /*7f20*/  EXIT ;  /* 0x000000000000794d */ /* 0x000fea0003800000 */
.L_x_1195:
        /* <DEDUP_REMOVED lines=8> */
[----:B0-----:R-:W-:Y:S01]  /*7fb0*/  STG.E.64 desc[UR36][R2.64], R4 ;  /* 0x0000000402007986 */ /* 0x001fe2000c101b24 */
[----:B------:R-:W-:Y:S05]  /*7fc0*/  EXIT ;  /* 0x000000000000794d */ /* 0x000fea0003800000 */
.L_x_1199:
[----:B------:R-:W-:-:S06]  /*7fd0*/  HADD2.F32 R23, -RZ, R23.H0_H0 ;  /* 0x20000017ff177230 */ /* 0x000fcc0000004100 */
[----:B------:R-:W0:Y:S02]  /*7fe0*/  F2I.FTZ.TRUNC.NTZ R23, R23 ;  /* 0x0000001700177305 */ /* 0x000e24000021f100 */
[----:B0-----:R-:W-:Y:S01]  /*7ff0*/  STG.E desc[UR36][R2.64], R23 ;  /* 0x0000001702007986 */ /* 0x001fe2000c101924 */
[----:B------:R-:W-:Y:S05]  /*8000*/  EXIT ;  /* 0x000000000000794d */ /* 0x000fea0003800000 */
.L_x_1198:
[----:B------:R-:W-:-:S06]  /*8010*/  HADD2.F32 R23, -RZ, R23.H0_H0 ;  /* 0x20000017ff177230 */ /* 0x000fcc0000004100 */
[----:B------:R-:W0:Y:S02]  /*8020*/  F2I.FTZ.TRUNC.NTZ R23, R23 ;  /* 0x0000001700177305 */ /* 0x000e24000021f100 */
[----:B0-----:R-:W-:Y:S01]  /*8030*/  STG.E.U16 desc[UR36][R2.64], R23 ;  /* 0x0000001702007986 */ /* 0x001fe2000c101524 */
[----:B------:R-:W-:Y:S05]  /*8040*/  EXIT ;  /* 0x000000000000794d */ /* 0x000fea0003800000 */
.L_x_1194:
[----:B------:R-:W-:-:S13]  /*8050*/  ISETP.GT.AND P0, PT, R0, 0x6, PT ;  /* 0x000000060000780c */ /* 0x000fda0003f04270 */
[----:B------:R-:W-:Y:S05]  /*8060*/  @P0 BRA `(.L_x_1200) ;  /* 0x0000000000240947 */ /* 0x000fea0003800000 */
[----:B------:R-:W-:-:S13]  /*8070*/  ISETP.NE.AND P0, PT, R0, 0x5, PT ;  /* 0x000000050000780c */ /* 0x000fda0003f05270 */
[----:B------:R-:W-:Y:S05]  /*8080*/  @!P0 BRA `(.L_x_1201) ;  /* 0x0000000000148947 */ /* 0x000fea0003800000 */
[----:B------:R-:W-:-:S13]  /*8090*/  ISETP.NE.AND P0, PT, R0, 0x6, PT ;  /* 0x000000060000780c */ /* 0x000fda0003f05270 */
[----:B------:R-:W-:Y:S05]  /*80a0*/  @P0 BRA `(.L_x_1197) ;  /* 0x0000000800280947 */ /* 0x000fea0003800000 */
[----:B------:R-:W-:-:S05]  /*80b0*/  HADD2.F32 R23, -RZ, R23.H0_H0 ;  /* 0x20000017ff177230 */ /* 0x000fca0000004100 */
[----:B------:R-:W-:Y:S01]  /*80c0*/  STG.E desc[UR36][R2.64], R23 ;  /* 0x0000001702007986 */ /* 0x000fe2000c101924 */
[----:B------:R-:W-:Y:S05]  /*80d0*/  EXIT ;  /* 0x000000000000794d */ /* 0x000fea0003800000 */
.L_x_1201:
[----:B------:R-:W-:Y:S01]  /*80e0*/  STG.E.U16 desc[UR36][R2.64], R23 ;  /* 0x0000001702007986 */ /* 0x000fe2000c101524 */
[----:B------:R-:W-:Y:S05]  /*80f0*/  EXIT ;  /* 0x000000000000794d */ /* 0x000fea0003800000 */
.L_x_1200:
        /* <DEDUP_REMOVED lines=8> */
[----:B------:R-:W-:Y:S01]  /*8180*/  STG.E.64 desc[UR36][R2.64], R4 ;  /* 0x0000000402007986 */ /* 0x000fe2000c101b24 */
[----:B------:R-:W-:Y:S05]  /*8190*/  EXIT ;  /* 0x000000000000794d */ /* 0x000fea0003800000 */
.L_x_1203:
[----:B------:R-:W-:-:S05]  /*81a0*/  HADD2.F32 R0, -RZ, R23.H0_H0 ;  /* 0x20000017ff007230 */ /* 0x000fca0000004100 */
[----:B------:R-:W-:-:S04]  /*81b0*/  F2FP.F16.F32.PACK_AB R0, RZ, R0 ;  /* 0x00000000ff00723e */ /* 0x000fc800000000ff */
[----:B------:R-:W-:-:S05]  /*81c0*/  PRMT R0, R0, 0x5410, RZ ;  /* 0x0000541000007816 */ /* 0x000fca00000000ff */
[----:B------:R-:W-:Y:S01]  /*81d0*/  STG.E desc[UR36][R2.64], R0 ;  /* 0x0000000002007986 */ /* 0x000fe2000c101924 */
[----:B------:R-:W-:Y:S05]  /*81e0*/  EXIT ;  /* 0x000000000000794d */ /* 0x000fea0003800000 */
.L_x_1202:
[----:B------:R-:W-:-:S05]  /*81f0*/  HADD2.F32 R4, -RZ, R23.H0_H0 ;  /* 0x20000017ff047230 */ /* 0x000fca0000004100 */
[----:B------:R-:W-:-:S06]  /*8200*/  FMUL.FTZ R4, R4, 1 ;  /* 0x3f80000004047820 */ /* 0x000fcc0000410000 */
[----:B------:R-:W0:Y:S02]  /*8210*/  F2F.F64.F32 R4, R4 ;  /* 0x0000000400047310 */ /* 0x000e240000201800 */
[----:B0-----:R-:W-:Y:S01]  /*8220*/  STG.E.64 desc[UR36][R2.64], R4 ;  /* 0x0000000402007986 */ /* 0x001fe2000c101b24 */
[----:B------:R-:W-:Y:S05]  /*8230*/  EXIT ;  /* 0x000000000000794d */ /* 0x000fea0003800000 */
.L_x_1193:
        /* <DEDUP_REMOVED lines=12> */
[----:B0-----:R-:W-:Y:S01]  /*8300*/  STG.E.U16 desc[UR36][R2.64], R5 ;  /* 0x0000000502007986 */ /* 0x001fe2000c101524 */
[----:B------:R-:W-:Y:S05]  /*8310*/  EXIT ;  /* 0x000000000000794d */ /* 0x000fea0003800000 */
.L_x_1207:
        /* <DEDUP_REMOVED lines=18> */
.L_x_1210:
[----:B------:R-:W-:-:S04]  /*8440*/  SHF.R.U32.HI R5, RZ, 0x18, R5 ;  /* 0x00000018ff057819 */ /* 0x000fc80000011605 */
[----:B------:R-:W-:-:S07]  /*8450*/  LOP3.LUT R0, R0, 0x80, R5, 0xf8, !PT ;  /* 0x0000008000007812 */ /* 0x000fce00078ef805 */
.L_x_1209:
[----:B------:R-:W-:Y:S05]  /*8460*/  BSYNC.RECONVERGENT B0 ;  /* 0x0000000000007941 */ /* 0x000fea0003800200 */
.L_x_1208:
[----:B------:R-:W-:Y:S01]  /*8470*/  STG.E.U8 desc[UR36][R2.64], R0 ;  /* 0x0000000002007986 */ /* 0x000fe2000c101124 */
[----:B------:R-:W-:Y:S05]  /*8480*/  EXIT ;  /* 0x000000000000794d */ /* 0x000fea0003800000 */
.L_x_1206:
        /* <DEDUP_REMOVED lines=18> */
.L_x_1213:
[----:B------:R-:W-:-:S04]  /*85b0*/  SHF.R.U32.HI R5, RZ, 0x18, R5 ;  /* 0x00000018ff057819 */ /* 0x000fc80000011605 */
[----:B------:R-:W-:-:S07]  /*85c0*/  LOP3.LUT R0, R0, 0x80, R5, 0xf8, !PT ;  /* 0x0000008000007812 */ /* 0x000fce00078ef805 */
.L_x_1212:
[----:B------:R-:W-:Y:S05]  /*85d0*/  BSYNC.RECONVERGENT B0 ;  /* 0x0000000000007941 */ /* 0x000fea0003800200 */
.L_x_1211:
[----:B------:R-:W-:Y:S01]  /*85e0*/  STG.E.U8 desc[UR36][R2.64], R0 ;  /* 0x0000000002007986 */ /* 0x000fe2000c101124 */
[----:B------:R-:W-:Y:S05]  /*85f0*/  EXIT ;  /* 0x000000000000794d */ /* 0x000fea0003800000 */
.L_x_1205:
[----:B------:R-:W-:-:S13]  /*8600*/  ISETP.NE.AND P0, PT, R0, 0x1c, PT ;  /* 0x0000001c0000780c */ /* 0x000fda0003f05270 */
[----:B------:R-:W-:Y:S05]  /*8610*/  @!P0 BRA `(.L_x_1214) ;  /* 0x0000000000608947 */ /* 0x000fea0003800000 */
[----:B------:R-:W-:-:S13]  /*8620*/  ISETP.NE.AND P0, PT, R0, 0x1d, PT ;  /* 0x0000001d0000780c */ /* 0x000fda0003f05270 */
[----:B------:R-:W-:Y:S05]  /*8630*/  @!P0 BRA `(.L_x_1215) ;  /* 0x0000000000488947 */ /* 0x000fea0003800000 */
[----:B------:R-:W-:-:S13]  /*8640*/  ISETP.NE.AND P0, PT, R0, 0x2c, PT ;  /* 0x0000002c0000780c */ /* 0x000fda0003f05270 */
[----:B------:R-:W-:Y:S05]  /*8650*/  @P0 BRA `(.L_x_1197) ;  /* 0x0000000000bc0947 */ /* 0x000fea0003800000 */
[----:B------:R-:W-:Y:S02]  /*8660*/  HADD2.F32 R23, -RZ, R23.H0_H0 ;  /* 0x20000017ff177230 */ /* 0x000fe40000004100 */
        /* <DEDUP_REMOVED lines=15> */
.L_x_1215:
[----:B------:R-:W-:-:S06]  /*8760*/  HADD2.F32 R4, -RZ, R23.H0_H0 ;  /* 0x20000017ff047230 */ /* 0x000fcc0000004100 */
[----:B------:R-:W0:Y:S02]  /*8770*/  F2I.U64.TRUNC R4, R4 ;  /* 0x0000000400047311 */ /* 0x000e24000020d800 */
[----:B0-----:R-:W-:Y:S01]  /*8780*/  STG.E.64 desc[UR36][R2.64], R4 ;  /* 0x0000000402007986 */ /* 0x001fe2000c101b24 */
[----:B------:R-:W-:Y:S05]  /*8790*/  EXIT ;  /* 0x000000000000794d */ /* 0x000fea0003800000 */
.L_x_1214:
[----:B------:R-:W-:-:S06]  /*87a0*/  HADD2.F32 R23, -RZ, R23.H0_H0 ;  /* 0x20000017ff177230 */ /* 0x000fcc0000004100 */
[----:B------:R-:W0:Y:S02]  /*87b0*/  F2I.FTZ.U32.TRUNC.NTZ R23, R23 ;  /* 0x0000001700177305 */ /* 0x000e24000021f000 */
[----:B0-----:R-:W-:Y:S01]  /*87c0*/  STG.E desc[UR36][R2.64], R23 ;  /* 0x0000001702007986 */ /* 0x001fe2000c101924 */
[----:B------:R-:W-:Y:S05]  /*87d0*/  EXIT ;  /* 0x000000000000794d */ /* 0x000fea0003800000 */
.L_x_1204:
        /* <DEDUP_REMOVED lines=9> */
[----:B------:R-:W-:Y:S01]  /*8870*/  STG.E.U8 desc[UR36][R2.64], R5 ;  /* 0x0000000502007986 */ /* 0x000fe2000c101124 */
[----:B------:R-:W-:Y:S05]  /*8880*/  EXIT ;  /* 0x000000000000794d */ /* 0x000fea0003800000 */
.L_x_1217:
[----:B------:R-:W-:Y:S01]  /*8890*/  HADD2.F32 R23, -RZ, R23.H0_H0 ;  /* 0x20000017ff177230 */ /* 0x000fe20000004100 */
[----:B------:R-:W-:-:S04]  /*88a0*/  CS2R R6, SRZ ;  /* 0x0000000000067805 */ /* 0x000fc8000001ff00 */
[----:B------:R-:W-:-:S06]  /*88b0*/  FMUL.FTZ R4, R23, 1 ;  /* 0x3f80000017047820 */ /* 0x000fcc0000410000 */
[----:B------:R-:W0:Y:S02]  /*88c0*/  F2F.F64.F32 R4, R4 ;  /* 0x0000000400047310 */ /* 0x000e240000201800 */
[----:B0-----:R-:W-:Y:S01]  /*88d0*/  STG.E.128 desc[UR36][R2.64], R4 ;  /* 0x0000000402007986 */ /* 0x001fe2000c101d24 */
[----:B------:R-:W-:Y:S05]  /*88e0*/  EXIT ;  /* 0x000000000000794d */ /* 0x000fea0003800000 */
.L_x_1216:
[----:B------:R-:W-:-:S13]  /*88f0*/  ISETP.NE.AND P0, PT, R0, 0xf, PT ;  /* 0x0000000f0000780c */ /* 0x000fda0003f05270 */
[----:B------:R-:W-:Y:S05]  /*8900*/  @!P0 BRA `(.L_x_1218) ;  /* 0x0000000000e88947 */ /* 0x000fea0003800000 */
[----:B------:R-:W-:-:S13]  /*8910*/  ISETP.NE.AND P0, PT, R0, 0x17, PT ;  /* 0x000000170000780c */ /* 0x000fda0003f05270 */
[----:B------:R-:W-:Y:S05]  /*8920*/  @!P0 BRA `(.L_x_1219) ;  /* 0x0000000000908947 */ /* 0x000fea0003800000 */
[----:B------:R-:W-:-:S13]  /*8930*/  ISETP.NE.AND P0, PT, R0, 0x18, PT ;  /* 0x000000180000780c */ /* 0x000fda0003f05270 */
[----:B------:R-:W-:Y:S05]  /*8940*/  @!P0 BRA `(.L_x_1220) ;  /* 0x0000000000448947 */ /* 0x000fea0003800000 */
.L_x_1197:
        /* <DEDUP_REMOVED lines=16> */
.L_x_1221:
[----:B------:R-:W-:Y:S05]  /*8a50*/  EXIT ;  /* 0x000000000000794d */ /* 0x000fea0003800000 */
.L_x_1220:
        /* <DEDUP_REMOVED lines=13> */
.L_x_1223:
[----:B------:R-:W-:Y:S05]  /*8b30*/  BSYNC.RECONVERGENT B0 ;  /* 0x0000000000007941 */ /* 0x000fea0003800200 */
.L_x_1222:
[----:B------:R-:W-:-:S05]  /*8b40*/  LOP3.LUT R5, R0, 0x80, R5, 0xf8, !PT ;  /* 0x0000008000057812 */ /* 0x000fca00078ef805 */
[----:B------:R-:W-:Y:S01]  /*8b50*/  STG.E.U8 desc[UR36][R2.64], R5 ;  /* 0x0000000502007986 */ /* 0x000fe2000c101124 */
[----:B------:R-:W-:Y:S05]  /*8b60*/  EXIT ;  /* 0x000000000000794d */ /* 0x000fea0003800000 */
.L_x_1219:
        /* <DEDUP_REMOVED lines=12> */
.L_x_1225:
[----:B------:R-:W-:Y:S01]  /*8c30*/  IMAD.MOV.U32 R0, RZ, RZ, 0x7f ;  /* 0x0000007fff007424 */ /* 0x000fe200078e00ff */
[----:B------:R-:W-:-:S04]  /*8c40*/  ISETP.GT.U32.AND P0, PT, R4, 0x7f800000, PT ;  /* 0x7f8000000400780c */ /* 0x000fc80003f04070 */
[----:B------:R-:W-:-:S09]  /*8c50*/  SEL R0, R0, 0x7c, P0 ;  /* 0x0000007c00007807 */ /* 0x000fd20000000000 */
.L_x_1226:
[----:B------:R-:W-:Y:S05]  /*8c60*/  BSYNC.RECONVERGENT B0 ;  /* 0x0000000000007941 */ /* 0x000fea0003800200 */
.L_x_1224:
[----:B------:R-:W-:-:S04]  /*8c70*/  SHF.R.U32.HI R5, RZ, 0x18, R5 ;  /* 0x00000018ff057819 */ /* 0x000fc80000011605 */
[----:B------:R-:W-:-:S05]  /*8c80*/  LOP3.LUT R5, R0, 0x80, R5, 0xf8, !PT ;  /* 0x0000008000057812 */ /* 0x000fca00078ef805 */
[----:B------:R-:W-:Y:S01]  /*8c90*/  STG.E.U8 desc[UR36][R2.64], R5 ;  /* 0x0000000502007986 */ /* 0x000fe2000c101124 */
[----:B------:R-:W-:Y:S05]  /*8ca0*/  EXIT ;  /* 0x000000000000794d */ /* 0x000fea0003800000 */
.L_x_1218:
[----:B------:R-:W-:-:S05]  /*8cb0*/  HADD2.F32 R0, -RZ, R23.H0_H0 ;  /* 0x20000017ff007230 */ /* 0x000fca0000004100 */
[----:B------:R-:W-:-:S05]  /*8cc0*/  F2FP.BF16.F32.PACK_AB R0, RZ, R0 ;  /* 0x00000000ff00723e */ /* 0x000fca00000010ff */
[----:B------:R-:W-:Y:S01]  /*8cd0*/  STG.E.U16 desc[UR36][R2.64], R0 ;  /* 0x0000000002007986 */ /* 0x000fe2000c101524 */
[----:B------:R-:W-:Y:S05]  /*8ce0*/  EXIT ;  /* 0x000000000000794d */ /* 0x000fea0003800000 */
.L_x_1227:
        /* <DEDUP_REMOVED lines=9> */
.L_x_13811:


//--------------------- .text._ZN2at6native18elementwise_kernelILi128ELi4EZNS0_22gpu_kernel_impl_nocastIZZZNS0_16acos_kernel_cudaERNS_18TensorIteratorBaseEENKUlvE0_clEvENKUlvE1_clEvEUlN3c104HalfEE_EEvS4_RKT_EUliE_EEviT1_ --------------------------
	.section	.text._ZN2at6native18elementwise_kernelILi128ELi4EZNS0_22gpu_kernel_impl_nocastIZZZNS0_16acos_kernel_cudaERNS_18TensorIteratorBaseEENKUlvE0_clEvENKUlvE1_clEvEUlN3c104HalfEE_EEvS4_RKT_EUliE_EEviT1_,"ax",@progbits
	.align	128
        .global         _ZN2at6native18elementwise_kernelILi128ELi4EZNS0_22gpu_kernel_impl_nocastIZZZNS0_16acos_kernel_cudaERNS_18TensorIteratorBaseEENKUlvE0_clEvENKUlvE1_clEvEUlN3c104HalfEE_EEvS4_RKT_EUliE_EEviT1_
        .type           _ZN2at6native18elementwise_kernelILi128ELi4EZNS0_22gpu_kernel_impl_nocastIZZZNS0_16acos_kernel_cudaERNS_18TensorIteratorBaseEENKUlvE0_clEvENKUlvE1_clEvEUlN3c104HalfEE_EEvS4_RKT_EUliE_EEviT1_,@function
        .size           _ZN2at6native18elementwise_kernelILi128ELi4EZNS0_22gpu_kernel_impl_nocastIZZZNS0_16acos_kernel_cudaERNS_18TensorIteratorBaseEENKUlvE0_clEvENKUlvE1_clEvEUlN3c104HalfEE_EEvS4_RKT_EUliE_EEviT1_,(.L_x_13812 - _ZN2at6native18elementwise_kernelILi128ELi4EZNS0_22gpu_kernel_impl_nocastIZZZNS0_16acos_kernel_cudaERNS_18TensorIteratorBaseEENKUlvE0_clEvENKUlvE1_clEvEUlN3c104HalfEE_EEvS4_RKT_EUliE_EEviT1_)
        .other          _ZN2at6native18elementwise_kernelILi128ELi4EZNS0_22gpu_kernel_impl_nocastIZZZNS0_16acos_kernel_cudaERNS_18TensorIteratorBaseEENKUlvE0_clEvENKUlvE1_clEvEUlN3c104HalfEE_EEvS4_RKT_EUliE_EEviT1_,@"STO_CUDA_ENTRY STV_DEFAULT"
_ZN2at6native18elementwise_kernelILi128ELi4EZNS0_22gpu_kernel_impl_nocastIZZZNS0_16acos_kernel_cudaERNS_18TensorIteratorBaseEENKUlvE0_clEvENKUlvE1_clEvEUlN3c104HalfEE_EEvS4_RKT_EUliE_EEviT1_:
.text._ZN2at6native18elementwise_kernelILi128ELi4EZNS0_22gpu_kernel_impl_nocastIZZZNS0_16acos_kernel_cudaERNS_18TensorIteratorBaseEENKUlvE0_clEvENKUlvE1_clEvEUlN3c104HalfEE_EEvS4_RKT_EUliE_EEviT1_:
        /* <DEDUP_REMOVED lines=18> */
[----:B0-----:R-:W-:Y:S01]  /*0120*/  MOV R5, 0x3d10ecef ;  /* 0x3d10ecef00057802 */ /* 0x001fe20000000f00 */
[----:B--2---:R-:W-:-:S05]  /*0130*/  HADD2.F32 R0, -RZ, R4.H0_H0 ;  /* 0x20000004ff007230 */ /* 0x004fca0000004100 */
[C---:B------:R-:W-:Y:S01]  /*0140*/  FFMA.FTZ R2, |R0|.reuse, -R7, 0.5 ;  /* 0x3f00000000027423 */ /* 0x040fe20000010a07 */
[C---:B------:R-:W-:Y:S01]  /*0150*/  FSETP.GT.FTZ.AND P0, PT, |R0|.reuse, 0.56000000238418579102, PT ;  /* 0x3f0f5c290000780b */ /* 0x040fe20003f14200 */
[C---:B------:R-:W-:Y:S01]  /*0160*/  FADD.FTZ R9, |R0|.reuse, -RZ ;  /* 0x800000ff00097221 */ /* 0x040fe20000010200 */
[----:B------:R-:W-:Y:S01]  /*0170*/  FSETP.NEU.FTZ.AND P1, PT, |R0|, 1, PT ;  /* 0x3f8000000000780b */ /* 0x000fe20003f3d200 */
        /* <DEDUP_REMOVED lines=23> */
[----:B------:R-:W-:-:S05]  /*02f0*/  F2FP.F16.F32.PACK_AB R2, RZ, R2 ;  /* 0x00000002ff02723e */ /* 0x000fca00000000ff */
[----:B0-----:R0:W-:Y:S04]  /*0300*/  STG.E.U16 desc[UR6][R4.64], R2 ;  /* 0x0000000204007986 */ /* 0x0011e8000c101506 */
[----:B------:R-:W-:Y:S05]  /*0310*/  @P0 BREAK.RELIABLE B1 ;  /* 0x0000000000010942 */ /* 0x000fea0003800100 */
[----:B------:R-:W-:Y:S05]  /*0320*/  @P0 BRA `(.L_x_1232) ;  /* 0x0000000400200947 */ /* 0x000fea0003800000 */
[----:B0-----:R-:W0:Y:S02]  /*0330*/  LDC.64 R4, c[0x0][0x588] ;  /* 0x00016200ff047b82 */ /* 0x001e240000000a00 */
[----:B0-----:R0:W2:Y:S01]  /*0340*/  LDG.E.U16 R4, desc[UR6][R4.64] ;  /* 0x0000000604047981 */ /* 0x0010a2000c1e1500 */
[----:B------:R-:W-:Y:S02]  /*0350*/  MOV R7, 0x3f000000 ;  /* 0x3f00000000077802 */ /* 0x000fe40000000f00 */
        /* <DEDUP_REMOVED lines=29> */
[----:B------:R-:W-:-:S05]  /*0530*/  F2FP.F16.F32.PACK_AB R2, RZ, R2 ;  /* 0x00000002ff02723e */ /* 0x000fca00000000ff */
[----:B0-----:R0:W-:Y:S02]  /*0540*/  STG.E.U16 desc[UR6][R4.64], R2 ;  /* 0x0000000204007986 */ /* 0x0011e4000c101506 */
.L_x_1231:
[----:B------:R-:W-:-:S13]  /*0550*/  ISETP.GE.AND P0, PT, R3, UR4, PT ;  /* 0x0000000403007c0c */ /* 0x000fda000bf06270 */
[----:B------:R-:W-:Y:S05]  /*0560*/  @P0 BREAK.RELIABLE B1 ;  /* 0x0000000000010942 */ /* 0x000fea0003800100 */
[----:B------:R-:W-:Y:S05]  /*0570*/  @P0 BRA `(.L_x_1232) ;  /* 0x00000000008c0947 */ /* 0x000fea0003800000 */
[----:B------:R-:W-:Y:S05]  /*0580*/  BSYNC.RELIABLE B1 ;  /* 0x0000000000017941 */ /* 0x000fea0003800100 */
.L_x_1230:
[----:B0-----:R-:W0:Y:S02]  /*0590*/  LDC.64 R4, c[0x0][0x588] ;  /* 0x00016200ff047b82 */ /* 0x001e240000000a00 */
        /* <DEDUP_REMOVED lines=33> */
.L_x_1232:
[----:B------:R-:W-:Y:S05]  /*07b0*/  BSYNC.RECONVERGENT B0 ;  /* 0x0000000000007941 */ /* 0x000fea0003800200 */
.L_x_1229:
[----:B------:R-:W-:Y:S05]  /*07c0*/  WARPSYNC.ALL ;  /* 0x0000000000007948 */ /* 0x000fea0003800000 */
[----:B------:R-:W-:-:S13]  /*07d0*/  ISETP.GE.AND P0, PT, R3, UR4, PT ;  /* 0x0000000403007c0c */ /* 0x000fda000bf06270 */
[----:B------:R-:W-:Y:S05]  /*07e0*/  @P0 EXIT ;  /* 0x000000000000094d */ /* 0x000fea0003800000 */
[----:B01----:R-:W0:Y:S02]  /*07f0*/  LDC.64 R2, c[0x0][0x588] ;  /* 0x00016200ff027b82 */ /* 0x003e240000000a00 */
[----:B0-----:R0:W2:Y:S01]  /*0800*/  LDG.E.U16 R2, desc[UR6][R2.64] ;  /* 0x0000000602027981 */ /* 0x0010a2000c1e1500 */
[----:B------:R-:W-:Y:S01]  /*0810*/  HFMA2 R5, -RZ, RZ, 1.75, 0 ;  /* 0x3f000000ff057431 */ /* 0x000fe200000001ff */
        /* <DEDUP_REMOVED lines=28> */
[----:B------:R-:W-:-:S05]  /*09e0*/  F2FP.F16.F32.PACK_AB R7, RZ, R7 ;  /* 0x00000007ff07723e */ /* 0x000fca00000000ff */
[----:B0-----:R-:W-:Y:S01]  /*09f0*/  STG.E.U16 desc[UR6][R2.64], R7 ;  /* 0x0000000702007986 */ /* 0x001fe2000c101506 */
[----:B------:R-:W-:Y:S05]  /*0a00*/  EXIT ;  /* 0x000000000000794d */ /* 0x000fea0003800000 */
.L_x_1228:
        /* <DEDUP_REMOVED lines=306> */
.L_x_1236:
[----:B------:R-:W0:Y:S02]  /*1d30*/  LDCU.128 UR8, c[0x0][0x580] ;  /* 0x0000b000ff0877ac */ /* 0x000e240008000c00 */
[----:B0-----:R-:W-:-:S04]  /*1d40*/  IADD3 R6, P0, PT, R4, UR10, RZ ;  /* 0x0000000a04067c10 */ /* 0x001fc8000ff1e0ff */
[----:B------:R-:W-:-:S05]  /*1d50*/  IADD3.X R7, PT, PT, RZ, UR11, RZ, P0, !PT ;  /* 0x0000000bff077c10 */ /* 0x000fca00087fe4ff */
[----:B------:R0:W2:Y:S01]  /*1d60*/  LDG.E.U16 R6, desc[UR6][R6.64] ;  /* 0x0000000606067981 */ /* 0x0000a2000c1e1500 */
        /* <DEDUP_REMOVED lines=30> */
[----:B------:R-:W-:Y:S02]  /*1f50*/  F2FP.F16.F32.PACK_AB R6, RZ, R6 ;  /* 0x00000006ff06723e */ /* 0x000fe400000000ff */
        /* <DEDUP_REMOVED lines=303> */
.L_x_1238:
        /* <DEDUP_REMOVED lines=35> */
[----:B------:R-:W-:-:S05]  /*3480*/  IADD3.X R5, PT, PT, RZ, UR9, RZ, P0, !PT ;  /* 0x00000009ff057c10 */ /* 0x000fca00087fe4ff */
[----:B------:R0:W-:Y:S02]  /*3490*/  STG.E.U16 desc[UR6][R4.64], R6 ;  /* 0x0000000604007986 */ /* 0x0001e4000c101506 */
.L_x_1235:
[----:B------:R-:W-:-:S13]  /*34a0*/  ISETP.GE.AND P0, PT, R3, UR4, PT ;  /* 0x0000000403007c0c */ /* 0x000fda000bf06270 */
[----:B------:R-:W-:Y:S05]  /*34b0*/  @P0 BREAK.RELIABLE B1 ;  /* 0x0000000000010942 */ /* 0x000fea0003800100 */
[----:B------:R-:W-:Y:S05]  /*34c0*/  @P0 BRA `(.L_x_1237) ;  /* 0x0000001400400947 */ /* 0x000fea0003800000 */
[----:B------:R-:W-:Y:S05]  /*34d0*/  BSYNC.RELIABLE B1 ;  /* 0x0000000000017941 */ /* 0x000fea0003800100 */
.L_x_1234:
        /* <DEDUP_REMOVED lines=298> */
.L_x_1239:
        /* <DEDUP_REMOVED lines=37> */
.L_x_1237:
[----:B------:R-:W-:Y:S05]  /*49d0*/  BSYNC.RECONVERGENT B0 ;  /* 0x0000000000007941 */ /* 0x000fea0003800200 */
.L_x_1233:
        /* <DEDUP_REMOVED lines=301> */
.L_x_1240:
[----:B------:R-:W0:Y:S02]  /*5cb0*/  LDCU.128 UR8, c[0x0][0x580] ;  /* 0x0000b000ff0877ac */ /* 0x000e240008000c00 */
[----:B0-----:R-:W-:-:S04]  /*5cc0*/  IADD3 R4, P0, PT, R2, UR10, RZ ;  /* 0x0000000a02047c10 */ /* 0x001fc8000ff1e0ff */
[----:B------:R-:W-:-:S05]  /*5cd0*/  IADD3.X R5, PT, PT, RZ, UR11, RZ, P0, !PT ;  /* 0x0000000bff057c10 */ /* 0x000fca00087fe4ff */
[----:B------:R0:W2:Y:S01]  /*5ce0*/  LDG.E.U16 R4, desc[UR6][R4.64] ;  /* 0x0000000604047981 */ /* 0x0000a2000c1e1500 */
[----:B------:R-:W-:Y:S02]  /*5cf0*/  MOV R7, 0x3f000000 ;  /* 0x3f00000000077802 */ /* 0x000fe40000000f00 */
        /* <DEDUP_REMOVED lines=30> */
[----:B------:R-:W-:Y:S01]  /*5ee0*/  STG.E.U16 desc[UR6][R2.64], R9 ;  /* 0x0000000902007986 */ /* 0x000fe2000c101506 */
[----:B------:R-:W-:Y:S05]  /*5ef0*/  EXIT ;  /* 0x000000000000794d */ /* 0x000fea0003800000 */
.L_x_1241:
        /* <DEDUP_REMOVED lines=16> */
.L_x_13812:


//--------------------- .text._ZN2at6native27unrolled_elementwise_kernelIZZZNS0_16acos_kernel_cudaERNS_18TensorIteratorBaseEENKUlvE0_clEvENKUlvE1_clEvEUlN3c104HalfEE_St5arrayIPcLm2EELi4E23TrivialOffsetCalculatorILi1EjESD_NS0_6memory15LoadWithoutCastENSE_16StoreWithoutCastEEEviT_T0_T2_T3_T4_T5_ --------------------------
	.section	.text._ZN2at6native27unrolled_elementwise_kernelIZZZNS0_16acos_kernel_cudaERNS_18TensorIteratorBaseEENKUlvE0_clEvENKUlvE1_clEvEUlN3c104HalfEE_St5arrayIPcLm2EELi4E23TrivialOffsetCalculatorILi1EjESD_NS0_6memory15LoadWithoutCastENSE_16StoreWithoutCastEEEviT_T0_T2_T3_T4_T5_,"ax",@progbits
	.align	128
        .global         _ZN2at6native27unrolled_elementwise_kernelIZZZNS0_16acos_kernel_cudaERNS_18TensorIteratorBaseEENKUlvE0_clEvENKUlvE1_clEvEUlN3c104HalfEE_St5arrayIPcLm2EELi4E23TrivialOffsetCalculatorILi1EjESD_NS0_6memory15LoadWithoutCastENSE_16StoreWithoutCastEEEviT_T0_T2_T3_T4_T5_
        .type           _ZN2at6native27unrolled_elementwise_kernelIZZZNS0_16acos_kernel_cudaERNS_18TensorIteratorBaseEENKUlvE0_clEvENKUlvE1_clEvEUlN3c104HalfEE_St5arrayIPcLm2EELi4E23TrivialOffsetCalculatorILi1EjESD_NS0_6memory15LoadWithoutCastENSE_16StoreWithoutCastEEEviT_T0_T2_T3_T4_T5_,@function
        .size           _ZN2at6native27unrolled_elementwise_kernelIZZZNS0_16acos_kernel_cudaERNS_18TensorIteratorBaseEENKUlvE0_clEvENKUlvE1_clEvEUlN3c104HalfEE_St5arrayIPcLm2EELi4E23TrivialOffsetCalculatorILi1EjESD_NS0_6memory15LoadWithoutCastENSE_16StoreWithoutCastEEEviT_T0_T2_T3_T4_T5_,(.L_x_13813 - _ZN2at6native27unrolled_elementwise_kernelIZZZNS0_16acos_kernel_cudaERNS_18TensorIteratorBaseEENKUlvE0_clEvENKUlvE1_clEvEUlN3c104HalfEE_St5arrayIPcLm2EELi4E23TrivialOffsetCalculatorILi1EjESD_NS0_6memory15LoadWithoutCastENSE_16StoreWithoutCastEEEviT_T0_T2_T3_T4_T5_)
        .other          _ZN2at6native27unrolled_elementwise_kernelIZZZNS0_16acos_kernel_cudaERNS_18TensorIteratorBaseEENKUlvE0_clEvENKUlvE1_clEvEUlN3c104HalfEE_St5arrayIPcLm2EELi4E23TrivialOffsetCalculatorILi1EjESD_NS0_6memory15LoadWithoutCastENSE_16StoreWithoutCastEEEviT_T0_T2_T3_T4_T5_,@"STO_CUDA_ENTRY STV_DEFAULT"
_ZN2at6native27unrolled_elementwise_kernelIZZZNS0_16acos_kernel_cudaERNS_18TensorIteratorBaseEENKUlvE0_clEvENKUlvE1_clEvEUlN3c104HalfEE_St5arrayIPcLm2EELi4E23TrivialOffsetCalculatorILi1EjESD_NS0_6memory15LoadWithoutCastENSE_16StoreWithoutCastEEEviT_T0_T2_T3_T4_T5_:
.text._ZN2at6native27unrolled_elementwise_kernelIZZZNS0_16acos_kernel_cudaERNS_18TensorIteratorBaseEENKUlvE0_clEvENKUlvE1_clEvEUlN3c104HalfEE_St5arrayIPcLm2EELi4E23TrivialOffsetCalculatorILi1EjESD_NS0_6memory15LoadWithoutCastENSE_16StoreWithoutCastEEEviT_T0_T2_T3_T4_T5_:
        /* <DEDUP_REMOVED lines=48> */
[----:B-----5:R-:W-:Y:S02]  /*0300*/  HADD2.F32 R9, -RZ, R9.H0_H0 ;  /* 0x20000009ff097230 */ /* 0x020fe40000004100 */
[----:B------:R-:W-:-:S03]  /*0310*/  HFMA2 R10, -RZ, RZ, 1.75, 0 ;  /* 0x3f000000ff0a7431 */ /* 0x000fc600000001ff */
[C---:B------:R-:W-:Y:S02]  /*0320*/  FSETP.GT.FTZ.AND P5, PT, |R9|.reuse, 0.56000000238418579102, PT ;  /* 0x3f0f5c290900780b */ /* 0x040fe40003fb4200 */
        /* <DEDUP_REMOVED lines=25> */
[----:B------:R-:W-:-:S07]  /*04c0*/  F2FP.F16.F32.PACK_AB R9, RZ, R11 ;  /* 0x0000000bff09723e */ /* 0x000fce00000000ff */
.L_x_1243:
[----:B------:R-:W-:Y:S05]  /*04d0*/  BSYNC.RECONVERGENT B0 ;  /* 0x0000000000007941 */ /* 0x000fea0003800200 */
.L_x_1242:
[----:B------:R-:W-:Y:S04]  /*04e0*/  BSSY.RECONVERGENT B0, `(.L_x_1244) ;  /* 0x000001f000007945 */ /* 0x000fe80003800200 */
[----:B------:R-:W-:Y:S05]  /*04f0*/  @P4 BRA `(.L_x_1245) ;  /* 0x0000000000744947 */ /* 0x000fea0003800000 */
[----:B-----5:R-:W-:Y:S01]  /*0500*/  HADD2.F32 R8, -RZ, R8.H0_H0 ;  /* 0x20000008ff087230 */ /* 0x020fe20000004100 */
[----:B------:R-:W-:-:S04]  /*0510*/  MOV R11, 0x3f000000 ;  /* 0x3f000000000b7802 */ /* 0x000fc80000000f00 */
        /* <DEDUP_REMOVED lines=27> */
.L_x_1245:
[----:B------:R-:W-:Y:S05]  /*06d0*/  BSYNC.RECONVERGENT B0 ;  /* 0x0000000000007941 */ /* 0x000fea0003800200 */
.L_x_1244:
[----:B------:R-:W-:Y:S04]  /*06e0*/  BSSY.RECONVERGENT B0, `(.L_x_1246) ;  /* 0x000001f000007945 */ /* 0x000fe80003800200 */
[----:B------:R-:W-:Y:S05]  /*06f0*/  @P1 BRA `(.L_x_1247) ;  /* 0x0000000000741947 */ /* 0x000fea0003800000 */
        /* <DEDUP_REMOVED lines=29> */
.L_x_1247:
[----:B------:R-:W-:Y:S05]  /*08d0*/  BSYNC.RECONVERGENT B0 ;  /* 0x0000000000007941 */ /* 0x000fea0003800200 */
.L_x_1246:
        /* <DEDUP_REMOVED lines=31> */
.L_x_1249:
[----:B------:R-:W-:Y:S05]  /*0ad0*/  BSYNC.RECONVERGENT B0 ;  /* 0x0000000000007941 */ /* 0x000fea0003800200 */
.L_x_1248:
        /* <DEDUP_REMOVED lines=14> */
.L_x_1251:
[----:B------:R-:W-:Y:S05]  /*0bc0*/  BSYNC.RECONVERGENT B0 ;  /* 0x0000000000007941 */ /* 0x000fea0003800200 */
.L_x_1250:
[----:B------:R-:W-:-:S13]  /*0bd0*/  ISETP.GE.AND P0, PT, R0, R5, PT ;  /* 0x000000050000720c */ /* 0x000fda0003f06270 */
[----:B------:R-:W-:Y:S05]  /*0be0*/  @P0 EXIT ;  /* 0x000000000000094d */ /* 0x000fea0003800000 */
[----:B-1----:R-:W1:Y:S01]  /*0bf0*/  LDC.64 R4, c[0x0][0x388] ;  /* 0x0000e200ff047b82 */ /* 0x002e620000000a00 */
[----:B------:R-:W-:-:S05]  /*0c00*/  LEA R3, R3, R0, 0x9 ;  /* 0x0000000003037211 */ /* 0x000fca00078e48ff */
[----:B-1----:R-:W-:-:S05]  /*0c10*/  IMAD.WIDE.U32 R2, R3, 0x2, R4 ;  /* 0x0000000203027825 */ /* 0x002fca00078e0004 */
[----:B------:R-:W-:Y:S01]  /*0c20*/  STG.E.U16 desc[UR4][R2.64], R10 ;  /* 0x0000000a02007986 */ /* 0x000fe2000c101504 */
[----:B------:R-:W-:Y:S05]  /*0c30*/  EXIT ;  /* 0x000000000000794d */ /* 0x000fea0003800000 */
.L_x_1252:
        /* <DEDUP_REMOVED lines=12> */
.L_x_13813:


//--------------------- .text._ZN2at6native29vectorized_elementwise_kernelILi2EZZZNS0_16acos_kernel_cudaERNS_18TensorIteratorBaseEENKUlvE0_clEvENKUlvE1_clEvEUlN3c104HalfEE_St5arrayIPcLm2EEEEviT0_T1_ --------------------------
	.section	.text._ZN2at6native29vectorized_elementwise_kernelILi2EZZZNS0_16acos_kernel_cudaERNS_18TensorIteratorBaseEENKUlvE0_clEvENKUlvE1_clEvEUlN3c104HalfEE_St5arrayIPcLm2EEEEviT0_T1_,"ax",@progbits
	.align	128
        .global         _ZN2at6native29vectorized_elementwise_kernelILi2EZZZNS0_16acos_kernel_cudaERNS_18TensorIteratorBaseEENKUlvE0_clEvENKUlvE1_clEvEUlN3c104HalfEE_St5arrayIPcLm2EEEEviT0_T1_
        .type           _ZN2at6native29vectorized_elementwise_kernelILi2EZZZNS0_16acos_kernel_cudaERNS_18TensorIteratorBaseEENKUlvE0_clEvENKUlvE1_clEvEUlN3c104HalfEE_St5arrayIPcLm2EEEEviT0_T1_,@function
        .size           _ZN2at6native29vectorized_elementwise_kernelILi2EZZZNS0_16acos_kernel_cudaERNS_18TensorIteratorBaseEENKUlvE0_clEvENKUlvE1_clEvEUlN3c104HalfEE_St5arrayIPcLm2EEEEviT0_T1_,(.L_x_13814 - _ZN2at6native29vectorized_elementwise_kernelILi2EZZZNS0_16acos_kernel_cudaERNS_18TensorIteratorBaseEENKUlvE0_clEvENKUlvE1_clEvEUlN3c104HalfEE_St5arrayIPcLm2EEEEviT0_T1_)
        .other          _ZN2at6native29vectorized_elementwise_kernelILi2EZZZNS0_16acos_kernel_cudaERNS_18TensorIteratorBaseEENKUlvE0_clEvENKUlvE1_clEvEUlN3c104HalfEE_St5arrayIPcLm2EEEEviT0_T1_,@"STO_CUDA_ENTRY STV_DEFAULT"
_ZN2at6native29vectorized_elementwise_kernelILi2EZZZNS0_16acos_kernel_cudaERNS_18TensorIteratorBaseEENKUlvE0_clEvENKUlvE1_clEvEUlN3c104HalfEE_St5arrayIPcLm2EEEEviT0_T1_:
.text._ZN2at6native29vectorized_elementwise_kernelILi2EZZZNS0_16acos_kernel_cudaERNS_18TensorIteratorBaseEENKUlvE0_clEvENKUlvE1_clEvEUlN3c104HalfEE_St5arrayIPcLm2EEEEviT0_T1_:
        /* <DEDUP_REMOVED lines=77> */
[----:B-----5:R-:W-:Y:S02]  /*04d0*/  HADD2.F32 R9, -RZ, R23.H0_H0 ;  /* 0x20000017ff097230 */ /* 0x020fe40000004100 */
[----:B------:R-:W-:-:S03]  /*04e0*/  HFMA2 R12, -RZ, RZ, 1.75, 0 ;  /* 0x3f000000ff0c7431 */ /* 0x000fc600000001ff */
[C---:B------:R-:W-:Y:S02]  /*04f0*/  FSETP.GT.FTZ.AND P3, PT, |R9|.reuse, 0.56000000238418579102, PT ;  /* 0x3f0f5c290900780b */ /* 0x040fe40003f74200 */
[C---:B------:R-:W-:Y:S01]  /*0500*/  FFMA.FTZ R11, |R9|.reuse, -R12, 0.5 ;  /* 0x3f000000090b7423 */ /* 0x040fe20000010a0c */
[C---:B------:R-:W-:Y:S01]  /*0510*/  FSETP.NEU.FTZ.AND P4, PT, |R9|.reuse, 1, PT ;  /* 0x3f8000000900780b */ /* 0x040fe20003f9d200 */
[----:B------:R-:W-:Y:S02]  /*0520*/  FADD.FTZ R14, |R9|, -RZ ;  /* 0x800000ff090e7221 */ /* 0x000fe40000010200 */
        /* <DEDUP_REMOVED lines=23> */
.L_x_1255:
[----:B------:R-:W-:Y:S05]  /*06a0*/  BSYNC.RECONVERGENT B0 ;  /* 0x0000000000007941 */ /* 0x000fea0003800200 */
.L_x_1254:
[-C--:B------:R-:W-:Y:S01]  /*06b0*/  ISETP.GE.U32.AND P4, PT, R8, R3.reuse, PT ;  /* 0x000000030800720c */ /* 0x080fe20003f86070 */
[----:B------:R-:W-:Y:S01]  /*06c0*/  BSSY.RECONVERGENT B0, `(.L_x_1256) ;  /* 0x0000021000007945 */ /* 0x000fe20003800200 */
[----:B------:R-:W-:Y:S02]  /*06d0*/  ISETP.GE.U32.AND P3, PT, R10, R3, PT ;  /* 0x000000030a00720c */ /* 0x000fe40003f66070 */
[----:B------:R-:W-:-:S09]  /*06e0*/  IADD3 R10, PT, PT, R0, 0x300, RZ ;  /* 0x00000300000a7810 */ /* 0x000fd20007ffe0ff */
[----:B------:R-:W-:Y:S05]  /*06f0*/  @P4 BRA `(.L_x_1257) ;  /* 0x0000000000744947 */ /* 0x000fea0003800000 */
[----:B-----5:R-:W-:Y:S01]  /*0700*/  HADD2.F32 R4, -RZ, R4.H0_H0 ;  /* 0x20000004ff047230 */ /* 0x020fe20000004100 */
[----:B------:R-:W-:-:S04]  /*0710*/  MOV R11, 0x3f000000 ;  /* 0x3f000000000b7802 */ /* 0x000fc80000000f00 */
[C---:B------:R-:W-:Y:S01]  /*0720*/  FSETP.GT.FTZ.AND P4, PT, |R4|.reuse, 0.56000000238418579102, PT ;  /* 0x3f0f5c290400780b */ /* 0x040fe20003f94200 */
        /* <DEDUP_REMOVED lines=26> */
.L_x_1257:
[----:B------:R-:W-:Y:S05]  /*08d0*/  BSYNC.RECONVERGENT B0 ;  /* 0x0000000000007941 */ /* 0x000fea0003800200 */
.L_x_1256:
[----:B------:R-:W-:Y:S01]  /*08e0*/  BSSY.RECONVERGENT B0, `(.L_x_1258) ;  /* 0x0000021000007945 */ /* 0x000fe20003800200 */
[----:B------:R-:W-:Y:S02]  /*08f0*/  ISETP.GE.U32.AND P4, PT, R10, R3, PT ;  /* 0x000000030a00720c */ /* 0x000fe40003f86070 */
[----:B------:R-:W-:Y:S01]  /*0900*/  IADD3 R10, PT, PT, R0, 0x380, RZ ;  /* 0x00000380000a7810 */ /* 0x000fe20007ffe0ff */
[----:B------:R-:W-:Y:S10]  /*0910*/  @P5 BRA `(.L_x_1259) ;  /* 0x0000000000745947 */ /* 0x000ff40003800000 */
        /* <DEDUP_REMOVED lines=29> */
.L_x_1259:
[----:B------:R-:W-:Y:S05]  /*0af0*/  BSYNC.RECONVERGENT B0 ;  /* 0x0000000000007941 */ /* 0x000fea0003800200 */
.L_x_1258:
[----:B------:R-:W-:Y:S01]  /*0b00*/  @!P0 IADD3 R11, PT, PT, R5, R0, RZ ;  /* 0x00000000050b8210 */ /* 0x000fe20007ffe0ff */
[----:B------:R-:W-:Y:S01]  /*0b10*/  BSSY.RECONVERGENT B0, `(.L_x_1260) ;  /* 0x0000021000007945 */ /* 0x000fe20003800200 */
[----:B------:R-:W-:-:S03]  /*0b20*/  ISETP.GE.U32.AND P5, PT, R10, R3, PT ;  /* 0x000000030a00720c */ /* 0x000fc60003fa6070 */
[----:B0-----:R-:W-:Y:S01]  /*0b30*/  @!P0 IMAD.WIDE.U32 R6, R11, 0x2, R6 ;  /* 0x000000020b068825 */ /* 0x001fe200078e0006 */
[----:B------:R-:W-:Y:S09]  /*0b40*/  @P1 BRA `(.L_x_1261) ;  /* 0x0000000000741947 */ /* 0x000ff20003800000 */
        /* <DEDUP_REMOVED lines=29> */
.L_x_1261:
[----:B------:R-:W-:Y:S05]  /*0d20*/  BSYNC.RECONVERGENT B0 ;  /* 0x0000000000007941 */ /* 0x000fea0003800200 */
.L_x_1260:
        /* <DEDUP_REMOVED lines=31> */
.L_x_1263:
[----:B------:R-:W-:Y:S05]  /*0f20*/  BSYNC.RECONVERGENT B0 ;  /* 0x0000000000007941 */ /* 0x000fea0003800200 */
.L_x_1262:
        /* <DEDUP_REMOVED lines=31> */
.L_x_1265:
[----:B------:R-:W-:Y:S05]  /*1120*/  BSYNC.RECONVERGENT B0 ;  /* 0x0000000000007941 */ /* 0x000fea0003800200 */
.L_x_1264:
        /* <DEDUP_REMOVED lines=31> */
.L_x_1267:
[----:B------:R-:W-:Y:S05]  /*1320*/  BSYNC.RECONVERGENT B0 ;  /* 0x0000000000007941 */ /* 0x000fea0003800200 */
.L_x_1266:
[----:B------:R-:W-:Y:S04]  /*1330*/  BSSY.RECONVERGENT B0, `(.L_x_1268) ;  /* 0x000001f000007945 */ /* 0x000fe80003800200 */
[----:B------:R-:W-:Y:S05]  /*1340*/  @P5 BRA `(.L_x_1269) ;  /* 0x0000000000745947 */ /* 0x000fea0003800000 */
[----:B-----5:R-:W-:Y:S01]  /*1350*/  HADD2.F32 R16, -RZ, R16.H0_H0 ;  /* 0x20000010ff107230 */ /* 0x020fe20000004100 */
[----:B------:R-:W-:-:S04]  /*1360*/  MOV R15, 0x3f000000 ;  /* 0x3f000000000f7802 */ /* 0x000fc80000000f00 */
        /* <DEDUP_REMOVED lines=27> */
.L_x_1269:
[----:B------:R-:W-:Y:S05]  /*1520*/  BSYNC.RECONVERGENT B0 ;  /* 0x0000000000007941 */ /* 0x000fea0003800200 */
.L_x_1268:
        /* <DEDUP_REMOVED lines=18> */
.L_x_1272:
[----:B------:R-:W-:-:S13]  /*1650*/  ISETP.GE.U32.AND P0, PT, R0, R3, PT ;  /* 0x000000030000720c */ /* 0x000fda0003f06070 */
[----:B------:R-:W-:Y:S05]  /*1660*/  @P0 BRA `(.L_x_1274) ;  /* 0x0000000000300947 */ /* 0x000fea0003800000 */
[----:B0-----:R-:W0:Y:S01]  /*1670*/  LDC.64 R6, c[0x0][0x388] ;  /* 0x0000e200ff067b82 */ /* 0x001e220000000a00 */
[----:B------:R-:W-:Y:S02]  /*1680*/  IADD3 R9, PT, PT, R5, R0, RZ ;  /* 0x0000000005097210 */ /* 0x000fe40007ffe0ff */
[----:B------:R-:W-:-:S03]  /*1690*/  IADD3 R0, PT, PT, R0, 0x80, RZ ;  /* 0x0000008000007810 */ /* 0x000fc60007ffe0ff */
[----:B0-----:R-:W-:-:S05]  /*16a0*/  IMAD.WIDE.U32 R6, R9, 0x2, R6 ;  /* 0x0000000209067825 */ /* 0x001fca00078e0006 */
[----:B------:R1:W-:Y:S02]  /*16b0*/  STG.E.U16 desc[UR4][R6.64], R10 ;  /* 0x0000000a06007986 */ /* 0x0003e4000c101504 */
.L_x_1273:
[----:B------:R-:W-:-:S13]  /*16c0*/  ISETP.GE.U32.AND P0, PT, R0, R3, PT ;  /* 0x000000030000720c */ /* 0x000fda0003f06070 */
[----:B------:R-:W-:Y:S05]  /*16d0*/  @P0 BRA `(.L_x_1275) ;  /* 0x0000000000340947 */ /* 0x000fea0003800000 */
[----:B01----:R-:W0:Y:S01]  /*16e0*/  LDC.64 R6, c[0x0][0x388] ;  /* 0x0000e200ff067b82 */ /* 0x003e220000000a00 */
[----:B------:R-:W-:Y:S02]  /*16f0*/  IADD3 R9, PT, PT, R5, R0, RZ ;  /* 0x0000000005097210 */ /* 0x000fe40007ffe0ff */
[----:B------:R-:W-:-:S03]  /*1700*/  IADD3 R0, PT, PT, R0, 0x80, RZ ;  /* 0x0000008000007810 */ /* 0x000fc60007ffe0ff */
[----:B0-----:R-:W-:-:S05]  /*1710*/  IMAD.WIDE.U32 R6, R9, 0x2, R6 ;  /* 0x0000000209067825 */ /* 0x001fca00078e0006 */
[----:B------:R1:W-:Y:S02]  /*1720*/  STG.E.U16 desc[UR4][R6.64], R11 ;  /* 0x0000000b06007986 */ /* 0x0003e4000c101504 */
.L_x_1274:
        /* <DEDUP_REMOVED lines=8> */
.L_x_1275:
[----:B------:R-:W-:Y:S05]  /*17b0*/  BSYNC.RELIABLE B1 ;  /* 0x0000000000017941 */ /* 0x000fea0003800100 */
.L_x_1271:
[----:B------:R-:W-:-:S13]  /*17c0*/  ISETP.GE.U32.AND P0, PT, R0, R3, PT ;  /* 0x000000030000720c */ /* 0x000fda0003f06070 */
[----:B012---:R-:W0:Y:S01]  /*17d0*/  @!P0 LDC.64 R6, c[0x0][0x388] ;  /* 0x0000e200ff068b82 */ /* 0x007e220000000a00 */
[----:B------:R-:W-:Y:S02]  /*17e0*/  @!P0 IADD3 R9, PT, PT, R5, R0, RZ ;  /* 0x0000000005098210 */ /* 0x000fe40007ffe0ff */
[----:B------:R-:W-:-:S03]  /*17f0*/  @!P0 IADD3 R0, PT, PT, R0, 0x80, RZ ;  /* 0x0000008000008810 */ /* 0x000fc60007ffe0ff */
[----:B0-----:R-:W-:-:S05]  /*1800*/  @!P0 IMAD.WIDE.U32 R6, R9, 0x2, R6 ;  /* 0x0000000209068825 */ /* 0x001fca00078e0006 */
[----:B------:R2:W-:Y:S02]  /*1810*/  @!P0 STG.E.U16 desc[UR4][R6.64], R13 ;  /* 0x0000000d06008986 */ /* 0x0005e4000c101504 */
.L_x_1276:
[----:B------:R-:W-:Y:S05]  /*1820*/  BSYNC.RECONVERGENT B0 ;  /* 0x0000000000007941 */ /* 0x000fea0003800200 */
.L_x_1270:
        /* <DEDUP_REMOVED lines=8> */
.L_x_1253:
        /* <DEDUP_REMOVED lines=8> */
[----:B------:R-:W-:-:S02]  /*1930*/  HFMA2 R2, -RZ, RZ, 1.75, 0 ;  /* 0x3f000000ff027431 */ /* 0x000fc400000001ff */
[--C-:B--2---:R-:W-:Y:S02]  /*1940*/  HADD2.F32 R11, -RZ, R9.reuse.H0_H0 ;  /* 0x20000009ff0b7230 */ /* 0x104fe40000004100 */
[----:B------:R-:W-:Y:S02]  /*1950*/  HADD2.F32 R9, -RZ, R9.H1_H1 ;  /* 0x30000009ff097230 */ /* 0x000fe40000004100 */
[--C-:B---3--:R-:W-:Y:S02]  /*1960*/  HADD2.F32 R15, -RZ, R4.reuse.H0_H0 ;  /* 0x20000004ff0f7230 */ /* 0x108fe40000004100 */
[-C--:B------:R-:W-:Y:S01]  /*1970*/  FFMA.FTZ R8, |R11|, -R2.reuse, 0.5 ;  /* 0x3f0000000b087423 */ /* 0x080fe20000010a02 */
[----:B0-----:R-:W-:Y:S02]  /*1980*/  HADD2.F32 R7, -RZ, R4.H1_H1 ;  /* 0x30000004ff077230 */ /* 0x001fe40000004100 */
[-C--:B------:R-:W-:Y:S01]  /*1990*/  FFMA.FTZ R10, |R9|, -R2.reuse, 0.5 ;  /* 0x3f000000090a7423 */ /* 0x080fe20000010a02 */
[----:B------:R-:W-:Y:S01]  /*19a0*/  FSETP.GT.FTZ.AND P5, PT, |R11|, 0.56000000238418579102, PT ;  /* 0x3f0f5c290b00780b */ /* 0x000fe20003fb4200 */
[----:B------:R-:W0:Y:S01]  /*19b0*/  MUFU.RSQ R17, R8 ;  /* 0x0000000800117308 */ /* 0x000e220000001400 */
[-C--:B------:R-:W-:Y:S01]  /*19c0*/  FFMA.FTZ R12, |R15|, -R2.reuse, 0.5 ;  /* 0x3f0000000f0c7423 */ /* 0x080fe20000010a02 */
[----:B------:R-:W-:Y:S01]  /*19d0*/  FSETP.GT.FTZ.AND P4, PT, |R9|, 0.56000000238418579102, PT ;  /* 0x3f0f5c290900780b */ /* 0x000fe20003f94200 */
[----:B------:R-:W-:Y:S01]  /*19e0*/  FFMA.FTZ R14, |R7|, -R2, 0.5 ;  /* 0x3f000000070e7423 */ /* 0x000fe20000010a02 */
[----:B------:R-:W-:Y:S01]  /*19f0*/  FSETP.NEU.FTZ.AND P0, PT, |R11|, 1, PT ;  /* 0x3f8000000b00780b */ /* 0x000fe20003f1d200 */
[----:B------:R-:W-:Y:S01]  /*1a00*/  FADD.FTZ R16, |R15|, -RZ ;  /* 0x800000ff0f107221 */ /* 0x000fe20000010200 */
[----:B------:R-:W-:Y:S01]  /*1a10*/  FSETP.NEU.FTZ.AND P1, PT, |R9|, 1, PT ;  /* 0x3f8000000900780b */ /* 0x000fe20003f3d200 */
[----:B------:R-:W-:Y:S01]  /*1a20*/  FADD.FTZ R18, |R7|, -RZ ;  /* 0x800000ff07127221 */ /* 0x000fe20000010200 */
[----:B------:R-:W1:Y:S01]  /*1a30*/  MUFU.RSQ R19, R10 ;  /* 0x0000000a00137308 */ /* 0x000e620000001400 */
[----:B------:R-:W-:-:S02]  /*1a40*/  FSETP.GT.FTZ.AND P3, PT, |R15|, 0.56000000238418579102, PT ;  /* 0x3f0f5c290f00780b */ /* 0x000fc40003f74200 */
[C---:B------:R-:W-:Y:S02]  /*1a50*/  FSETP.GT.FTZ.AND P2, PT, |R7|.reuse, 0.56000000238418579102, PT ;  /* 0x3f0f5c290700780b */ /* 0x040fe40003f54200 */
[----:B------:R-:W-:-:S03]  /*1a60*/  FSETP.NEU.FTZ.AND P6, PT, |R7|, 1, PT ;  /* 0x3f8000000700780b */ /* 0x000fc60003fdd200 */
[----:B------:R-:W2:Y:S01]  /*1a70*/  MUFU.RSQ R21, R12 ;  /* 0x0000000c00157308 */ /* 0x000ea20000001400 */
[----:B0-----:R-:W-:Y:S01]  /*1a80*/  FMUL.FTZ R4, R8, R17 ;  /* 0x0000001108047220 */ /* 0x001fe20000410000 */
[----:B------:R-:W-:Y:S01]  /*1a90*/  FMUL.FTZ R17, R17, -0.5 ;  /* 0xbf00000011117820 */ /* 0x000fe20000410000 */
[----:B------:R-:W-:-:S03]  /*1aa0*/  FADD.FTZ R8, |R9|, -RZ ;  /* 0x800000ff09087221 */ /* 0x000fc60000010200 */
[----:B------:R-:W-:Y:S02]  /*1ab0*/  FFMA.FTZ R17, R4, R17, 0.5 ;  /* 0x3f00000004117423 */ /* 0x000fe40000010011 */
[----:B------:R-:W0:Y:S01]  /*1ac0*/  MUFU.RSQ R23, R14 ;  /* 0x0000000e00177308 */ /* 0x000e220000001400 */
[----:B-1----:R-:W-:Y:S01]  /*1ad0*/  FMUL.FTZ R6, R10, R19 ;  /* 0x000000130a067220 */ /* 0x002fe20000410000 */
[----:B------:R-:W-:Y:S01]  /*1ae0*/  FMUL.FTZ R19, R19, -0.5 ;  /* 0xbf00000013137820 */ /* 0x000fe20000410000 */
[----:B------:R-:W-:Y:S01]  /*1af0*/  FFMA.FTZ R17, R4, R17, R4 ;  /* 0x0000001104117223 */ /* 0x000fe20000010004 */
[----:B------:R-:W-:Y:S02]  /*1b00*/  MOV R4, 0x3d10ecef ;  /* 0x3d10ecef00047802 */ /* 0x000fe40000000f00 */
[----:B------:R-:W-:Y:S01]  /*1b10*/  FFMA.FTZ R19, R6, R19, 0.5 ;  /* 0x3f00000006137423 */ /* 0x000fe20000010013 */
[----:B--2---:R-:W-:-:S03]  /*1b20*/  FMUL.FTZ R12, R12, R21 ;  /* 0x000000150c0c7220 */ /* 0x004fc60000410000 */
[----:B------:R-:W-:Y:S01]  /*1b30*/  FFMA.FTZ R19, R6, R19, R6 ;  /* 0x0000001306137223 */ /* 0x000fe20000010006 */
[----:B------:R-:W-:Y:S01]  /*1b40*/  FADD.FTZ R6, |R11|, -RZ ;  /* 0x800000ff0b067221 */ /* 0x000fe20000010200 */
[----:B------:R-:W-:Y:S01]  /*1b50*/  @P5 FSEL R6, R17, RZ, P0 ;  /* 0x000000ff11065208 */ /* 0x000fe20000000000 */
[----:B------:R-:W-:Y:S01]  /*1b60*/  FMUL.FTZ R21, R21, -0.5 ;  /* 0xbf00000015157820 */ /* 0x000fe20000410000 */
[----:B------:R-:W-:Y:S02]  /*1b70*/  FSETP.GT.FTZ.AND P0, PT, R11, 0.56000000238418579102, PT ;  /* 0x3f0f5c290b00780b */ /* 0x000fe40003f14000 */
[----:B------:R-:W-:Y:S01]  /*1b80*/  @P4 FSEL R8, R19, RZ, P1 ;  /* 0x000000ff13084208 */ /* 0x000fe20000800000 */
[----:B------:R-:W-:Y:S01]  /*1b90*/  FFMA.FTZ R21, R12, R21, 0.5 ;  /* 0x3f0000000c157423 */ /* 0x000fe20000010015 */
[----:B------:R-:W-:Y:S01]  /*1ba0*/  LOP3.LUT R6, R6, 0x80000000, R11, 0xb8, !PT ;  /* 0x8000000006067812 */ /* 0x000fe200078eb80b */
[----:B0-----:R-:W-:Y:S01]  /*1bb0*/  FMUL.FTZ R14, R14, R23 ;  /* 0x000000170e0e7220 */ /* 0x001fe20000410000 */
[----:B------:R-:W-:Y:S01]  /*1bc0*/  LOP3.LUT R8, R8, 0x80000000, R9, 0xb8, !PT ;  /* 0x8000000008087812 */ /* 0x000fe200078eb809 */
[----:B------:R-:W-:Y:S01]  /*1bd0*/  FFMA.FTZ R21, R12, R21, R12 ;  /* 0x000000150c157223 */ /* 0x000fe2000001000c */
[----:B------:R-:W-:Y:S01]  /*1be0*/  FMUL.FTZ R23, R23, -0.5 ;  /* 0xbf00000017177820 */ /* 0x000fe20000410000 */
[----:B------:R-:W-:Y:S01]  /*1bf0*/  FMUL.FTZ R17, R6, R6 ;  /* 0x0000000606117220 */ /* 0x000fe20000410000 */
[----:B------:R-:W-:Y:S01]  /*1c00*/  FSETP.NEU.FTZ.AND P1, PT, |R15|, 1, PT ;  /* 0x3f8000000f00780b */ /* 0x000fe20003f3d200 */
[----:B------:R-:W-:Y:S01]  /*1c10*/  FMUL.FTZ R11, R8, R8 ;  /* 0x00000008080b7220 */ /* 0x000fe20000410000 */
[C---:B------:R-:W-:Y:S01]  /*1c20*/  FFMA.FTZ R23, R14.reuse, R23, 0.5 ;  /* 0x3f0000000e177423 */ /* 0x040fe20000010017 */
[-C--:B------:R-:W-:Y:S01]  /*1c30*/  FFMA.FTZ R10, R17, R4.reuse, 0.016980519518256187439 ;  /* 0x3c8b1abb110a7423 */ /* 0x080fe20000010004 */
[----:B------:R-:W-:Y:S01]  /*1c40*/  @P3 FSEL R16, R21, RZ, P1 ;  /* 0x000000ff15103208 */ /* 0x000fe20000800000 */
[----:B------:R-:W-:Y:S01]  /*1c50*/  FFMA.FTZ R12, R11, R4, 0.016980519518256187439 ;  /* 0x3c8b1abb0b0c7423 */ /* 0x000fe20000010004 */
[----:B------:R-:W-:Y:S01]  /*1c60*/  FFMA.FTZ R23, R14, R23, R14 ;  /* 0x000000170e177223 */ /* 0x000fe2000001000e */
[----:B------:R-:W-:Y:S01]  /*1c70*/  FFMA.FTZ R10, R17, R10, 0.030762933194637298584 ;  /* 0x3cfc028c110a7423 */ /* 0x000fe2000001000a */
[----:B------:R-:W-:Y:S01]  /*1c80*/  FSETP.GT.FTZ.AND P1, PT, R9, 0.56000000238418579102, PT ;  /* 0x3f0f5c290900780b */ /* 0x000fe20003f34000 */
[----:B------:R-:W-:-:S02]  /*1c90*/  FFMA.FTZ R12, R11, R12, 0.030762933194637298584 ;  /* 0x3cfc028c0b0c7423 */ /* 0x000fc4000001000c */
[----:B------:R-:W-:Y:S01]  /*1ca0*/  FFMA.FTZ R10, R17, R10, 0.044709417968988418579 ;  /* 0x3d372139110a7423 */ /* 0x000fe2000001000a */
[----:B------:R-:W-:Y:S01]  /*1cb0*/  @P2 FSEL R18, R23, RZ, P6 ;  /* 0x000000ff17122208 */ /* 0x000fe20003000000 */
[----:B------:R-:W-:Y:S01]  /*1cc0*/  FFMA.FTZ R14, R11, R12, 0.044709417968988418579 ;  /* 0x3d3721390b0e7423 */ /* 0x000fe2000001000c */
[----:B------:R-:W-:Y:S01]  /*1cd0*/  FSETP.GT.FTZ.AND P6, PT, R7, 0.56000000238418579102, PT ;  /* 0x3f0f5c290700780b */ /* 0x000fe20003fd4000 */
[----:B------:R-:W-:Y:S01]  /*1ce0*/  FFMA.FTZ R12, R17, R10, 0.074989043176174163818 ;  /* 0x3d9993db110c7423 */ /* 0x000fe2000001000a */
[----:B------:R-:W-:Y:S01]  /*1cf0*/  LOP3.LUT R10, R16, 0x80000000, R15, 0xb8, !PT ;  /* 0x80000000100a7812 */ /* 0x000fe200078eb80f */
[----:B------:R-:W-:Y:S02]  /*1d00*/  FFMA.FTZ R16, R11, R14, 0.074989043176174163818 ;  /* 0x3d9993db0b107423 */ /* 0x000fe4000001000e */
[----:B------:R-:W-:Y:S01]  /*1d10*/  FFMA.FTZ R14, R17, R12, 0.16666707396507263184 ;  /* 0x3e2aaac6110e7423 */ /* 0x000fe2000001000c */
[----:B------:R-:W-:Y:S01]  /*1d20*/  LOP3.LUT R12, R18, 0x80000000, R7, 0xb8, !PT ;  /* 0x80000000120c7812 */ /* 0x000fe200078eb807 */
[----:B------:R-:W-:Y:S01]  /*1d30*/  FMUL.FTZ R19, R10, R10 ;  /* 0x0000000a0a137220 */ /* 0x000fe20000410000 */
[----:B------:R-:W-:Y:S01]  /*1d40*/  FFMA.FTZ R16, R11, R16, 0.16666707396507263184 ;  /* 0x3e2aaac60b107423 */ /* 0x000fe20000010010 */
[----:B------:R-:W-:-:S02]  /*1d50*/  FMUL.FTZ R9, R17, R14 ;  /* 0x0000000e11097220 */ /* 0x000fc40000410000 */
[----:B------:R-:W-:Y:S01]  /*1d60*/  FFMA.FTZ R14, R19, R4, 0.016980519518256187439 ;  /* 0x3c8b1abb130e7423 */ /* 0x000fe20000010004 */
[----:B------:R-:W-:Y:S01]  /*1d70*/  FMUL.FTZ R17, R12, R12 ;  /* 0x0000000c0c117220 */ /* 0x000fe20000410000 */
[----:B------:R-:W-:Y:S01]  /*1d80*/  FMUL.FTZ R11, R11, R16 ;  /* 0x000000100b0b7220 */ /* 0x000fe20000410000 */
[----:B------:R-:W-:Y:S01]  /*1d90*/  FFMA.FTZ R6, R6, R9, R6 ;  /* 0x0000000906067223 */ /* 0x000fe20000010006 */
[----:B------:R-:W-:Y:S01]  /*1da0*/  FFMA.FTZ R14, R19, R14, 0.030762933194637298584 ;  /* 0x3cfc028c130e7423 */ /* 0x000fe2000001000e */
[----:B------:R-:W-:Y:S01]  /*1db0*/  FFMA.FTZ R16, R17, R4, 0.016980519518256187439 ;  /* 0x3c8b1abb11107423 */ /* 0x000fe20000010004 */
[----:B------:R-:W-:Y:S01]  /*1dc0*/  FFMA.FTZ R9, R8, R11, R8 ;  /* 0x0000000b08097223 */ /* 0x000fe20000010008 */
[--C-:B----4-:R-:W-:Y:S02]  /*1dd0*/  HADD2.F32 R11, -RZ, R13.reuse.H0_H0 ;  /* 0x2000000dff0b7230 */ /* 0x110fe40000004100 */
[----:B------:R-:W-:Y:S01]  /*1de0*/  FFMA.FTZ R18, R19, R14, 0.044709417968988418579 ;  /* 0x3d37213913127423 */ /* 0x000fe2000001000e */
[----:B------:R-:W-:Y:S01]  /*1df0*/  FFMA.FTZ R16, R17, R16, 0.030762933194637298584 ;  /* 0x3cfc028c11107423 */ /* 0x000fe20000010010 */
[----:B------:R-:W-:Y:S01]  /*1e00*/  FADD.FTZ R21, -R6, -RZ ;  /* 0x800000ff06157221 */ /* 0x000fe20000010100 */
[----:B------:R-:W-:-:S02]  /*1e10*/  HADD2.F32 R13, -RZ, R13.H1_H1 ;  /* 0x3000000dff0d7230 */ /* 0x000fc40000004100 */
[----:B------:R-:W-:Y:S01]  /*1e20*/  FFMA.FTZ R18, R19, R18, 0.074989043176174163818 ;  /* 0x3d9993db13127423 */ /* 0x000fe20000010012 */
[----:B------:R-:W-:Y:S01]  /*1e30*/  FFMA.FTZ R20, R17, R16, 0.044709417968988418579 ;  /* 0x3d37213911147423 */ /* 0x000fe20000010010 */
[----:B------:R-:W-:Y:S01]  /*1e40*/  FFMA.FTZ R14, |R11|, -R2, 0.5 ;  /* 0x3f0000000b0e7423 */ /* 0x000fe20000010a02 */
[----:B------:R-:W-:Y:S01]  /*1e50*/  FADD.FTZ R16, -R9, -RZ ;  /* 0x800000ff09107221 */ /* 0x000fe20000010100 */
[----:B------:R-:W-:Y:S01]  /*1e60*/  FFMA.FTZ R18, R19, R18, 0.16666707396507263184 ;  /* 0x3e2aaac613127423 */ /* 0x000fe20000010012 */
[----:B------:R-:W-:Y:S01]  /*1e70*/  FSEL R23, R6, R21, P5 ;  /* 0x0000001506177208 */ /* 0x000fe20002800000 */
[----:B------:R-:W-:Y:S01]  /*1e80*/  FFMA.FTZ R20, R17, R20, 0.074989043176174163818 ;  /* 0x3d9993db11147423 */ /* 0x000fe20000010014 */
[----:B------:R-:W0:Y:S01]  /*1e90*/  MUFU.RSQ R21, R14 ;  /* 0x0000000e00157308 */ /* 0x000e220000001400 */
[----:B------:R-:W-:Y:S01]  /*1ea0*/  FMUL.FTZ R19, R19, R18 ;  /* 0x0000001213137220 */ /* 0x000fe20000410000 */
[----:B------:R-:W-:Y:S01]  /*1eb0*/  FSEL R25, R9, R16, P4 ;  /* 0x0000001009197208 */ /* 0x000fe20002000000 */
[----:B------:R-:W-:Y:S01]  /*1ec0*/  FFMA.FTZ R16, |R13|, -R2, 0.5 ;  /* 0x3f0000000d107423 */ /* 0x000fe20000010a02 */
[----:B------:R-:W-:Y:S01]  /*1ed0*/  FFMA.FTZ R20, R17, R20, 0.16666707396507263184 ;  /* 0x3e2aaac611147423 */ /* 0x000fe20000010014 */
[----:B------:R-:W-:-:S02]  /*1ee0*/  HFMA2 R8, -RZ, RZ, 1.9599609375, 20144 ;  /* 0x3fd774ebff087431 */ /* 0x000fc400000001ff */
[----:B------:R-:W-:Y:S02]  /*1ef0*/  FFMA.FTZ R10, R10, R19, R10 ;  /* 0x000000130a0a7223 */ /* 0x000fe4000001000a */
[----:B------:R-:W1:Y:S01]  /*1f00*/  MUFU.RSQ R19, R16 ;  /* 0x0000001000137308 */ /* 0x000e620000001400 */
[----:B------:R-:W-:Y:S01]  /*1f10*/  FMUL.FTZ R17, R17, R20 ;  /* 0x0000001411117220 */ /* 0x000fe20000410000 */
[C---:B------:R-:W-:Y:S01]  /*1f20*/  @!P0 FFMA.FTZ R6, R8.reuse, 0.93318945169448852539, R23 ;  /* 0x3f6ee58108068823 */ /* 0x040fe20000010017 */
[----:B------:R-:W-:Y:S01]  /*1f30*/  FSETP.GT.FTZ.AND P0, PT, R15, 0.56000000238418579102, PT ;  /* 0x3f0f5c290f00780b */ /* 0x000fe20003f14000 */
[----:B------:R-:W-:Y:S01]  /*1f40*/  @!P1 FFMA.FTZ R9, R8, 0.93318945169448852539, R25 ;  /* 0x3f6ee58108099823 */ /* 0x000fe20000010019 */
[----:B------:R-:W-:Y:S01]  /*1f50*/  FFMA.FTZ R15, R12, R17, R12 ;  /* 0x000000110c0f7223 */ /* 0x000fe2000001000c */
[--C-:B-----5:R-:W-:Y:S01]  /*1f60*/  HADD2.F32 R17, -RZ, R3.reuse.H0_H0 ;  /* 0x20000003ff117230 */ /* 0x120fe20000004100 */
[----:B------:R-:W-:Y:S01]  /*1f70*/  FSETP.GT.FTZ.AND P1, PT, |R11|, 0.56000000238418579102, PT ;  /* 0x3f0f5c290b00780b */ /* 0x000fe20003f34200 */
[----:B------:R-:W-:Y:S01]  /*1f80*/  FADD.FTZ R23, -R10, -RZ ;  /* 0x800000ff0a177221 */ /* 0x000fe20000010100 */
[----:B------:R-:W-:Y:S01]  /*1f90*/  FADD.FTZ R12, -R15, -RZ ;  /* 0x800000ff0f0c7221 */ /* 0x000fe20000010100 */
[----:B0-----:R-:W-:Y:S01]  /*1fa0*/  FMUL.FTZ R14, R14, R21 ;  /* 0x000000150e0e7220 */ /* 0x001fe20000410000 */
[----:B------:R-:W-:Y:S01]  /*1fb0*/  FMUL.FTZ R25, R21, -0.5 ;  /* 0xbf00000015197820 */ /* 0x000fe20000410000 */
[----:B------:R-:W-:Y:S01]  /*1fc0*/  FFMA.FTZ R7, |R17|, -R2, 0.5 ;  /* 0x3f00000011077423 */ /* 0x000fe20000010a02 */
[----:B------:R-:W-:Y:S01]  /*1fd0*/  FSEL R23, R10, R23, P3 ;  /* 0x000000170a177208 */ /* 0x000fe20001800000 */
[----:B------:R-:W-:Y:S01]  /*1fe0*/  HADD2.F32 R3, -RZ, R3.H1_H1 ;  /* 0x30000003ff037230 */ /* 0x000fe20000004100 */
[----:B------:R-:W-:Y:S01]  /*1ff0*/  FSEL R21, R15, R12, P2 ;  /* 0x0000000c0f157208 */ /* 0x000fe20001000000 */
[----:B------:R-:W-:Y:S01]  /*2000*/  FFMA.FTZ R25, R14, R25, 0.5 ;  /* 0x3f0000000e197423 */ /* 0x000fe20000010019 */
[----:B------:R-:W0:Y:S01]  /*2010*/  MUFU.RSQ R12, R7 ;  /* 0x00000007000c7308 */ /* 0x000e220000001400 */
[----:B-1----:R-:W-:Y:S01]  /*2020*/  FMUL.FTZ R18, R16, R19 ;  /* 0x0000001310127220 */ /* 0x002fe20000410000 */
[----:B------:R-:W-:Y:S01]  /*2030*/  FMUL.FTZ R19, R19, -0.5 ;  /* 0xbf00000013137820 */ /* 0x000fe20000410000 */
[----:B------:R-:W-:Y:S01]  /*2040*/  @!P6 FFMA.FTZ R15, R8, 0.93318945169448852539, R21 ;  /* 0x3f6ee581080fe823 */ /* 0x000fe20000010015 */
[----:B------:R-:W-:Y:S01]  /*2050*/  FFMA.FTZ R25, R14, R25, R14 ;  /* 0x000000190e197223 */ /* 0x000fe2000001000e */
[C---:B------:R-:W-:Y:S01]  /*2060*/  FSETP.NEU.FTZ.AND P6, PT, |R11|.reuse, 1, PT ;  /* 0x3f8000000b00780b */ /* 0x040fe20003fdd200 */
[----:B------:R-:W-:Y:S01]  /*2070*/  FADD.FTZ R14, |R11|, -RZ ;  /* 0x800000ff0b0e7221 */ /* 0x000fe20000010200 */
[----:B------:R-:W-:Y:S01]  /*2080*/  FFMA.FTZ R19, R18, R19, 0.5 ;  /* 0x3f00000012137423 */ /* 0x000fe20000010013 */
[----:B------:R-:W-:Y:S01]  /*2090*/  @!P0 FFMA.FTZ R10, R8, 0.93318945169448852539, R23 ;  /* 0x3f6ee581080a8823 */ /* 0x000fe20000010017 */
[----:B------:R-:W-:Y:S01]  /*20a0*/  @P1 FSEL R14, R25, RZ, P6 ;  /* 0x000000ff190e1208 */ /* 0x000fe20003000000 */
[----:B------:R-:W-:Y:S01]  /*20b0*/  FFMA.FTZ R16, |R3|, -R2, 0.5 ;  /* 0x3f00000003107423 */ /* 0x000fe20000010a02 */
[C---:B------:R-:W-:Y:S01]  /*20c0*/  FSETP.GT.FTZ.AND P0, PT, |R13|.reuse, 0.56000000238418579102, PT ;  /* 0x3f0f5c290d00780b */ /* 0x040fe20003f14200 */
[----:B------:R-:W-:Y:S01]  /*20d0*/  FFMA.FTZ R18, R18, R19, R18 ;  /* 0x0000001312127223 */ /* 0x000fe20000010012 */
[----:B------:R-:W-:Y:S01]  /*20e0*/  LOP3.LUT R14, R14, 0x80000000, R11, 0xb8, !PT ;  /* 0x800000000e0e7812 */ /* 0x000fe200078eb80b */
[----:B------:R-:W1:Y:S01]  /*20f0*/  MUFU.RSQ R19, R16 ;  /* 0x0000001000137308 */ /* 0x000e620000001400 */
[C---:B------:R-:W-:Y:S01]  /*2100*/  FSETP.NEU.FTZ.AND P6, PT, |R13|.reuse, 1, PT ;  /* 0x3f8000000d00780b */ /* 0x040fe20003fdd200 */
[----:B------:R-:W-:Y:S01]  /*2110*/  FADD.FTZ R20, |R13|, -RZ ;  /* 0x800000ff0d147221 */ /* 0x000fe20000010200 */
[----:B------:R-:W-:Y:S01]  /*2120*/  @P5 FADD.FTZ R6, R6, R6 ;  /* 0x0000000606065221 */ /* 0x000fe20000010000 */
[----:B------:R-:W-:Y:S01]  /*2130*/  FMUL.FTZ R21, R14, R14 ;  /* 0x0000000e0e157220 */ /* 0x000fe20000410000 */
[----:B0-----:R-:W-:Y:S01]  /*2140*/  FMUL.FTZ R7, R7, R12 ;  /* 0x0000000c07077220 */ /* 0x001fe20000410000 */
[----:B------:R-:W-:Y:S01]  /*2150*/  FMUL.FTZ R12, R12, -0.5 ;  /* 0xbf0000000c0c7820 */ /* 0x000fe20000410000 */
[----:B------:R-:W-:Y:S01]  /*2160*/  FSETP.GT.FTZ.AND P5, PT, |R17|, 0.56000000238418579102, PT ;  /* 0x3f0f5c291100780b */ /* 0x000fe20003fb4200 */
[----:B------:R-:W-:Y:S01]  /*2170*/  FFMA.FTZ R2, R21, R4, 0.016980519518256187439 ;  /* 0x3c8b1abb15027423 */ /* 0x000fe20000010004 */
[----:B------:R-:W-:Y:S01]  /*2180*/  @P4 FADD.FTZ R9, R9, R9 ;  /* 0x0000000909094221 */ /* 0x000fe20000010000 */
[----:B------:R-:W-:Y:S01]  /*2190*/  @P0 FSEL R20, R18, RZ, P6 ;  /* 0x000000ff12140208 */ /* 0x000fe20003000000 */
[----:B------:R-:W-:Y:S01]  /*21a0*/  FFMA.FTZ R12, R7, R12, 0.5 ;  /* 0x3f000000070c7423 */ /* 0x000fe2000001000c */
[----:B------:R-:W-:Y:S01]  /*21b0*/  FFMA.FTZ R18, R21, R2, 0.030762933194637298584 ;  /* 0x3cfc028c15127423 */ /* 0x000fe20000010002 */
[----:B------:R-:W-:Y:S01]  /*21c0*/  FSETP.NEU.FTZ.AND P6, PT, |R17|, 1, PT ;  /* 0x3f8000001100780b */ /* 0x000fe20003fdd200 */
[----:B------:R-:W-:Y:S01]  /*21d0*/  @P3 FADD.FTZ R10, R10, R10 ;  /* 0x0000000a0a0a3221 */ /* 0x000fe20000010000 */
[----:B------:R-:W-:Y:S01]  /*21e0*/  LOP3.LUT R2, R20, 0x80000000, R13, 0xb8, !PT ;  /* 0x8000000014027812 */ /* 0x000fe200078eb80d */
[----:B------:R-:W-:Y:S01]  /*21f0*/  FFMA.FTZ R20, R21, R18, 0.044709417968988418579 ;  /* 0x3d37213915147423 */ /* 0x000fe20000010012 */
[----:B------:R-:W-:Y:S01]  /*2200*/  FFMA.FTZ R12, R7, R12, R7 ;  /* 0x0000000c070c7223 */ /* 0x000fe20000010007 */
[----:B-1----:R-:W-:Y:S01]  /*2210*/  FMUL.FTZ R22, R16, R19 ;  /* 0x0000001310167220 */ /* 0x002fe20000410000 */
[----:B------:R-:W-:Y:S01]  /*2220*/  FMUL.FTZ R19, R19, -0.5 ;  /* 0xbf00000013137820 */ /* 0x000fe20000410000 */
[----:B------:R-:W-:Y:S01]  /*2230*/  FMUL.FTZ R7, R2, R2 ;  /* 0x0000000202077220 */ /* 0x000fe20000410000 */
[----:B------:R-:W-:Y:S01]  /*2240*/  FSETP.GT.FTZ.AND P4, PT, |R3|, 0.56000000238418579102, PT ;  /* 0x3f0f5c290300780b */ /* 0x000fe20003f94200 */
[----:B------:R-:W-:Y:S01]  /*2250*/  FFMA.FTZ R20, R21, R20, 0.074989043176174163818 ;  /* 0x3d9993db15147423 */ /* 0x000fe20000010014 */
[----:B------:R-:W-:Y:S01]  /*2260*/  FADD.FTZ R18, |R17|, -RZ ;  /* 0x800000ff11127221 */ /* 0x000fe20000010200 */
[----:B------:R-:W-:Y:S01]  /*2270*/  FFMA.FTZ R16, R7, R4, 0.016980519518256187439 ;  /* 0x3c8b1abb07107423 */ /* 0x000fe20000010004 */
[----:B------:R-:W-:Y:S01]  /*2280*/  FFMA.FTZ R19, R22, R19, 0.5 ;  /* 0x3f00000016137423 */ /* 0x000fe20000010013 */
[----:B------:R-:W-:Y:S01]  /*2290*/  @P5 FSEL R18, R12, RZ, P6 ;  /* 0x000000ff0c125208 */ /* 0x000fe20003000000 */
[----:B------:R-:W-:Y:S01]  /*22a0*/  FFMA.FTZ R20, R21, R20, 0.16666707396507263184 ;  /* 0x3e2aaac615147423 */ /* 0x000fe20000010014 */
[----:B------:R-:W-:Y:S01]  /*22b0*/  FFMA.FTZ R16, R7, R16, 0.030762933194637298584 ;  /* 0x3cfc028c07107423 */ /* 0x000fe20000010010 */
[----:B------:R-:W-:Y:S01]  /*22c0*/  FFMA.FTZ R22, R22, R19, R22 ;  /* 0x0000001316167223 */ /* 0x000fe20000010016 */
[----:B------:R-:W-:Y:S01]  /*22d0*/  LOP3.LUT R12, R18, 0x80000000, R17, 0xb8, !PT ;  /* 0x80000000120c7812 */ /* 0x000fe200078eb811 */
[----:B------:R-:W-:Y:S01]  /*22e0*/  FMUL.FTZ R21, R21, R20 ;  /* 0x0000001415157220 */ /* 0x000fe20000410000 */
[----:B------:R-:W-:Y:S01]  /*22f0*/  FSETP.NEU.FTZ.AND P6, PT, |R3|, 1, PT ;  /* 0x3f8000000300780b */ /* 0x000fe20003fdd200 */
[----:B------:R-:W-:Y:S01]  /*2300*/  FFMA.FTZ R16, R7, R16, 0.044709417968988418579 ;  /* 0x3d37213907107423 */ /* 0x000fe20000010010 */
[----:B------:R-:W-:Y:S01]  /*2310*/  FADD.FTZ R20, |R3|, -RZ ;  /* 0x800000ff03147221 */ /* 0x000fe20000010200 */
[----:B------:R-:W-:Y:S01]  /*2320*/  FFMA.FTZ R14, R14, R21, R14 ;  /* 0x000000150e0e7223 */ /* 0x000fe2000001000e */
[----:B------:R-:W-:Y:S01]  /*2330*/  FMUL.FTZ R19, R12, R12 ;  /* 0x0000000c0c137220 */ /* 0x000fe20000410000 */
[----:B------:R-:W-:Y:S01]  /*2340*/  @P4 FSEL R20, R22, RZ, P6 ;  /* 0x000000ff16144208 */ /* 0x000fe20003000000 */
[----:B------:R-:W-:Y:S01]  /*2350*/  FFMA.FTZ R16, R7, R16, 0.074989043176174163818 ;  /* 0x3d9993db07107423 */ /* 0x000fe20000010010 */
[----:B------:R-:W-:Y:S01]  /*2360*/  FSETP.GT.FTZ.AND P6, PT, R11, 0.56000000238418579102, PT ;  /* 0x3f0f5c290b00780b */ /* 0x000fe20003fd4000 */
[----:B------:R-:W-:Y:S01]  /*2370*/  FFMA.FTZ R18, R19, R4, 0.016980519518256187439 ;  /* 0x3c8b1abb13127423 */ /* 0x000fe20000010004 */
[----:B------:R-:W-:Y:S01]  /*2380*/  FADD.FTZ R21, -R14, -RZ ;  /* 0x800000ff0e157221 */ /* 0x000fe20000010100 */
[----:B------:R-:W-:Y:S01]  /*2390*/  FFMA.FTZ R16, R7, R16, 0.16666707396507263184 ;  /* 0x3e2aaac607107423 */ /* 0x000fe20000010010 */
[----:B------:R-:W-:Y:S01]  /*23a0*/  LOP3.LUT R11, R20, 0x80000000, R3, 0xb8, !PT ;  /* 0x80000000140b7812 */ /* 0x000fe200078eb803 */
[----:B------:R-:W-:Y:S01]  /*23b0*/  FFMA.FTZ R18, R19, R18, 0.030762933194637298584 ;  /* 0x3cfc028c13127423 */ /* 0x000fe20000010012 */
[----:B------:R-:W-:Y:S01]  /*23c0*/  @P2 FADD.FTZ R15, R15, R15 ;  /* 0x0000000f0f0f2221 */ /* 0x000fe20000010000 */
[----:B------:R-:W-:Y:S01]  /*23d0*/  FSEL R23, R14, R21, P1 ;  /* 0x000000150e177208 */ /* 0x000fe20000800000 */
[----:B------:R-:W-:Y:S01]  /*23e0*/  FMUL.FTZ R7, R7, R16 ;  /* 0x0000001007077220 */ /* 0x000fe20000410000 */
[----:B------:R-:W-:Y:S01]  /*23f0*/  FFMA.FTZ R18, R19, R18, 0.044709417968988418579 ;  /* 0x3d37213913127423 */ /* 0x000fe20000010012 */
[----:B------:R-:W-:Y:S01]  /*2400*/  FMUL.FTZ R21, R11, R11 ;  /* 0x0000000b0b157220 */ /* 0x000fe20000410000 */
[----:B------:R-:W-:Y:S01]  /*2410*/  F2FP.F16.F32.PACK_AB R9, R9, R6 ;  /* 0x000000060909723e */ /* 0x000fe200000000ff */
[----:B------:R-:W-:Y:S01]  /*2420*/  FFMA.FTZ R7, R2, R7, R2 ;  /* 0x0000000702077223 */ /* 0x000fe20000010002 */
[----:B------:R-:W-:Y:S01]  /*2430*/  @!P6 FFMA.FTZ R14, R8, 0.93318945169448852539, R23 ;  /* 0x3f6ee581080ee823 */ /* 0x000fe20000010017 */
[----:B------:R-:W-:Y:S01]  /*2440*/  FSETP.GT.FTZ.AND P6, PT, R13, 0.56000000238418579102, PT ;  /* 0x3f0f5c290d00780b */ /* 0x000fe20003fd4000 */
[----:B------:R-:W-:Y:S01]  /*2450*/  FFMA.FTZ R18, R19, R18, 0.074989043176174163818 ;  /* 0x3d9993db13127423 */ /* 0x000fe20000010012 */
[----:B------:R-:W-:Y:S01]  /*2460*/  FFMA.FTZ R4, R21, R4, 0.016980519518256187439 ;  /* 0x3c8b1abb15047423 */ /* 0x000fe20000010004 */
[----:B------:R-:W-:Y:S01]  /*2470*/  FADD.FTZ R2, -R7, -RZ ;  /* 0x800000ff07027221 */ /* 0x000fe20000010100 */
[----:B------:R-:W-:Y:S01]  /*2480*/  @P1 FADD.FTZ R14, R14, R14 ;  /* 0x0000000e0e0e1221 */ /* 0x000fe20000010000 */
[----:B------:R-:W-:Y:S01]  /*2490*/  FFMA.FTZ R18, R19, R18, 0.16666707396507263184 ;  /* 0x3e2aaac613127423 */ /* 0x000fe20000010012 */
[----:B------:R-:W-:Y:S01]  /*24a0*/  FFMA.FTZ R4, R21, R4, 0.030762933194637298584 ;  /* 0x3cfc028c15047423 */ /* 0x000fe20000010004 */
[----:B------:R-:W-:-:S02]  /*24b0*/  F2FP.F16.F32.PACK_AB R15, R15, R10 ;  /* 0x0000000a0f0f723e */ /* 0x000fc400000000ff */
        /* <DEDUP_REMOVED lines=13> */
[----:B------:R-:W-:-:S03]  /*2590*/  F2FP.F16.F32.PACK_AB R7, R7, R14 ;  /* 0x0000000e0707723e */ /* 0x000fc600000000ff */
        /* <DEDUP_REMOVED lines=10> */
[----:B------:R-:W-:Y:S01]  /*2640*/  F2FP.F16.F32.PACK_AB R11, R11, R2 ;  /* 0x000000020b0b723e */ /* 0x000fe200000000ff */
[----:B------:R-:W-:Y:S04]  /*2650*/  STG.E desc[UR4][R12.64], R9 ;  /* 0x000000090c007986 */ /* 0x000fe8000c101904 */
[----:B------:R-:W-:Y:S04]  /*2660*/  STG.E desc[UR4][R12.64+0x200], R15 ;  /* 0x0002000f0c007986 */ /* 0x000fe8000c101904 */
[----:B------:R-:W-:Y:S04]  /*2670*/  STG.E desc[UR4][R12.64+0x400], R7 ;  /* 0x000400070c007986 */ /* 0x000fe8000c101904 */
[----:B------:R-:W-:Y:S01]  /*2680*/  STG.E desc[UR4][R12.64+0x600], R11 ;  /* 0x0006000b0c007986 */ /* 0x000fe2000c101904 */
[----:B------:R-:W-:Y:S05]  /*2690*/  EXIT ;  /* 0x000000000000794d */ /* 0x000fea0003800000 */
.L_x_1277:
        /* <DEDUP_REMOVED lines=14> */
.L_x_13814:


//--------------------- .text._ZN2at6native29vectorized_elementwise_kernelILi4EZZZNS0_16acos_kernel_cudaERNS_18TensorIteratorBaseEENKUlvE0_clEvENKUlvE1_clEvEUlN3c104HalfEE_St5arrayIPcLm2EEEEviT0_T1_ --------------------------
	.section	.text._ZN2at6native29vectorized_elementwise_kernelILi4EZZZNS0_16acos_kernel_cudaERNS_18TensorIteratorBaseEENKUlvE0_clEvENKUlvE1_clEvEUlN3c104HalfEE_St5arrayIPcLm2EEEEviT0_T1_,"ax",@progbits
	.align	128
        .global         _ZN2at6native29vectorized_elementwise_kernelILi4EZZZNS0_16acos_kernel_cudaERNS_18TensorIteratorBaseEENKUlvE0_clEvENKUlvE1_clEvEUlN3c104HalfEE_St5arrayIPcLm2EEEEviT0_T1_
        .type           _ZN2at6native29vectorized_elementwise_kernelILi4EZZZNS0_16acos_kernel_cudaERNS_18TensorIteratorBaseEENKUlvE0_clEvENKUlvE1_clEvEUlN3c104HalfEE_St5arrayIPcLm2EEEEviT0_T1_,@function
        .size           _ZN2at6native29vectorized_elementwise_kernelILi4EZZZNS0_16acos_kernel_cudaERNS_18TensorIteratorBaseEENKUlvE0_clEvENKUlvE1_clEvEUlN3c104HalfEE_St5arrayIPcLm2EEEEviT0_T1_,(.L_x_13815 - _ZN2at6native29vectorized_elementwise_kernelILi4EZZZNS0_16acos_kernel_cudaERNS_18TensorIteratorBaseEENKUlvE0_clEvENKUlvE1_clEvEUlN3c104HalfEE_St5arrayIPcLm2EEEEviT0_T1_)
        .other          _ZN2at6native29vectorized_elementwise_kernelILi4EZZZNS0_16acos_kernel_cudaERNS_18TensorIteratorBaseEENKUlvE0_clEvENKUlvE1_clEvEUlN3c104HalfEE_St5arrayIPcLm2EEEEviT0_T1_,@"STO_CUDA_ENTRY STV_DEFAULT"
_ZN2at6native29vectorized_elementwise_kernelILi4EZZZNS0_16acos_kernel_cudaERNS_18TensorIteratorBaseEENKUlvE0_clEvENKUlvE1_clEvEUlN3c104HalfEE_St5arrayIPcLm2EEEEviT0_T1_:
.text._ZN2at6native29vectorized_elementwise_kernelILi4EZZZNS0_16acos_kernel_cudaERNS_18TensorIteratorBaseEENKUlvE0_clEvENKUlvE1_clEvEUlN3c104HalfEE_St5arrayIPcLm2EEEEviT0_T1_:
        /* <DEDUP_REMOVED lines=106> */
.L_x_1280:
[----:B------:R-:W-:Y:S05]  /*06a0*/  BSYNC.RECONVERGENT B0 ;  /* 0x0000000000007941 */ /* 0x000fea0003800200 */
.L_x_1279:
        /* <DEDUP_REMOVED lines=34> */
.L_x_1282:
[----:B------:R-:W-:Y:S05]  /*08d0*/  BSYNC.RECONVERGENT B0 ;  /* 0x0000000000007941 */ /* 0x000fea0003800200 */
.L_x_1281:
        /* <DEDUP_REMOVED lines=33> */
.L_x_1284:
[----:B------:R-:W-:Y:S05]  /*0af0*/  BSYNC.RECONVERGENT B0 ;  /* 0x0000000000007941 */ /* 0x000fea0003800200 */
.L_x_1283:
        /* <DEDUP_REMOVED lines=34> */
.L_x_1286:
[----:B------:R-:W-:Y:S05]  /*0d20*/  BSYNC.RECONVERGENT B0 ;  /* 0x0000000000007941 */ /* 0x000fea0003800200 */
.L_x_1285:
        /* <DEDUP_REMOVED lines=31> */
.L_x_1288:
[----:B------:R-:W-:Y:S05]  /*0f20*/  BSYNC.RECONVERGENT B0 ;  /* 0x0000000000007941 */ /* 0x000fea0003800200 */
.L_x_1287:
        /* <DEDUP_REMOVED lines=31> */
.L_x_1290:
[----:B------:R-:W-:Y:S05]  /*1120*/  BSYNC.RECONVERGENT B0 ;  /* 0x0000000000007941 */ /* 0x000fea0003800200 */
.L_x_1289:
        /* <DEDUP_REMOVED lines=31> */
.L_x_1292:
[----:B------:R-:W-:Y:S05]  /*1320*/  BSYNC.RECONVERGENT B0 ;  /* 0x0000000000007941 */ /* 0x000fea0003800200 */
.L_x_1291:
        /* <DEDUP_REMOVED lines=31> */
.L_x_1294:
[----:B------:R-:W-:Y:S05]  /*1520*/  BSYNC.RECONVERGENT B0 ;  /* 0x0000000000007941 */ /* 0x000fea0003800200 */
.L_x_1293:
        /* <DEDUP_REMOVED lines=18> */
.L_x_1297:
[----:B------:R-:W-:-:S13]  /*1650*/  ISETP.GE.U32.AND P0, PT, R0, R3, PT ;  /* 0x000000030000720c */ /* 0x000fda0003f06070 */
[----:B------:R-:W-:Y:S05]  /*1660*/  @P0 BRA `(.L_x_1299) ;  /* 0x0000000000300947 */ /* 0x000fea0003800000 */
[----:B0-----:R-:W0:Y:S01]  /*1670*/  LDC.64 R6, c[0x0][0x388] ;  /* 0x0000e200ff067b82 */ /* 0x001e220000000a00 */
[----:B------:R-:W-:Y:S02]  /*1680*/  IADD3 R9, PT, PT, R5, R0, RZ ;  /* 0x0000000005097210 */ /* 0x000fe40007ffe0ff */
[----:B------:R-:W-:-:S03]  /*1690*/  IADD3 R0, PT, PT, R0, 0x80, RZ ;  /* 0x0000008000007810 */ /* 0x000fc60007ffe0ff */
[----:B0-----:R-:W-:-:S05]  /*16a0*/  IMAD.WIDE.U32 R6, R9, 0x2, R6 ;  /* 0x0000000209067825 */ /* 0x001fca00078e0006 */
[----:B------:R1:W-:Y:S02]  /*16b0*/  STG.E.U16 desc[UR4][R6.64], R10 ;  /* 0x0000000a06007986 */ /* 0x0003e4000c101504 */
.L_x_1298:
[----:B------:R-:W-:-:S13]  /*16c0*/  ISETP.GE.U32.AND P0, PT, R0, R3, PT ;  /* 0x000000030000720c */ /* 0x000fda0003f06070 */
[----:B------:R-:W-:Y:S05]  /*16d0*/  @P0 BRA `(.L_x_1300) ;  /* 0x0000000000340947 */ /* 0x000fea0003800000 */
[----:B01----:R-:W0:Y:S01]  /*16e0*/  LDC.64 R6, c[0x0][0x388] ;  /* 0x0000e200ff067b82 */ /* 0x003e220000000a00 */
[----:B------:R-:W-:Y:S02]  /*16f0*/  IADD3 R9, PT, PT, R5, R0, RZ ;  /* 0x0000000005097210 */ /* 0x000fe40007ffe0ff */
[----:B------:R-:W-:-:S03]  /*1700*/  IADD3 R0, PT, PT, R0, 0x80, RZ ;  /* 0x0000008000007810 */ /* 0x000fc60007ffe0ff */
[----:B0-----:R-:W-:-:S05]  /*1710*/  IMAD.WIDE.U32 R6, R9, 0x2, R6 ;  /* 0x0000000209067825 */ /* 0x001fca00078e0006 */
[----:B------:R1:W-:Y:S02]  /*1720*/  STG.E.U16 desc[UR4][R6.64], R11 ;  /* 0x0000000b06007986 */ /* 0x0003e4000c101504 */
.L_x_1299:
        /* <DEDUP_REMOVED lines=8> */
.L_x_1300:
[----:B------:R-:W-:Y:S05]  /*17b0*/  BSYNC.RELIABLE B1 ;  /* 0x0000000000017941 */ /* 0x000fea0003800100 */
.L_x_1296:
[----:B------:R-:W-:-:S13]  /*17c0*/  ISETP.GE.U32.AND P0, PT, R0, R3, PT ;  /* 0x000000030000720c */ /* 0x000fda0003f06070 */
[----:B012---:R-:W0:Y:S01]  /*17d0*/  @!P0 LDC.64 R6, c[0x0][0x388] ;  /* 0x0000e200ff068b82 */ /* 0x007e220000000a00 */
[----:B------:R-:W-:Y:S02]  /*17e0*/  @!P0 IADD3 R9, PT, PT, R5, R0, RZ ;  /* 0x0000000005098210 */ /* 0x000fe40007ffe0ff */
[----:B------:R-:W-:-:S03]  /*17f0*/  @!P0 IADD3 R0, PT, PT, R0, 0x80, RZ ;  /* 0x0000008000008810 */ /* 0x000fc60007ffe0ff */
[----:B0-----:R-:W-:-:S05]  /*1800*/  @!P0 IMAD.WIDE.U32 R6, R9, 0x2, R6 ;  /* 0x0000000209068825 */ /* 0x001fca00078e0006 */
[----:B------:R2:W-:Y:S02]  /*1810*/  @!P0 STG.E.U16 desc[UR4][R6.64], R13 ;  /* 0x0000000d06008986 */ /* 0x0005e4000c101504 */
.L_x_1301:
[----:B------:R-:W-:Y:S05]  /*1820*/  BSYNC.RECONVERGENT B0 ;  /* 0x0000000000007941 */ /* 0x000fea0003800200 */
.L_x_1295:
        /* <DEDUP_REMOVED lines=8> */
.L_x_1278:
[----:B------:R-:W0:Y:S01]  /*18b0*/  S2R R6, SR_TID.X ;  /* 0x0000000000067919 */ /* 0x000e220000002100 */
[----:B------:R-:W1:Y:S02]  /*18c0*/  LDC.64 R2, c[0x0][0x390] ;  /* 0x0000e400ff027b82 */ /* 0x000e640000000a00 */
[----:B-1----:R-:W-:-:S04]  /*18d0*/  IMAD.WIDE.U32 R2, R5, 0x2, R2 ;  /* 0x0000000205027825 */ /* 0x002fc800078e0002 */
[----:B0-----:R-:W-:-:S05]  /*18e0*/  IMAD.WIDE.U32 R14, R6, 0x8, R2 ;  /* 0x00000008060e7825 */ /* 0x001fca00078e0002 */
[----:B------:R-:W2:Y:S04]  /*18f0*/  LDG.E.64 R20, desc[UR4][R14.64] ;  /* 0x000000040e147981 */ /* 0x000ea8000c1e1b00 */
[----:B------:R0:W3:Y:S01]  /*1900*/  LDG.E.64 R2, desc[UR4][R14.64+0x400] ;  /* 0x000400040e027981 */ /* 0x0000e2000c1e1b00 */
[----:B------:R-:W-:Y:S02]  /*1910*/  HFMA2 R0, -RZ, RZ, 1.75, 0 ;  /* 0x3f000000ff007431 */ /* 0x000fe400000001ff */
[--C-:B--2---:R-:W-:Y:S02]  /*1920*/  HADD2.F32 R13, -RZ, R20.reuse.H0_H0 ;  /* 0x20000014ff0d7230 */ /* 0x104fe40000004100 */
[----:B------:R-:W-:Y:S02]  /*1930*/  HADD2.F32 R11, -RZ, R20.H1_H1 ;  /* 0x30000014ff0b7230 */ /* 0x000fe40000004100 */
[----:B------:R-:W-:-:S02]  /*1940*/  HADD2.F32 R9, -RZ, R21.H0_H0 ;  /* 0x20000015ff097230 */ /* 0x000fc40000004100 */
[-C--:B------:R-:W-:Y:S01]  /*1950*/  FFMA.FTZ R4, |R13|, -R0.reuse, 0.5 ;  /* 0x3f0000000d047423 */ /* 0x080fe20000010a00 */
[----:B------:R-:W-:Y:S02]  /*1960*/  HADD2.F32 R7, -RZ, R21.H1_H1 ;  /* 0x30000015ff077230 */ /* 0x000fe40000004100 */
[-C--:B------:R-:W-:Y:S01]  /*1970*/  FFMA.FTZ R10, |R11|, -R0.reuse, 0.5 ;  /* 0x3f0000000b0a7423 */ /* 0x080fe20000010a00 */
[----:B------:R-:W-:Y:S01]  /*1980*/  FSETP.GT.FTZ.AND P2, PT, |R13|, 0.56000000238418579102, PT ;  /* 0x3f0f5c290d00780b */ /* 0x000fe20003f54200 */
[----:B------:R-:W1:Y:S01]  /*1990*/  MUFU.RSQ R17, R4 ;  /* 0x0000000400117308 */ /* 0x000e620000001400 */
[-C--:B------:R-:W-:Y:S01]  /*19a0*/  FFMA.FTZ R12, |R9|, -R0.reuse, 0.5 ;  /* 0x3f000000090c7423 */ /* 0x080fe20000010a00 */
[----:B0-----:R-:W-:Y:S01]  /*19b0*/  FFMA.FTZ R14, |R7|, -R0, 0.5 ;  /* 0x3f000000070e7423 */ /* 0x001fe20000010a00 */
[----:B------:R-:W-:Y:S01]  /*19c0*/  FSETP.GT.FTZ.AND P1, PT, |R11|, 0.56000000238418579102, PT ;  /* 0x3f0f5c290b00780b */ /* 0x000fe20003f34200 */
[----:B------:R-:W-:Y:S01]  /*19d0*/  FADD.FTZ R16, |R9|, -RZ ;  /* 0x800000ff09107221 */ /* 0x000fe20000010200 */
[----:B------:R-:W-:Y:S01]  /*19e0*/  FSETP.NEU.FTZ.AND P3, PT, |R13|, 1, PT ;  /* 0x3f8000000d00780b */ /* 0x000fe20003f7d200 */
[----:B------:R-:W-:Y:S01]  /*19f0*/  FADD.FTZ R18, |R7|, -RZ ;  /* 0x800000ff07127221 */ /* 0x000fe20000010200 */
[----:B------:R-:W-:Y:S01]  /*1a00*/  FSETP.GT.FTZ.AND P0, PT, |R9|, 0.56000000238418579102, PT ;  /* 0x3f0f5c290900780b */ /* 0x000fe20003f14200 */
[----:B------:R-:W0:Y:S01]  /*1a10*/  MUFU.RSQ R19, R10 ;  /* 0x0000000a00137308 */ /* 0x000e220000001400 */
[----:B------:R-:W-:-:S02]  /*1a20*/  FSETP.NEU.FTZ.AND P4, PT, |R11|, 1, PT ;  /* 0x3f8000000b00780b */ /* 0x000fc40003f9d200 */
[----:B------:R-:W-:Y:S02]  /*1a30*/  FSETP.GT.FTZ.AND P6, PT, R13, 0.56000000238418579102, PT ;  /* 0x3f0f5c290d00780b */ /* 0x000fe40003fd4000 */
[----:B------:R-:W-:-:S03]  /*1a40*/  FSETP.GT.FTZ.AND P5, PT, R11, 0.56000000238418579102, PT ;  /* 0x3f0f5c290b00780b */ /* 0x000fc60003fb4000 */
[----:B------:R-:W2:Y:S01]  /*1a50*/  MUFU.RSQ R15, R12 ;  /* 0x0000000c000f7308 */ /* 0x000ea20000001400 */
[----:B-1----:R-:W-:Y:S01]  /*1a60*/  FMUL.FTZ R8, R4, R17 ;  /* 0x0000001104087220 */ /* 0x002fe20000410000 */
[----:B------:R-:W-:-:S04]  /*1a70*/  FMUL.FTZ R17, R17, -0.5 ;  /* 0xbf00000011117820 */ /* 0x000fc80000410000 */
[----:B------:R-:W-:Y:S02]  /*1a80*/  FFMA.FTZ R17, R8, R17, 0.5 ;  /* 0x3f00000008117423 */ /* 0x000fe40000010011 */
[----:B------:R-:W1:Y:S01]  /*1a90*/  MUFU.RSQ R21, R14 ;  /* 0x0000000e00157308 */ /* 0x000e620000001400 */
[----:B0-----:R-:W-:Y:S01]  /*1aa0*/  FMUL.FTZ R4, R10, R19 ;  /* 0x000000130a047220 */ /* 0x001fe20000410000 */
[----:B------:R-:W-:Y:S01]  /*1ab0*/  FMUL.FTZ R19, R19, -0.5 ;  /* 0xbf00000013137820 */ /* 0x000fe20000410000 */
[----:B------:R-:W-:Y:S01]  /*1ac0*/  FFMA.FTZ R17, R8, R17, R8 ;  /* 0x0000001108117223 */ /* 0x000fe20000010008 */
[----:B------:R-:W-:Y:S01]  /*1ad0*/  FADD.FTZ R8, |R13|, -RZ ;  /* 0x800000ff0d087221 */ /* 0x000fe20000010200 */
[----:B------:R-:W-:Y:S01]  /*1ae0*/  FADD.FTZ R10, |R11|, -RZ ;  /* 0x800000ff0b0a7221 */ /* 0x000fe20000010200 */
[----:B------:R-:W-:Y:S02]  /*1af0*/  FFMA.FTZ R19, R4, R19, 0.5 ;  /* 0x3f00000004137423 */ /* 0x000fe40000010013 */
[----:B------:R-:W-:Y:S01]  /*1b00*/  @P2 FSEL R8, R17, RZ, P3 ;  /* 0x000000ff11082208 */ /* 0x000fe20001800000 */
[----:B--2---:R-:W-:Y:S01]  /*1b10*/  FMUL.FTZ R12, R12, R15 ;  /* 0x0000000f0c0c7220 */ /* 0x004fe20000410000 */
[----:B------:R-:W-:Y:S01]  /*1b20*/  FMUL.FTZ R15, R15, -0.5 ;  /* 0xbf0000000f0f7820 */ /* 0x000fe20000410000 */
[----:B------:R-:W-:Y:S01]  /*1b30*/  FFMA.FTZ R19, R4, R19, R4 ;  /* 0x0000001304137223 */ /* 0x000fe20000010004 */
[----:B------:R-:W-:-:S02]  /*1b40*/  FSETP.GT.FTZ.AND P3, PT, |R7|, 0.56000000238418579102, PT ;  /* 0x3f0f5c290700780b */ /* 0x000fc40003f74200 */
[----:B------:R-:W-:Y:S01]  /*1b50*/  FFMA.FTZ R15, R12, R15, 0.5 ;  /* 0x3f0000000c0f7423 */ /* 0x000fe2000001000f */
[----:B------:R-:W-:Y:S01]  /*1b60*/  LOP3.LUT R8, R8, 0x80000000, R13, 0xb8, !PT ;  /* 0x8000000008087812 */ /* 0x000fe200078eb80d */
[----:B-1----:R-:W-:Y:S01]  /*1b70*/  FMUL.FTZ R14, R14, R21 ;  /* 0x000000150e0e7220 */ /* 0x002fe20000410000 */
[----:B------:R-:W-:Y:S01]  /*1b80*/  FMUL.FTZ R21, R21, -0.5 ;  /* 0xbf00000015157820 */ /* 0x000fe20000410000 */
[----:B------:R-:W-:Y:S01]  /*1b90*/  FFMA.FTZ R12, R12, R15, R12 ;  /* 0x0000000f0c0c7223 */ /* 0x000fe2000001000c */
[----:B------:R-:W-:Y:S02]  /*1ba0*/  @P1 FSEL R10, R19, RZ, P4 ;  /* 0x000000ff130a1208 */ /* 0x000fe40002000000 */
[C---:B------:R-:W-:Y:S01]  /*1bb0*/  FFMA.FTZ R21, R14.reuse, R21, 0.5 ;  /* 0x3f0000000e157423 */ /* 0x040fe20000010015 */
[----:B------:R-:W-:Y:S02]  /*1bc0*/  FSETP.NEU.FTZ.AND P4, PT, |R9|, 1, PT ;  /* 0x3f8000000900780b */ /* 0x000fe40003f9d200 */
[----:B------:R-:W-:Y:S01]  /*1bd0*/  MOV R4, 0x3d10ecef ;  /* 0x3d10ecef00047802 */ /* 0x000fe20000000f00 */
[----:B------:R-:W-:Y:S01]  /*1be0*/  FFMA.FTZ R14, R14, R21, R14 ;  /* 0x000000150e0e7223 */ /* 0x000fe2000001000e */
[----:B------:R-:W-:Y:S01]  /*1bf0*/  @P0 FSEL R16, R12, RZ, P4 ;  /* 0x000000ff0c100208 */ /* 0x000fe20002000000 */
[----:B------:R-:W-:Y:S01]  /*1c00*/  FMUL.FTZ R21, R8, R8 ;  /* 0x0000000808157220 */ /* 0x000fe20000410000 */
[----:B------:R-:W-:Y:S01]  /*1c10*/  LOP3.LUT R15, R10, 0x80000000, R11, 0xb8, !PT ;  /* 0x800000000a0f7812 */ /* 0x000fe200078eb80b */
[----:B---3--:R-:W-:Y:S01]  /*1c20*/  HADD2.F32 R11, -RZ, R2.H1_H1 ;  /* 0x30000002ff0b7230 */ /* 0x008fe20000004100 */
[----:B------:R-:W-:Y:S01]  /*1c30*/  FSETP.NEU.FTZ.AND P4, PT, |R7|, 1, PT ;  /* 0x3f8000000700780b */ /* 0x000fe20003f9d200 */
[----:B------:R-:W-:-:S02]  /*1c40*/  FFMA.FTZ R10, R21, R4, 0.016980519518256187439 ;  /* 0x3c8b1abb150a7423 */ /* 0x000fc40000010004 */
[----:B------:R-:W-:Y:S01]  /*1c50*/  FMUL.FTZ R13, R15, R15 ;  /* 0x0000000f0f0d7220 */ /* 0x000fe20000410000 */
[----:B------:R-:W-:Y:S01]  /*1c60*/  @P3 FSEL R18, R14, RZ, P4 ;  /* 0x000000ff0e123208 */ /* 0x000fe20002000000 */
[----:B------:R-:W-:Y:S01]  /*1c70*/  FFMA.FTZ R12, R21, R10, 0.030762933194637298584 ;  /* 0x3cfc028c150c7423 */ /* 0x000fe2000001000a */
[----:B------:R-:W-:Y:S01]  /*1c80*/  LOP3.LUT R10, R16, 0x80000000, R9, 0xb8, !PT ;  /* 0x80000000100a7812 */ /* 0x000fe200078eb809 */
[----:B------:R-:W-:Y:S01]  /*1c90*/  FFMA.FTZ R14, R13, R4, 0.016980519518256187439 ;  /* 0x3c8b1abb0d0e7423 */ /* 0x000fe20000010004 */
[----:B------:R-:W-:Y:S01]  /*1ca0*/  LOP3.LUT R17, R18, 0x80000000, R7, 0xb8, !PT ;  /* 0x8000000012117812 */ /* 0x000fe200078eb807 */
[----:B------:R-:W-:Y:S01]  /*1cb0*/  FFMA.FTZ R12, R21, R12, 0.044709417968988418579 ;  /* 0x3d372139150c7423 */ /* 0x000fe2000001000c */
[----:B------:R-:W-:Y:S01]  /*1cc0*/  FSETP.GT.FTZ.AND P4, PT, R9, 0.56000000238418579102, PT ;  /* 0x3f0f5c290900780b */ /* 0x000fe20003f94000 */
[----:B------:R-:W-:Y:S01]  /*1cd0*/  FFMA.FTZ R14, R13, R14, 0.030762933194637298584 ;  /* 0x3cfc028c0d0e7423 */ /* 0x000fe2000001000e */
[----:B------:R-:W-:Y:S01]  /*1ce0*/  FMUL.FTZ R19, R10, R10 ;  /* 0x0000000a0a137220 */ /* 0x000fe20000410000 */
[----:B------:R-:W-:Y:S01]  /*1cf0*/  FMUL.FTZ R23, R17, R17 ;  /* 0x0000001111177220 */ /* 0x000fe20000410000 */
[----:B------:R-:W-:Y:S01]  /*1d00*/  FFMA.FTZ R12, R21, R12, 0.074989043176174163818 ;  /* 0x3d9993db150c7423 */ /* 0x000fe2000001000c */
[----:B------:R-:W-:Y:S01]  /*1d10*/  FFMA.FTZ R14, R13, R14, 0.044709417968988418579 ;  /* 0x3d3721390d0e7423 */ /* 0x000fe2000001000e */
[-C--:B------:R-:W-:Y:S01]  /*1d20*/  FFMA.FTZ R16, R19, R4.reuse, 0.016980519518256187439 ;  /* 0x3c8b1abb13107423 */ /* 0x080fe20000010004 */
[----:B------:R-:W-:Y:S01]  /*1d30*/  FFMA.FTZ R18, R23, R4, 0.016980519518256187439 ;  /* 0x3c8b1abb17127423 */ /* 0x000fe20000010004 */
[----:B------:R-:W-:Y:S01]  /*1d40*/  FFMA.FTZ R12, R21, R12, 0.16666707396507263184 ;  /* 0x3e2aaac6150c7423 */ /* 0x000fe2000001000c */
[----:B------:R-:W-:Y:S01]  /*1d50*/  FFMA.FTZ R14, R13, R14, 0.074989043176174163818 ;  /* 0x3d9993db0d0e7423 */ /* 0x000fe2000001000e */
[----:B------:R-:W-:Y:S01]  /*1d60*/  FFMA.FTZ R16, R19, R16, 0.030762933194637298584 ;  /* 0x3cfc028c13107423 */ /* 0x000fe20000010010 */
[----:B------:R-:W-:Y:S01]  /*1d70*/  FFMA.FTZ R18, R23, R18, 0.030762933194637298584 ;  /* 0x3cfc028c17127423 */ /* 0x000fe20000010012 */
[----:B------:R-:W-:Y:S01]  /*1d80*/  FMUL.FTZ R21, R21, R12 ;  /* 0x0000000c15157220 */ /* 0x000fe20000410000 */
[----:B------:R-:W-:Y:S01]  /*1d90*/  FFMA.FTZ R14, R13, R14, 0.16666707396507263184 ;  /* 0x3e2aaac60d0e7423 */ /* 0x000fe2000001000e */
[----:B------:R-:W-:Y:S01]  /*1da0*/  FFMA.FTZ R12, R19, R16, 0.044709417968988418579 ;  /* 0x3d372139130c7423 */ /* 0x000fe20000010010 */
[----:B------:R-:W-:Y:S01]  /*1db0*/  FFMA.FTZ R18, R23, R18, 0.044709417968988418579 ;  /* 0x3d37213917127423 */ /* 0x000fe20000010012 */
[----:B------:R-:W-:-:S02]  /*1dc0*/  HADD2.F32 R9, -RZ, R2.H0_H0 ;  /* 0x20000002ff097230 */ /* 0x000fc40000004100 */
[----:B------:R-:W-:Y:S01]  /*1dd0*/  FMUL.FTZ R16, R13, R14 ;  /* 0x0000000e0d107220 */ /* 0x000fe20000410000 */
[----:B------:R-:W-:Y:S01]  /*1de0*/  FFMA.FTZ R14, R19, R12, 0.074989043176174163818 ;  /* 0x3d9993db130e7423 */ /* 0x000fe2000001000c */
[----:B------:R-:W-:Y:S01]  /*1df0*/  FFMA.FTZ R18, R23, R18, 0.074989043176174163818 ;  /* 0x3d9993db17127423 */ /* 0x000fe20000010012 */
[----:B------:R-:W-:Y:S01]  /*1e00*/  FFMA.FTZ R2, R8, R21, R8 ;  /* 0x0000001508027223 */ /* 0x000fe20000010008 */
[----:B------:R-:W-:Y:S01]  /*1e10*/  FFMA.FTZ R12, |R9|, -R0, 0.5 ;  /* 0x3f000000090c7423 */ /* 0x000fe20000010a00 */
[----:B------:R-:W-:Y:S01]  /*1e20*/  FFMA.FTZ R15, R15, R16, R15 ;  /* 0x000000100f0f7223 */ /* 0x000fe2000001000f */
[----:B------:R-:W-:Y:S01]  /*1e30*/  FFMA.FTZ R18, R23, R18, 0.16666707396507263184 ;  /* 0x3e2aaac617127423 */ /* 0x000fe20000010012 */
[C---:B------:R-:W-:Y:S01]  /*1e40*/  FADD.FTZ R25, -R2.reuse, -RZ ;  /* 0x800000ff02197221 */ /* 0x040fe20000010100 */
[----:B------:R-:W0:Y:S01]  /*1e50*/  MUFU.RSQ R21, R12 ;  /* 0x0000000c00157308 */ /* 0x000e220000001400 */
[----:B------:R-:W-:Y:S01]  /*1e60*/  FFMA.FTZ R14, R19, R14, 0.16666707396507263184 ;  /* 0x3e2aaac6130e7423 */ /* 0x000fe2000001000e */
[----:B------:R-:W-:Y:S01]  /*1e70*/  FMUL.FTZ R18, R23, R18 ;  /* 0x0000001217127220 */ /* 0x000fe20000410000 */
[----:B------:R-:W-:Y:S01]  /*1e80*/  HFMA2 R8, -RZ, RZ, 1.9599609375, 20144 ;  /* 0x3fd774ebff087431 */ /* 0x000fe200000001ff */
[----:B------:R-:W-:Y:S01]  /*1e90*/  FSEL R25, R2, R25, P2 ;  /* 0x0000001902197208 */ /* 0x000fe20001000000 */
[----:B------:R-:W-:Y:S01]  /*1ea0*/  FMUL.FTZ R27, R19, R14 ;  /* 0x0000000e131b7220 */ /* 0x000fe20000410000 */
[----:B------:R-:W-:Y:S01]  /*1eb0*/  FFMA.FTZ R17, R17, R18, R17 ;  /* 0x0000001211117223 */ /* 0x000fe20000010011 */
[----:B------:R-:W-:Y:S01]  /*1ec0*/  FADD.FTZ R18, -R15, -RZ ;  /* 0x800000ff0f127221 */ /* 0x000fe20000010100 */
[----:B------:R-:W-:Y:S01]  /*1ed0*/  FFMA.FTZ R14, |R11|, -R0, 0.5 ;  /* 0x3f0000000b0e7423 */ /* 0x000fe20000010a00 */
[----:B------:R-:W-:-:S02]  /*1ee0*/  HADD2.F32 R13, -RZ, R3.H0_H0 ;  /* 0x20000003ff0d7230 */ /* 0x000fc40000004100 */
[----:B------:R-:W-:Y:S01]  /*1ef0*/  @!P6 FFMA.FTZ R2, R8, 0.93318945169448852539, R25 ;  /* 0x3f6ee5810802e823 */ /* 0x000fe20000010019 */
[----:B------:R-:W-:Y:S01]  /*1f00*/  FSETP.GT.FTZ.AND P6, PT, R7, 0.56000000238418579102, PT ;  /* 0x3f0f5c290700780b */ /* 0x000fe20003fd4000 */
[----:B------:R-:W1:Y:S01]  /*1f10*/  MUFU.RSQ R19, R14 ;  /* 0x0000000e00137308 */ /* 0x000e620000001400 */
[----:B------:R-:W-:Y:S01]  /*1f20*/  FSEL R23, R15, R18, P1 ;  /* 0x000000120f177208 */ /* 0x000fe20000800000 */
[----:B------:R-:W-:Y:S01]  /*1f30*/  FFMA.FTZ R16, |R13|, -R0, 0.5 ;  /* 0x3f0000000d107423 */ /* 0x000fe20000010a00 */
[----:B------:R-:W-:Y:S01]  /*1f40*/  FADD.FTZ R20, -R17, -RZ ;  /* 0x800000ff11147221 */ /* 0x000fe20000010100 */
[----:B------:R-:W-:Y:S01]  /*1f50*/  FFMA.FTZ R10, R10, R27, R10 ;  /* 0x0000001b0a0a7223 */ /* 0x000fe2000001000a */
[----:B------:R-:W-:Y:S02]  /*1f60*/  HADD2.F32 R3, -RZ, R3.H1_H1 ;  /* 0x30000003ff037230 */ /* 0x000fe40000004100 */
[----:B------:R-:W-:Y:S01]  /*1f70*/  @!P5 FFMA.FTZ R15, R8, 0.93318945169448852539, R23 ;  /* 0x3f6ee581080fd823 */ /* 0x000fe20000010017 */
[----:B0-----:R-:W-:Y:S01]  /*1f80*/  FMUL.FTZ R12, R12, R21 ;  /* 0x000000150c0c7220 */ /* 0x001fe20000410000 */
[----:B------:R-:W-:Y:S01]  /*1f90*/  FMUL.FTZ R27, R21, -0.5 ;  /* 0xbf000000151b7820 */ /* 0x000fe20000410000 */
[----:B------:R-:W-:Y:S01]  /*1fa0*/  FSETP.GT.FTZ.AND P5, PT, |R9|, 0.56000000238418579102, PT ;  /* 0x3f0f5c290900780b */ /* 0x000fe20003fb4200 */
[----:B------:R-:W0:Y:S01]  /*1fb0*/  MUFU.RSQ R7, R16 ;  /* 0x0000001000077308 */ /* 0x000e220000001400 */
[----:B------:R-:W-:Y:S01]  /*1fc0*/  FADD.FTZ R25, -R10, -RZ ;  /* 0x800000ff0a197221 */ /* 0x000fe20000010100 */
[----:B------:R-:W-:Y:S01]  /*1fd0*/  FSEL R21, R17, R20, P3 ;  /* 0x0000001411157208 */ /* 0x000fe20001800000 */
[----:B------:R-:W-:Y:S01]  /*1fe0*/  FFMA.FTZ R27, R12, R27, 0.5 ;  /* 0x3f0000000c1b7423 */ /* 0x000fe2000001001b */
[----:B------:R-:W-:Y:S01]  /*1ff0*/  FFMA.FTZ R0, |R3|, -R0, 0.5 ;  /* 0x3f00000003007423 */ /* 0x000fe20000010a00 */
[----:B------:R-:W-:Y:S01]  /*2000*/  @P2 FADD.FTZ R2, R2, R2 ;  /* 0x0000000202022221 */ /* 0x000fe20000010000 */
[----:B------:R-:W-:Y:S01]  /*2010*/  FSEL R25, R10, R25, P0 ;  /* 0x000000190a197208 */ /* 0x000fe20000000000 */
[----:B------:R-:W-:Y:S01]  /*2020*/  @!P6 FFMA.FTZ R17, R8, 0.93318945169448852539, R21 ;  /* 0x3f6ee5810811e823 */ /* 0x000fe20000010015 */
[----:B------:R-:W-:Y:S01]  /*2030*/  FFMA.FTZ R27, R12, R27, R12 ;  /* 0x0000001b0c1b7223 */ /* 0x000fe2000001000c */
[C---:B------:R-:W-:Y:S01]  /*2040*/  FSETP.NEU.FTZ.AND P6, PT, |R9|.reuse, 1, PT ;  /* 0x3f8000000900780b */ /* 0x040fe20003fdd200 */
[----:B------:R-:W2:Y:S01]  /*2050*/  MUFU.RSQ R21, R0 ;  /* 0x0000000000157308 */ /* 0x000ea20000001400 */
[----:B------:R-:W-:Y:S01]  /*2060*/  FADD.FTZ R12, |R9|, -RZ ;  /* 0x800000ff090c7221 */ /* 0x000fe20000010200 */
[----:B------:R-:W-:Y:S01]  /*2070*/  @!P4 FFMA.FTZ R10, R8, 0.93318945169448852539, R25 ;  /* 0x3f6ee581080ac823 */ /* 0x000fe20000010019 */
[----:B-1----:R-:W-:Y:S01]  /*2080*/  FMUL.FTZ R14, R14, R19 ;  /* 0x000000130e0e7220 */ /* 0x002fe20000410000 */
[----:B------:R-:W-:Y:S01]  /*2090*/  @P5 FSEL R12, R27, RZ, P6 ;  /* 0x000000ff1b0c5208 */ /* 0x000fe20003000000 */
[----:B------:R-:W-:Y:S01]  /*20a0*/  FMUL.FTZ R19, R19, -0.5 ;  /* 0xbf00000013137820 */ /* 0x000fe20000410000 */
[----:B------:R-:W-:Y:S01]  /*20b0*/  FSETP.GT.FTZ.AND P4, PT, |R11|, 0.56000000238418579102, PT ;  /* 0x3f0f5c290b00780b */ /* 0x000fe20003f94200 */
[----:B------:R-:W-:Y:S01]  /*20c0*/  @P1 FADD.FTZ R15, R15, R15 ;  /* 0x0000000f0f0f1221 */ /* 0x000fe20000010000 */
[----:B------:R-:W-:Y:S01]  /*20d0*/  LOP3.LUT R12, R12, 0x80000000, R9, 0xb8, !PT ;  /* 0x800000000c0c7812 */ /* 0x000fe200078eb809 */
[----:B------:R-:W-:Y:S01]  /*20e0*/  FFMA.FTZ R19, R14, R19, 0.5 ;  /* 0x3f0000000e137423 */ /* 0x000fe20000010013 */
[----:B0-----:R-:W-:Y:S01]  /*20f0*/  FMUL.FTZ R18, R16, R7 ;  /* 0x0000000710127220 */ /* 0x001fe20000410000 */
[----:B------:R-:W-:Y:S01]  /*2100*/  FMUL.FTZ R7, R7, -0.5 ;  /* 0xbf00000007077820 */ /* 0x000fe20000410000 */
[C---:B------:R-:W-:Y:S01]  /*2110*/  FSETP.NEU.FTZ.AND P6, PT, |R11|.reuse, 1, PT ;  /* 0x3f8000000b00780b */ /* 0x040fe20003fdd200 */
[----:B------:R-:W-:Y:S01]  /*2120*/  FFMA.FTZ R19, R14, R19, R14 ;  /* 0x000000130e137223 */ /* 0x000fe2000001000e */
[----:B------:R-:W-:Y:S01]  /*2130*/  FMUL.FTZ R23, R12, R12 ;  /* 0x0000000c0c177220 */ /* 0x000fe20000410000 */
[C---:B------:R-:W-:Y:S01]  /*2140*/  FFMA.FTZ R7, R18.reuse, R7, 0.5 ;  /* 0x3f00000012077423 */ /* 0x040fe20000010007 */
[----:B------:R-:W-:Y:S01]  /*2150*/  FADD.FTZ R16, |R11|, -RZ ;  /* 0x800000ff0b107221 */ /* 0x000fe20000010200 */
[----:B------:R-:W-:Y:S01]  /*2160*/  FSETP.GT.FTZ.AND P2, PT, |R13|, 0.56000000238418579102, PT ;  /* 0x3f0f5c290d00780b */ /* 0x000fe20003f54200 */
[----:B------:R-:W-:Y:S01]  /*2170*/  FFMA.FTZ R14, R23, R4, 0.016980519518256187439 ;  /* 0x3c8b1abb170e7423 */ /* 0x000fe20000010004 */
[----:B------:R-:W-:Y:S01]  /*2180*/  @P4 FSEL R16, R19, RZ, P6 ;  /* 0x000000ff13104208 */ /* 0x000fe20003000000 */
[----:B------:R-:W-:Y:S01]  /*2190*/  FFMA.FTZ R7, R18, R7, R18 ;  /* 0x0000000712077223 */ /* 0x000fe20000010012 */
[----:B--2---:R-:W-:Y:S01]  /*21a0*/  FMUL.FTZ R18, R0, R21 ;  /* 0x0000001500127220 */ /* 0x004fe20000410000 */
[----:B------:R-:W-:Y:S01]  /*21b0*/  FFMA.FTZ R14, R23, R14, 0.030762933194637298584 ;  /* 0x3cfc028c170e7423 */ /* 0x000fe2000001000e */
[----:B------:R-:W-:Y:S01]  /*21c0*/  FMUL.FTZ R21, R21, -0.5 ;  /* 0xbf00000015157820 */ /* 0x000fe20000410000 */
[----:B------:R-:W-:Y:S01]  /*21d0*/  LOP3.LUT R0, R16, 0x80000000, R11, 0xb8, !PT ;  /* 0x8000000010007812 */ /* 0x000fe200078eb80b */
[----:B------:R-:W-:Y:S01]  /*21e0*/  FADD.FTZ R20, |R13|, -RZ ;  /* 0x800000ff0d147221 */ /* 0x000fe20000010200 */
[----:B------:R-:W-:Y:S01]  /*21f0*/  FFMA.FTZ R16, R23, R14, 0.044709417968988418579 ;  /* 0x3d37213917107423 */ /* 0x000fe2000001000e */
[----:B------:R-:W-:Y:S01]  /*2200*/  FFMA.FTZ R21, R18, R21, 0.5 ;  /* 0x3f00000012157423 */ /* 0x000fe20000010015 */
[----:B------:R-:W-:Y:S01]  /*2210*/  FSETP.GT.FTZ.AND P1, PT, |R3|, 0.56000000238418579102, PT ;  /* 0x3f0f5c290300780b */ /* 0x000fe20003f34200 */
[----:B------:R-:W-:Y:S01]  /*2220*/  FMUL.FTZ R19, R0, R0 ;  /* 0x0000000000137220 */ /* 0x000fe20000410000 */
[----:B------:R-:W-:Y:S01]  /*2230*/  FSETP.NEU.FTZ.AND P6, PT, |R13|, 1, PT ;  /* 0x3f8000000d00780b */ /* 0x000fe20003fdd200 */
[----:B------:R-:W-:Y:S01]  /*2240*/  FFMA.FTZ R16, R23, R16, 0.074989043176174163818 ;  /* 0x3d9993db17107423 */ /* 0x000fe20000010010 */
[----:B------:R-:W-:Y:S01]  /*2250*/  FFMA.FTZ R21, R18, R21, R18 ;  /* 0x0000001512157223 */ /* 0x000fe20000010012 */
[----:B------:R-:W-:Y:S01]  /*2260*/  FFMA.FTZ R18, R19, R4, 0.016980519518256187439 ;  /* 0x3c8b1abb13127423 */ /* 0x000fe20000010004 */
[----:B------:R-:W-:Y:S01]  /*2270*/  @P2 FSEL R20, R7, RZ, P6 ;  /* 0x000000ff07142208 */ /* 0x000fe20003000000 */
[----:B------:R-:W-:Y:S01]  /*2280*/  FFMA.FTZ R16, R23, R16, 0.16666707396507263184 ;  /* 0x3e2aaac617107423 */ /* 0x000fe20000010010 */
[----:B------:R-:W-:Y:S01]  /*2290*/  FSETP.NEU.FTZ.AND P6, PT, |R3|, 1, PT ;  /* 0x3f8000000300780b */ /* 0x000fe20003fdd200 */
[----:B------:R-:W-:Y:S01]  /*22a0*/  FFMA.FTZ R18, R19, R18, 0.030762933194637298584 ;  /* 0x3cfc028c13127423 */ /* 0x000fe20000010012 */
[----:B------:R-:W-:Y:S01]  /*22b0*/  LOP3.LUT R7, R20, 0x80000000, R13, 0xb8, !PT ;  /* 0x8000000014077812 */ /* 0x000fe200078eb80d */
[----:B------:R-:W-:Y:S01]  /*22c0*/  FMUL.FTZ R23, R23, R16 ;  /* 0x0000001017177220 */ /* 0x000fe20000410000 */
[----:B------:R-:W-:Y:S01]  /*22d0*/  FADD.FTZ R14, |R3|, -RZ ;  /* 0x800000ff030e7221 */ /* 0x000fe20000010200 */
[----:B------:R-:W-:Y:S01]  /*22e0*/  FFMA.FTZ R18, R19, R18, 0.044709417968988418579 ;  /* 0x3d37213913127423 */ /* 0x000fe20000010012 */
[----:B------:R-:W-:Y:S01]  /*22f0*/  @P1 FSEL R14, R21, RZ, P6 ;  /* 0x000000ff150e1208 */ /* 0x000fe20003000000 */
[----:B------:R-:W-:Y:S01]  /*2300*/  FMUL.FTZ R21, R7, R7 ;  /* 0x0000000707157220 */ /* 0x000fe20000410000 */
[----:B------:R-:W-:Y:S01]  /*2310*/  FFMA.FTZ R12, R12, R23, R12 ;  /* 0x000000170c0c7223 */ /* 0x000fe2000001000c */
[----:B------:R-:W-:Y:S01]  /*2320*/  FSETP.GT.FTZ.AND P6, PT, R9, 0.56000000238418579102, PT ;  /* 0x3f0f5c290900780b */ /* 0x000fe20003fd4000 */
[----:B------:R-:W-:Y:S01]  /*2330*/  FFMA.FTZ R18, R19, R18, 0.074989043176174163818 ;  /* 0x3d9993db13127423 */ /* 0x000fe20000010012 */
[----:B------:R-:W-:Y:S01]  /*2340*/  FFMA.FTZ R16, R21, R4, 0.016980519518256187439 ;  /* 0x3c8b1abb15107423 */ /* 0x000fe20000010004 */
[----:B------:R-:W-:Y:S01]  /*2350*/  FADD.FTZ R23, -R12, -RZ ;  /* 0x800000ff0c177221 */ /* 0x000fe20000010100 */
[----:B------:R-:W-:Y:S01]  /*2360*/  LOP3.LUT R14, R14, 0x80000000, R3, 0xb8, !PT ;  /* 0x800000000e0e7812 */ /* 0x000fe200078eb803 */
[----:B------:R-:W-:Y:S01]  /*2370*/  FFMA.FTZ R18, R19, R18, 0.16666707396507263184 ;  /* 0x3e2aaac613127423 */ /* 0x000fe20000010012 */
[----:B------:R-:W-:Y:S01]  /*2380*/  FFMA.FTZ R16, R21, R16, 0.030762933194637298584 ;  /* 0x3cfc028c15107423 */ /* 0x000fe20000010010 */
[----:B------:R-:W-:Y:S01]  /*2390*/  @P0 FADD.FTZ R10, R10, R10 ;  /* 0x0000000a0a0a0221 */ /* 0x000fe20000010000 */
[----:B------:R-:W-:Y:S01]  /*23a0*/  FSEL R23, R12, R23, P5 ;  /* 0x000000170c177208 */ /* 0x000fe20002800000 */
[----:B------:R-:W-:Y:S01]  /*23b0*/  FMUL.FTZ R19, R19, R18 ;  /* 0x0000001213137220 */ /* 0x000fe20000410000 */
[----:B------:R-:W-:Y:S01]  /*23c0*/  FMUL.FTZ R9, R14, R14 ;  /* 0x0000000e0e097220 */ /* 0x000fe20000410000 */
[----:B------:R-:W-:Y:S01]  /*23d0*/  FFMA.FTZ R16, R21, R16, 0.044709417968988418579 ;  /* 0x3d37213915107423 */ /* 0x000fe20000010010 */
[----:B------:R-:W-:Y:S01]  /*23e0*/  @P3 FADD.FTZ R17, R17, R17 ;  /* 0x0000001111113221 */ /* 0x000fe20000010000 */
[----:B------:R-:W-:Y:S01]  /*23f0*/  FFMA.FTZ R19, R0, R19, R0 ;  /* 0x0000001300137223 */ /* 0x000fe20000010000 */
[----:B------:R-:W-:Y:S01]  /*2400*/  @!P6 FFMA.FTZ R12, R8, 0.93318945169448852539, R23 ;  /* 0x3f6ee581080ce823 */ /* 0x000fe20000010017 */
[----:B------:R-:W-:Y:S01]  /*2410*/  FSETP.GT.FTZ.AND P6, PT, R11, 0.56000000238418579102, PT ;  /* 0x3f0f5c290b00780b */ /* 0x000fe20003fd4000 */
[----:B------:R-:W-:Y:S01]  /*2420*/  FFMA.FTZ R4, R9, R4, 0.016980519518256187439 ;  /* 0x3c8b1abb09047423 */ /* 0x000fe20000010004 */
[----:B------:R-:W-:Y:S01]  /*2430*/  FFMA.FTZ R16, R21, R16, 0.074989043176174163818 ;  /* 0x3d9993db15107423 */ /* 0x000fe20000010010 */
[----:B------:R-:W-:Y:S01]  /*2440*/  FADD.FTZ R0, -R19, -RZ ;  /* 0x800000ff13007221 */ /* 0x000fe20000010100 */
[----:B------:R-:W-:Y:S01]  /*2450*/  @P5 FADD.FTZ R12, R12, R12 ;  /* 0x0000000c0c0c5221 */ /* 0x000fe20000010000 */
[----:B------:R-:W-:Y:S01]  /*2460*/  FFMA.FTZ R4, R9, R4, 0.030762933194637298584 ;  /* 0x3cfc028c09047423 */ /* 0x000fe20000010004 */
[----:B------:R-:W-:Y:S01]  /*2470*/  FFMA.FTZ R16, R21, R16, 0.16666707396507263184 ;  /* 0x3e2aaac615107423 */ /* 0x000fe20000010010 */
[----:B------:R-:W-:-:S02]  /*2480*/  F2FP.F16.F32.PACK_AB R2, R15, R2 ;  /* 0x000000020f02723e */ /* 0x000fc400000000ff */
[----:B------:R-:W-:Y:S01]  /*2490*/  FSEL R11, R19, R0, P4 ;  /* 0x00000000130b7208 */ /* 0x000fe20002000000 */
[----:B------:R-:W-:Y:S01]  /*24a0*/  FMUL.FTZ R16, R21, R16 ;  /* 0x0000001015107220 */ /* 0x000fe20000410000 */
[----:B------:R-:W-:Y:S01]  /*24b0*/  FFMA.FTZ R4, R9, R4, 0.044709417968988418579 ;  /* 0x3d37213909047423 */ /* 0x000fe20000010004 */
[----:B------:R-:W0:Y:S02]  /*24c0*/  LDC.64 R20, c[0x0][0x388] ;  /* 0x0000e200ff147b82 */ /* 0x000e240000000a00 */
[----:B------:R-:W-:Y:S01]  /*24d0*/  FFMA.FTZ R7, R7, R16, R7 ;  /* 0x0000001007077223 */ /* 0x000fe20000010007 */
[----:B------:R-:W-:Y:S01]  /*24e0*/  FFMA.FTZ R4, R9, R4, 0.074989043176174163818 ;  /* 0x3d9993db09047423 */ /* 0x000fe20000010004 */
[----:B------:R-:W-:Y:S01]  /*24f0*/  @!P6 FFMA.FTZ R19, R8, 0.93318945169448852539, R11 ;  /* 0x3f6ee5810813e823 */ /* 0x000fe2000001000b */
[----:B------:R-:W-:Y:S01]  /*2500*/  FSETP.GT.FTZ.AND P6, PT, R13, 0.56000000238418579102, PT ;  /* 0x3f0f5c290d00780b */ /* 0x000fe20003fd4000 */
[----:B------:R-:W-:Y:S01]  /*2510*/  FADD.FTZ R0, -R7, -RZ ;  /* 0x800000ff07007221 */ /* 0x000fe20000010100 */
[----:B------:R-:W-:Y:S01]  /*2520*/  FFMA.FTZ R4, R9, R4, 0.16666707396507263184 ;  /* 0x3e2aaac609047423 */ /* 0x000fe20000010004 */
[----:B------:R-:W-:-:S03]  /*2530*/  @P4 FADD.FTZ R19, R19, R19 ;  /* 0x0000001313134221 */ /* 0x000fc60000010000 */
[----:B------:R-:W-:Y:S01]  /*2540*/  FMUL.FTZ R11, R9, R4 ;  /* 0x00000004090b7220 */ /* 0x000fe20000410000 */
[----:B------:R-:W-:-:S03]  /*2550*/  FSEL R9, R7, R0, P2 ;  /* 0x0000000007097208 */ /* 0x000fc60001000000 */
[----:B------:R-:W-:-:S03]  /*2560*/  FFMA.FTZ R14, R14, R11, R14 ;  /* 0x0000000b0e0e7223 */ /* 0x000fc6000001000e */
[----:B------:R-:W-:Y:S01]  /*2570*/  @!P6 FFMA.FTZ R7, R8, 0.93318945169448852539, R9 ;  /* 0x3f6ee5810807e823 */ /* 0x000fe20000010009 */
[----:B------:R-:W-:Y:S01]  /*2580*/  FSETP.GT.FTZ.AND P6, PT, R3, 0.56000000238418579102, PT ;  /* 0x3f0f5c290300780b */ /* 0x000fe20003fd4000 */
[C---:B------:R-:W-:Y:S02]  /*2590*/  FADD.FTZ R3, -R14.reuse, -RZ ;  /* 0x800000ff0e037221 */ /* 0x040fe40000010100 */
[----:B------:R-:W-:Y:S01]  /*25a0*/  @P2 FADD.FTZ R7, R7, R7 ;  /* 0x0000000707072221 */ /* 0x000fe20000010000 */
[----:B0-----:R-:W-:Y:S02]  /*25b0*/  IMAD.WIDE.U32 R20, R5, 0x2, R20 ;  /* 0x0000000205147825 */ /* 0x001fe400078e0014 */
[----:B------:R-:W-:Y:S02]  /*25c0*/  FSEL R3, R14, R3, P1 ;  /* 0x000000030e037208 */ /* 0x000fe40000800000 */
[----:B------:R-:W-:Y:S01]  /*25d0*/  IMAD.WIDE.U32 R20, R6, 0x8, R20 ;  /* 0x0000000806147825 */ /* 0x000fe200078e0014 */
[----:B------:R-:W-:-:S04]  /*25e0*/  F2FP.F16.F32.PACK_AB R6, R19, R12 ;  /* 0x0000000c1306723e */ /* 0x000fc800000000ff */
[----:B------:R-:W-:Y:S01]  /*25f0*/  @!P6 FFMA.FTZ R14, R8, 0.93318945169448852539, R3 ;  /* 0x3f6ee581080ee823 */ /* 0x000fe20000010003 */
[----:B------:R-:W-:-:S03]  /*2600*/  F2FP.F16.F32.PACK_AB R3, R17, R10 ;  /* 0x0000000a1103723e */ /* 0x000fc600000000ff */
[----:B------:R-:W-:Y:S02]  /*2610*/  @P1 FADD.FTZ R14, R14, R14 ;  /* 0x0000000e0e0e1221 */ /* 0x000fe40000010000 */
[----:B------:R-:W-:Y:S03]  /*2620*/  STG.E.64 desc[UR4][R20.64], R2 ;  /* 0x0000000214007986 */ /* 0x000fe6000c101b04 */
[----:B------:R-:W-:-:S05]  /*2630*/  F2FP.F16.F32.PACK_AB R7, R14, R7 ;  /* 0x000000070e07723e */ /* 0x000fca00000000ff */
[----:B------:R-:W-:Y:S01]  /*2640*/  STG.E.64 desc[UR4][R20.64+0x400], R6 ;  /* 0x0004000614007986 */ /* 0x000fe2000c101b04 */
[----:B------:R-:W-:Y:S05]  /*2650*/  EXIT ;  /* 0x000000000000794d */ /* 0x000fea0003800000 */
.L_x_1302:
        /* <DEDUP_REMOVED lines=10> */
.L_x_13815:


//--------------------- .text._ZN2at6native29vectorized_elementwise_kernelILi8EZZZNS0_16acos_kernel_cudaERNS_18TensorIteratorBaseEENKUlvE0_clEvENKUlvE1_clEvEUlN3c104HalfEE_St5arrayIPcLm2EEEEviT0_T1_ --------------------------
	.section	.text._ZN2at6native29vectorized_elementwise_kernelILi8EZZZNS0_16acos_kernel_cudaERNS_18TensorIteratorBaseEENKUlvE0_clEvENKUlvE1_clEvEUlN3c104HalfEE_St5arrayIPcLm2EEEEviT0_T1_,"ax",@progbits
	.align	128
        .global         _ZN2at6native29vectorized_elementwise_kernelILi8EZZZNS0_16acos_kernel_cudaERNS_18TensorIteratorBaseEENKUlvE0_clEvENKUlvE1_clEvEUlN3c104HalfEE_St5arrayIPcLm2EEEEviT0_T1_
        .type           _ZN2at6native29vectorized_elementwise_kernelILi8EZZZNS0_16acos_kernel_cudaERNS_18TensorIteratorBaseEENKUlvE0_clEvENKUlvE1_clEvEUlN3c104HalfEE_St5arrayIPcLm2EEEEviT0_T1_,@function
        .size           _ZN2at6native29vectorized_elementwise_kernelILi8EZZZNS0_16acos_kernel_cudaERNS_18TensorIteratorBaseEENKUlvE0_clEvENKUlvE1_clEvEUlN3c104HalfEE_St5arrayIPcLm2EEEEviT0_T1_,(.L_x_13816 - _ZN2at6native29vectorized_elementwise_kernelILi8EZZZNS0_16acos_kernel_cudaERNS_18TensorIteratorBaseEENKUlvE0_clEvENKUlvE1_clEvEUlN3c104HalfEE_St5arrayIPcLm2EEEEviT0_T1_)
        .other          _ZN2at6native29vectorized_elementwise_kernelILi8EZZZNS0_16acos_kernel_cudaERNS_18TensorIteratorBaseEENKUlvE0_clEvENKUlvE1_clEvEUlN3c104HalfEE_St5arrayIPcLm2EEEEviT0_T1_,@"STO_CUDA_ENTRY STV_DEFAULT"
_ZN2at6native29vectorized_elementwise_kernelILi8EZZZNS0_16acos_kernel_cudaERNS_18TensorIteratorBaseEENKUlvE0_clEvENKUlvE1_clEvEUlN3c104HalfEE_St5arrayIPcLm2EEEEviT0_T1_:
.text._ZN2at6native29vectorized_elementwise_kernelILi8EZZZNS0_16acos_kernel_cudaERNS_18TensorIteratorBaseEENKUlvE0_clEvENKUlvE1_clEvEUlN3c104HalfEE_St5arrayIPcLm2EEEEviT0_T1_:
[----:B------:R-:W-:Y:S01]  /*0000*/  LDC R1, c[0x0][0x37c] ;  /* 0x0000df00ff017b82 */ /* 0x000fe20000000800 */
[----:B------:R-:W-:Y:S05]  /*0010*/  EXIT ;  /* 0x000000000000794d */ /* 0x000fea0003800000 */
.L_x_1303:
        /* <DEDUP_REMOVED lines=14> */
.L_x_13816:


//--------------------- .text._ZN2at6native18elementwise_kernelILi128ELi4EZNS0_15gpu_kernel_implIZZZNS0_16acos_kernel_cudaERNS_18TensorIteratorBaseEENKUlvE0_clEvENKUlvE0_clEvEUlfE_EEvS4_RKT_EUliE_EEviT1_ --------------------------
	.section	.text._ZN2at6native18elementwise_kernelILi128ELi4EZNS0_15gpu_kernel_implIZZZNS0_16acos_kernel_cudaERNS_18TensorIteratorBaseEENKUlvE0_clEvENKUlvE0_clEvEUlfE_EEvS4_RKT_EUliE_EEviT1_,"ax",@progbits
	.align	128
        .global         _ZN2at6native18elementwise_kernelILi128ELi4EZNS0_15gpu_kernel_implIZZZNS0_16acos_kernel_cudaERNS_18TensorIteratorBaseEENKUlvE0_clEvENKUlvE0_clEvEUlfE_EEvS4_RKT_EUliE_EEviT1_
        .type           _ZN2at6native18elementwise_kernelILi128ELi4EZNS0_15gpu_kernel_implIZZZNS0_16acos_kernel_cudaERNS_18TensorIteratorBaseEENKUlvE0_clEvENKUlvE0_clEvEUlfE_EEvS4_RKT_EUliE_EEviT1_,@function
        .size           _ZN2at6native18elementwise_kernelILi128ELi4EZNS0_15gpu_kernel_implIZZZNS0_16acos_kernel_cudaERNS_18TensorIteratorBaseEENKUlvE0_clEvENKUlvE0_clEvEUlfE_EEvS4_RKT_EUliE_EEviT1_,(.L_x_13817 - _ZN2at6native18elementwise_kernelILi128ELi4EZNS0_15gpu_kernel_implIZZZNS0_16acos_kernel_cudaERNS_18TensorIteratorBaseEENKUlvE0_clEvENKUlvE0_clEvEUlfE_EEvS4_RKT_EUliE_EEviT1_)
        .other          _ZN2at6native18elementwise_kernelILi128ELi4EZNS0_15gpu_kernel_implIZZZNS0_16acos_kernel_cudaERNS_18TensorIteratorBaseEENKUlvE0_clEvENKUlvE0_clEvEUlfE_EEvS4_RKT_EUliE_EEviT1_,@"STO_CUDA_ENTRY STV_DEFAULT"
_ZN2at6native18elementwise_kernelILi128ELi4EZNS0_15gpu_kernel_implIZZZNS0_16acos_kernel_cudaERNS_18TensorIteratorBaseEENKUlvE0_clEvENKUlvE0_clEvEUlfE_EEvS4_RKT_EUliE_EEviT1_:
.text._ZN2at6native18elementwise_kernelILi128ELi4EZNS0_15gpu_kernel_implIZZZNS0_16acos_kernel_cudaERNS_18TensorIteratorBaseEENKUlvE0_clEvENKUlvE0_clEvEUlfE_EEvS4_RKT_EUliE_EEviT1_:
        /* <DEDUP_REMOVED lines=319> */
.L_x_1306:
[----:B------:R-:W0:Y:S01]  /*13f0*/  LDCU.64 UR6, c[0x0][0x588] ;  /* 0x0000b100ff0677ac */ /* 0x000e220008000a00 */
[----:B------:R-:W-:Y:S01]  /*1400*/  BSSY.RECONVERGENT B6, `(.L_x_1307) ;  /* 0x00000e5000067945 */ /* 0x000fe20003800200 */
        /* <DEDUP_REMOVED lines=14> */
[----:B--2---:R3:W4:Y:S01]  /*14f0*/  I2F.S16 R0, R2 ;  /* 0x0000000200007306 */ /* 0x0047220000101400 */
[----:B------:R-:W-:Y:S05]  /*1500*/  BRA `(.L_x_1313) ;  /* 0x0000000c00507947 */ /* 0x000fea0003800000 */
.L_x_1311:
[----:B------:R-:W2:Y:S02]  /*1510*/  LDG.E.U8 R0, desc[UR36][R2.64] ;  /* 0x0000002402007981 */ /* 0x000ea4000c1e1100 */
[----:B--2---:R-:W-:Y:S01]  /*1520*/  I2FP.F32.U32 R0, R0 ;  /* 0x0000000000007245 */ /* 0x004fe20000201000 */
[----:B------:R-:W-:Y:S06]  /*1530*/  BRA `(.L_x_1313) ;  /* 0x0000000c00447947 */ /* 0x000fec0003800000 */
.L_x_1310:
[----:B------:R-:W-:-:S09]  /*1540*/  UISETP.NE.AND UP0, UPT, UR4, 0x2, UPT ;  /* 0x000000020400788c */ /* 0x000fd2000bf05270 */
[----:B------:R-:W-:Y:S05]  /*1550*/  BRA.U !UP0, `(.L_x_1314) ;  /* 0x0000000108287547 */ /* 0x000fea000b800000 */
[----:B------:R-:W-:-:S09]  /*1560*/  UISETP.NE.AND UP0, UPT, UR4, 0x3, UPT ;  /* 0x000000030400788c */ /* 0x000fd2000bf05270 */
[----:B------:R-:W-:Y:S05]  /*1570*/  BRA.U !UP0, `(.L_x_1315) ;  /* 0x0000000108147547 */ /* 0x000fea000b800000 */
[----:B------:R-:W-:-:S09]  /*1580*/  UISETP.NE.AND UP0, UPT, UR4, 0x4, UPT ;  /* 0x000000040400788c */ /* 0x000fd2000bf05270 */
[----:B------:R-:W-:Y:S05]  /*1590*/  BRA.U UP0, `(.L_x_1312) ;  /* 0x0000000900b07547 */ /* 0x000fea000b800000 */
[----:B------:R-:W2:Y:S02]  /*15a0*/  LDG.E.64 R2, desc[UR36][R2.64] ;  /* 0x0000002402027981 */ /* 0x000ea4000c1e1b00 */
[----:B--2---:R2:W3:Y:S02]  /*15b0*/  I2F.S64 R0, R2 ;  /* 0x0000000200007312 */ /* 0x0044e40000301400 */
[----:B--23--:R-:W-:Y:S05]  /*15c0*/  BRA `(.L_x_1313) ;  /* 0x0000000c00207947 */ /* 0x00cfea0003800000 */
.L_x_1315:
[----:B------:R-:W2:Y:S02]  /*15d0*/  LDG.E R0, desc[UR36][R2.64] ;  /* 0x0000002402007981 */ /* 0x000ea4000c1e1900 */
[----:B--2---:R-:W-:Y:S01]  /*15e0*/  I2FP.F32.S32 R0, R0 ;  /* 0x0000000000007245 */ /* 0x004fe20000201400 */
[----:B------:R-:W-:Y:S06]  /*15f0*/  BRA `(.L_x_1313) ;  /* 0x0000000c00147947 */ /* 0x000fec0003800000 */
.L_x_1314:
[----:B------:R-:W2:Y:S02]  /*1600*/  LDG.E.U16 R0, desc[UR36][R2.64] ;  /* 0x0000002402007981 */ /* 0x000ea4000c1e1500 */
[----:B--2---:R-:W2:Y:S01]  /*1610*/  I2F.S16 R0, R0 ;  /* 0x0000000000007306 */ /* 0x004ea20000101400 */
[----:B------:R-:W-:Y:S05]  /*1620*/  BRA `(.L_x_1313) ;  /* 0x0000000c00087947 */ /* 0x000fea0003800000 */
.L_x_1309:
[----:B------:R-:W-:-:S09]  /*1630*/  UISETP.GT.AND UP0, UPT, UR4, 0x6, UPT ;  /* 0x000000060400788c */ /* 0x000fd2000bf04270 */
[----:B------:R-:W-:Y:S05]  /*1640*/  BRA.U UP0, `(.L_x_1316) ;  /* 0x0000000100247547 */ /* 0x000fea000b800000 */
[----:B------:R-:W-:-:S09]  /*1650*/  UISETP.NE.AND UP0, UPT, UR4, 0x5, UPT ;  /* 0x000000050400788c */ /* 0x000fd2000bf05270 */
[----:B------:R-:W-:Y:S05]  /*1660*/  BRA.U !UP0, `(.L_x_1317) ;  /* 0x0000000108107547 */ /* 0x000fea000b800000 */
[----:B------:R-:W-:-:S09]  /*1670*/  UISETP.NE.AND UP0, UPT, UR4, 0x6, UPT ;  /* 0x000000060400788c */ /* 0x000fd2000bf05270 */
[----:B------:R-:W-:Y:S05]  /*1680*/  BRA.U UP0, `(.L_x_1312) ;  /* 0x0000000900747547 */ /* 0x000fea000b800000 */
[----:B------:R0:W5:Y:S01]  /*1690*/  LDG.E R0, desc[UR36][R2.64] ;  /* 0x0000002402007981 */ /* 0x000162000c1e1900 */
[----:B------:R-:W-:Y:S05]  /*16a0*/  BRA `(.L_x_1313) ;  /* 0x0000000800e87947 */ /* 0x000fea0003800000 */
.L_x_1317:
[----:B------:R-:W2:Y:S02]  /*16b0*/  LDG.E.U16 R0, desc[UR36][R2.64] ;  /* 0x0000002402007981 */ /* 0x000ea4000c1e1500 */
[----:B--2---:R-:W-:Y:S01]  /*16c0*/  HADD2.F32 R0, -RZ, R0.H0_H0 ;  /* 0x20000000ff007230 */ /* 0x004fe20000004100 */
[----:B------:R-:W-:Y:S06]  /*16d0*/  BRA `(.L_x_1313) ;  /* 0x0000000800dc7947 */ /* 0x000fec0003800000 */
.L_x_1316:
[----:B------:R-:W-:-:S09]  /*16e0*/  UISETP.NE.AND UP0, UPT, UR4, 0x7, UPT ;  /* 0x000000070400788c */ /* 0x000fd2000bf05270 */
[----:B------:R-:W-:Y:S05]  /*16f0*/  BRA.U !UP0, `(.L_x_1318) ;  /* 0x0000000108247547 */ /* 0x000fea000b800000 */
[----:B------:R-:W-:-:S09]  /*1700*/  UISETP.NE.AND UP0, UPT, UR4, 0x8, UPT ;  /* 0x000000080400788c */ /* 0x000fd2000bf05270 */
[----:B------:R-:W-:Y:S05]  /*1710*/  BRA.U !UP0, `(.L_x_1319) ;  /* 0x0000000108107547 */ /* 0x000fea000b800000 */
[----:B------:R-:W-:-:S09]  /*1720*/  UISETP.NE.AND UP0, UPT, UR4, 0x9, UPT ;  /* 0x000000090400788c */ /* 0x000fd2000bf05270 */
[----:B------:R-:W-:Y:S05]  /*1730*/  BRA.U UP0, `(.L_x_1312) ;  /* 0x0000000900487547 */ /* 0x000fea000b800000 */
[----:B------:R1:W5:Y:S01]  /*1740*/  LDG.E R0, desc[UR36][R2.64] ;  /* 0x0000002402007981 */ /* 0x000362000c1e1900 */
[----:B------:R-:W-:Y:S05]  /*1750*/  BRA `(.L_x_1313) ;  /* 0x0000000800bc7947 */ /* 0x000fea0003800000 */
.L_x_1319:
[----:B------:R-:W2:Y:S02]  /*1760*/  LDG.E.U16 R0, desc[UR36][R2.64] ;  /* 0x0000002402007981 */ /* 0x000ea4000c1e1500 */
[----:B--2---:R-:W-:Y:S01]  /*1770*/  HADD2.F32 R0, -RZ, R0.H0_H0 ;  /* 0x20000000ff007230 */ /* 0x004fe20000004100 */
[----:B------:R-:W-:Y:S06]  /*1780*/  BRA `(.L_x_1313) ;  /* 0x0000000800b07947 */ /* 0x000fec0003800000 */
.L_x_1318:
        /* <DEDUP_REMOVED lines=9> */
[----:B0-----:R-:W-:Y:S01]  /*1820*/  @!P0 FMUL R0, R0, 1.175494350822287508e-38 ;  /* 0x0080000000008820 */ /* 0x001fe20000400000 */
[----:B------:R-:W-:Y:S06]  /*1830*/  BRA `(.L_x_1313) ;  /* 0x0000000800847947 */ /* 0x000fec0003800000 */
.L_x_1308:
        /* <DEDUP_REMOVED lines=10> */
[----:B------:R-:W-:Y:S01]  /*18e0*/  FSEL R0, RZ, 1, !P0 ;  /* 0x3f800000ff007808 */ /* 0x000fe20004000000 */
[----:B------:R-:W-:Y:S08]  /*18f0*/  BRA `(.L_x_1313) ;  /* 0x0000000800547947 */ /* 0x000ff00003800000 */
.L_x_1322:
        /* <DEDUP_REMOVED lines=11> */
.L_x_1321:
        /* <DEDUP_REMOVED lines=23> */
[----:B------:R-:W-:Y:S01]  /*1b20*/  LOP3.LUT R0, R5, 0x80000000, R0, 0xf8, !PT ;  /* 0x8000000005007812 */ /* 0x000fe200078ef800 */
[----:B------:R-:W-:Y:S06]  /*1b30*/  BRA `(.L_x_1313) ;  /* 0x0000000400c47947 */ /* 0x000fec0003800000 */
.L_x_1324:
        /* <DEDUP_REMOVED lines=10> */
[----:B------:R-:W-:Y:S01]  /*1be0*/  LOP3.LUT R0, R0, 0x80000000, R5, 0xf8, !PT ;  /* 0x8000000000007812 */ /* 0x000fe200078ef805 */
[----:B------:R-:W-:Y:S06]  /*1bf0*/  BRA `(.L_x_1313) ;  /* 0x0000000400947947 */ /* 0x000fec0003800000 */
.L_x_1323:
[----:B------:R-:W2:Y:S02]  /*1c00*/  LDG.E.U16 R0, desc[UR36][R2.64] ;  /* 0x0000002402007981 */ /* 0x000ea4000c1e1500 */
[----:B--2---:R-:W-:Y:S01]  /*1c10*/  SHF.L.U32 R0, R0, 0x10, RZ ;  /* 0x0000001000007819 */ /* 0x004fe200000006ff */
[----:B------:R-:W-:Y:S06]  /*1c20*/  BRA `(.L_x_1313) ;  /* 0x0000000400887947 */ /* 0x000fec0003800000 */
.L_x_1320:
        /* <DEDUP_REMOVED lines=9> */
[----:B--2---:R-:W-:Y:S01]  /*1cc0*/  I2FP.F32.U32 R0, R0 ;  /* 0x0000000000007245 */ /* 0x004fe20000201000 */
[----:B------:R-:W-:Y:S06]  /*1cd0*/  BRA `(.L_x_1313) ;  /* 0x00000004005c7947 */ /* 0x000fec0003800000 */
.L_x_1327:
[----:B------:R-:W2:Y:S01]  /*1ce0*/  LDG.E.U8 R3, desc[UR36][R2.64] ;  /* 0x0000002402037981 */ /* 0x000ea2000c1e1100 */
        /* <DEDUP_REMOVED lines=19> */
.L_x_1329:
[----:B------:R-:W-:Y:S05]  /*1e20*/  BSYNC.RECONVERGENT B0 ;  /* 0x0000000000007941 */ /* 0x000fea0003800200 */
.L_x_1328:
[----:B------:R-:W-:Y:S01]  /*1e30*/  IMAD.SHL.U32 R0, R0, 0x100000, RZ ;  /* 0x0010000000007824 */ /* 0x000fe200078e00ff */
[----:B------:R-:W-:-:S04]  /*1e40*/  LEA R2, R2, 0x3b800000, 0x17 ;  /* 0x3b80000002027811 */ /* 0x000fc800078eb8ff */
[----:B------:R-:W-:Y:S01]  /*1e50*/  LOP3.LUT R0, R2, R0, R7, 0xfe, !PT ;  /* 0x0000000002007212 */ /* 0x000fe200078efe07 */
[----:B------:R-:W-:Y:S06]  /*1e60*/  BRA `(.L_x_1313) ;  /* 0x0000000000f87947 */ /* 0x000fec0003800000 */
.L_x_1326:
[----:B------:R-:W2:Y:S01]  /*1e70*/  LDG.E.U8 R3, desc[UR36][R2.64] ;  /* 0x0000002402037981 */ /* 0x000ea2000c1e1100 */
        /* <DEDUP_REMOVED lines=19> */
.L_x_1331:
[----:B------:R-:W-:Y:S05]  /*1fb0*/  BSYNC.RECONVERGENT B0 ;  /* 0x0000000000007941 */ /* 0x000fea0003800200 */
.L_x_1330:
[----:B------:R-:W-:Y:S01]  /*1fc0*/  IMAD.SHL.U32 R0, R0, 0x200000, RZ ;  /* 0x0020000000007824 */ /* 0x000fe200078e00ff */
[----:B------:R-:W-:-:S04]  /*1fd0*/  LEA R2, R2, 0x37800000, 0x17 ;  /* 0x3780000002027811 */ /* 0x000fc800078eb8ff */
[----:B------:R-:W-:Y:S01]  /*1fe0*/  LOP3.LUT R0, R2, R0, R7, 0xfe, !PT ;  /* 0x0000000002007212 */ /* 0x000fe200078efe07 */
[----:B------:R-:W-:Y:S06]  /*1ff0*/  BRA `(.L_x_1313) ;  /* 0x0000000000947947 */ /* 0x000fec0003800000 */
.L_x_1325:
[----:B------:R-:W-:-:S09]  /*2000*/  UISETP.NE.AND UP0, UPT, UR4, 0x1c, UPT ;  /* 0x0000001c0400788c */ /* 0x000fd2000bf05270 */
[----:B------:R-:W-:Y:S05]  /*2010*/  BRA.U !UP0, `(.L_x_1332) ;  /* 0x0000000108847547 */ /* 0x000fea000b800000 */
[----:B------:R-:W-:-:S09]  /*2020*/  UISETP.NE.AND UP0, UPT, UR4, 0x1d, UPT ;  /* 0x0000001d0400788c */ /* 0x000fd2000bf05270 */
[----:B------:R-:W-:Y:S05]  /*2030*/  BRA.U !UP0, `(.L_x_1333) ;  /* 0x0000000108707547 */ /* 0x000fea000b800000 */
[----:B------:R-:W-:-:S09]  /*2040*/  UISETP.NE.AND UP0, UPT, UR4, 0x2c, UPT ;  /* 0x0000002c0400788c */ /* 0x000fd2000bf05270 */
[----:B------:R-:W-:Y:S05]  /*2050*/  BRA.U !UP0, `(.L_x_1334) ;  /* 0x0000000108487547 */ /* 0x000fea000b800000 */
.L_x_1312:
        /* <DEDUP_REMOVED lines=16> */
.L_x_1335:
[----:B------:R-:W-:Y:S01]  /*2160*/  IMAD.MOV.U32 R0, RZ, RZ, RZ ;  /* 0x000000ffff007224 */ /* 0x000fe200078e00ff */
[----:B------:R-:W-:Y:S06]  /*2170*/  BRA `(.L_x_1313) ;  /* 0x0000000000347947 */ /* 0x000fec0003800000 */
.L_x_1334:
[----:B------:R-:W2:Y:S01]  /*2180*/  LDG.E.U8 R2, desc[UR36][R2.64] ;  /* 0x0000002402027981 */ /* 0x000ea2000c1e1100 */
[----:B------:R-:W-:Y:S02]  /*2190*/  MOV R0, 0x400000 ;  /* 0x0040000000007802 */ /* 0x000fe40000000f00 */
[----:B--2---:R-:W-:-:S13]  /*21a0*/  ISETP.NE.AND P0, PT, R2, RZ, PT ;  /* 0x000000ff0200720c */ /* 0x004fda0003f05270 */
[----:B------:R-:W-:Y:S05]  /*21b0*/  @!P0 BRA `(.L_x_1313) ;  /* 0x0000000000248947 */ /* 0x000fea0003800000 */
[----:B------:R-:W-:-:S13]  /*21c0*/  ISETP.NE.AND P0, PT, R2, 0xff, PT ;  /* 0x000000ff0200780c */ /* 0x000fda0003f05270 */
[----:B------:R-:W-:Y:S02]  /*21d0*/  @!P0 IMAD.MOV.U32 R0, RZ, RZ, 0x7f800001 ;  /* 0x7f800001ff008424 */ /* 0x000fe400078e00ff */
[----:B------:R-:W-:Y:S01]  /*21e0*/  @P0 IMAD.SHL.U32 R0, R2, 0x800000, RZ ;  /* 0x0080000002000824 */ /* 0x000fe200078e00ff */
[----:B------:R-:W-:Y:S06]  /*21f0*/  BRA `(.L_x_1313) ;  /* 0x0000000000147947 */ /* 0x000fec0003800000 */
.L_x_1333:
[----:B------:R-:W2:Y:S02]  /*2200*/  LDG.E.64 R2, desc[UR36][R2.64] ;  /* 0x0000002402027981 */ /* 0x000ea4000c1e1b00 */
[----:B--2---:R0:W1:Y:S02]  /*2210*/  I2F.U64 R0, R2 ;  /* 0x0000000200007312 */ /* 0x0040640000301000 */
[----:B01----:R-:W-:Y:S05]  /*2220*/  BRA `(.L_x_1313) ;  /* 0x0000000000087947 */ /* 0x003fea0003800000 */
.L_x_1332:
[----:B------:R-:W2:Y:S02]  /*2230*/  LDG.E R0, desc[UR36][R2.64] ;  /* 0x0000002402007981 */ /* 0x000ea4000c1e1900 */
[----:B--2---:R-:W-:-:S07]  /*2240*/  I2FP.F32.U32 R0, R0 ;  /* 0x0000000000007245 */ /* 0x004fce0000201000 */
.L_x_1313:
[----:B------:R-:W-:Y:S05]  /*2250*/  BSYNC.RECONVERGENT B6 ;  /* 0x0000000000067941 */ /* 0x000fea0003800200 */
.L_x_1307:
[----:B01----:R-:W-:Y:S01]  /*2260*/  HFMA2 R3, -RZ, RZ, 1.75, 0 ;  /* 0x3f000000ff037431 */ /* 0x003fe200000001ff */
[C---:B--2-45:R-:W-:Y:S01]  /*2270*/  FSETP.GT.FTZ.AND P0, PT, |R0|.reuse, 0.56000000238418579102, PT ;  /* 0x3f0f5c290000780b */ /* 0x074fe20003f14200 */
[C---:B------:R-:W-:Y:S01]  /*2280*/  FADD.FTZ R5, |R0|.reuse, -RZ ;  /* 0x800000ff00057221 */ /* 0x040fe20000010200 */
[C---:B------:R-:W-:Y:S01]  /*2290*/  FSETP.NEU.FTZ.AND P1, PT, |R0|.reuse, 1, PT ;  /* 0x3f8000000000780b */ /* 0x040fe20003f3d200 */
[----:B------:R-:W0:Y:S01]  /*22a0*/  LDCU.64 UR6, c[0x0][0x580] ;  /* 0x0000b000ff0677ac */ /* 0x000e220008000a00 */
[----:B---3--:R-:W-:Y:S01]  /*22b0*/  FFMA.FTZ R2, |R0|, -R3, 0.5 ;  /* 0x3f00000000027423 */ /* 0x008fe20000010a03 */
[----:B------:R-:W-:-:S03]  /*22c0*/  UPRMT UR4, UR42, 0x9910, URZ ;  /* 0x000099102a047896 */ /* 0x000fc600080000ff */
[----:B------:R-:W1:Y:S01]  /*22d0*/  MUFU.RSQ R3, R2 ;  /* 0x0000000200037308 */ /* 0x000e620000001400 */
        /* <DEDUP_REMOVED lines=18> */
[----:B0-----:R-:W-:-:S03]  /*2400*/  IADD3 R2, P2, PT, R16, UR6, RZ ;  /* 0x0000000610027c10 */ /* 0x001fc6000ff5e0ff */
[----:B------:R-:W-:-:S05]  /*2410*/  FADD.FTZ R3, -R4, -RZ ;  /* 0x800000ff04037221 */ /* 0x000fca0000010100 */
[----:B------:R-:W-:-:S05]  /*2420*/  FSEL R3, R4, R3, P0 ;  /* 0x0000000304037208 */ /* 0x000fca0000000000 */
[----:B------:R-:W-:Y:S01]  /*2430*/  @!P1 FFMA.FTZ R4, R0, 0.93318945169448852539, R3 ;  /* 0x3f6ee58100049823 */ /* 0x000fe20000010003 */
[----:B------:R-:W-:-:S03]  /*2440*/  IADD3.X R3, PT, PT, RZ, UR7, RZ, P2, !PT ;  /* 0x00000007ff037c10 */ /* 0x000fc600097fe4ff */
[----:B------:R-:W-:Y:S01]  /*2450*/  @P0 FADD.FTZ R4, R4, R4 ;  /* 0x0000000404040221 */ /* 0x000fe20000010000 */
        /* <DEDUP_REMOVED lines=9> */
[----:B------:R-:W0:Y:S02]  /*24f0*/  F2I.FTZ.TRUNC.NTZ R5, R4 ;  /* 0x0000000400057305 */ /* 0x000e24000021f100 */
[----:B0-----:R0:W-:Y:S01]  /*2500*/  STG.E.U8 desc[UR36][R2.64], R5 ;  /* 0x0000000502007986 */ /* 0x0011e2000c101124 */
[----:B------:R-:W-:Y:S05]  /*2510*/  BRA `(.L_x_1341) ;  /* 0x0000000c003c7947 */ /* 0x000fea0003800000 */
.L_x_1339:
[----:B------:R-:W0:Y:S02]  /*2520*/  F2I.S64.TRUNC R4, R4 ;  /* 0x0000000400047311 */ /* 0x000e24000020d900 */
[----:B0-----:R-:W-:-:S05]  /*2530*/  IMAD.MOV.U32 R7, RZ, RZ, R4 ;  /* 0x000000ffff077224 */ /* 0x001fca00078e0004 */
[----:B------:R0:W-:Y:S01]  /*2540*/  STG.E.U8 desc[UR36][R2.64], R7 ;  /* 0x0000000702007986 */ /* 0x0001e2000c101124 */
[----:B------:R-:W-:Y:S05]  /*2550*/  BRA `(.L_x_1341) ;  /* 0x0000000c002c7947 */ /* 0x000fea0003800000 */
.L_x_1338:
[----:B------:R-:W-:-:S09]  /*2560*/  UISETP.NE.AND UP0, UPT, UR4, 0x2, UPT ;  /* 0x000000020400788c */ /* 0x000fd2000bf05270 */
[----:B------:R-:W-:Y:S05]  /*2570*/  BRA.U !UP0, `(.L_x_1342) ;  /* 0x0000000108287547 */ /* 0x000fea000b800000 */
[----:B------:R-:W-:-:S09]  /*2580*/  UISETP.NE.AND UP0, UPT, UR4, 0x3, UPT ;  /* 0x000000030400788c */ /* 0x000fd2000bf05270 */
[----:B------:R-:W-:Y:S05]  /*2590*/  BRA.U !UP0, `(.L_x_1343) ;  /* 0x0000000108147547 */ /* 0x000fea000b800000 */
[----:B------:R-:W-:-:S09]  /*25a0*/  UISETP.NE.AND UP0, UPT, UR4, 0x4, UPT ;  /* 0x000000040400788c */ /* 0x000fd2000bf05270 */
[----:B------:R-:W-:Y:S05]  /*25b0*/  BRA.U UP0, `(.L_x_1340) ;  /* 0x0000000900807547 */ /* 0x000fea000b800000 */
[----:B------:R-:W0:Y:S02]  /*25c0*/  F2I.S64.TRUNC R4, R4 ;  /* 0x0000000400047311 */ /* 0x000e24000020d900 */
[----:B0-----:R0:W-:Y:S01]  /*25d0*/  STG.E.64 desc[UR36][R2.64], R4 ;  /* 0x0000000402007986 */ /* 0x0011e2000c101b24 */
[----:B------:R-:W-:Y:S05]  /*25e0*/  BRA `(.L_x_1341) ;  /* 0x0000000c00087947 */ /* 0x000fea0003800000 */
.L_x_1343:
[----:B------:R-:W0:Y:S02]  /*25f0*/  F2I.FTZ.TRUNC.NTZ R5, R4 ;  /* 0x0000000400057305 */ /* 0x000e24000021f100 */
[----:B0-----:R0:W-:Y:S01]  /*2600*/  STG.E desc[UR36][R2.64], R5 ;  /* 0x0000000502007986 */ /* 0x0011e2000c101924 */
[----:B------:R-:W-:Y:S05]  /*2610*/  BRA `(.L_x_1341) ;  /* 0x0000000800fc7947 */ /* 0x000fea0003800000 */
.L_x_1342:
[----:B------:R-:W0:Y:S02]  /*2620*/  F2I.FTZ.TRUNC.NTZ R5, R4 ;  /* 0x0000000400057305 */ /* 0x000e24000021f100 */
[----:B0-----:R0:W-:Y:S01]  /*2630*/  STG.E.U16 desc[UR36][R2.64], R5 ;  /* 0x0000000502007986 */ /* 0x0011e2000c101524 */
[----:B------:R-:W-:Y:S05]  /*2640*/  BRA `(.L_x_1341) ;  /* 0x0000000800f07947 */ /* 0x000fea0003800000 */
.L_x_1337:
[----:B------:R-:W-:-:S09]  /*2650*/  UISETP.GT.AND UP0, UPT, UR4, 0x6, UPT ;  /* 0x000000060400788c */ /* 0x000fd2000bf04270 */
[----:B------:R-:W-:Y:S05]  /*2660*/  BRA.U UP0, `(.L_x_1344) ;  /* 0x0000000100247547 */ /* 0x000fea000b800000 */
[----:B------:R-:W-:-:S09]  /*2670*/  UISETP.NE.AND UP0, UPT, UR4, 0x5, UPT ;  /* 0x000000050400788c */ /* 0x000fd2000bf05270 */
[----:B------:R-:W-:Y:S05]  /*2680*/  BRA.U !UP0, `(.L_x_1345) ;  /* 0x0000000108107547 */ /* 0x000fea000b800000 */
[----:B------:R-:W-:-:S09]  /*2690*/  UISETP.NE.AND UP0, UPT, UR4, 0x6, UPT ;  /* 0x000000060400788c */ /* 0x000fd2000bf05270 */
[----:B------:R-:W-:Y:S05]  /*26a0*/  BRA.U UP0, `(.L_x_1340) ;  /* 0x0000000900447547 */ /* 0x000fea000b800000 */
[----:B------:R0:W-:Y:S01]  /*26b0*/  STG.E desc[UR36][R2.64], R4 ;  /* 0x0000000402007986 */ /* 0x0001e2000c101924 */
[----:B------:R-:W-:Y:S05]  /*26c0*/  BRA `(.L_x_1341) ;  /* 0x0000000800d07947 */ /* 0x000fea0003800000 */
.L_x_1345:
[----:B------:R-:W-:-:S05]  /*26d0*/  F2FP.F16.F32.PACK_AB R4, RZ, R4 ;  /* 0x00000004ff04723e */ /* 0x000fca00000000ff */
[----:B------:R0:W-:Y:S01]  /*26e0*/  STG.E.U16 desc[UR36][R2.64], R4 ;  /* 0x0000000402007986 */ /* 0x0001e2000c101524 */
[----:B------:R-:W-:Y:S05]  /*26f0*/  BRA `(.L_x_1341) ;  /* 0x0000000800c47947 */ /* 0x000fea0003800000 */
.L_x_1344:
[----:B------:R-:W-:-:S09]  /*2700*/  UISETP.NE.AND UP0, UPT, UR4, 0x7, UPT ;  /* 0x000000070400788c */ /* 0x000fd2000bf05270 */
[----:B------:R-:W-:Y:S05]  /*2710*/  BRA.U !UP0, `(.L_x_1346) ;  /* 0x00000001082c7547 */ /* 0x000fea000b800000 */
[----:B------:R-:W-:-:S09]  /*2720*/  UISETP.NE.AND UP0, UPT, UR4, 0x8, UPT ;  /* 0x000000080400788c */ /* 0x000fd2000bf05270 */
[----:B------:R-:W-:Y:S05]  /*2730*/  BRA.U !UP0, `(.L_x_1347) ;  /* 0x0000000108147547 */ /* 0x000fea000b800000 */
[----:B------:R-:W-:-:S09]  /*2740*/  UISETP.NE.AND UP0, UPT, UR4, 0x9, UPT ;  /* 0x000000090400788c */ /* 0x000fd2000bf05270 */
[----:B------:R-:W-:Y:S05]  /*2750*/  BRA.U UP0, `(.L_x_1340) ;  /* 0x0000000900187547 */ /* 0x000fea000b800000 */
[----:B------:R-:W-:-:S05]  /*2760*/  IMAD.MOV.U32 R5, RZ, RZ, RZ ;  /* 0x000000ffff057224 */ /* 0x000fca00078e00ff */
[----:B------:R0:W-:Y:S01]  /*2770*/  STG.E.64 desc[UR36][R2.64], R4 ;  /* 0x0000000402007986 */ /* 0x0001e2000c101b24 */
[----:B------:R-:W-:Y:S05]  /*2780*/  BRA `(.L_x_1341) ;  /* 0x0000000800a07947 */ /* 0x000fea0003800000 */
.L_x_1347:
[----:B------:R-:W-:-:S04]  /*2790*/  F2FP.F16.F32.PACK_AB R5, RZ, R4 ;  /* 0x00000004ff05723e */ /* 0x000fc800000000ff */
[----:B------:R-:W-:-:S05]  /*27a0*/  PRMT R5, R5, 0x5410, RZ ;  /* 0x0000541005057816 */ /* 0x000fca00000000ff */
[----:B------:R0:W-:Y:S01]  /*27b0*/  STG.E desc[UR36][R2.64], R5 ;  /* 0x0000000502007986 */ /* 0x0001e2000c101924 */
[----:B------:R-:W-:Y:S05]  /*27c0*/  BRA `(.L_x_1341) ;  /* 0x0000000800907947 */ /* 0x000fea0003800000 */
.L_x_1346:
[----:B------:R-:W-:-:S06]  /*27d0*/  FMUL.FTZ R4, R4, 1 ;  /* 0x3f80000004047820 */ /* 0x000fcc0000410000 */
[----:B------:R-:W0:Y:S02]  /*27e0*/  F2F.F64.F32 R4, R4 ;  /* 0x0000000400047310 */ /* 0x000e240000201800 */
[----:B0-----:R0:W-:Y:S01]  /*27f0*/  STG.E.64 desc[UR36][R2.64], R4 ;  /* 0x0000000402007986 */ /* 0x0011e2000c101b24 */
[----:B------:R-:W-:Y:S05]  /*2800*/  BRA `(.L_x_1341) ;  /* 0x0000000800807947 */ /* 0x000fea0003800000 */
.L_x_1336:
        /* <DEDUP_REMOVED lines=8> */
[----:B------:R-:W-:-:S04]  /*2890*/  FSETP.NEU.FTZ.AND P0, PT, R4, RZ, PT ;  /* 0x000000ff0400720b */ /* 0x000fc80003f1d000 */
[----:B------:R-:W-:-:S05]  /*28a0*/  SEL R5, RZ, 0x1, !P0 ;  /* 0x00000001ff057807 */ /* 0x000fca0004000000 */
[----:B------:R0:W-:Y:S01]  /*28b0*/  STG.E.U8 desc[UR36][R2.64], R5 ;  /* 0x0000000502007986 */ /* 0x0001e2000c101124 */
[----:B------:R-:W-:Y:S05]  /*28c0*/  BRA `(.L_x_1341) ;  /* 0x0000000800507947 */ /* 0x000fea0003800000 */
.L_x_1350:
[----:B------:R-:W-:Y:S01]  /*28d0*/  FMUL.FTZ R4, R4, 1 ;  /* 0x3f80000004047820 */ /* 0x000fe20000410000 */
[----:B------:R-:W-:-:S05]  /*28e0*/  CS2R R6, SRZ ;  /* 0x0000000000067805 */ /* 0x000fca000001ff00 */
[----:B------:R-:W0:Y:S02]  /*28f0*/  F2F.F64.F32 R4, R4 ;  /* 0x0000000400047310 */ /* 0x000e240000201800 */
[----:B0-----:R0:W-:Y:S01]  /*2900*/  STG.E.128 desc[UR36][R2.64], R4 ;  /* 0x0000000402007986 */ /* 0x0011e2000c101d24 */
[----:B------:R-:W-:Y:S05]  /*2910*/  BRA `(.L_x_1341) ;  /* 0x00000008003c7947 */ /* 0x000fea0003800000 */
.L_x_1349:
[----:B------:R-:W-:-:S09]  /*2920*/  UISETP.NE.AND UP0, UPT, UR4, 0xf, UPT ;  /* 0x0000000f0400788c */ /* 0x000fd2000bf05270 */
[----:B------:R-:W-:Y:S05]  /*2930*/  BRA.U !UP0, `(.L_x_1351) ;  /* 0x0000000108987547 */ /* 0x000fea000b800000 */
[----:B------:R-:W-:-:S09]  /*2940*/  UISETP.NE.AND UP0, UPT, UR4, 0x17, UPT ;  /* 0x000000170400788c */ /* 0x000fd2000bf05270 */
[----:B------:R-:W-:Y:S05]  /*2950*/  BRA.U !UP0, `(.L_x_1352) ;  /* 0x0000000108487547 */ /* 0x000fea000b800000 */
[----:B------:R-:W-:-:S09]  /*2960*/  UISETP.NE.AND UP0, UPT, UR4, 0x18, UPT ;  /* 0x000000180400788c */ /* 0x000fd2000bf05270 */
[----:B------:R-:W-:Y:S05]  /*2970*/  BRA.U UP0, `(.L_x_1340) ;  /* 0x0000000500907547 */ /* 0x000fea000b800000 */
[----:B------:R-:W-:Y:S01]  /*2980*/  LOP3.LUT R6, R4, 0x7fffffff, RZ, 0xc0, !PT ;  /* 0x7fffffff04067812 */ /* 0x000fe200078ec0ff */
[----:B------:R-:W-:Y:S01]  /*2990*/  BSSY.RECONVERGENT B0, `(.L_x_1353) ;  /* 0x000000b000007945 */ /* 0x000fe20003800200 */
[----:B------:R-:W-:Y:S02]  /*29a0*/  SHF.R.U32.HI R7, RZ, 0x18, R4 ;  /* 0x00000018ff077819 */ /* 0x000fe40000011604 */
[----:B------:R-:W-:Y:S02]  /*29b0*/  ISETP.GT.U32.AND P0, PT, R6, 0x43efffff, PT ;  /* 0x43efffff0600780c */ /* 0x000fe40003f04070 */
[----:B------:R-:W-:-:S11]  /*29c0*/  MOV R0, 0x7f ;  /* 0x0000007f00007802 */ /* 0x000fd60000000f00 */
[----:B------:R-:W-:Y:S05]  /*29d0*/  @P0 BRA `(.L_x_1354) ;  /* 0x0000000000180947 */ /* 0x000fea0003800000 */
[----:B------:R-:W-:-:S13]  /*29e0*/  ISETP.GT.U32.AND P0, PT, R6, 0x3c7fffff, PT ;  /* 0x3c7fffff0600780c */ /* 0x000fda0003f04070 */
[----:B------:R-:W-:-:S04]  /*29f0*/  @P0 SHF.R.U32.HI R0, RZ, 0x14, R4 ;  /* 0x00000014ff000819 */ /* 0x000fc80000011604 */
[----:B------:R-:W-:Y:S01]  /*2a00*/  @P0 LOP3.LUT R5, R0, 0x1, RZ, 0xc0, !PT ;  /* 0x0000000100050812 */ /* 0x000fe200078ec0ff */
[----:B------:R-:W-:-:S03]  /*2a10*/  @!P0 FADD.FTZ R0, R6, 16384 ;  /* 0x4680000006008421 */ /* 0x000fc60000010000 */
[----:B------:R-:W-:-:S04]  /*2a20*/  @P0 IADD3 R5, PT, PT, R4, 0x407ffff, R5 ;  /* 0x0407ffff04050810 */ /* 0x000fc80007ffe005 */
[----:B------:R-:W-:-:S07]  /*2a30*/  @P0 SHF.R.U32.HI R0, RZ, 0x14, R5 ;  /* 0x00000014ff000819 */ /* 0x000fce0000011605 */
.L_x_1354:
[----:B------:R-:W-:Y:S05]  /*2a40*/  BSYNC.RECONVERGENT B0 ;  /* 0x0000000000007941 */ /* 0x000fea0003800200 */
.L_x_1353:
[----:B------:R-:W-:-:S05]  /*2a50*/  LOP3.LUT R7, R0, 0x80, R7, 0xf8, !PT ;  /* 0x0000008000077812 */ /* 0x000fca00078ef807 */
[----:B------:R0:W-:Y:S01]  /*2a60*/  STG.E.U8 desc[UR36][R2.64], R7 ;  /* 0x0000000702007986 */ /* 0x0001e2000c101124 */
[----:B------:R-:W-:Y:S05]  /*2a70*/  BRA `(.L_x_1341) ;  /* 0x0000000400e47947 */ /* 0x000fea0003800000 */
.L_x_1352:
[----:B------:R-:W-:Y:S01]  /*2a80*/  LOP3.LUT R6, R4, 0x7fffffff, RZ, 0xc0, !PT ;  /* 0x7fffffff04067812 */ /* 0x000fe200078ec0ff */
[----:B------:R-:W-:Y:S01]  /*2a90*/  BSSY.RECONVERGENT B0, `(.L_x_1355) ;  /* 0x000000d000007945 */ /* 0x000fe20003800200 */
        /* <DEDUP_REMOVED lines=12> */
.L_x_1356:
[----:B------:R-:W-:Y:S05]  /*2b60*/  BSYNC.RECONVERGENT B0 ;  /* 0x0000000000007941 */ /* 0x000fea0003800200 */
.L_x_1355:
[----:B------:R-:W-:-:S05]  /*2b70*/  LOP3.LUT R5, R0, 0x80, R7, 0xf8, !PT ;  /* 0x0000008000057812 */ /* 0x000fca00078ef807 */
[----:B------:R0:W-:Y:S01]  /*2b80*/  STG.E.U8 desc[UR36][R2.64], R5 ;  /* 0x0000000502007986 */ /* 0x0001e2000c101124 */
[----:B------:R-:W-:Y:S05]  /*2b90*/  BRA `(.L_x_1341) ;  /* 0x00000004009c7947 */ /* 0x000fea0003800000 */
.L_x_1351:
[----:B------:R-:W-:-:S05]  /*2ba0*/  F2FP.BF16.F32.PACK_AB R4, RZ, R4 ;  /* 0x00000004ff04723e */ /* 0x000fca00000010ff */
[----:B------:R0:W-:Y:S01]  /*2bb0*/  STG.E.U16 desc[UR36][R2.64], R4 ;  /* 0x0000000402007986 */ /* 0x0001e2000c101524 */
[----:B------:R-:W-:Y:S05]  /*2bc0*/  BRA `(.L_x_1341) ;  /* 0x0000000400907947 */ /* 0x000fea0003800000 */
.L_x_1348:
        /* <DEDUP_REMOVED lines=8> */
[----:B------:R-:W0:Y:S02]  /*2c50*/  F2I.FTZ.U32.TRUNC.NTZ R5, R4 ;  /* 0x0000000400057305 */ /* 0x000e24000021f000 */
[----:B0-----:R0:W-:Y:S01]  /*2c60*/  STG.E.U16 desc[UR36][R2.64], R5 ;  /* 0x0000000502007986 */ /* 0x0011e2000c101524 */
[----:B------:R-:W-:Y:S05]  /*2c70*/  BRA `(.L_x_1341) ;  /* 0x0000000400647947 */ /* 0x000fea0003800000 */
.L_x_1359:
[----:B------:R-:W-:Y:S01]  /*2c80*/  LOP3.LUT R5, R4, 0x7fffffff, RZ, 0xc0, !PT ;  /* 0x7fffffff04057812 */ /* 0x000fe200078ec0ff */
[----:B------:R-:W-:Y:S01]  /*2c90*/  BSSY.RECONVERGENT B0, `(.L_x_1360) ;  /* 0x0000013000007945 */ /* 0x000fe20003800200 */
[----:B------:R-:W-:Y:S02]  /*2ca0*/  IMAD.MOV.U32 R0, RZ, RZ, 0x80 ;  /* 0x00000080ff007424 */ /* 0x000fe400078e00ff */
        /* <DEDUP_REMOVED lines=9> */
.L_x_1362:
[----:B------:R-:W-:-:S04]  /*2d40*/  SHF.R.U32.HI R0, RZ, 0x14, R4 ;  /* 0x00000014ff007819 */ /* 0x000fc80000011604 */
[----:B------:R-:W-:-:S04]  /*2d50*/  LOP3.LUT R5, R0, 0x1, RZ, 0xc0, !PT ;  /* 0x0000000100057812 */ /* 0x000fc800078ec0ff */
[----:B------:R-:W-:-:S04]  /*2d60*/  IADD3 R0, PT, PT, R4, 0x487ffff, R5 ;  /* 0x0487ffff04007810 */ /* 0x000fc80007ffe005 */
[----:B------:R-:W-:-:S04]  /*2d70*/  SHF.R.U32.HI R0, RZ, 0x14, R0 ;  /* 0x00000014ff007819 */ /* 0x000fc80000011600 */
[----:B------:R-:W-:-:S07]  /*2d80*/  LOP3.LUT R5, R0, 0xff, RZ, 0xc0, !PT ;  /* 0x000000ff00057812 */ /* 0x000fce00078ec0ff */
.L_x_1363:
[----:B------:R-:W-:-:S04]  /*2d90*/  SHF.R.U32.HI R4, RZ, 0x18, R4 ;  /* 0x00000018ff047819 */ /* 0x000fc80000011604 */
[----:B------:R-:W-:-:S04]  /*2da0*/  LOP3.LUT R5, R5, 0x80, R4, 0xf8, !PT ;  /* 0x0000008005057812 */ /* 0x000fc800078ef804 */
[----:B------:R-:W-:-:S07]  /*2db0*/  PRMT R0, R5, 0x7610, R0 ;  /* 0x0000761005007816 */ /* 0x000fce0000000000 */
.L_x_1361:
[----:B------:R-:W-:Y:S05]  /*2dc0*/  BSYNC.RECONVERGENT B0 ;  /* 0x0000000000007941 */ /* 0x000fea0003800200 */
.L_x_1360:
[----:B------:R4:W-:Y:S01]  /*2dd0*/  STG.E.U8 desc[UR36][R2.64], R0 ;  /* 0x0000000002007986 */ /* 0x0009e2000c101124 */
[----:B------:R-:W-:Y:S05]  /*2de0*/  BRA `(.L_x_1341) ;  /* 0x0000000400087947 */ /* 0x000fea0003800000 */
.L_x_1358:
[----:B------:R-:W-:Y:S01]  /*2df0*/  LOP3.LUT R5, R4, 0x7fffffff, RZ, 0xc0, !PT ;  /* 0x7fffffff04057812 */ /* 0x000fe200078ec0ff */
[----:B------:R-:W-:Y:S01]  /*2e00*/  BSSY.RECONVERGENT B0, `(.L_x_1364) ;  /* 0x0000013000007945 */ /* 0x000fe20003800200 */
[----:B------:R-:W-:Y:S02]  /*2e10*/  HFMA2 R0, -RZ, RZ, 0, 7.62939453125e-06 ;  /* 0x00000080ff007431 */ /* 0x000fe400000001ff */
        /* <DEDUP_REMOVED lines=9> */
.L_x_1366:
[----:B------:R-:W-:-:S04]  /*2eb0*/  SHF.R.U32.HI R0, RZ, 0x15, R4 ;  /* 0x00000015ff007819 */ /* 0x000fc80000011604 */
[----:B------:R-:W-:-:S04]  /*2ec0*/  LOP3.LUT R5, R0, 0x1, RZ, 0xc0, !PT ;  /* 0x0000000100057812 */ /* 0x000fc800078ec0ff */
[----:B------:R-:W-:-:S04]  /*2ed0*/  IADD3 R0, PT, PT, R4, 0x88fffff, R5 ;  /* 0x088fffff04007810 */ /* 0x000fc80007ffe005 */
[----:B------:R-:W-:-:S04]  /*2ee0*/  SHF.R.U32.HI R0, RZ, 0x15, R0 ;  /* 0x00000015ff007819 */ /* 0x000fc80000011600 */
[----:B------:R-:W-:-:S07]  /*2ef0*/  LOP3.LUT R5, R0, 0xff, RZ, 0xc0, !PT ;  /* 0x000000ff00057812 */ /* 0x000fce00078ec0ff */
.L_x_1367:
[----:B------:R-:W-:-:S04]  /*2f00*/  SHF.R.U32.HI R4, RZ, 0x18, R4 ;  /* 0x00000018ff047819 */ /* 0x000fc80000011604 */
[----:B------:R-:W-:-:S04]  /*2f10*/  LOP3.LUT R5, R5, 0x80, R4, 0xf8, !PT ;  /* 0x0000008005057812 */ /* 0x000fc800078ef804 */
[----:B------:R-:W-:-:S07]  /*2f20*/  PRMT R0, R5, 0x7610, R0 ;  /* 0x0000761005007816 */ /* 0x000fce0000000000 */
.L_x_1365:
[----:B------:R-:W-:Y:S05]  /*2f30*/  BSYNC.RECONVERGENT B0 ;  /* 0x0000000000007941 */ /* 0x000fea0003800200 */
.L_x_1364:
[----:B------:R3:W-:Y:S01]  /*2f40*/  STG.E.U8 desc[UR36][R2.64], R0 ;  /* 0x0000000002007986 */ /* 0x0007e2000c101124 */
[----:B------:R-:W-:Y:S05]  /*2f50*/  BRA `(.L_x_1341) ;  /* 0x0000000000ac7947 */ /* 0x000fea0003800000 */
.L_x_1357:
[----:B------:R-:W-:-:S09]  /*2f60*/  UISETP.NE.AND UP0, UPT, UR4, 0x1c, UPT ;  /* 0x0000001c0400788c */ /* 0x000fd2000bf05270 */
[----:B------:R-:W-:Y:S05]  /*2f70*/  BRA.U !UP0, `(.L_x_1368) ;  /* 0x00000001089c7547 */ /* 0x000fea000b800000 */
[----:B------:R-:W-:-:S09]  /*2f80*/  UISETP.NE.AND UP0, UPT, UR4, 0x1d, UPT ;  /* 0x0000001d0400788c */ /* 0x000fd2000bf05270 */
[----:B------:R-:W-:Y:S05]  /*2f90*/  BRA.U !UP0, `(.L_x_1369) ;  /* 0x0000000108887547 */ /* 0x000fea000b800000 */
[----:B------:R-:W-:-:S09]  /*2fa0*/  UISETP.NE.AND UP0, UPT, UR4, 0x2c, UPT ;  /* 0x0000002c0400788c */ /* 0x000fd2000bf05270 */
[----:B------:R-:W-:Y:S05]  /*2fb0*/  BRA.U !UP0, `(.L_x_1370) ;  /* 0x0000000108447547 */ /* 0x000fea000b800000 */
.L_x_1340:
[----:B------:R-:W-:Y:S01]  /*2fc0*/  MOV R0, 0x0 ;  /* 0x0000000000007802 */ /* 0x000fe20000000f00 */
[----:B------:R-:W0:Y:S01]  /*2fd0*/  LDCU.64 UR6, c[0x4][0x158] ;  /* 0x01002b00ff0677ac */ /* 0x000e220008000a00 */
[----:B------:R-:W-:Y:S02]  /*2fe0*/  HFMA2 R13, -RZ, RZ, 0, 0 ;  /* 0x00000000ff0d7431 */ /* 0x000fe400000001ff */
[----:B------:R-:W-:Y:S01]  /*2ff0*/  IMAD.MOV.U32 R8, RZ, RZ, 0x65 ;  /* 0x00000065ff087424 */ /* 0x000fe200078e00ff */
[----:B------:R1:W2:Y:S01]  /*3000*/  LDC.64 R2, c[0x4][R0] ;  /* 0x0100000000027b82 */ /* 0x0002a20000000a00 */
[----:B------:R-:W3:Y:S01]  /*3010*/  LDCU.64 UR8, c[0x4][0x160] ;  /* 0x01002c00ff0877ac */ /* 0x000ee20008000a00 */
[----:B------:R-:W-:Y:S01]  /*3020*/  IMAD.MOV.U32 R12, RZ, RZ, 0x1 ;  /* 0x00000001ff0c7424 */ /* 0x000fe200078e00ff */
[----:B------:R-:W4:Y:S01]  /*3030*/  LDCU.64 UR4, c[0x4][0x50] ;  /* 0x01000a00ff0477ac */ /* 0x000f220008000a00 */
[----:B0-----:R-:W-:Y:S02]  /*3040*/  IMAD.U32 R4, RZ, RZ, UR6 ;  /* 0x00000006ff047e24 */ /* 0x001fe4000f8e00ff */
[----:B------:R-:W-:Y:S01]  /*3050*/  IMAD.U32 R5, RZ, RZ, UR7 ;  /* 0x00000007ff057e24 */ /* 0x000fe2000f8e00ff */
[----:B---3--:R-:W-:Y:S01]  /*3060*/  MOV R6, UR8 ;  /* 0x0000000800067c02 */ /* 0x008fe20008000f00 */
[----:B------:R-:W-:-:S02]  /*3070*/  IMAD.U32 R7, RZ, RZ, UR9 ;  /* 0x00000009ff077e24 */ /* 0x000fc4000f8e00ff */
[----:B----4-:R-:W-:Y:S01]  /*3080*/  IMAD.U32 R10, RZ, RZ, UR4 ;  /* 0x00000004ff0a7e24 */ /* 0x010fe2000f8e00ff */
[----:B-1----:R-:W-:-:S07]  /*3090*/  MOV R11, UR5 ;  /* 0x00000005000b7c02 */ /* 0x002fce0008000f00 */
[----:B------:R-:W-:-:S07]  /*30a0*/  LEPC R20, `(.L_x_1371) ;  /* 0x000000001014794e */ /* 0x000fce0000000000 */
[----:B--2---:R-:W-:Y:S05]  /*30b0*/  CALL.ABS.NOINC R2 ;  /* 0x0000000002007343 */ /* 0x004fea0003c00000 */
.L_x_1371:
[----:B------:R-:W-:Y:S05]  /*30c0*/  BRA `(.L_x_1341) ;  /* 0x0000000000507947 */ /* 0x000fea0003800000 */
.L_x_1370:
        /* <DEDUP_REMOVED lines=15> */
.L_x_1369:
[----:B------:R-:W0:Y:S02]  /*31c0*/  F2I.U64.TRUNC R4, R4 ;  /* 0x0000000400047311 */ /* 0x000e24000020d800 */
[----:B0-----:R1:W-:Y:S01]  /*31d0*/  STG.E.64 desc[UR36][R2.64], R4 ;  /* 0x0000000402007986 */ /* 0x0013e2000c101b24 */
[----:B------:R-:W-:Y:S05]  /*31e0*/  BRA `(.L_x_1341) ;  /* 0x0000000000087947 */ /* 0x000fea0003800000 */
.L_x_1368:
[----:B------:R-:W0:Y:S02]  /*31f0*/  F2I.FTZ.U32.TRUNC.NTZ R5, R4 ;  /* 0x0000000400057305 */ /* 0x000e24000021f000 */
[----:B0-----:R0:W-:Y:S02]  /*3200*/  STG.E desc[UR36][R2.64], R5 ;  /* 0x0000000502007986 */ /* 0x0011e4000c101924 */
.L_x_1341:
[----:B------:R-:W-:-:S07]  /*3210*/  VIADD R17, R17, 0x80 ;  /* 0x0000008011117836 */ /* 0x000fce0000000000 */
.L_x_1305:
[----:B------:R-:W-:Y:S05]  /*3220*/  BSYNC.RECONVERGENT B7 ;  /* 0x0000000000077941 */ /* 0x000fea0003800200 */
.L_x_1304:
[----:B------:R-:W5:Y:S01]  /*3230*/  LDCU UR4, c[0x0][0x380] ;  /* 0x00007000ff0477ac */ /* 0x000f620008000800 */
[----:B------:R-:W-:Y:S01]  /*3240*/  BSSY.RECONVERGENT B7, `(.L_x_1372) ;  /* 0x0000314000077945 */ /* 0x000fe20003800200 */
[----:B-----5:R-:W-:-:S13]  /*3250*/  ISETP.GE.AND P0, PT, R17, UR4, PT ;  /* 0x0000000411007c0c */ /* 0x020fda000bf06270 */
[----:B------:R-:W-:Y:S05]  /*3260*/  @P0 BRA `(.L_x_1373) ;  /* 0x0000003000440947 */ /* 0x000fea0003800000 */
[----:B------:R-:W5:Y:S01]  /*3270*/  LDCU UR4, c[0x0][0x388] ;  /* 0x00007100ff0477ac */ /* 0x000f620008000800 */
[----:B---34-:R-:W-:Y:S02]  /*3280*/  HFMA2 R0, -RZ, RZ, 0, 0 ;  /* 0x00000000ff007431 */ /* 0x018fe400000001ff */
[----:B------:R-:W-:Y:S01]  /*3290*/  IMAD.MOV.U32 R16, RZ, RZ, RZ ;  /* 0x000000ffff107224 */ /* 0x000fe200078e00ff */
[----:B-----5:R-:W-:-:S09]  /*32a0*/  UISETP.NE.AND UP0, UPT, UR4, URZ, UPT ;  /* 0x000000ff0400728c */ /* 0x020fd2000bf05270 */
[----:B------:R-:W-:Y:S05]  /*32b0*/  BRA.U !UP0, `(.L_x_1374) ;  /* 0x0000001108a87547 */ /* 0x000fea000b800000 */
[----:B------:R-:W0:Y:S01]  /*32c0*/  LDCU.64 UR4, c[0x0][0x390] ;  /* 0x00007200ff0477ac */ /* 0x000e220008000a00 */
[----:B------:R-:W-:Y:S01]  /*32d0*/  IMAD.MOV.U32 R16, RZ, RZ, RZ ;  /* 0x000000ffff107224 */ /* 0x000fe200078e00ff */
[----:B------:R-:W3:Y:S01]  /*32e0*/  LDCU UR6, c[0x0][0x38c] ;  /* 0x00007180ff0677ac */ /* 0x000ee20008000800 */
[----:B------:R-:W4:Y:S01]  /*32f0*/  LDCU.64 UR8, c[0x0][0x4b8] ;  /* 0x00009700ff0877ac */ /* 0x000f220008000a00 */
[----:B------:R-:W-:Y:S01]  /*3300*/  UISETP.NE.AND UP0, UPT, UR40, URZ, UPT ;  /* 0x000000ff2800728c */ /* 0x000fe2000bf05270 */
[----:B012---:R-:W-:-:S05]  /*3310*/  IMAD.HI.U32 R2, R17, UR4, R16 ;  /* 0x0000000411027c27 */ /* 0x007fca000f8e0010 */
[----:B------:R-:W-:-:S04]  /*3320*/  SHF.R.U32.HI R3, RZ, UR5, R2 ;  /* 0x00000005ff037c19 */ /* 0x000fc80008011602 */
[----:B------:R-:W-:-:S05]  /*3330*/  IADD3 R0, PT, PT, -R3, RZ, RZ ;  /* 0x000000ff03007210 */ /* 0x000fca0007ffe1ff */
[----:B---3--:R-:W-:-:S04]  /*3340*/  IMAD R0, R0, UR6, R17 ;  /* 0x0000000600007c24 */ /* 0x008fc8000f8e0211 */
[C---:B----4-:R-:W-:Y:S02]  /*3350*/  IMAD R16, R0.reuse, UR8, RZ ;  /* 0x0000000800107c24 */ /* 0x050fe4000f8e02ff */
        /* <DEDUP_REMOVED lines=288> */
.L_x_1374:
[----:B------:R-:W0:Y:S01]  /*4560*/  LDCU.64 UR6, c[0x0][0x588] ;  /* 0x0000b100ff0677ac */ /* 0x000e220008000a00 */
[----:B------:R-:W-:Y:S01]  /*4570*/  BSSY.RECONVERGENT B6, `(.L_x_1375) ;  /* 0x00000e5000067945 */ /* 0x000fe20003800200 */
[----:B------:R-:W-:-:S04]  /*4580*/  UPRMT UR4, UR41, 0x9910, URZ ;  /* 0x0000991029047896 */ /* 0x000fc800080000ff */
[----:B------:R-:W-:Y:S01]  /*4590*/  UISETP.GT.AND UP0, UPT, UR4, 0x9, UPT ;  /* 0x000000090400788c */ /* 0x000fe2000bf04270 */
[----:B012---:R-:W-:-:S05]  /*45a0*/  IADD3 R2, P0, PT, R0, UR6, RZ ;  /* 0x0000000600027c10 */ /* 0x007fca000ff1e0ff */
        /* <DEDUP_REMOVED lines=13> */
.L_x_1379:
[----:B------:R-:W2:Y:S02]  /*4680*/  LDG.E.U8 R0, desc[UR36][R2.64] ;  /* 0x0000002402007981 */ /* 0x000ea4000c1e1100 */
[----:B--2---:R-:W-:Y:S01]  /*4690*/  I2FP.F32.U32 R0, R0 ;  /* 0x0000000000007245 */ /* 0x004fe20000201000 */
[----:B------:R-:W-:Y:S06]  /*46a0*/  BRA `(.L_x_1381) ;  /* 0x0000000c00447947 */ /* 0x000fec0003800000 */
.L_x_1378:
        /* <DEDUP_REMOVED lines=9> */
.L_x_1383:
[----:B------:R-:W2:Y:S02]  /*4740*/  LDG.E R0, desc[UR36][R2.64] ;  /* 0x0000002402007981 */ /* 0x000ea4000c1e1900 */
[----:B--2---:R-:W-:Y:S01]  /*4750*/  I2FP.F32.S32 R0, R0 ;  /* 0x0000000000007245 */ /* 0x004fe20000201400 */
[----:B------:R-:W-:Y:S06]  /*4760*/  BRA `(.L_x_1381) ;  /* 0x0000000c00147947 */ /* 0x000fec0003800000 */
.L_x_1382:
[----:B------:R-:W2:Y:S02]  /*4770*/  LDG.E.U16 R0, desc[UR36][R2.64] ;  /* 0x0000002402007981 */ /* 0x000ea4000c1e1500 */
[----:B--2---:R-:W2:Y:S01]  /*4780*/  I2F.S16 R0, R0 ;  /* 0x0000000000007306 */ /* 0x004ea20000101400 */
[----:B------:R-:W-:Y:S05]  /*4790*/  BRA `(.L_x_1381) ;  /* 0x0000000c00087947 */ /* 0x000fea0003800000 */
.L_x_1377:
        /* <DEDUP_REMOVED lines=8> */
.L_x_1385:
[----:B------:R-:W2:Y:S02]  /*4820*/  LDG.E.U16 R0, desc[UR36][R2.64] ;  /* 0x0000002402007981 */ /* 0x000ea4000c1e1500 */
[----:B--2---:R-:W-:Y:S01]  /*4830*/  HADD2.F32 R0, -RZ, R0.H0_H0 ;  /* 0x20000000ff007230 */ /* 0x004fe20000004100 */
[----:B------:R-:W-:Y:S06]  /*4840*/  BRA `(.L_x_1381) ;  /* 0x0000000800dc7947 */ /* 0x000fec0003800000 */
.L_x_1384:
        /* <DEDUP_REMOVED lines=8> */
.L_x_1387:
[----:B------:R-:W2:Y:S02]  /*48d0*/  LDG.E.U16 R0, desc[UR36][R2.64] ;  /* 0x0000002402007981 */ /* 0x000ea4000c1e1500 */
[----:B--2---:R-:W-:Y:S01]  /*48e0*/  HADD2.F32 R0, -RZ, R0.H0_H0 ;  /* 0x20000000ff007230 */ /* 0x004fe20000004100 */
[----:B------:R-:W-:Y:S06]  /*48f0*/  BRA `(.L_x_1381) ;  /* 0x0000000800b07947 */ /* 0x000fec0003800000 */
.L_x_1386:
        /* <DEDUP_REMOVED lines=11> */
.L_x_1376:
        /* <DEDUP_REMOVED lines=12> */
.L_x_1390:
        /* <DEDUP_REMOVED lines=11> */
.L_x_1389:
        /* <DEDUP_REMOVED lines=23> */
[----:B------:R-:W-:Y:S01]  /*4c90*/  LOP3.LUT R0, R5, 0x80000000, R0, 0xf8, !PT ;  /* 0x8000000005007812 */ /* 0x000fe200078ef800 */
[----:B------:R-:W-:Y:S06]  /*4ca0*/  BRA `(.L_x_1381) ;  /* 0x0000000400c47947 */ /* 0x000fec0003800000 */
.L_x_1392:
        /* <DEDUP_REMOVED lines=10> */
[----:B------:R-:W-:Y:S01]  /*4d50*/  LOP3.LUT R0, R0, 0x80000000, R5, 0xf8, !PT ;  /* 0x8000000000007812 */ /* 0x000fe200078ef805 */
[----:B------:R-:W-:Y:S06]  /*4d60*/  BRA `(.L_x_1381) ;  /* 0x0000000400947947 */ /* 0x000fec0003800000 */
.L_x_1391:
[----:B------:R-:W2:Y:S02]  /*4d70*/  LDG.E.U16 R0, desc[UR36][R2.64] ;  /* 0x0000002402007981 */ /* 0x000ea4000c1e1500 */
[----:B--2---:R-:W-:Y:S01]  /*4d80*/  IMAD.U32 R0, R0, 0x10000, RZ ;  /* 0x0001000000007824 */ /* 0x004fe200078e00ff */
[----:B------:R-:W-:Y:S06]  /*4d90*/  BRA `(.L_x_1381) ;  /* 0x0000000400887947 */ /* 0x000fec0003800000 */
.L_x_1388:
        /* <DEDUP_REMOVED lines=11> */
.L_x_1395:
[----:B------:R-:W2:Y:S01]  /*4e50*/  LDG.E.U8 R3, desc[UR36][R2.64] ;  /* 0x0000002402037981 */ /* 0x000ea2000c1e1100 */
        /* <DEDUP_REMOVED lines=19> */
.L_x_1397:
[----:B------:R-:W-:Y:S05]  /*4f90*/  BSYNC.RECONVERGENT B0 ;  /* 0x0000000000007941 */ /* 0x000fea0003800200 */
.L_x_1396:
[----:B------:R-:W-:Y:S01]  /*4fa0*/  IMAD.SHL.U32 R0, R0, 0x100000, RZ ;  /* 0x0010000000007824 */ /* 0x000fe200078e00ff */
[----:B------:R-:W-:-:S04]  /*4fb0*/  LEA R2, R2, 0x3b800000, 0x17 ;  /* 0x3b80000002027811 */ /* 0x000fc800078eb8ff */
[----:B------:R-:W-:Y:S01]  /*4fc0*/  LOP3.LUT R0, R2, R0, R7, 0xfe, !PT ;  /* 0x0000000002007212 */ /* 0x000fe200078efe07 */
[----:B------:R-:W-:Y:S06]  /*4fd0*/  BRA `(.L_x_1381) ;  /* 0x0000000000f87947 */ /* 0x000fec0003800000 */
.L_x_1394:
[----:B------:R-:W2:Y:S01]  /*4fe0*/  LDG.E.U8 R3, desc[UR36][R2.64] ;  /* 0x0000002402037981 */ /* 0x000ea2000c1e1100 */
        /* <DEDUP_REMOVED lines=19> */
.L_x_1399:
[----:B------:R-:W-:Y:S05]  /*5120*/  BSYNC.RECONVERGENT B0 ;  /* 0x0000000000007941 */ /* 0x000fea0003800200 */
.L_x_1398:
[----:B------:R-:W-:Y:S02]  /*5130*/  SHF.L.U32 R0, R0, 0x15, RZ ;  /* 0x0000001500007819 */ /* 0x000fe400000006ff */
[----:B------:R-:W-:-:S04]  /*5140*/  LEA R2, R2, 0x37800000, 0x17 ;  /* 0x3780000002027811 */ /* 0x000fc800078eb8ff */
[----:B------:R-:W-:Y:S01]  /*5150*/  LOP3.LUT R0, R2, R0, R7, 0xfe, !PT ;  /* 0x0000000002007212 */ /* 0x000fe200078efe07 */
[----:B------:R-:W-:Y:S06]  /*5160*/  BRA `(.L_x_1381) ;  /* 0x0000000000947947 */ /* 0x000fec0003800000 */
.L_x_1393:
        /* <DEDUP_REMOVED lines=8> */
[----:B--2---:R-:W-:-:S13]  /*51f0*/  ISETP.NE.AND P0, PT, R2, RZ, PT ;  /* 0x000000ff0200720c */ /* 0x004fda0003f05270 */
[----:B------:R-:W-:Y:S05]  /*5200*/  @!P0 BRA `(.L_x_1381) ;  /* 0x00000000006c8947 */ /* 0x000fea0003800000 */
[----:B------:R-:W-:-:S13]  /*5210*/  ISETP.NE.AND P0, PT, R2, 0xff, PT ;  /* 0x000000ff0200780c */ /* 0x000fda0003f05270 */
[----:B------:R-:W-:Y:S01]  /*5220*/  @!P0 IMAD.MOV.U32 R0, RZ, RZ, 0x7f800001 ;  /* 0x7f800001ff008424 */ /* 0x000fe200078e00ff */
[----:B------:R-:W-:Y:S01]  /*5230*/  @P0 SHF.L.U32 R0, R2, 0x17, RZ ;  /* 0x0000001702000819 */ /* 0x000fe200000006ff */
[----:B------:R-:W-:Y:S06]  /*5240*/  BRA `(.L_x_1381) ;  /* 0x00000000005c7947 */ /* 0x000fec0003800000 */
.L_x_1380:
        /* <DEDUP_REMOVED lines=16> */
.L_x_1402:
[----:B------:R-:W-:Y:S01]  /*5350*/  IMAD.MOV.U32 R0, RZ, RZ, RZ ;  /* 0x000000ffff007224 */ /* 0x000fe200078e00ff */
[----:B------:R-:W-:Y:S06]  /*5360*/  BRA `(.L_x_1381) ;  /* 0x0000000000147947 */ /* 0x000fec0003800000 */
.L_x_1401:
[----:B------:R-:W2:Y:S02]  /*5370*/  LDG.E.64 R2, desc[UR36][R2.64] ;  /* 0x0000002402027981 */ /* 0x000ea4000c1e1b00 */
[----:B--2---:R0:W1:Y:S02]  /*5380*/  I2F.U64 R0, R2 ;  /* 0x0000000200007312 */ /* 0x0040640000301000 */
[----:B01----:R-:W-:Y:S05]  /*5390*/  BRA `(.L_x_1381) ;  /* 0x0000000000087947 */ /* 0x003fea0003800000 */
.L_x_1400:
[----:B------:R-:W2:Y:S02]  /*53a0*/  LDG.E R0, desc[UR36][R2.64] ;  /* 0x0000002402007981 */ /* 0x000ea4000c1e1900 */
[----:B--2---:R-:W-:-:S07]  /*53b0*/  I2FP.F32.U32 R0, R0 ;  /* 0x0000000000007245 */ /* 0x004fce0000201000 */
.L_x_1381:
[----:B------:R-:W-:Y:S05]  /*53c0*/  BSYNC.RECONVERGENT B6 ;  /* 0x0000000000067941 */ /* 0x000fea0003800200 */
.L_x_1375:
[----:B01----:R-:W-:Y:S01]  /*53d0*/  IMAD.MOV.U32 R3, RZ, RZ, 0x3f000000 ;  /* 0x3f000000ff037424 */ /* 0x003fe200078e00ff */
[C---:B--2-45:R-:W-:Y:S01]  /*53e0*/  FSETP.GT.FTZ.AND P0, PT, |R0|.reuse, 0.56000000238418579102, PT ;  /* 0x3f0f5c290000780b */ /* 0x074fe20003f14200 */
[C---:B------:R-:W-:Y:S01]  /*53f0*/  FADD.FTZ R5, |R0|.reuse, -RZ ;  /* 0x800000ff00057221 */ /* 0x040fe20000010200 */
[C---:B------:R-:W-:Y:S01]  /*5400*/  FSETP.NEU.FTZ.AND P1, PT, |R0|.reuse, 1, PT ;  /* 0x3f8000000000780b */ /* 0x040fe20003f3d200 */
[----:B---3--:R-:W-:Y:S01]  /*5410*/  FFMA.FTZ R2, |R0|, -R3, 0.5 ;  /* 0x3f00000000027423 */ /* 0x008fe20000010a03 */
[----:B------:R-:W0:Y:S03]  /*5420*/  LDCU.64 UR6, c[0x0][0x580] ;  /* 0x0000b000ff0677ac */ /* 0x000e260008000a00 */
[----:B------:R-:W1:Y:S01]  /*5430*/  MUFU.RSQ R3, R2 ;  /* 0x0000000200037308 */ /* 0x000e620000001400 */
[----:B------:R-:W-:-:S04]  /*5440*/  UPRMT UR4, UR42, 0x9910, URZ ;  /* 0x000099102a047896 */ /* 0x000fc800080000ff */
[----:B------:R-:W-:Y:S01]  /*5450*/  UISETP.GT.AND UP0, UPT, UR4, 0x9, UPT ;  /* 0x000000090400788c */ /* 0x000fe2000bf04270 */
        /* <DEDUP_REMOVED lines=8> */
[----:B------:R-:W-:Y:S02]  /*54e0*/  IMAD.MOV.U32 R0, RZ, RZ, 0x3fd774eb ;  /* 0x3fd774ebff007424 */ /* 0x000fe400078e00ff */
        /* <DEDUP_REMOVED lines=12> */
[----:B------:R-:W-:-:S03]  /*55b0*/  IMAD.X R3, RZ, RZ, UR7, P2 ;  /* 0x00000007ff037e24 */ /* 0x000fc600090e06ff */
        /* <DEDUP_REMOVED lines=13> */
.L_x_1406:
[----:B------:R-:W0:Y:S02]  /*5690*/  F2I.S64.TRUNC R4, R4 ;  /* 0x0000000400047311 */ /* 0x000e24000020d900 */
[----:B0-----:R-:W-:-:S05]  /*56a0*/  MOV R7, R4 ;  /* 0x0000000400077202 */ /* 0x001fca0000000f00 */
[----:B------:R3:W-:Y:S01]  /*56b0*/  STG.E.U8 desc[UR36][R2.64], R7 ;  /* 0x0000000702007986 */ /* 0x0007e2000c101124 */
[----:B------:R-:W-:Y:S05]  /*56c0*/  BRA `(.L_x_1408) ;  /* 0x0000000c00287947 */ /* 0x000fea0003800000 */
.L_x_1405:
        /* <DEDUP_REMOVED lines=9> */
.L_x_1410:
[----:B------:R-:W0:Y:S02]  /*5760*/  F2I.FTZ.TRUNC.NTZ R5, R4 ;  /* 0x0000000400057305 */ /* 0x000e24000021f100 */
[----:B0-----:R2:W-:Y:S01]  /*5770*/  STG.E desc[UR36][R2.64], R5 ;  /* 0x0000000502007986 */ /* 0x0015e2000c101924 */
[----:B------:R-:W-:Y:S05]  /*5780*/  BRA `(.L_x_1408) ;  /* 0x0000000800f87947 */ /* 0x000fea0003800000 */
.L_x_1409:
[----:B------:R-:W0:Y:S02]  /*5790*/  F2I.FTZ.TRUNC.NTZ R5, R4 ;  /* 0x0000000400057305 */ /* 0x000e24000021f100 */
[----:B0-----:R0:W-:Y:S01]  /*57a0*/  STG.E.U16 desc[UR36][R2.64], R5 ;  /* 0x0000000502007986 */ /* 0x0011e2000c101524 */
[----:B------:R-:W-:Y:S05]  /*57b0*/  BRA `(.L_x_1408) ;  /* 0x0000000800ec7947 */ /* 0x000fea0003800000 */
.L_x_1404:
        /* <DEDUP_REMOVED lines=8> */
.L_x_1412:
[----:B------:R-:W-:-:S05]  /*5840*/  F2FP.F16.F32.PACK_AB R4, RZ, R4 ;  /* 0x00000004ff04723e */ /* 0x000fca00000000ff */
[----:B------:R0:W-:Y:S01]  /*5850*/  STG.E.U16 desc[UR36][R2.64], R4 ;  /* 0x0000000402007986 */ /* 0x0001e2000c101524 */
[----:B------:R-:W-:Y:S05]  /*5860*/  BRA `(.L_x_1408) ;  /* 0x0000000800c07947 */ /* 0x000fea0003800000 */
.L_x_1411:
        /* <DEDUP_REMOVED lines=9> */
.L_x_1414:
[----:B------:R-:W-:-:S04]  /*5900*/  F2FP.F16.F32.PACK_AB R5, RZ, R4 ;  /* 0x00000004ff05723e */ /* 0x000fc800000000ff */
[----:B------:R-:W-:-:S05]  /*5910*/  PRMT R5, R5, 0x5410, RZ ;  /* 0x0000541005057816 */ /* 0x000fca00000000ff */
[----:B------:R0:W-:Y:S01]  /*5920*/  STG.E desc[UR36][R2.64], R5 ;  /* 0x0000000502007986 */ /* 0x0001e2000c101924 */
[----:B------:R-:W-:Y:S05]  /*5930*/  BRA `(.L_x_1408) ;  /* 0x00000008008c7947 */ /* 0x000fea0003800000 */
.L_x_1413:
[----:B------:R-:W-:-:S06]  /*5940*/  FMUL.FTZ R4, R4, 1 ;  /* 0x3f80000004047820 */ /* 0x000fcc0000410000 */
[----:B------:R-:W0:Y:S02]  /*5950*/  F2F.F64.F32 R4, R4 ;  /* 0x0000000400047310 */ /* 0x000e240000201800 */
[----:B0-----:R0:W-:Y:S01]  /*5960*/  STG.E.64 desc[UR36][R2.64], R4 ;  /* 0x0000000402007986 */ /* 0x0011e2000c101b24 */
[----:B------:R-:W-:Y:S05]  /*5970*/  BRA `(.L_x_1408) ;  /* 0x00000008007c7947 */ /* 0x000fea0003800000 */
.L_x_1403:
        /* <DEDUP_REMOVED lines=13> */
.L_x_1418:
[----:B------:R-:W-:Y:S01]  /*5a50*/  LOP3.LUT R6, R4, 0x7fffffff, RZ, 0xc0, !PT ;  /* 0x7fffffff04067812 */ /* 0x000fe200078ec0ff */
[----:B------:R-:W-:Y:S01]  /*5a60*/  BSSY.RECONVERGENT B0, `(.L_x_1419) ;  /* 0x0000012000007945 */ /* 0x000fe20003800200 */
[----:B------:R-:W-:Y:S02]  /*5a70*/  IMAD.MOV.U32 R0, RZ, RZ, 0x80 ;  /* 0x00000080ff007424 */ /* 0x000fe400078e00ff */
        /* <DEDUP_REMOVED lines=13> */
.L_x_1421:
[----:B------:R-:W-:-:S04]  /*5b50*/  SHF.R.U32.HI R4, RZ, 0x18, R4 ;  /* 0x00000018ff047819 */ /* 0x000fc80000011604 */
[----:B------:R-:W-:-:S04]  /*5b60*/  LOP3.LUT R4, R5, 0x80, R4, 0xf8, !PT ;  /* 0x0000008005047812 */ /* 0x000fc800078ef804 */
[----:B------:R-:W-:-:S07]  /*5b70*/  PRMT R0, R4, 0x7610, R0 ;  /* 0x0000761004007816 */ /* 0x000fce0000000000 */
.L_x_1420:
[----:B------:R-:W-:Y:S05]  /*5b80*/  BSYNC.RECONVERGENT B0 ;  /* 0x0000000000007941 */ /* 0x000fea0003800200 */
.L_x_1419:
[----:B------:R0:W-:Y:S01]  /*5b90*/  STG.E.U8 desc[UR36][R2.64], R0 ;  /* 0x0000000002007986 */ /* 0x0001e2000c101124 */
[----:B------:R-:W-:Y:S05]  /*5ba0*/  BRA `(.L_x_1408) ;  /* 0x0000000400f07947 */ /* 0x000fea0003800000 */
.L_x_1417:
[----:B------:R-:W-:Y:S01]  /*5bb0*/  LOP3.LUT R6, R4, 0x7fffffff, RZ, 0xc0, !PT ;  /* 0x7fffffff04067812 */ /* 0x000fe200078ec0ff */
[----:B------:R-:W-:Y:S01]  /*5bc0*/  BSSY.RECONVERGENT B0, `(.L_x_1422) ;  /* 0x0000012000007945 */ /* 0x000fe20003800200 */
[----:B------:R-:W-:Y:S02]  /*5bd0*/  HFMA2 R0, -RZ, RZ, 0, 7.62939453125e-06 ;  /* 0x00000080ff007431 */ /* 0x000fe400000001ff */
        /* <DEDUP_REMOVED lines=13> */
.L_x_1424:
[----:B------:R-:W-:-:S04]  /*5cb0*/  SHF.R.U32.HI R4, RZ, 0x18, R4 ;  /* 0x00000018ff047819 */ /* 0x000fc80000011604 */
[----:B------:R-:W-:-:S04]  /*5cc0*/  LOP3.LUT R5, R5, 0x80, R4, 0xf8, !PT ;  /* 0x0000008005057812 */ /* 0x000fc800078ef804 */
[----:B------:R-:W-:-:S07]  /*5cd0*/  PRMT R0, R5, 0x7610, R0 ;  /* 0x0000761005007816 */ /* 0x000fce0000000000 */
.L_x_1423:
[----:B------:R-:W-:Y:S05]  /*5ce0*/  BSYNC.RECONVERGENT B0 ;  /* 0x0000000000007941 */ /* 0x000fea0003800200 */
.L_x_1422:
[----:B------:R0:W-:Y:S01]  /*5cf0*/  STG.E.U8 desc[UR36][R2.64], R0 ;  /* 0x0000000002007986 */ /* 0x0001e2000c101124 */
[----:B------:R-:W-:Y:S05]  /*5d00*/  BRA `(.L_x_1408) ;  /* 0x0000000400987947 */ /* 0x000fea0003800000 */
.L_x_1416:
[----:B------:R-:W-:-:S09]  /*5d10*/  UISETP.NE.AND UP0, UPT, UR4, 0x1c, UPT ;  /* 0x0000001c0400788c */ /* 0x000fd2000bf05270 */
[----:B------:R-:W-:Y:S05]  /*5d20*/  BRA.U !UP0, `(.L_x_1425) ;  /* 0x0000000108587547 */ /* 0x000fea000b800000 */
[----:B------:R-:W-:-:S09]  /*5d30*/  UISETP.NE.AND UP0, UPT, UR4, 0x1d, UPT ;  /* 0x0000001d0400788c */ /* 0x000fd2000bf05270 */
[----:B------:R-:W-:Y:S05]  /*5d40*/  BRA.U !UP0, `(.L_x_1426) ;  /* 0x0000000108447547 */ /* 0x000fea000b800000 */
[----:B------:R-:W-:-:S09]  /*5d50*/  UISETP.NE.AND UP0, UPT, UR4, 0x2c, UPT ;  /* 0x0000002c0400788c */ /* 0x000fd2000bf05270 */
[----:B------:R-:W-:Y:S05]  /*5d60*/  BRA.U UP0, `(.L_x_1407) ;  /* 0x0000000100a87547 */ /* 0x000fea000b800000 */
        /* <DEDUP_REMOVED lines=15> */
.L_x_1426:
[----:B------:R-:W0:Y:S02]  /*5e60*/  F2I.U64.TRUNC R4, R4 ;  /* 0x0000000400047311 */ /* 0x000e24000020d800 */
[----:B0-----:R0:W-:Y:S01]  /*5e70*/  STG.E.64 desc[UR36][R2.64], R4 ;  /* 0x0000000402007986 */ /* 0x0011e2000c101b24 */
[----:B------:R-:W-:Y:S05]  /*5e80*/  BRA `(.L_x_1408) ;  /* 0x0000000400387947 */ /* 0x000fea0003800000 */
.L_x_1425:
[----:B------:R-:W0:Y:S02]  /*5e90*/  F2I.FTZ.U32.TRUNC.NTZ R5, R4 ;  /* 0x0000000400057305 */ /* 0x000e24000021f000 */
[----:B0-----:R0:W-:Y:S01]  /*5ea0*/  STG.E desc[UR36][R2.64], R5 ;  /* 0x0000000502007986 */ /* 0x0011e2000c101924 */
[----:B------:R-:W-:Y:S05]  /*5eb0*/  BRA `(.L_x_1408) ;  /* 0x00000004002c7947 */ /* 0x000fea0003800000 */
.L_x_1415:
        /* <DEDUP_REMOVED lines=10> */
.L_x_1428:
[----:B------:R-:W-:Y:S01]  /*5f60*/  FMUL.FTZ R4, R4, 1 ;  /* 0x3f80000004047820 */ /* 0x000fe20000410000 */
[----:B------:R-:W-:-:S05]  /*5f70*/  CS2R R6, SRZ ;  /* 0x0000000000067805 */ /* 0x000fca000001ff00 */
[----:B------:R-:W0:Y:S02]  /*5f80*/  F2F.F64.F32 R4, R4 ;  /* 0x0000000400047310 */ /* 0x000e240000201800 */
[----:B0-----:R0:W-:Y:S01]  /*5f90*/  STG.E.128 desc[UR36][R2.64], R4 ;  /* 0x0000000402007986 */ /* 0x0011e2000c101d24 */
[----:B------:R-:W-:Y:S05]  /*5fa0*/  BRA `(.L_x_1408) ;  /* 0x0000000000f07947 */ /* 0x000fea0003800000 */
.L_x_1427:
[----:B------:R-:W-:-:S09]  /*5fb0*/  UISETP.NE.AND UP0, UPT, UR4, 0xf, UPT ;  /* 0x0000000f0400788c */ /* 0x000fd2000bf05270 */
[----:B------:R-:W-:Y:S05]  /*5fc0*/  BRA.U !UP0, `(.L_x_1429) ;  /* 0x0000000108e07547 */ /* 0x000fea000b800000 */
[----:B------:R-:W-:-:S09]  /*5fd0*/  UISETP.NE.AND UP0, UPT, UR4, 0x17, UPT ;  /* 0x000000170400788c */ /* 0x000fd2000bf05270 */
[----:B------:R-:W-:Y:S05]  /*5fe0*/  BRA.U !UP0, `(.L_x_1430) ;  /* 0x00000001088c7547 */ /* 0x000fea000b800000 */
[----:B------:R-:W-:-:S09]  /*5ff0*/  UISETP.NE.AND UP0, UPT, UR4, 0x18, UPT ;  /* 0x000000180400788c */ /* 0x000fd2000bf05270 */
[----:B------:R-:W-:Y:S05]  /*6000*/  BRA.U !UP0, `(.L_x_1431) ;  /* 0x0000000108447547 */ /* 0x000fea000b800000 */
.L_x_1407:
        /* <DEDUP_REMOVED lines=16> */
.L_x_1432:
[----:B------:R-:W-:Y:S05]  /*6110*/  BRA `(.L_x_1408) ;  /* 0x0000000000947947 */ /* 0x000fea0003800000 */
.L_x_1431:
[----:B------:R-:W-:Y:S01]  /*6120*/  LOP3.LUT R6, R4, 0x7fffffff, RZ, 0xc0, !PT ;  /* 0x7fffffff04067812 */ /* 0x000fe200078ec0ff */
[----:B------:R-:W-:Y:S01]  /*6130*/  BSSY.RECONVERGENT B0, `(.L_x_1433) ;  /* 0x000000b000007945 */ /* 0x000fe20003800200 */
[----:B------:R-:W-:Y:S01]  /*6140*/  SHF.R.U32.HI R7, RZ, 0x18, R4 ;  /* 0x00000018ff077819 */ /* 0x000fe20000011604 */
[----:B------:R-:W-:Y:S01]  /*6150*/  IMAD.MOV.U32 R0, RZ, RZ, 0x7f ;  /* 0x0000007fff007424 */ /* 0x000fe200078e00ff */
        /* <DEDUP_REMOVED lines=8> */
.L_x_1434:
[----:B------:R-:W-:Y:S05]  /*61e0*/  BSYNC.RECONVERGENT B0 ;  /* 0x0000000000007941 */ /* 0x000fea0003800200 */
.L_x_1433:
[----:B------:R-:W-:-:S05]  /*61f0*/  LOP3.LUT R5, R0, 0x80, R7, 0xf8, !PT ;  /* 0x0000008000057812 */ /* 0x000fca00078ef807 */
[----:B------:R0:W-:Y:S01]  /*6200*/  STG.E.U8 desc[UR36][R2.64], R5 ;  /* 0x0000000502007986 */ /* 0x0001e2000c101124 */
[----:B------:R-:W-:Y:S05]  /*6210*/  BRA `(.L_x_1408) ;  /* 0x0000000000547947 */ /* 0x000fea0003800000 */
.L_x_1430:
[----:B------:R-:W-:Y:S01]  /*6220*/  LOP3.LUT R6, R4, 0x7fffffff, RZ, 0xc0, !PT ;  /* 0x7fffffff04067812 */ /* 0x000fe200078ec0ff */
[----:B------:R-:W-:Y:S03]  /*6230*/  BSSY.RECONVERGENT B0, `(.L_x_1435) ;  /* 0x000000d000007945 */ /* 0x000fe60003800200 */
        /* <DEDUP_REMOVED lines=9> */
.L_x_1436:
[----:B------:R-:W-:Y:S01]  /*62d0*/  HFMA2 R0, -RZ, RZ, 0, 7.569789886474609375e-06 ;  /* 0x0000007fff007431 */ /* 0x000fe200000001ff */
[----:B------:R-:W-:-:S04]  /*62e0*/  ISETP.GT.U32.AND P0, PT, R6, 0x7f800000, PT ;  /* 0x7f8000000600780c */ /* 0x000fc80003f04070 */
[----:B------:R-:W-:-:S09]  /*62f0*/  SEL R0, R0, 0x7c, P0 ;  /* 0x0000007c00007807 */ /* 0x000fd20000000000 */
.L_x_1437:
[----:B------:R-:W-:Y:S05]  /*6300*/  BSYNC.RECONVERGENT B0 ;  /* 0x0000000000007941 */ /* 0x000fea0003800200 */
.L_x_1435:
[----:B------:R-:W-:-:S04]  /*6310*/  SHF.R.U32.HI R5, RZ, 0x18, R4 ;  /* 0x00000018ff057819 */ /* 0x000fc80000011604 */
[----:B------:R-:W-:-:S05]  /*6320*/  LOP3.LUT R5, R0, 0x80, R5, 0xf8, !PT ;  /* 0x0000008000057812 */ /* 0x000fca00078ef805 */
[----:B------:R0:W-:Y:S01]  /*6330*/  STG.E.U8 desc[UR36][R2.64], R5 ;  /* 0x0000000502007986 */ /* 0x0001e2000c101124 */
[----:B------:R-:W-:Y:S05]  /*6340*/  BRA `(.L_x_1408) ;  /* 0x0000000000087947 */ /* 0x000fea0003800000 */
.L_x_1429:
[----:B------:R-:W-:-:S05]  /*6350*/  F2FP.BF16.F32.PACK_AB R4, RZ, R4 ;  /* 0x00000004ff04723e */ /* 0x000fca00000010ff */
[----:B------:R0:W-:Y:S02]  /*6360*/  STG.E.U16 desc[UR36][R2.64], R4 ;  /* 0x0000000402007986 */ /* 0x0001e4000c101524 */
.L_x_1408:
[----:B------:R-:W-:-:S07]  /*6370*/  VIADD R17, R17, 0x80 ;  /* 0x0000008011117836 */ /* 0x000fce0000000000 */
.L_x_1373:
[----:B------:R-:W-:Y:S05]  /*6380*/  BSYNC.RECONVERGENT B7 ;  /* 0x0000000000077941 */ /* 0x000fea0003800200 */
.L_x_1372:
[----:B------:R-:W5:Y:S01]  /*6390*/  LDCU UR4, c[0x0][0x380] ;  /* 0x00007000ff0477ac */ /* 0x000f620008000800 */
[----:B------:R-:W-:Y:S01]  /*63a0*/  BSSY.RECONVERGENT B7, `(.L_x_1438) ;  /* 0x0000314000077945 */ /* 0x000fe20003800200 */
[----:B-----5:R-:W-:-:S13]  /*63b0*/  ISETP.GE.AND P0, PT, R17, UR4, PT ;  /* 0x0000000411007c0c */ /* 0x020fda000bf06270 */
[----:B------:R-:W-:Y:S05]  /*63c0*/  @P0 BRA `(.L_x_1439) ;  /* 0x0000003000440947 */ /* 0x000fea0003800000 */
[----:B------:R-:W5:Y:S01]  /*63d0*/  LDCU UR4, c[0x0][0x388] ;  /* 0x00007100ff0477ac */ /* 0x000f620008000800 */
[----:B0--34-:R-:W-:Y:S01]  /*63e0*/  MOV R0, RZ ;  /* 0x000000ff00007202 */ /* 0x019fe20000000f00 */
[----:B------:R-:W-:Y:S01]  /*63f0*/  IMAD.MOV.U32 R16, RZ, RZ, RZ ;  /* 0x000000ffff107224 */ /* 0x000fe200078e00ff */
[----:B-----5:R-:W-:-:S09]  /*6400*/  UISETP.NE.AND UP0, UPT, UR4, URZ, UPT ;  /* 0x000000ff0400728c */ /* 0x020fd2000bf05270 */
[----:B------:R-:W-:Y:S05]  /*6410*/  BRA.U !UP0, `(.L_x_1440) ;  /* 0x0000001108a87547 */ /* 0x000fea000b800000 */
[----:B------:R-:W1:Y:S01]  /*6420*/  LDCU.64 UR4, c[0x0][0x390] ;  /* 0x00007200ff0477ac */ /* 0x000e620008000a00 */
[----:B------:R-:W-:Y:S01]  /*6430*/  HFMA2 R16, -RZ, RZ, 0, 0 ;  /* 0x00000000ff107431 */ /* 0x000fe200000001ff */
[----:B------:R-:W0:Y:S01]  /*6440*/  LDCU UR6, c[0x0][0x38c] ;  /* 0x00007180ff0677ac */ /* 0x000e220008000800 */
[----:B------:R-:W3:Y:S01]  /*6450*/  LDCU.64 UR8, c[0x0][0x4b8] ;  /* 0x00009700ff0877ac */ /* 0x000ee20008000a00 */
[----:B------:R-:W-:Y:S02]  /*6460*/  UISETP.NE.AND UP0, UPT, UR40, URZ, UPT ;  /* 0x000000ff2800728c */ /* 0x000fe4000bf05270 */
[----:B-12---:R-:W-:-:S05]  /*6470*/  IMAD.HI.U32 R2, R17, UR4, R16 ;  /* 0x0000000411027c27 */ /* 0x006fca000f8e0010 */
[----:B------:R-:W-:-:S05]  /*6480*/  SHF.R.U32.HI R3, RZ, UR5, R2 ;  /* 0x00000005ff037c19 */ /* 0x000fca0008011602 */
[----:B------:R-:W-:-:S04]  /*6490*/  IMAD.MOV R0, RZ, RZ, -R3 ;  /* 0x000000ffff007224 */ /* 0x000fc800078e0a03 */
[----:B0-----:R-:W-:-:S04]  /*64a0*/  IMAD R0, R0, UR6, R17 ;  /* 0x0000000600007c24 */ /* 0x001fc8000f8e0211 */
[C---:B---3--:R-:W-:Y:S02]  /*64b0*/  IMAD R16, R0.reuse, UR8, RZ ;  /* 0x0000000800107c24 */ /* 0x048fe4000f8e02ff */
        /* <DEDUP_REMOVED lines=288> */
.L_x_1440:
[----:B------:R-:W1:Y:S01]  /*76c0*/  LDCU.64 UR6, c[0x0][0x588] ;  /* 0x0000b100ff0677ac */ /* 0x000e620008000a00 */
[----:B------:R-:W-:Y:S01]  /*76d0*/  BSSY.RECONVERGENT B6, `(.L_x_1441) ;  /* 0x00000e5000067945 */ /* 0x000fe20003800200 */
[----:B------:R-:W-:-:S04]  /*76e0*/  UPRMT UR4, UR41, 0x9910, URZ ;  /* 0x0000991029047896 */ /* 0x000fc800080000ff */
[----:B------:R-:W-:Y:S01]  /*76f0*/  UISETP.GT.AND UP0, UPT, UR4, 0x9, UPT ;  /* 0x000000090400788c */ /* 0x000fe2000bf04270 */
[----:B-12---:R-:W-:-:S04]  /*7700*/  IADD3 R2, P0, PT, R0, UR6, RZ ;  /* 0x0000000600027c10 */ /* 0x006fc8000ff1e0ff */
        /* <DEDUP_REMOVED lines=11> */
[----:B--2---:R0:W1:Y:S01]  /*77c0*/  I2F.S16 R0, R2 ;  /* 0x0000000200007306 */ /* 0x0040620000101400 */
[----:B------:R-:W-:Y:S05]  /*77d0*/  BRA `(.L_x_1447) ;  /* 0x0000000c00507947 */ /* 0x000fea0003800000 */
.L_x_1445:
[----:B------:R-:W2:Y:S02]  /*77e0*/  LDG.E.U8 R0, desc[UR36][R2.64] ;  /* 0x0000002402007981 */ /* 0x000ea4000c1e1100 */
[----:B--2---:R-:W-:Y:S01]  /*77f0*/  I2FP.F32.U32 R0, R0 ;  /* 0x0000000000007245 */ /* 0x004fe20000201000 */
[----:B------:R-:W-:Y:S06]  /*7800*/  BRA `(.L_x_1447) ;  /* 0x0000000c00447947 */ /* 0x000fec0003800000 */
.L_x_1444:
[----:B------:R-:W-:-:S09]  /*7810*/  UISETP.NE.AND UP0, UPT, UR4, 0x2, UPT ;  /* 0x000000020400788c */ /* 0x000fd2000bf05270 */
[----:B------:R-:W-:Y:S05]  /*7820*/  BRA.U !UP0, `(.L_x_1448) ;  /* 0x0000000108287547 */ /* 0x000fea000b800000 */
[----:B------:R-:W-:-:S09]  /*7830*/  UISETP.NE.AND UP0, UPT, UR4, 0x3, UPT ;  /* 0x000000030400788c */ /* 0x000fd2000bf05270 */
[----:B------:R-:W-:Y:S05]  /*7840*/  BRA.U !UP0, `(.L_x_1449) ;  /* 0x0000000108147547 */ /* 0x000fea000b800000 */
[----:B------:R-:W-:-:S09]  /*7850*/  UISETP.NE.AND UP0, UPT, UR4, 0x4, UPT ;  /* 0x000000040400788c */ /* 0x000fd2000bf05270 */
[----:B------:R-:W-:Y:S05]  /*7860*/  BRA.U UP0, `(.L_x_1446) ;  /* 0x0000000900d07547 */ /* 0x000fea000b800000 */
[----:B------:R-:W2:Y:S02]  /*7870*/  LDG.E.64 R2, desc[UR36][R2.64] ;  /* 0x0000002402027981 */ /* 0x000ea4000c1e1b00 */
[----:B--2---:R3:W4:Y:S02]  /*7880*/  I2F.S64 R0, R2 ;  /* 0x0000000200007312 */ /* 0x0047240000301400 */
[----:B---34-:R-:W-:Y:S05]  /*7890*/  BRA `(.L_x_1447) ;  /* 0x0000000c00207947 */ /* 0x018fea0003800000 */
.L_x_1449:
[----:B------:R-:W2:Y:S02]  /*78a0*/  LDG.E R0, desc[UR36][R2.64] ;  /* 0x0000002402007981 */ /* 0x000ea4000c1e1900 */
[----:B--2---:R-:W-:Y:S01]  /*78b0*/  I2FP.F32.S32 R0, R0 ;  /* 0x0000000000007245 */ /* 0x004fe20000201400 */
[----:B------:R-:W-:Y:S06]  /*78c0*/  BRA `(.L_x_1447) ;  /* 0x0000000c00147947 */ /* 0x000fec0003800000 */
.L_x_1448:
[----:B------:R-:W2:Y:S02]  /*78d0*/  LDG.E.U16 R0, desc[UR36][R2.64] ;  /* 0x0000002402007981 */ /* 0x000ea4000c1e1500 */
[----:B--2---:R-:W2:Y:S01]  /*78e0*/  I2F.S16 R0, R0 ;  /* 0x0000000000007306 */ /* 0x004ea20000101400 */
[----:B------:R-:W-:Y:S05]  /*78f0*/  BRA `(.L_x_1447) ;  /* 0x0000000c00087947 */ /* 0x000fea0003800000 */
.L_x_1443:
        /* <DEDUP_REMOVED lines=8> */
.L_x_1451:
[----:B------:R-:W2:Y:S02]  /*7980*/  LDG.E.U16 R0, desc[UR36][R2.64] ;  /* 0x0000002402007981 */ /* 0x000ea4000c1e1500 */
[----:B--2---:R-:W-:Y:S01]  /*7990*/  HADD2.F32 R0, -RZ, R0.H0_H0 ;  /* 0x20000000ff007230 */ /* 0x004fe20000004100 */
[----:B------:R-:W-:Y:S06]  /*79a0*/  BRA `(.L_x_1447) ;  /* 0x0000000800dc7947 */ /* 0x000fec0003800000 */
.L_x_1450:
        /* <DEDUP_REMOVED lines=8> */
.L_x_1453:
[----:B------:R-:W2:Y:S02]  /*7a30*/  LDG.E.U16 R0, desc[UR36][R2.64] ;  /* 0x0000002402007981 */ /* 0x000ea4000c1e1500 */
[----:B--2---:R-:W-:Y:S01]  /*7a40*/  HADD2.F32 R0, -RZ, R0.H0_H0 ;  /* 0x20000000ff007230 */ /* 0x004fe20000004100 */
[----:B------:R-:W-:Y:S06]  /*7a50*/  BRA `(.L_x_1447) ;  /* 0x0000000800b07947 */ /* 0x000fec0003800000 */
.L_x_1452:
        /* <DEDUP_REMOVED lines=11> */
.L_x_1442:
        /* <DEDUP_REMOVED lines=12> */
.L_x_1456:
        /* <DEDUP_REMOVED lines=11> */
.L_x_1455:
        /* <DEDUP_REMOVED lines=23> */
[----:B------:R-:W-:Y:S01]  /*7df0*/  LOP3.LUT R0, R5, 0x80000000, R0, 0xf8, !PT ;  /* 0x8000000005007812 */ /* 0x000fe200078ef800 */
[----:B------:R-:W-:Y:S06]  /*7e00*/  BRA `(.L_x_1447) ;  /* 0x0000000400c47947 */ /* 0x000fec0003800000 */
.L_x_1458:
        /* <DEDUP_REMOVED lines=12> */
.L_x_1457:
[----:B------:R-:W2:Y:S02]  /*7ed0*/  LDG.E.U16 R0, desc[UR36][R2.64] ;  /* 0x0000002402007981 */ /* 0x000ea4000c1e1500 */
[----:B--2---:R-:W-:Y:S01]  /*7ee0*/  SHF.L.U32 R0, R0, 0x10, RZ ;  /* 0x0000001000007819 */ /* 0x004fe200000006ff */
[----:B------:R-:W-:Y:S06]  /*7ef0*/  BRA `(.L_x_1447) ;  /* 0x0000000400887947 */ /* 0x000fec0003800000 */
.L_x_1454:
        /* <DEDUP_REMOVED lines=11> */
.L_x_1461:
        /* <DEDUP_REMOVED lines=20> */
.L_x_1463:
[----:B------:R-:W-:Y:S05]  /*80f0*/  BSYNC.RECONVERGENT B0 ;  /* 0x0000000000007941 */ /* 0x000fea0003800200 */
.L_x_1462:
[----:B------:R-:W-:Y:S01]  /*8100*/  IMAD.SHL.U32 R0, R0, 0x100000, RZ ;  /* 0x0010000000007824 */ /* 0x000fe200078e00ff */
[----:B------:R-:W-:-:S04]  /*8110*/  LEA R2, R2, 0x3b800000, 0x17 ;  /* 0x3b80000002027811 */ /* 0x000fc800078eb8ff */
[----:B------:R-:W-:Y:S01]  /*8120*/  LOP3.LUT R0, R2, R0, R7, 0xfe, !PT ;  /* 0x0000000002007212 */ /* 0x000fe200078efe07 */
[----:B------:R-:W-:Y:S06]  /*8130*/  BRA `(.L_x_1447) ;  /* 0x0000000000f87947 */ /* 0x000fec0003800000 */
.L_x_1460:
        /* <DEDUP_REMOVED lines=20> */
.L_x_1465:
[----:B------:R-:W-:Y:S05]  /*8280*/  BSYNC.RECONVERGENT B0 ;  /* 0x0000000000007941 */ /* 0x000fea0003800200 */
.L_x_1464:
[----:B------:R-:W-:Y:S02]  /*8290*/  SHF.L.U32 R0, R0, 0x15, RZ ;  /* 0x0000001500007819 */ /* 0x000fe400000006ff */
[----:B------:R-:W-:-:S04]  /*82a0*/  LEA R2, R2, 0x37800000, 0x17 ;  /* 0x3780000002027811 */ /* 0x000fc800078eb8ff */
[----:B------:R-:W-:Y:S01]  /*82b0*/  LOP3.LUT R0, R2, R0, R7, 0xfe, !PT ;  /* 0x0000000002007212 */ /* 0x000fe200078efe07 */
[----:B------:R-:W-:Y:S06]  /*82c0*/  BRA `(.L_x_1447) ;  /* 0x0000000000947947 */ /* 0x000fec0003800000 */
.L_x_1459:
        /* <DEDUP_REMOVED lines=11> */
[----:B------:R-:W-:Y:S01]  /*8380*/  @!P0 MOV R0, 0x7f800001 ;  /* 0x7f80000100008802 */ /* 0x000fe20000000f00 */
[----:B------:R-:W-:Y:S01]  /*8390*/  @P0 IMAD.SHL.U32 R0, R2, 0x800000, RZ ;  /* 0x0080000002000824 */ /* 0x000fe200078e00ff */
[----:B------:R-:W-:Y:S06]  /*83a0*/  BRA `(.L_x_1447) ;  /* 0x00000000005c7947 */ /* 0x000fec0003800000 */
.L_x_1446:
        /* <DEDUP_REMOVED lines=16> */
.L_x_1468:
[----:B------:R-:W-:Y:S01]  /*84b0*/  IMAD.MOV.U32 R0, RZ, RZ, RZ ;  /* 0x000000ffff007224 */ /* 0x000fe200078e00ff */
[----:B------:R-:W-:Y:S06]  /*84c0*/  BRA `(.L_x_1447) ;  /* 0x0000000000147947 */ /* 0x000fec0003800000 */
.L_x_1467:
[----:B------:R-:W2:Y:S02]  /*84d0*/  LDG.E.64 R2, desc[UR36][R2.64] ;  /* 0x0000002402027981 */ /* 0x000ea4000c1e1b00 */
[----:B--2---:R0:W1:Y:S02]  /*84e0*/  I2F.U64 R0, R2 ;  /* 0x0000000200007312 */ /* 0x0040640000301000 */
[----:B01----:R-:W-:Y:S05]  /*84f0*/  BRA `(.L_x_1447) ;  /* 0x0000000000087947 */ /* 0x003fea0003800000 */
.L_x_1466:
[----:B------:R-:W2:Y:S02]  /*8500*/  LDG.E R0, desc[UR36][R2.64] ;  /* 0x0000002402007981 */ /* 0x000ea4000c1e1900 */
[----:B--2---:R-:W-:-:S07]  /*8510*/  I2FP.F32.U32 R0, R0 ;  /* 0x0000000000007245 */ /* 0x004fce0000201000 */
.L_x_1447:
[----:B------:R-:W-:Y:S05]  /*8520*/  BSYNC.RECONVERGENT B6 ;  /* 0x0000000000067941 */ /* 0x000fea0003800200 */
.L_x_1441:
[----:B---34-:R-:W-:Y:S01]  /*8530*/  HFMA2 R3, -RZ, RZ, 1.75, 0 ;  /* 0x3f000000ff037431 */ /* 0x018fe200000001ff */
[C---:B-12--5:R-:W-:Y:S01]  /*8540*/  FSETP.GT.FTZ.AND P0, PT, |R0|.reuse, 0.56000000238418579102, PT ;  /* 0x3f0f5c290000780b */ /* 0x066fe20003f14200 */
[C---:B------:R-:W-:Y:S01]  /*8550*/  FADD.FTZ R5, |R0|.reuse, -RZ ;  /* 0x800000ff00057221 */ /* 0x040fe20000010200 */
[C---:B------:R-:W-:Y:S01]  /*8560*/  FSETP.NEU.FTZ.AND P1, PT, |R0|.reuse, 1, PT ;  /* 0x3f8000000000780b */ /* 0x040fe20003f3d200 */
[----:B------:R-:W1:Y:S01]  /*8570*/  LDCU.64 UR6, c[0x0][0x580] ;  /* 0x0000b000ff0677ac */ /* 0x000e620008000a00 */
[----:B0-----:R-:W-:Y:S01]  /*8580*/  FFMA.FTZ R2, |R0|, -R3, 0.5 ;  /* 0x3f00000000027423 */ /* 0x001fe20000010a03 */
[----:B------:R-:W-:-:S03]  /*8590*/  UPRMT UR4, UR42, 0x9910, URZ ;  /* 0x000099102a047896 */ /* 0x000fc600080000ff */
        /* <DEDUP_REMOVED lines=19> */
[----:B-1----:R-:W-:-:S03]  /*86d0*/  IADD3 R2, P2, PT, R16, UR6, RZ ;  /* 0x0000000610027c10 */ /* 0x002fc6000ff5e0ff */
        /* <DEDUP_REMOVED lines=17> */
.L_x_1472:
[----:B------:R-:W0:Y:S02]  /*87f0*/  F2I.S64.TRUNC R4, R4 ;  /* 0x0000000400047311 */ /* 0x000e24000020d900 */
[----:B0-----:R-:W-:-:S05]  /*8800*/  MOV R7, R4 ;  /* 0x0000000400077202 */ /* 0x001fca0000000f00 */
[----:B------:R0:W-:Y:S01]  /*8810*/  STG.E.U8 desc[UR36][R2.64], R7 ;  /* 0x0000000702007986 */ /* 0x0001e2000c101124 */
[----:B------:R-:W-:Y:S05]  /*8820*/  BRA `(.L_x_1474) ;  /* 0x0000000c00287947 */ /* 0x000fea0003800000 */
.L_x_1471:
        /* <DEDUP_REMOVED lines=9> */
.L_x_1476:
[----:B------:R-:W0:Y:S02]  /*88c0*/  F2I.FTZ.TRUNC.NTZ R5, R4 ;  /* 0x0000000400057305 */ /* 0x000e24000021f100 */
[----:B0-----:R0:W-:Y:S01]  /*88d0*/  STG.E desc[UR36][R2.64], R5 ;  /* 0x0000000502007986 */ /* 0x0011e2000c101924 */
[----:B------:R-:W-:Y:S05]  /*88e0*/  BRA `(.L_x_1474) ;  /* 0x0000000800f87947 */ /* 0x000fea0003800000 */
.L_x_1475:
[----:B------:R-:W0:Y:S02]  /*88f0*/  F2I.FTZ.TRUNC.NTZ R5, R4 ;  /* 0x0000000400057305 */ /* 0x000e24000021f100 */
[----:B0-----:R0:W-:Y:S01]  /*8900*/  STG.E.U16 desc[UR36][R2.64], R5 ;  /* 0x0000000502007986 */ /* 0x0011e2000c101524 */
[----:B------:R-:W-:Y:S05]  /*8910*/  BRA `(.L_x_1474) ;  /* 0x0000000800ec7947 */ /* 0x000fea0003800000 */
.L_x_1470:
        /* <DEDUP_REMOVED lines=8> */
.L_x_1478:
[----:B------:R-:W-:-:S05]  /*89a0*/  F2FP.F16.F32.PACK_AB R4, RZ, R4 ;  /* 0x00000004ff04723e */ /* 0x000fca00000000ff */
[----:B------:R0:W-:Y:S01]  /*89b0*/  STG.E.U16 desc[UR36][R2.64], R4 ;  /* 0x0000000402007986 */ /* 0x0001e2000c101524 */
[----:B------:R-:W-:Y:S05]  /*89c0*/  BRA `(.L_x_1474) ;  /* 0x0000000800c07947 */ /* 0x000fea0003800000 */
.L_x_1477:
        /* <DEDUP_REMOVED lines=9> */
.L_x_1480:
[----:B------:R-:W-:-:S04]  /*8a60*/  F2FP.F16.F32.PACK_AB R5, RZ, R4 ;  /* 0x00000004ff05723e */ /* 0x000fc800000000ff */
[----:B------:R-:W-:-:S05]  /*8a70*/  PRMT R5, R5, 0x5410, RZ ;  /* 0x0000541005057816 */ /* 0x000fca00000000ff */
[----:B------:R0:W-:Y:S01]  /*8a80*/  STG.E desc[UR36][R2.64], R5 ;  /* 0x0000000502007986 */ /* 0x0001e2000c101924 */
[----:B------:R-:W-:Y:S05]  /*8a90*/  BRA `(.L_x_1474) ;  /* 0x00000008008c7947 */ /* 0x000fea0003800000 */
.L_x_1479:
[----:B------:R-:W-:-:S06]  /*8aa0*/  FMUL.FTZ R4, R4, 1 ;  /* 0x3f80000004047820 */ /* 0x000fcc0000410000 */
[----:B------:R-:W0:Y:S02]  /*8ab0*/  F2F.F64.F32 R4, R4 ;  /* 0x0000000400047310 */ /* 0x000e240000201800 */
[----:B0-----:R0:W-:Y:S01]  /*8ac0*/  STG.E.64 desc[UR36][R2.64], R4 ;  /* 0x0000000402007986 */ /* 0x0011e2000c101b24 */
[----:B------:R-:W-:Y:S05]  /*8ad0*/  BRA `(.L_x_1474) ;  /* 0x00000008007c7947 */ /* 0x000fea0003800000 */
.L_x_1469:
        /* <DEDUP_REMOVED lines=13> */
.L_x_1484:
        /* <DEDUP_REMOVED lines=16> */
.L_x_1487:
[----:B------:R-:W-:-:S04]  /*8cb0*/  SHF.R.U32.HI R4, RZ, 0x18, R4 ;  /* 0x00000018ff047819 */ /* 0x000fc80000011604 */
[----:B------:R-:W-:-:S04]  /*8cc0*/  LOP3.LUT R4, R5, 0x80, R4, 0xf8, !PT ;  /* 0x0000008005047812 */ /* 0x000fc800078ef804 */
[----:B------:R-:W-:-:S07]  /*8cd0*/  PRMT R0, R4, 0x7610, R0 ;  /* 0x0000761004007816 */ /* 0x000fce0000000000 */
.L_x_1486:
[----:B------:R-:W-:Y:S05]  /*8ce0*/  BSYNC.RECONVERGENT B0 ;  /* 0x0000000000007941 */ /* 0x000fea0003800200 */
.L_x_1485:
[----:B------:R0:W-:Y:S01]  /*8cf0*/  STG.E.U8 desc[UR36][R2.64], R0 ;  /* 0x0000000002007986 */ /* 0x0001e2000c101124 */
[----:B------:R-:W-:Y:S05]  /*8d00*/  BRA `(.L_x_1474) ;  /* 0x0000000400f07947 */ /* 0x000fea0003800000 */
.L_x_1483:
        /* <DEDUP_REMOVED lines=16> */
.L_x_1490:
[----:B------:R-:W-:-:S04]  /*8e10*/  SHF.R.U32.HI R4, RZ, 0x18, R4 ;  /* 0x00000018ff047819 */ /* 0x000fc80000011604 */
[----:B------:R-:W-:-:S04]  /*8e20*/  LOP3.LUT R5, R5, 0x80, R4, 0xf8, !PT ;  /* 0x0000008005057812 */ /* 0x000fc800078ef804 */
[----:B------:R-:W-:-:S07]  /*8e30*/  PRMT R0, R5, 0x7610, R0 ;  /* 0x0000761005007816 */ /* 0x000fce0000000000 */
.L_x_1489:
[----:B------:R-:W-:Y:S05]  /*8e40*/  BSYNC.RECONVERGENT B0 ;  /* 0x0000000000007941 */ /* 0x000fea0003800200 */
.L_x_1488:
[----:B------:R0:W-:Y:S01]  /*8e50*/  STG.E.U8 desc[UR36][R2.64], R0 ;  /* 0x0000000002007986 */ /* 0x0001e2000c101124 */
[----:B------:R-:W-:Y:S05]  /*8e60*/  BRA `(.L_x_1474) ;  /* 0x0000000400987947 */ /* 0x000fea0003800000 */
.L_x_1482:
        /* <DEDUP_REMOVED lines=21> */
.L_x_1492:
[----:B------:R-:W0:Y:S02]  /*8fc0*/  F2I.U64.TRUNC R4, R4 ;  /* 0x0000000400047311 */ /* 0x000e24000020d800 */
[----:B0-----:R0:W-:Y:S01]  /*8fd0*/  STG.E.64 desc[UR36][R2.64], R4 ;  /* 0x0000000402007986 */ /* 0x0011e2000c101b24 */
[----:B------:R-:W-:Y:S05]  /*8fe0*/  BRA `(.L_x_1474) ;  /* 0x0000000400387947 */ /* 0x000fea0003800000 */
.L_x_1491:
[----:B------:R-:W0:Y:S02]  /*8ff0*/  F2I.FTZ.U32.TRUNC.NTZ R5, R4 ;  /* 0x0000000400057305 */ /* 0x000e24000021f000 */
[----:B0-----:R0:W-:Y:S01]  /*9000*/  STG.E desc[UR36][R2.64], R5 ;  /* 0x0000000502007986 */ /* 0x0011e2000c101924 */
[----:B------:R-:W-:Y:S05]  /*9010*/  BRA `(.L_x_1474) ;  /* 0x00000004002c7947 */ /* 0x000fea0003800000 */
.L_x_1481:
        /* <DEDUP_REMOVED lines=10> */
.L_x_1494:
[----:B------:R-:W-:Y:S01]  /*90c0*/  FMUL.FTZ R4, R4, 1 ;  /* 0x3f80000004047820 */ /* 0x000fe20000410000 */
[----:B------:R-:W-:-:S05]  /*90d0*/  CS2R R6, SRZ ;  /* 0x0000000000067805 */ /* 0x000fca000001ff00 */
[----:B------:R-:W0:Y:S02]  /*90e0*/  F2F.F64.F32 R4, R4 ;  /* 0x0000000400047310 */ /* 0x000e240000201800 */
[----:B0-----:R4:W-:Y:S01]  /*90f0*/  STG.E.128 desc[UR36][R2.64], R4 ;  /* 0x0000000402007986 */ /* 0x0019e2000c101d24 */
[----:B------:R-:W-:Y:S05]  /*9100*/  BRA `(.L_x_1474) ;  /* 0x0000000000f07947 */ /* 0x000fea0003800000 */
.L_x_1493:
[----:B------:R-:W-:-:S09]  /*9110*/  UISETP.NE.AND UP0, UPT, UR4, 0xf, UPT ;  /* 0x0000000f0400788c */ /* 0x000fd2000bf05270 */
[----:B------:R-:W-:Y:S05]  /*9120*/  BRA.U !UP0, `(.L_x_1495) ;  /* 0x0000000108e07547 */ /* 0x000fea000b800000 */
[----:B------:R-:W-:-:S09]  /*9130*/  UISETP.NE.AND UP0, UPT, UR4, 0x17, UPT ;  /* 0x000000170400788c */ /* 0x000fd2000bf05270 */
[----:B------:R-:W-:Y:S05]  /*9140*/  BRA.U !UP0, `(.L_x_1496) ;  /* 0x00000001088c7547 */ /* 0x000fea000b800000 */
[----:B------:R-:W-:-:S09]  /*9150*/  UISETP.NE.AND UP0, UPT, UR4, 0x18, UPT ;  /* 0x000000180400788c */ /* 0x000fd2000bf05270 */
[----:B------:R-:W-:Y:S05]  /*9160*/  BRA.U !UP0, `(.L_x_1497) ;  /* 0x0000000108447547 */ /* 0x000fea000b800000 */
.L_x_1473:
        /* <DEDUP_REMOVED lines=16> */
.L_x_1498:
[----:B------:R-:W-:Y:S05]  /*9270*/  BRA `(.L_x_1474) ;  /* 0x0000000000947947 */ /* 0x000fea0003800000 */
.L_x_1497:
        /* <DEDUP_REMOVED lines=12> */
.L_x_1500:
[----:B------:R-:W-:Y:S05]  /*9340*/  BSYNC.RECONVERGENT B0 ;  /* 0x0000000000007941 */ /* 0x000fea0003800200 */
.L_x_1499:
[----:B------:R-:W-:-:S05]  /*9350*/  LOP3.LUT R5, R0, 0x80, R7, 0xf8, !PT ;  /* 0x0000008000057812 */ /* 0x000fca00078ef807 */
[----:B------:R2:W-:Y:S01]  /*9360*/  STG.E.U8 desc[UR36][R2.64], R5 ;  /* 0x0000000502007986 */ /* 0x0005e2000c101124 */
[----:B------:R-:W-:Y:S05]  /*9370*/  BRA `(.L_x_1474) ;  /* 0x0000000000547947 */ /* 0x000fea0003800000 */
.L_x_1496:
        /* <DEDUP_REMOVED lines=11> */
.L_x_1502:
[----:B------:R-:W-:Y:S01]  /*9430*/  HFMA2 R0, -RZ, RZ, 0, 7.569789886474609375e-06 ;  /* 0x0000007fff007431 */ /* 0x000fe200000001ff */
[----:B------:R-:W-:-:S04]  /*9440*/  ISETP.GT.U32.AND P0, PT, R6, 0x7f800000, PT ;  /* 0x7f8000000600780c */ /* 0x000fc80003f04070 */
[----:B------:R-:W-:-:S09]  /*9450*/  SEL R0, R0, 0x7c, P0 ;  /* 0x0000007c00007807 */ /* 0x000fd20000000000 */
.L_x_1503:
[----:B------:R-:W-:Y:S05]  /*9460*/  BSYNC.RECONVERGENT B0 ;  /* 0x0000000000007941 */ /* 0x000fea0003800200 */
.L_x_1501:
[----:B------:R-:W-:-:S04]  /*9470*/  SHF.R.U32.HI R5, RZ, 0x18, R4 ;  /* 0x00000018ff057819 */ /* 0x000fc80000011604 */
[----:B------:R-:W-:-:S05]  /*9480*/  LOP3.LUT R5, R0, 0x80, R5, 0xf8, !PT ;  /* 0x0000008000057812 */ /* 0x000fca00078ef805 */
[----:B------:R1:W-:Y:S01]  /*9490*/  STG.E.U8 desc[UR36][R2.64], R5 ;  /* 0x0000000502007986 */ /* 0x0003e2000c101124 */
[----:B------:R-:W-:Y:S05]  /*94a0*/  BRA `(.L_x_1474) ;  /* 0x0000000000087947 */ /* 0x000fea0003800000 */
.L_x_1495:
[----:B------:R-:W-:-:S05]  /*94b0*/  F2FP.BF16.F32.PACK_AB R4, RZ, R4 ;  /* 0x00000004ff04723e */ /* 0x000fca00000010ff */
[----:B------:R0:W-:Y:S02]  /*94c0*/  STG.E.U16 desc[UR36][R2.64], R4 ;  /* 0x0000000402007986 */ /* 0x0001e4000c101524 */
.L_x_1474:
[----:B------:R-:W-:-:S07]  /*94d0*/  VIADD R17, R17, 0x80 ;  /* 0x0000008011117836 */ /* 0x000fce0000000000 */
.L_x_1439:
[----:B------:R-:W-:Y:S05]  /*94e0*/  BSYNC.RECONVERGENT B7 ;  /* 0x0000000000077941 */ /* 0x000fea0003800200 */
.L_x_1438:
[----:B------:R-:W5:Y:S02]  /*94f0*/  LDCU UR4, c[0x0][0x380] ;  /* 0x00007000ff0477ac */ /* 0x000f640008000800 */
[----:B-----5:R-:W-:-:S13]  /*9500*/  ISETP.GE.AND P0, PT, R17, UR4, PT ;  /* 0x0000000411007c0c */ /* 0x020fda000bf06270 */
[----:B------:R-:W-:Y:S05]  /*9510*/  @P0 EXIT ;  /* 0x000000000000094d */ /* 0x000fea0003800000 */
        /* <DEDUP_REMOVED lines=303> */
.L_x_1504:
[----:B------:R-:W1:Y:S01]  /*a810*/  LDCU.128 UR8, c[0x0][0x580] ;  /* 0x0000b000ff0877ac */ /* 0x000e620008000c00 */
[----:B------:R-:W-:Y:S01]  /*a820*/  BSSY.RECONVERGENT B6, `(.L_x_1505) ;  /* 0x00000e7000067945 */ /* 0x000fe20003800200 */
[----:B------:R-:W-:-:S04]  /*a830*/  UPRMT UR4, UR41, 0x9910, URZ ;  /* 0x0000991029047896 */ /* 0x000fc800080000ff */
[----:B------:R-:W-:Y:S01]  /*a840*/  UISETP.GT.AND UP0, UPT, UR4, 0x9, UPT ;  /* 0x000000090400788c */ /* 0x000fe2000bf04270 */
[----:B-12---:R-:W-:Y:S02]  /*a850*/  IADD3 R2, P1, PT, R0, UR10, RZ ;  /* 0x0000000a00027c10 */ /* 0x006fe4000ff3e0ff */
        /* <DEDUP_REMOVED lines=13> */
[----:B--2---:R2:W3:Y:S01]  /*a930*/  I2F.S16 R0, R2 ;  /* 0x0000000200007306 */ /* 0x0044e20000101400 */
[----:B------:R-:W-:Y:S05]  /*a940*/  BRA `(.L_x_1511) ;  /* 0x0000000c00507947 */ /* 0x000fea0003800000 */
.L_x_1509:
[----:B------:R-:W2:Y:S02]  /*a950*/  LDG.E.U8 R0, desc[UR36][R2.64] ;  /* 0x0000002402007981 */ /* 0x000ea4000c1e1100 */
[----:B--2---:R-:W-:Y:S01]  /*a960*/  I2FP.F32.U32 R0, R0 ;  /* 0x0000000000007245 */ /* 0x004fe20000201000 */
[----:B------:R-:W-:Y:S06]  /*a970*/  BRA `(.L_x_1511) ;  /* 0x0000000c00447947 */ /* 0x000fec0003800000 */
.L_x_1508:
[----:B------:R-:W-:-:S09]  /*a980*/  UISETP.NE.AND UP0, UPT, UR4, 0x2, UPT ;  /* 0x000000020400788c */ /* 0x000fd2000bf05270 */
[----:B------:R-:W-:Y:S05]  /*a990*/  BRA.U !UP0, `(.L_x_1512) ;  /* 0x0000000108287547 */ /* 0x000fea000b800000 */
[----:B------:R-:W-:-:S09]  /*a9a0*/  UISETP.NE.AND UP0, UPT, UR4, 0x3, UPT ;  /* 0x000000030400788c */ /* 0x000fd2000bf05270 */
[----:B------:R-:W-:Y:S05]  /*a9b0*/  BRA.U !UP0, `(.L_x_1513) ;  /* 0x0000000108147547 */ /* 0x000fea000b800000 */
[----:B------:R-:W-:-:S09]  /*a9c0*/  UISETP.NE.AND UP0, UPT, UR4, 0x4, UPT ;  /* 0x000000040400788c */ /* 0x000fd2000bf05270 */
[----:B------:R-:W-:Y:S05]  /*a9d0*/  BRA.U UP0, `(.L_x_1510) ;  /* 0x0000000900d07547 */ /* 0x000fea000b800000 */
[----:B------:R-:W2:Y:S02]  /*a9e0*/  LDG.E.64 R2, desc[UR36][R2.64] ;  /* 0x0000002402027981 */ /* 0x000ea4000c1e1b00 */
[----:B--2---:R4:W0:Y:S02]  /*a9f0*/  I2F.S64 R0, R2 ;  /* 0x0000000200007312 */ /* 0x0048240000301400 */
[----:B0---4-:R-:W-:Y:S05]  /*aa00*/  BRA `(.L_x_1511) ;  /* 0x0000000c00207947 */ /* 0x011fea0003800000 */
.L_x_1513:
[----:B------:R-:W2:Y:S02]  /*aa10*/  LDG.E R0, desc[UR36][R2.64] ;  /* 0x0000002402007981 */ /* 0x000ea4000c1e1900 */
[----:B--2---:R-:W-:Y:S01]  /*aa20*/  I2FP.F32.S32 R0, R0 ;  /* 0x0000000000007245 */ /* 0x004fe20000201400 */
[----:B------:R-:W-:Y:S06]  /*aa30*/  BRA `(.L_x_1511) ;  /* 0x0000000c00147947 */ /* 0x000fec0003800000 */
.L_x_1512:
[----:B------:R-:W2:Y:S02]  /*aa40*/  LDG.E.U16 R0, desc[UR36][R2.64] ;  /* 0x0000002402007981 */ /* 0x000ea4000c1e1500 */
[----:B--2---:R-:W4:Y:S01]  /*aa50*/  I2F.S16 R0, R0 ;  /* 0x0000000000007306 */ /* 0x004f220000101400 */
[----:B------:R-:W-:Y:S05]  /*aa60*/  BRA `(.L_x_1511) ;  /* 0x0000000c00087947 */ /* 0x000fea0003800000 */
.L_x_1507:
        /* <DEDUP_REMOVED lines=8> */
.L_x_1515:
[----:B------:R-:W2:Y:S02]  /*aaf0*/  LDG.E.U16 R0, desc[UR36][R2.64] ;  /* 0x0000002402007981 */ /* 0x000ea4000c1e1500 */
[----:B--2---:R-:W-:Y:S01]  /*ab00*/  HADD2.F32 R0, -RZ, R0.H0_H0 ;  /* 0x20000000ff007230 */ /* 0x004fe20000004100 */
[----:B------:R-:W-:Y:S06]  /*ab10*/  BRA `(.L_x_1511) ;  /* 0x0000000800dc7947 */ /* 0x000fec0003800000 */
.L_x_1514:
        /* <DEDUP_REMOVED lines=8> */
.L_x_1517:
[----:B------:R-:W2:Y:S02]  /*aba0*/  LDG.E.U16 R0, desc[UR36][R2.64] ;  /* 0x0000002402007981 */ /* 0x000ea4000c1e1500 */
[----:B--2---:R-:W-:Y:S01]  /*abb0*/  HADD2.F32 R0, -RZ, R0.H0_H0 ;  /* 0x20000000ff007230 */ /* 0x004fe20000004100 */
[----:B------:R-:W-:Y:S06]  /*abc0*/  BRA `(.L_x_1511) ;  /* 0x0000000800b07947 */ /* 0x000fec0003800000 */
.L_x_1516:
        /* <DEDUP_REMOVED lines=11> */
.L_x_1506:
        /* <DEDUP_REMOVED lines=12> */
.L_x_1520:
        /* <DEDUP_REMOVED lines=11> */
.L_x_1519:
        /* <DEDUP_REMOVED lines=25> */
.L_x_1522:
        /* <DEDUP_REMOVED lines=12> */
.L_x_1521:
[----:B------:R-:W2:Y:S02]  /*b040*/  LDG.E.U16 R0, desc[UR36][R2.64] ;  /* 0x0000002402007981 */ /* 0x000ea4000c1e1500 */
[----:B--2---:R-:W-:Y:S01]  /*b050*/  IMAD.U32 R0, R0, 0x10000, RZ ;  /* 0x0001000000007824 */ /* 0x004fe200078e00ff */
[----:B------:R-:W-:Y:S06]  /*b060*/  BRA `(.L_x_1511) ;  /* 0x0000000400887947 */ /* 0x000fec0003800000 */
.L_x_1518:
        /* <DEDUP_REMOVED lines=11> */
.L_x_1525:
        /* <DEDUP_REMOVED lines=20> */
.L_x_1527:
[----:B------:R-:W-:Y:S05]  /*b260*/  BSYNC.RECONVERGENT B0 ;  /* 0x0000000000007941 */ /* 0x000fea0003800200 */
.L_x_1526:
[----:B------:R-:W-:Y:S02]  /*b270*/  SHF.L.U32 R0, R0, 0x14, RZ ;  /* 0x0000001400007819 */ /* 0x000fe400000006ff */
[----:B------:R-:W-:-:S04]  /*b280*/  LEA R2, R2, 0x3b800000, 0x17 ;  /* 0x3b80000002027811 */ /* 0x000fc800078eb8ff */
[----:B------:R-:W-:Y:S01]  /*b290*/  LOP3.LUT R0, R2, R0, R7, 0xfe, !PT ;  /* 0x0000000002007212 */ /* 0x000fe200078efe07 */
[----:B------:R-:W-:Y:S06]  /*b2a0*/  BRA `(.L_x_1511) ;  /* 0x0000000000f87947 */ /* 0x000fec0003800000 */
.L_x_1524:
        /* <DEDUP_REMOVED lines=20> */
.L_x_1529:
[----:B------:R-:W-:Y:S05]  /*b3f0*/  BSYNC.RECONVERGENT B0 ;  /* 0x0000000000007941 */ /* 0x000fea0003800200 */
.L_x_1528:
[----:B------:R-:W-:Y:S01]  /*b400*/  IMAD.SHL.U32 R0, R0, 0x200000, RZ ;  /* 0x0020000000007824 */ /* 0x000fe200078e00ff */
[----:B------:R-:W-:-:S04]  /*b410*/  LEA R2, R2, 0x37800000, 0x17 ;  /* 0x3780000002027811 */ /* 0x000fc800078eb8ff */
[----:B------:R-:W-:Y:S01]  /*b420*/  LOP3.LUT R0, R2, R0, R7, 0xfe, !PT ;  /* 0x0000000002007212 */ /* 0x000fe200078efe07 */
[----:B------:R-:W-:Y:S06]  /*b430*/  BRA `(.L_x_1511) ;  /* 0x0000000000947947 */ /* 0x000fec0003800000 */
.L_x_1523:
[----:B------:R-:W-:-:S09]  /*b440*/  UISETP.NE.AND UP0, UPT, UR4, 0x1c, UPT ;  /* 0x0000001c0400788c */ /* 0x000fd2000bf05270 */
[----:B------:R-:W-:Y:S05]  /*b450*/  BRA.U !UP0, `(.L_x_1530) ;  /* 0x0000000108847547 */ /* 0x000fea000b800000 */
[----:B------:R-:W-:-:S09]  /*b460*/  UISETP.NE.AND UP0, UPT, UR4, 0x1d, UPT ;  /* 0x0000001d0400788c */ /* 0x000fd2000bf05270 */
[----:B------:R-:W-:Y:S05]  /*b470*/  BRA.U !UP0, `(.L_x_1531) ;  /* 0x0000000108707547 */ /* 0x000fea000b800000 */
[----:B------:R-:W-:-:S09]  /*b480*/  UISETP.NE.AND UP0, UPT, UR4, 0x2c, UPT ;  /* 0x0000002c0400788c */ /* 0x000fd2000bf05270 */
[----:B------:R-:W-:Y:S05]  /*b490*/  BRA.U UP0, `(.L_x_1510) ;  /* 0x0000000100207547 */ /* 0x000fea000b800000 */
[----:B------:R-:W2:Y:S01]  /*b4a0*/  LDG.E.U8 R2, desc[UR36][R2.64] ;  /* 0x0000002402027981 */ /* 0x000ea2000c1e1100 */
[----:B------:R-:W-:Y:S01]  /*b4b0*/  HFMA2 R0, -RZ, RZ, 3.814697265625e-06, 0 ;  /* 0x00400000ff007431 */ /* 0x000fe200000001ff */
[----:B--2---:R-:W-:-:S13]  /*b4c0*/  ISETP.NE.AND P0, PT, R2, RZ, PT ;  /* 0x000000ff0200720c */ /* 0x004fda0003f05270 */
[----:B------:R-:W-:Y:S05]  /*b4d0*/  @!P0 BRA `(.L_x_1511) ;  /* 0x00000000006c8947 */ /* 0x000fea0003800000 */
[----:B------:R-:W-:-:S13]  /*b4e0*/  ISETP.NE.AND P0, PT, R2, 0xff, PT ;  /* 0x000000ff0200780c */ /* 0x000fda0003f05270 */
[----:B------:R-:W-:Y:S01]  /*b4f0*/  @!P0 IMAD.MOV.U32 R0, RZ, RZ, 0x7f800001 ;  /* 0x7f800001ff008424 */ /* 0x000fe200078e00ff */
[----:B------:R-:W-:Y:S01]  /*b500*/  @P0 SHF.L.U32 R0, R2, 0x17, RZ ;  /* 0x0000001702000819 */ /* 0x000fe200000006ff */
[----:B------:R-:W-:Y:S06]  /*b510*/  BRA `(.L_x_1511) ;  /* 0x00000000005c7947 */ /* 0x000fec0003800000 */
.L_x_1510:
        /* <DEDUP_REMOVED lines=16> */
.L_x_1532:
[----:B------:R-:W-:Y:S01]  /*b620*/  MOV R0, RZ ;  /* 0x000000ff00007202 */ /* 0x000fe20000000f00 */
[----:B------:R-:W-:Y:S06]  /*b630*/  BRA `(.L_x_1511) ;  /* 0x0000000000147947 */ /* 0x000fec0003800000 */
.L_x_1531:
[----:B------:R-:W2:Y:S02]  /*b640*/  LDG.E.64 R2, desc[UR36][R2.64] ;  /* 0x0000002402027981 */ /* 0x000ea4000c1e1b00 */
[----:B--2---:R0:W1:Y:S02]  /*b650*/  I2F.U64 R0, R2 ;  /* 0x0000000200007312 */ /* 0x0040640000301000 */
[----:B01----:R-:W-:Y:S05]  /*b660*/  BRA `(.L_x_1511) ;  /* 0x0000000000087947 */ /* 0x003fea0003800000 */
.L_x_1530:
[----:B------:R-:W2:Y:S02]  /*b670*/  LDG.E R0, desc[UR36][R2.64] ;  /* 0x0000002402007981 */ /* 0x000ea4000c1e1900 */
[----:B--2---:R-:W-:-:S07]  /*b680*/  I2FP.F32.U32 R0, R0 ;  /* 0x0000000000007245 */ /* 0x004fce0000201000 */
.L_x_1511:
[----:B------:R-:W-:Y:S05]  /*b690*/  BSYNC.RECONVERGENT B6 ;  /* 0x0000000000067941 */ /* 0x000fea0003800200 */
.L_x_1505:
[----:B01----:R-:W-:Y:S01]  /*b6a0*/  IMAD.MOV.U32 R3, RZ, RZ, 0x3f000000 ;  /* 0x3f000000ff037424 */ /* 0x003fe200078e00ff */
[C---:B---345:R-:W-:Y:S01]  /*b6b0*/  FSETP.GT.FTZ.AND P0, PT, |R0|.reuse, 0.56000000238418579102, PT ;  /* 0x3f0f5c290000780b */ /* 0x078fe20003f14200 */
[C---:B------:R-:W-:Y:S01]  /*b6c0*/  FADD.FTZ R5, |R0|.reuse, -RZ ;  /* 0x800000ff00057221 */ /* 0x040fe20000010200 */
[C---:B------:R-:W-:Y:S01]  /*b6d0*/  FSETP.NEU.FTZ.AND P1, PT, |R0|.reuse, 1, PT ;  /* 0x3f8000000000780b */ /* 0x040fe20003f3d200 */
[----:B--2---:R-:W-:Y:S01]  /*b6e0*/  FFMA.FTZ R2, |R0|, -R3, 0.5 ;  /* 0x3f00000000027423 */ /* 0x004fe20000010a03 */
        /* <DEDUP_REMOVED lines=8> */
[----:B------:R-:W-:Y:S01]  /*b770*/  HFMA2 R3, -RZ, RZ, 1.265625, -5052 ;  /* 0x3d10ecefff037431 */ /* 0x000fe200000001ff */
        /* <DEDUP_REMOVED lines=25> */
[----:B0-----:R-:W-:Y:S01]  /*b910*/  STG.E.U8 desc[UR36][R16.64], R3 ;  /* 0x0000000310007986 */ /* 0x001fe2000c101124 */
[----:B------:R-:W-:Y:S05]  /*b920*/  EXIT ;  /* 0x000000000000794d */ /* 0x000fea0003800000 */
.L_x_1536:
[----:B------:R-:W0:Y:S02]  /*b930*/  F2I.S64.TRUNC R2, R2 ;  /* 0x0000000200027311 */ /* 0x000e24000020d900 */
[----:B0-----:R-:W-:-:S05]  /*b940*/  MOV R5, R2 ;  /* 0x0000000200057202 */ /* 0x001fca0000000f00 */
[----:B------:R-:W-:Y:S01]  /*b950*/  STG.E.U8 desc[UR36][R16.64], R5 ;  /* 0x0000000510007986 */ /* 0x000fe2000c101124 */
[----:B------:R-:W-:Y:S05]  /*b960*/  EXIT ;  /* 0x000000000000794d */ /* 0x000fea0003800000 */
.L_x_1535:
[----:B------:R-:W-:-:S09]  /*b970*/  UISETP.NE.AND UP0, UPT, UR4, 0x2, UPT ;  /* 0x000000020400788c */ /* 0x000fd2000bf05270 */
[----:B------:R-:W-:Y:S05]  /*b980*/  BRA.U !UP0, `(.L_x_1538) ;  /* 0x0000000108287547 */ /* 0x000fea000b800000 */
[----:B------:R-:W-:-:S09]  /*b990*/  UISETP.NE.AND UP0, UPT, UR4, 0x3, UPT ;  /* 0x000000030400788c */ /* 0x000fd2000bf05270 */
[----:B------:R-:W-:Y:S05]  /*b9a0*/  BRA.U !UP0, `(.L_x_1539) ;  /* 0x0000000108147547 */ /* 0x000fea000b800000 */
[----:B------:R-:W-:-:S09]  /*b9b0*/  UISETP.NE.AND UP0, UPT, UR4, 0x4, UPT ;  /* 0x000000040400788c */ /* 0x000fd2000bf05270 */
[----:B------:R-:W-:Y:S05]  /*b9c0*/  BRA.U UP0, `(.L_x_1537) ;  /* 0x0000000900387547 */ /* 0x000fea000b800000 */
[----:B------:R-:W0:Y:S02]  /*b9d0*/  F2I.S64.TRUNC R2, R2 ;  /* 0x0000000200027311 */ /* 0x000e24000020d900 */
[----:B0-----:R-:W-:Y:S01]  /*b9e0*/  STG.E.64 desc[UR36][R16.64], R2 ;  /* 0x0000000210007986 */ /* 0x001fe2000c101b24 */
[----:B------:R-:W-:Y:S05]  /*b9f0*/  EXIT ;  /* 0x000000000000794d */ /* 0x000fea0003800000 */
.L_x_1539:
[----:B------:R-:W0:Y:S02]  /*ba00*/  F2I.FTZ.TRUNC.NTZ R3, R2 ;  /* 0x0000000200037305 */ /* 0x000e24000021f100 */
[----:B0-----:R-:W-:Y:S01]  /*ba10*/  STG.E desc[UR36][R16.64], R3 ;  /* 0x0000000310007986 */ /* 0x001fe2000c101924 */
[----:B------:R-:W-:Y:S05]  /*ba20*/  EXIT ;  /* 0x000000000000794d */ /* 0x000fea0003800000 */
.L_x_1538:
[----:B------:R-:W0:Y:S02]  /*ba30*/  F2I.FTZ.TRUNC.NTZ R3, R2 ;  /* 0x0000000200037305 */ /* 0x000e24000021f100 */
[----:B0-----:R-:W-:Y:S01]  /*ba40*/  STG.E.U16 desc[UR36][R16.64], R3 ;  /* 0x0000000310007986 */ /* 0x001fe2000c101524 */
[----:B------:R-:W-:Y:S05]  /*ba50*/  EXIT ;  /* 0x000000000000794d */ /* 0x000fea0003800000 */
.L_x_1534:
[----:B------:R-:W-:-:S09]  /*ba60*/  UISETP.GT.AND UP0, UPT, UR4, 0x6, UPT ;  /* 0x000000060400788c */ /* 0x000fd2000bf04270 */
[----:B------:R-:W-:Y:S05]  /*ba70*/  BRA.U UP0, `(.L_x_1540) ;  /* 0x0000000100247547 */ /* 0x000fea000b800000 */
[----:B------:R-:W-:-:S09]  /*ba80*/  UISETP.NE.AND UP0, UPT, UR4, 0x5, UPT ;  /* 0x000000050400788c */ /* 0x000fd2000bf05270 */
[----:B------:R-:W-:Y:S05]  /*ba90*/  BRA.U !UP0, `(.L_x_1541) ;  /* 0x0000000108107547 */ /* 0x000fea000b800000 */
[----:B------:R-:W-:-:S09]  /*baa0*/  UISETP.NE.AND UP0, UPT, UR4, 0x6, UPT ;  /* 0x000000060400788c */ /* 0x000fd2000bf05270 */
[----:B------:R-:W-:Y:S05]  /*bab0*/  BRA.U UP0, `(.L_x_1537) ;  /* 0x0000000500fc7547 */ /* 0x000fea000b800000 */
[----:B------:R-:W-:Y:S01]  /*bac0*/  STG.E desc[UR36][R16.64], R2 ;  /* 0x0000000210007986 */ /* 0x000fe2000c101924 */
[----:B------:R-:W-:Y:S05]  /*bad0*/  EXIT ;  /* 0x000000000000794d */ /* 0x000fea0003800000 */
.L_x_1541:
[----:B------:R-:W-:-:S05]  /*bae0*/  F2FP.F16.F32.PACK_AB R2, RZ, R2 ;  /* 0x00000002ff02723e */ /* 0x000fca00000000ff */
[----:B------:R-:W-:Y:S01]  /*baf0*/  STG.E.U16 desc[UR36][R16.64], R2 ;  /* 0x0000000210007986 */ /* 0x000fe2000c101524 */
[----:B------:R-:W-:Y:S05]  /*bb00*/  EXIT ;  /* 0x000000000000794d */ /* 0x000fea0003800000 */
.L_x_1540:
[----:B------:R-:W-:-:S09]  /*bb10*/  UISETP.NE.AND UP0, UPT, UR4, 0x7, UPT ;  /* 0x000000070400788c */ /* 0x000fd2000bf05270 */
[----:B------:R-:W-:Y:S05]  /*bb20*/  BRA.U !UP0, `(.L_x_1542) ;  /* 0x00000001082c7547 */ /* 0x000fea000b800000 */
[----:B------:R-:W-:-:S09]  /*bb30*/  UISETP.NE.AND UP0, UPT, UR4, 0x8, UPT ;  /* 0x000000080400788c */ /* 0x000fd2000bf05270 */
[----:B------:R-:W-:Y:S05]  /*bb40*/  BRA.U !UP0, `(.L_x_1543) ;  /* 0x0000000108147547 */ /* 0x000fea000b800000 */
[----:B------:R-:W-:-:S09]  /*bb50*/  UISETP.NE.AND UP0, UPT, UR4, 0x9, UPT ;  /* 0x000000090400788c */ /* 0x000fd2000bf05270 */
[----:B------:R-:W-:Y:S05]  /*bb60*/  BRA.U UP0, `(.L_x_1537) ;  /* 0x0000000500d07547 */ /* 0x000fea000b800000 */
[----:B------:R-:W-:-:S05]  /*bb70*/  IMAD.MOV.U32 R3, RZ, RZ, RZ ;  /* 0x000000ffff037224 */ /* 0x000fca00078e00ff */
[----:B------:R-:W-:Y:S01]  /*bb80*/  STG.E.64 desc[UR36][R16.64], R2 ;  /* 0x0000000210007986 */ /* 0x000fe2000c101b24 */
[----:B------:R-:W-:Y:S05]  /*bb90*/  EXIT ;  /* 0x000000000000794d */ /* 0x000fea0003800000 */
.L_x_1543:
[----:B------:R-:W-:-:S04]  /*bba0*/  F2FP.F16.F32.PACK_AB R3, RZ, R2 ;  /* 0x00000002ff03723e */ /* 0x000fc800000000ff */
[----:B------:R-:W-:-:S05]  /*bbb0*/  PRMT R3, R3, 0x5410, RZ ;  /* 0x0000541003037816 */ /* 0x000fca00000000ff */
[----:B------:R-:W-:Y:S01]  /*bbc0*/  STG.E desc[UR36][R16.64], R3 ;  /* 0x0000000310007986 */ /* 0x000fe2000c101924 */
[----:B------:R-:W-:Y:S05]  /*bbd0*/  EXIT ;  /* 0x000000000000794d */ /* 0x000fea0003800000 */
.L_x_1542:
[----:B------:R-:W-:-:S06]  /*bbe0*/  FMUL.FTZ R2, R2, 1 ;  /* 0x3f80000002027820 */ /* 0x000fcc0000410000 */
[----:B------:R-:W0:Y:S02]  /*bbf0*/  F2F.F64.F32 R2, R2 ;  /* 0x0000000200027310 */ /* 0x000e240000201800 */
[----:B0-----:R-:W-:Y:S01]  /*bc00*/  STG.E.64 desc[UR36][R16.64], R2 ;  /* 0x0000000210007986 */ /* 0x001fe2000c101b24 */
[----:B------:R-:W-:Y:S05]  /*bc10*/  EXIT ;  /* 0x000000000000794d */ /* 0x000fea0003800000 */
.L_x_1533:
        /* <DEDUP_REMOVED lines=11> */
[----:B0-----:R-:W-:Y:S01]  /*bcd0*/  STG.E.U16 desc[UR36][R16.64], R3 ;  /* 0x0000000310007986 */ /* 0x001fe2000c101524 */
[----:B------:R-:W-:Y:S05]  /*bce0*/  EXIT ;  /* 0x000000000000794d */ /* 0x000fea0003800000 */
.L_x_1547:
        /* <DEDUP_REMOVED lines=16> */
.L_x_1550:
[----:B------:R-:W-:-:S04]  /*bdf0*/  SHF.R.U32.HI R2, RZ, 0x18, R2 ;  /* 0x00000018ff027819 */ /* 0x000fc80000011602 */
[----:B------:R-:W-:-:S04]  /*be00*/  LOP3.LUT R2, R3, 0x80, R2, 0xf8, !PT ;  /* 0x0000008003027812 */ /* 0x000fc800078ef802 */
[----:B------:R-:W-:-:S07]  /*be10*/  PRMT R8, R2, 0x7610, R8 ;  /* 0x0000761002087816 */ /* 0x000fce0000000008 */
.L_x_1549:
[----:B------:R-:W-:Y:S05]  /*be20*/  BSYNC.RECONVERGENT B0 ;  /* 0x0000000000007941 */ /* 0x000fea0003800200 */
.L_x_1548:
[----:B------:R-:W-:Y:S01]  /*be30*/  STG.E.U8 desc[UR36][R16.64], R8 ;  /* 0x0000000810007986 */ /* 0x000fe2000c101124 */
[----:B------:R-:W-:Y:S05]  /*be40*/  EXIT ;  /* 0x000000000000794d */ /* 0x000fea0003800000 */
.L_x_1546:
        /* <DEDUP_REMOVED lines=16> */
.L_x_1553:
[----:B------:R-:W-:-:S04]  /*bf50*/  SHF.R.U32.HI R2, RZ, 0x18, R2 ;  /* 0x00000018ff027819 */ /* 0x000fc80000011602 */
[----:B------:R-:W-:-:S04]  /*bf60*/  LOP3.LUT R3, R3, 0x80, R2, 0xf8, !PT ;  /* 0x0000008003037812 */ /* 0x000fc800078ef802 */
[----:B------:R-:W-:-:S07]  /*bf70*/  PRMT R8, R3, 0x7610, R8 ;  /* 0x0000761003087816 */ /* 0x000fce0000000008 */
.L_x_1552:
[----:B------:R-:W-:Y:S05]  /*bf80*/  BSYNC.RECONVERGENT B0 ;  /* 0x0000000000007941 */ /* 0x000fea0003800200 */
.L_x_1551:
[----:B------:R-:W-:Y:S01]  /*bf90*/  STG.E.U8 desc[UR36][R16.64], R8 ;  /* 0x0000000810007986 */ /* 0x000fe2000c101124 */
[----:B------:R-:W-:Y:S05]  /*bfa0*/  EXIT ;  /* 0x000000000000794d */ /* 0x000fea0003800000 */
.L_x_1545:
        /* <DEDUP_REMOVED lines=21> */
.L_x_1555:
[----:B------:R-:W0:Y:S02]  /*c100*/  F2I.U64.TRUNC R2, R2 ;  /* 0x0000000200027311 */ /* 0x000e24000020d800 */
[----:B0-----:R-:W-:Y:S01]  /*c110*/  STG.E.64 desc[UR36][R16.64], R2 ;  /* 0x0000000210007986 */ /* 0x001fe2000c101b24 */
[----:B------:R-:W-:Y:S05]  /*c120*/  EXIT ;  /* 0x000000000000794d */ /* 0x000fea0003800000 */
.L_x_1554:
[----:B------:R-:W0:Y:S02]  /*c130*/  F2I.FTZ.U32.TRUNC.NTZ R3, R2 ;  /* 0x0000000200037305 */ /* 0x000e24000021f000 */
[----:B0-----:R-:W-:Y:S01]  /*c140*/  STG.E desc[UR36][R16.64], R3 ;  /* 0x0000000310007986 */ /* 0x001fe2000c101924 */
[----:B------:R-:W-:Y:S05]  /*c150*/  EXIT ;  /* 0x000000000000794d */ /* 0x000fea0003800000 */
.L_x_1544:
        /* <DEDUP_REMOVED lines=8> */
[----:B------:R-:W-:Y:S01]  /*c1e0*/  STG.E.U8 desc[UR36][R16.64], R3 ;  /* 0x0000000310007986 */ /* 0x000fe2000c101124 */
[----:B------:R-:W-:Y:S05]  /*c1f0*/  EXIT ;  /* 0x000000000000794d */ /* 0x000fea0003800000 */
.L_x_1557:
[----:B------:R-:W-:Y:S01]  /*c200*/  FMUL.FTZ R4, R2, 1 ;  /* 0x3f80000002047820 */ /* 0x000fe20000410000 */
[----:B------:R-:W-:-:S05]  /*c210*/  CS2R R6, SRZ ;  /* 0x0000000000067805 */ /* 0x000fca000001ff00 */
[----:B------:R-:W0:Y:S02]  /*c220*/  F2F.F64.F32 R4, R4 ;  /* 0x0000000400047310 */ /* 0x000e240000201800 */
[----:B0-----:R-:W-:Y:S01]  /*c230*/  STG.E.128 desc[UR36][R16.64], R4 ;  /* 0x0000000410007986 */ /* 0x001fe2000c101d24 */
[----:B------:R-:W-:Y:S05]  /*c240*/  EXIT ;  /* 0x000000000000794d */ /* 0x000fea0003800000 */
.L_x_1556:
[----:B------:R-:W-:-:S09]  /*c250*/  UISETP.NE.AND UP0, UPT, UR4, 0xf, UPT ;  /* 0x0000000f0400788c */ /* 0x000fd2000bf05270 */
[----:B------:R-:W-:Y:S05]  /*c260*/  BRA.U !UP0, `(.L_x_1558) ;  /* 0x0000000108e07547 */ /* 0x000fea000b800000 */
[----:B------:R-:W-:-:S09]  /*c270*/  UISETP.NE.AND UP0, UPT, UR4, 0x17, UPT ;  /* 0x000000170400788c */ /* 0x000fd2000bf05270 */
[----:B------:R-:W-:Y:S05]  /*c280*/  BRA.U !UP0, `(.L_x_1559) ;  /* 0x00000001088c7547 */ /* 0x000fea000b800000 */
[----:B------:R-:W-:-:S09]  /*c290*/  UISETP.NE.AND UP0, UPT, UR4, 0x18, UPT ;  /* 0x000000180400788c */ /* 0x000fd2000bf05270 */
[----:B------:R-:W-:Y:S05]  /*c2a0*/  BRA.U !UP0, `(.L_x_1560) ;  /* 0x0000000108447547 */ /* 0x000fea000b800000 */
.L_x_1537:
        /* <DEDUP_REMOVED lines=16> */
.L_x_1561:
[----:B------:R-:W-:Y:S05]  /*c3b0*/  EXIT ;  /* 0x000000000000794d */ /* 0x000fea0003800000 */
.L_x_1560:
        /* <DEDUP_REMOVED lines=12> */
.L_x_1563:
[----:B------:R-:W-:Y:S05]  /*c480*/  BSYNC.RECONVERGENT B0 ;  /* 0x0000000000007941 */ /* 0x000fea0003800200 */
.L_x_1562:
[----:B------:R-:W-:-:S05]  /*c490*/  LOP3.LUT R3, R0, 0x80, R5, 0xf8, !PT ;  /* 0x0000008000037812 */ /* 0x000fca00078ef805 */
[----:B------:R-:W-:Y:S01]  /*c4a0*/  STG.E.U8 desc[UR36][R16.64], R3 ;  /* 0x0000000310007986 */ /* 0x000fe2000c101124 */
[----:B------:R-:W-:Y:S05]  /*c4b0*/  EXIT ;  /* 0x000000000000794d */ /* 0x000fea0003800000 */
.L_x_1559:
        /* <DEDUP_REMOVED lines=11> */
.L_x_1565:
[----:B------:R-:W-:Y:S01]  /*c570*/  HFMA2 R0, -RZ, RZ, 0, 7.569789886474609375e-06 ;  /* 0x0000007fff007431 */ /* 0x000fe200000001ff */
[----:B------:R-:W-:-:S04]  /*c580*/  ISETP.GT.U32.AND P0, PT, R4, 0x7f800000, PT ;  /* 0x7f8000000400780c */ /* 0x000fc80003f04070 */
[----:B------:R-:W-:-:S09]  /*c590*/  SEL R0, R0, 0x7c, P0 ;  /* 0x0000007c00007807 */ /* 0x000fd20000000000 */
.L_x_1566:
[----:B------:R-:W-:Y:S05]  /*c5a0*/  BSYNC.RECONVERGENT B0 ;  /* 0x0000000000007941 */ /* 0x000fea0003800200 */
.L_x_1564:
[----:B------:R-:W-:-:S04]  /*c5b0*/  SHF.R.U32.HI R3, RZ, 0x18, R2 ;  /* 0x00000018ff037819 */ /* 0x000fc80000011602 */
[----:B------:R-:W-:-:S05]  /*c5c0*/  LOP3.LUT R3, R0, 0x80, R3, 0xf8, !PT ;  /* 0x0000008000037812 */ /* 0x000fca00078ef803 */
[----:B------:R-:W-:Y:S01]  /*c5d0*/  STG.E.U8 desc[UR36][R16.64], R3 ;  /* 0x0000000310007986 */ /* 0x000fe2000c101124 */
[----:B------:R-:W-:Y:S05]  /*c5e0*/  EXIT ;  /* 0x000000000000794d */ /* 0x000fea0003800000 */
.L_x_1558:
[----:B------:R-:W-:-:S05]  /*c5f0*/  F2FP.BF16.F32.PACK_AB R2, RZ, R2 ;  /* 0x00000002ff02723e */ /* 0x000fca00000010ff */
[----:B------:R-:W-:Y:S01]  /*c600*/  STG.E.U16 desc[UR36][R16.64], R2 ;  /* 0x0000000210007986 */ /* 0x000fe2000c101524 */
[----:B------:R-:W-:Y:S05]  /*c610*/  EXIT ;  /* 0x000000000000794d */ /* 0x000fea0003800000 */
.L_x_1567:
        /* <DEDUP_REMOVED lines=14> */
.L_x_13817:


//--------------------- .text._ZN2at6native27unrolled_elementwise_kernelIZZZNS0_16acos_kernel_cudaERNS_18TensorIteratorBaseEENKUlvE0_clEvENKUlvE0_clEvEUlfE_St5arrayIPcLm2EELi4E23TrivialOffsetCalculatorILi1EjESB_NS0_6memory12LoadWithCastILi1EEENSC_13StoreWithCastILi1EEEEEviT_T0_T2_T3_T4_T5_ --------------------------
	.section	.text._ZN2at6native27unrolled_elementwise_kernelIZZZNS0_16acos_kernel_cudaERNS_18TensorIteratorBaseEENKUlvE0_clEvENKUlvE0_clEvEUlfE_St5arrayIPcLm2EELi4E23TrivialOffsetCalculatorILi1EjESB_NS0_6memory12LoadWithCastILi1EEENSC_13StoreWithCastILi1EEEEEviT_T0_T2_T3_T4_T5_,"ax",@progbits
	.align	128
        .global         _ZN2at6native27unrolled_elementwise_kernelIZZZNS0_16acos_kernel_cudaERNS_18TensorIteratorBaseEENKUlvE0_clEvENKUlvE0_clEvEUlfE_St5arrayIPcLm2EELi4E23TrivialOffsetCalculatorILi1EjESB_NS0_6memory12LoadWithCastILi1EEENSC_13StoreWithCastILi1EEEEEviT_T0_T2_T3_T4_T5_
        .type           _ZN2at6native27unrolled_elementwise_kernelIZZZNS0_16acos_kernel_cudaERNS_18TensorIteratorBaseEENKUlvE0_clEvENKUlvE0_clEvEUlfE_St5arrayIPcLm2EELi4E23TrivialOffsetCalculatorILi1EjESB_NS0_6memory12LoadWithCastILi1EEENSC_13StoreWithCastILi1EEEEEviT_T0_T2_T3_T4_T5_,@function
        .size           _ZN2at6native27unrolled_elementwise_kernelIZZZNS0_16acos_kernel_cudaERNS_18TensorIteratorBaseEENKUlvE0_clEvENKUlvE0_clEvEUlfE_St5arrayIPcLm2EELi4E23TrivialOffsetCalculatorILi1EjESB_NS0_6memory12LoadWithCastILi1EEENSC_13StoreWithCastILi1EEEEEviT_T0_T2_T3_T4_T5_,(.L_x_13818 - _ZN2at6native27unrolled_elementwise_kernelIZZZNS0_16acos_kernel_cudaERNS_18TensorIteratorBaseEENKUlvE0_clEvENKUlvE0_clEvEUlfE_St5arrayIPcLm2EELi4E23TrivialOffsetCalculatorILi1EjESB_NS0_6memory12LoadWithCastILi1EEENSC_13StoreWithCastILi1EEEEEviT_T0_T2_T3_T4_T5_)
        .other          _ZN2at6native27unrolled_elementwise_kernelIZZZNS0_16acos_kernel_cudaERNS_18TensorIteratorBaseEENKUlvE0_clEvENKUlvE0_clEvEUlfE_St5arrayIPcLm2EELi4E23TrivialOffsetCalculatorILi1EjESB_NS0_6memory12LoadWithCastILi1EEENSC_13StoreWithCastILi1EEEEEviT_T0_T2_T3_T4_T5_,@"STO_CUDA_ENTRY STV_DEFAULT"
_ZN2at6native27unrolled_elementwise_kernelIZZZNS0_16acos_kernel_cudaERNS_18TensorIteratorBaseEENKUlvE0_clEvENKUlvE0_clEvEUlfE_St5arrayIPcLm2EELi4E23TrivialOffsetCalculatorILi1EjESB_NS0_6memory12LoadWithCastILi1EEENSC_13StoreWithCastILi1EEEEEviT_T0_T2_T3_T4_T5_:
.text._ZN2at6native27unrolled_elementwise_kernelIZZZNS0_16acos_kernel_cudaERNS_18TensorIteratorBaseEENKUlvE0_clEvENKUlvE0_clEvEUlfE_St5arrayIPcLm2EELi4E23TrivialOffsetCalculatorILi1EjESB_NS0_6memory12LoadWithCastILi1EEENSC_13StoreWithCastILi1EEEEEviT_T0_T2_T3_T4_T5_:
[----:B------:R-:W0:Y:S01]  /*0000*/  LDC R1, c[0x0][0x37c] ;  /* 0x0000df00ff017b82 */ /* 0x000e220000000800 */
[----:B------:R-:W1:Y:S07]  /*0010*/  S2R R2, SR_CTAID.X ;  /* 0x0000000000027919 */ /* 0x000e6e0000002500 */
[----:B------:R-:W1:Y:S01]  /*0020*/  LDC R17, c[0x0][0x380] ;  /* 0x0000e000ff117b82 */ /* 0x000e620000000800 */
[----:B------:R-:W2:Y:S01]  /*0030*/  LDCU.64 UR36, c[0x0][0x358] ;  /* 0x00006b00ff2477ac */ /* 0x000ea20008000a00 */
[----:B------:R-:W-:Y:S01]  /*0040*/  BSSY.RECONVERGENT B7, `(.L_x_1568) ;  /* 0x00000f4000077945 */ /* 0x000fe20003800200 */
[----:B------:R-:W3:Y:S01]  /*0050*/  S2R R16, SR_TID.X ;  /* 0x0000000000107919 */ /* 0x000ee20000002100 */
[----:B------:R-:W-:Y:S01]  /*0060*/  IMAD.MOV.U32 R22, RZ, RZ, RZ ;  /* 0x000000ffff167224 */ /* 0x000fe200078e00ff */
        /* <DEDUP_REMOVED lines=8> */
[----:B------:R-:W-:Y:S01]  /*00f0*/  BSSY.RECONVERGENT B6, `(.L_x_1570) ;  /* 0x00000e7000067945 */ /* 0x000fe20003800200 */
        /* <DEDUP_REMOVED lines=17> */
.L_x_1574:
[----:B------:R-:W2:Y:S02]  /*0210*/  LDG.E.U8 R4, desc[UR36][R4.64] ;  /* 0x0000002404047981 */ /* 0x000ea4000c1e1100 */
[----:B--2---:R-:W-:Y:S01]  /*0220*/  I2FP.F32.U32 R22, R4 ;  /* 0x0000000400167245 */ /* 0x004fe20000201000 */
[----:B------:R-:W-:Y:S06]  /*0230*/  BRA `(.L_x_1576) ;  /* 0x0000000c00487947 */ /* 0x000fec0003800000 */
.L_x_1573:
[----:B------:R-:W-:-:S09]  /*0240*/  UISETP.NE.AND UP0, UPT, UR4, 0x2, UPT ;  /* 0x000000020400788c */ /* 0x000fd2000bf05270 */
[----:B------:R-:W-:Y:S05]  /*0250*/  BRA.U !UP0, `(.L_x_1577) ;  /* 0x0000000108287547 */ /* 0x000fea000b800000 */
[----:B------:R-:W-:-:S09]  /*0260*/  UISETP.NE.AND UP0, UPT, UR4, 0x3, UPT ;  /* 0x000000030400788c */ /* 0x000fd2000bf05270 */
[----:B------:R-:W-:Y:S05]  /*0270*/  BRA.U !UP0, `(.L_x_1578) ;  /* 0x0000000108147547 */ /* 0x000fea000b800000 */
[----:B------:R-:W-:-:S09]  /*0280*/  UISETP.NE.AND UP0, UPT, UR4, 0x4, UPT ;  /* 0x000000040400788c */ /* 0x000fd2000bf05270 */
[----:B------:R-:W-:Y:S05]  /*0290*/  BRA.U UP0, `(.L_x_1575) ;  /* 0x0000000900b47547 */ /* 0x000fea000b800000 */
[----:B------:R-:W2:Y:S02]  /*02a0*/  LDG.E.64 R22, desc[UR36][R4.64] ;  /* 0x0000002404167981 */ /* 0x000ea4000c1e1b00 */
[----:B--2---:R0:W1:Y:S02]  /*02b0*/  I2F.S64 R22, R22 ;  /* 0x0000001600167312 */ /* 0x0040640000301400 */
[----:B01----:R-:W-:Y:S05]  /*02c0*/  BRA `(.L_x_1576) ;  /* 0x0000000c00247947 */ /* 0x003fea0003800000 */
.L_x_1578:
[----:B------:R-:W2:Y:S02]  /*02d0*/  LDG.E R4, desc[UR36][R4.64] ;  /* 0x0000002404047981 */ /* 0x000ea4000c1e1900 */
[----:B--2---:R-:W-:Y:S01]  /*02e0*/  I2FP.F32.S32 R22, R4 ;  /* 0x0000000400167245 */ /* 0x004fe20000201400 */
[----:B------:R-:W-:Y:S06]  /*02f0*/  BRA `(.L_x_1576) ;  /* 0x0000000c00187947 */ /* 0x000fec0003800000 */
.L_x_1577:
[----:B------:R-:W2:Y:S02]  /*0300*/  LDG.E.U16 R4, desc[UR36][R4.64] ;  /* 0x0000002404047981 */ /* 0x000ea4000c1e1500 */
[----:B--2---:R0:W1:Y:S01]  /*0310*/  I2F.S16 R22, R4 ;  /* 0x0000000400167306 */ /* 0x0040620000101400 */
[----:B------:R-:W-:Y:S05]  /*0320*/  BRA `(.L_x_1576) ;  /* 0x0000000c000c7947 */ /* 0x000fea0003800000 */
.L_x_1572:
        /* <DEDUP_REMOVED lines=8> */
.L_x_1580:
[----:B------:R-:W2:Y:S02]  /*03b0*/  LDG.E.U16 R4, desc[UR36][R4.64] ;  /* 0x0000002404047981 */ /* 0x000ea4000c1e1500 */
[----:B--2---:R-:W-:Y:S01]  /*03c0*/  HADD2.F32 R22, -RZ, R4.H0_H0 ;  /* 0x20000004ff167230 */ /* 0x004fe20000004100 */
[----:B------:R-:W-:Y:S06]  /*03d0*/  BRA `(.L_x_1576) ;  /* 0x0000000800e07947 */ /* 0x000fec0003800000 */
.L_x_1579:
        /* <DEDUP_REMOVED lines=8> */
.L_x_1582:
[----:B------:R-:W2:Y:S02]  /*0460*/  LDG.E.U16 R4, desc[UR36][R4.64] ;  /* 0x0000002404047981 */ /* 0x000ea4000c1e1500 */
[----:B--2---:R-:W-:Y:S01]  /*0470*/  HADD2.F32 R22, -RZ, R4.H0_H0 ;  /* 0x20000004ff167230 */ /* 0x004fe20000004100 */
[----:B------:R-:W-:Y:S06]  /*0480*/  BRA `(.L_x_1576) ;  /* 0x0000000800b47947 */ /* 0x000fec0003800000 */
.L_x_1581:
        /* <DEDUP_REMOVED lines=11> */
.L_x_1571:
        /* <DEDUP_REMOVED lines=12> */
.L_x_1585:
        /* <DEDUP_REMOVED lines=11> */
.L_x_1584:
        /* <DEDUP_REMOVED lines=25> */
.L_x_1587:
        /* <DEDUP_REMOVED lines=11> */
[----:B------:R-:W-:Y:S01]  /*08f0*/  LOP3.LUT R22, R0, 0x80000000, R3, 0xf8, !PT ;  /* 0x8000000000167812 */ /* 0x000fe200078ef803 */
[----:B------:R-:W-:Y:S06]  /*0900*/  BRA `(.L_x_1576) ;  /* 0x0000000400947947 */ /* 0x000fec0003800000 */
.L_x_1586:
[----:B------:R-:W2:Y:S02]  /*0910*/  LDG.E.U16 R4, desc[UR36][R4.64] ;  /* 0x0000002404047981 */ /* 0x000ea4000c1e1500 */
[----:B--2---:R-:W-:Y:S01]  /*0920*/  IMAD.U32 R22, R4, 0x10000, RZ ;  /* 0x0001000004167824 */ /* 0x004fe200078e00ff */
[----:B------:R-:W-:Y:S06]  /*0930*/  BRA `(.L_x_1576) ;  /* 0x0000000400887947 */ /* 0x000fec0003800000 */
.L_x_1583:
        /* <DEDUP_REMOVED lines=11> */
.L_x_1590:
        /* <DEDUP_REMOVED lines=20> */
.L_x_1592:
[----:B------:R-:W-:Y:S05]  /*0b30*/  BSYNC.RECONVERGENT B0 ;  /* 0x0000000000007941 */ /* 0x000fea0003800200 */
.L_x_1591:
[----:B------:R-:W-:Y:S01]  /*0b40*/  IMAD.SHL.U32 R0, R0, 0x100000, RZ ;  /* 0x0010000000007824 */ /* 0x000fe200078e00ff */
[----:B------:R-:W-:-:S04]  /*0b50*/  LEA R3, R3, 0x3b800000, 0x17 ;  /* 0x3b80000003037811 */ /* 0x000fc800078eb8ff */
[----:B------:R-:W-:Y:S01]  /*0b60*/  LOP3.LUT R22, R3, R0, R7, 0xfe, !PT ;  /* 0x0000000003167212 */ /* 0x000fe200078efe07 */
[----:B------:R-:W-:Y:S06]  /*0b70*/  BRA `(.L_x_1576) ;  /* 0x0000000000f87947 */ /* 0x000fec0003800000 */
.L_x_1589:
        /* <DEDUP_REMOVED lines=20> */
.L_x_1594:
[----:B------:R-:W-:Y:S05]  /*0cc0*/  BSYNC.RECONVERGENT B0 ;  /* 0x0000000000007941 */ /* 0x000fea0003800200 */
.L_x_1593:
[----:B------:R-:W-:Y:S01]  /*0cd0*/  IMAD.SHL.U32 R0, R0, 0x200000, RZ ;  /* 0x0020000000007824 */ /* 0x000fe200078e00ff */
[----:B------:R-:W-:-:S04]  /*0ce0*/  LEA R3, R3, 0x37800000, 0x17 ;  /* 0x3780000003037811 */ /* 0x000fc800078eb8ff */
[----:B------:R-:W-:Y:S01]  /*0cf0*/  LOP3.LUT R22, R3, R0, R7, 0xfe, !PT ;  /* 0x0000000003167212 */ /* 0x000fe200078efe07 */
[----:B------:R-:W-:Y:S06]  /*0d00*/  BRA `(.L_x_1576) ;  /* 0x0000000000947947 */ /* 0x000fec0003800000 */
.L_x_1588:
[----:B------:R-:W-:-:S09]  /*0d10*/  UISETP.NE.AND UP0, UPT, UR4, 0x1c, UPT ;  /* 0x0000001c0400788c */ /* 0x000fd2000bf05270 */
[----:B------:R-:W-:Y:S05]  /*0d20*/  BRA.U !UP0, `(.L_x_1595) ;  /* 0x0000000108847547 */ /* 0x000fea000b800000 */
[----:B------:R-:W-:-:S09]  /*0d30*/  UISETP.NE.AND UP0, UPT, UR4, 0x1d, UPT ;  /* 0x0000001d0400788c */ /* 0x000fd2000bf05270 */
[----:B------:R-:W-:Y:S05]  /*0d40*/  BRA.U !UP0, `(.L_x_1596) ;  /* 0x0000000108707547 */ /* 0x000fea000b800000 */
[----:B------:R-:W-:-:S09]  /*0d50*/  UISETP.NE.AND UP0, UPT, UR4, 0x2c, UPT ;  /* 0x0000002c0400788c */ /* 0x000fd2000bf05270 */
[----:B------:R-:W-:Y:S05]  /*0d60*/  BRA.U !UP0, `(.L_x_1597) ;  /* 0x0000000108487547 */ /* 0x000fea000b800000 */
.L_x_1575:
        /* <DEDUP_REMOVED lines=16> */
.L_x_1598:
[----:B------:R-:W-:Y:S01]  /*0e70*/  IMAD.MOV.U32 R22, RZ, RZ, RZ ;  /* 0x000000ffff167224 */ /* 0x000fe200078e00ff */
[----:B------:R-:W-:Y:S06]  /*0e80*/  BRA `(.L_x_1576) ;  /* 0x0000000000347947 */ /* 0x000fec0003800000 */
.L_x_1597:
[----:B------:R-:W2:Y:S01]  /*0e90*/  LDG.E.U8 R4, desc[UR36][R4.64] ;  /* 0x0000002404047981 */ /* 0x000ea2000c1e1100 */
[----:B------:R-:W-:Y:S01]  /*0ea0*/  IMAD.MOV.U32 R22, RZ, RZ, 0x400000 ;  /* 0x00400000ff167424 */ /* 0x000fe200078e00ff */
[----:B--2---:R-:W-:-:S13]  /*0eb0*/  ISETP.NE.AND P0, PT, R4, RZ, PT ;  /* 0x000000ff0400720c */ /* 0x004fda0003f05270 */
[----:B------:R-:W-:Y:S05]  /*0ec0*/  @!P0 BRA `(.L_x_1576) ;  /* 0x0000000000248947 */ /* 0x000fea0003800000 */
[----:B------:R-:W-:-:S13]  /*0ed0*/  ISETP.NE.AND P0, PT, R4, 0xff, PT ;  /* 0x000000ff0400780c */ /* 0x000fda0003f05270 */
[----:B------:R-:W-:Y:S02]  /*0ee0*/  @!P0 IMAD.MOV.U32 R22, RZ, RZ, 0x7f800001 ;  /* 0x7f800001ff168424 */ /* 0x000fe400078e00ff */
[----:B------:R-:W-:Y:S01]  /*0ef0*/  @P0 IMAD.SHL.U32 R22, R4, 0x800000, RZ ;  /* 0x0080000004160824 */ /* 0x000fe200078e00ff */
[----:B------:R-:W-:Y:S06]  /*0f00*/  BRA `(.L_x_1576) ;  /* 0x0000000000147947 */ /* 0x000fec0003800000 */
.L_x_1596:
[----:B------:R-:W2:Y:S02]  /*0f10*/  LDG.E.64 R22, desc[UR36][R4.64] ;  /* 0x0000002404167981 */ /* 0x000ea4000c1e1b00 */
[----:B--2---:R0:W1:Y:S02]  /*0f20*/  I2F.U64 R22, R22 ;  /* 0x0000001600167312 */ /* 0x0040640000301000 */
[----:B01----:R-:W-:Y:S05]  /*0f30*/  BRA `(.L_x_1576) ;  /* 0x0000000000087947 */ /* 0x003fea0003800000 */
.L_x_1595:
[----:B------:R-:W2:Y:S02]  /*0f40*/  LDG.E R4, desc[UR36][R4.64] ;  /* 0x0000002404047981 */ /* 0x000ea4000c1e1900 */
[----:B--2---:R-:W-:-:S07]  /*0f50*/  I2FP.F32.U32 R22, R4 ;  /* 0x0000000400167245 */ /* 0x004fce0000201000 */
.L_x_1576:
[----:B------:R-:W-:Y:S05]  /*0f60*/  BSYNC.RECONVERGENT B6 ;  /* 0x0000000000067941 */ /* 0x000fea0003800200 */
.L_x_1570:
[----:B------:R-:W-:-:S07]  /*0f70*/  VIADD R16, R19, 0x80 ;  /* 0x0000008013107836 */ /* 0x000fce0000000000 */
.L_x_1569:
[----:B------:R-:W-:Y:S05]  /*0f80*/  BSYNC.RECONVERGENT B7 ;  /* 0x0000000000077941 */ /* 0x000fea0003800200 */
.L_x_1568:
[----:B------:R-:W-:Y:S01]  /*0f90*/  ISETP.GE.AND P0, PT, R16, R17, PT ;  /* 0x000000111000720c */ /* 0x000fe20003f06270 */
[----:B------:R-:W-:Y:S01]  /*0fa0*/  BSSY.RECONVERGENT B7, `(.L_x_1599) ;  /* 0x00000ef000077945 */ /* 0x000fe20003800200 */
[----:B------:R-:W-:-:S11]  /*0fb0*/  IMAD.MOV.U32 R24, RZ, RZ, RZ ;  /* 0x000000ffff187224 */ /* 0x000fd600078e00ff */
[----:B------:R-:W-:Y:S05]  /*0fc0*/  @P0 BRA `(.L_x_1600) ;  /* 0x0000000c00b00947 */ /* 0x000fea0003800000 */
[----:B0-2-4-:R-:W0:Y:S01]  /*0fd0*/  LDC.64 R4, c[0x0][0x390] ;  /* 0x0000e400ff047b82 */ /* 0x015e220000000a00 */
[----:B------:R-:W2:Y:S01]  /*0fe0*/  LDCU UR5, c[0x0][0x3a0] ;  /* 0x00007400ff0577ac */ /* 0x000ea20008000800 */
[----:B------:R-:W-:Y:S01]  /*0ff0*/  IMAD R0, R2, 0x200, R16 ;  /* 0x0000020002007824 */ /* 0x000fe200078e0210 */
[----:B------:R-:W-:Y:S01]  /*1000*/  BSSY.RECONVERGENT B6, `(.L_x_1601) ;  /* 0x00000e7000067945 */ /* 0x000fe20003800200 */
[----:B------:R-:W-:-:S04]  /*1010*/  UPRMT UR4, UR38, 0x9910, URZ ;  /* 0x0000991026047896 */ /* 0x000fc800080000ff */
[----:B------:R-:W-:Y:S01]  /*1020*/  UISETP.GT.AND UP0, UPT, UR4, 0x9, UPT ;  /* 0x000000090400788c */ /* 0x000fe2000bf04270 */
[----:B--2---:R-:W-:-:S05]  /*1030*/  IMAD R3, R0, UR5, RZ ;  /* 0x0000000500037c24 */ /* 0x004fca000f8e02ff */
        /* <DEDUP_REMOVED lines=12> */
[----:B--2---:R4:W0:Y:S01]  /*1100*/  I2F.S16 R24, R4 ;  /* 0x0000000400187306 */ /* 0x0048220000101400 */
[----:B------:R-:W-:Y:S05]  /*1110*/  BRA `(.L_x_1607) ;  /* 0x0000000c00547947 */ /* 0x000fea0003800000 */
.L_x_1605:
[----:B------:R-:W2:Y:S02]  /*1120*/  LDG.E.U8 R4, desc[UR36][R4.64] ;  /* 0x0000002404047981 */ /* 0x000ea4000c1e1100 */
[----:B--2---:R-:W-:Y:S01]  /*1130*/  I2FP.F32.U32 R24, R4 ;  /* 0x0000000400187245 */ /* 0x004fe20000201000 */
[----:B------:R-:W-:Y:S06]  /*1140*/  BRA `(.L_x_1607) ;  /* 0x0000000c00487947 */ /* 0x000fec0003800000 */
.L_x_1604:
[----:B------:R-:W-:-:S09]  /*1150*/  UISETP.NE.AND UP0, UPT, UR4, 0x2, UPT ;  /* 0x000000020400788c */ /* 0x000fd2000bf05270 */
[----:B------:R-:W-:Y:S05]  /*1160*/  BRA.U !UP0, `(.L_x_1608) ;  /* 0x0000000108287547 */ /* 0x000fea000b800000 */
[----:B------:R-:W-:-:S09]  /*1170*/  UISETP.NE.AND UP0, UPT, UR4, 0x3, UPT ;  /* 0x000000030400788c */ /* 0x000fd2000bf05270 */
[----:B------:R-:W-:Y:S05]  /*1180*/  BRA.U !UP0, `(.L_x_1609) ;  /* 0x0000000108147547 */ /* 0x000fea000b800000 */
[----:B------:R-:W-:-:S09]  /*1190*/  UISETP.NE.AND UP0, UPT, UR4, 0x4, UPT ;  /* 0x000000040400788c */ /* 0x000fd2000bf05270 */
[----:B------:R-:W-:Y:S05]  /*11a0*/  BRA.U UP0, `(.L_x_1606) ;  /* 0x0000000900d47547 */ /* 0x000fea000b800000 */
[----:B------:R-:W2:Y:S02]  /*11b0*/  LDG.E.64 R24, desc[UR36][R4.64] ;  /* 0x0000002404187981 */ /* 0x000ea4000c1e1b00 */
[----:B--2---:R0:W2:Y:S02]  /*11c0*/  I2F.S64 R24, R24 ;  /* 0x0000001800187312 */ /* 0x0040a40000301400 */
[----:B0-2---:R-:W-:Y:S05]  /*11d0*/  BRA `(.L_x_1607) ;  /* 0x0000000c00247947 */ /* 0x005fea0003800000 */
.L_x_1609:
[----:B------:R-:W2:Y:S02]  /*11e0*/  LDG.E R4, desc[UR36][R4.64] ;  /* 0x0000002404047981 */ /* 0x000ea4000c1e1900 */
[----:B--2---:R-:W-:Y:S01]  /*11f0*/  I2FP.F32.S32 R24, R4 ;  /* 0x0000000400187245 */ /* 0x004fe20000201400 */
[----:B------:R-:W-:Y:S06]  /*1200*/  BRA `(.L_x_1607) ;  /* 0x0000000c00187947 */ /* 0x000fec0003800000 */
.L_x_1608:
[----:B------:R-:W2:Y:S02]  /*1210*/  LDG.E.U16 R4, desc[UR36][R4.64] ;  /* 0x0000002404047981 */ /* 0x000ea4000c1e1500 */
[----:B--2---:R0:W2:Y:S01]  /*1220*/  I2F.S16 R24, R4 ;  /* 0x0000000400187306 */ /* 0x0040a20000101400 */
[----:B------:R-:W-:Y:S05]  /*1230*/  BRA `(.L_x_1607) ;  /* 0x0000000c000c7947 */ /* 0x000fea0003800000 */
.L_x_1603:
        /* <DEDUP_REMOVED lines=8> */
.L_x_1611:
[----:B------:R-:W2:Y:S02]  /*12c0*/  LDG.E.U16 R4, desc[UR36][R4.64] ;  /* 0x0000002404047981 */ /* 0x000ea4000c1e1500 */
[----:B--2---:R-:W-:Y:S01]  /*12d0*/  HADD2.F32 R24, -RZ, R4.H0_H0 ;  /* 0x20000004ff187230 */ /* 0x004fe20000004100 */
[----:B------:R-:W-:Y:S06]  /*12e0*/  BRA `(.L_x_1607) ;  /* 0x0000000800e07947 */ /* 0x000fec0003800000 */
.L_x_1610:
        /* <DEDUP_REMOVED lines=8> */
.L_x_1613:
[----:B------:R-:W2:Y:S02]  /*1370*/  LDG.E.U16 R4, desc[UR36][R4.64] ;  /* 0x0000002404047981 */ /* 0x000ea4000c1e1500 */
[----:B--2---:R-:W-:Y:S01]  /*1380*/  HADD2.F32 R24, -RZ, R4.H0_H0 ;  /* 0x20000004ff187230 */ /* 0x004fe20000004100 */
[----:B------:R-:W-:Y:S06]  /*1390*/  BRA `(.L_x_1607) ;  /* 0x0000000800b47947 */ /* 0x000fec0003800000 */
.L_x_1612:
        /* <DEDUP_REMOVED lines=11> */
.L_x_1602:
        /* <DEDUP_REMOVED lines=12> */
.L_x_1616:
        /* <DEDUP_REMOVED lines=11> */
.L_x_1615:
        /* <DEDUP_REMOVED lines=25> */
.L_x_1618:
        /* <DEDUP_REMOVED lines=11> */
[----:B------:R-:W-:Y:S01]  /*1800*/  LOP3.LUT R24, R0, 0x80000000, R3, 0xf8, !PT ;  /* 0x8000000000187812 */ /* 0x000fe200078ef803 */
[----:B------:R-:W-:Y:S06]  /*1810*/  BRA `(.L_x_1607) ;  /* 0x0000000400947947 */ /* 0x000fec0003800000 */
.L_x_1617:
[----:B------:R-:W2:Y:S02]  /*1820*/  LDG.E.U16 R4, desc[UR36][R4.64] ;  /* 0x0000002404047981 */ /* 0x000ea4000c1e1500 */
[----:B--2---:R-:W-:Y:S01]  /*1830*/  IMAD.U32 R24, R4, 0x10000, RZ ;  /* 0x0001000004187824 */ /* 0x004fe200078e00ff */
[----:B------:R-:W-:Y:S06]  /*1840*/  BRA `(.L_x_1607) ;  /* 0x0000000400887947 */ /* 0x000fec0003800000 */
.L_x_1614:
        /* <DEDUP_REMOVED lines=11> */
.L_x_1621:
        /* <DEDUP_REMOVED lines=20> */
.L_x_1623:
[----:B------:R-:W-:Y:S05]  /*1a40*/  BSYNC.RECONVERGENT B0 ;  /* 0x0000000000007941 */ /* 0x000fea0003800200 */
.L_x_1622:
[----:B------:R-:W-:Y:S01]  /*1a50*/  IMAD.SHL.U32 R0, R0, 0x100000, RZ ;  /* 0x0010000000007824 */ /* 0x000fe200078e00ff */
[----:B------:R-:W-:-:S04]  /*1a60*/  LEA R3, R3, 0x3b800000, 0x17 ;  /* 0x3b80000003037811 */ /* 0x000fc800078eb8ff */
[----:B------:R-:W-:Y:S01]  /*1a70*/  LOP3.LUT R24, R3, R0, R7, 0xfe, !PT ;  /* 0x0000000003187212 */ /* 0x000fe200078efe07 */
[----:B------:R-:W-:Y:S06]  /*1a80*/  BRA `(.L_x_1607) ;  /* 0x0000000000f87947 */ /* 0x000fec0003800000 */
.L_x_1620:
        /* <DEDUP_REMOVED lines=20> */
.L_x_1625:
[----:B------:R-:W-:Y:S05]  /*1bd0*/  BSYNC.RECONVERGENT B0 ;  /* 0x0000000000007941 */ /* 0x000fea0003800200 */
.L_x_1624:
[----:B------:R-:W-:Y:S01]  /*1be0*/  IMAD.SHL.U32 R0, R0, 0x200000, RZ ;  /* 0x0020000000007824 */ /* 0x000fe200078e00ff */
[----:B------:R-:W-:-:S04]  /*1bf0*/  LEA R3, R3, 0x37800000, 0x17 ;  /* 0x3780000003037811 */ /* 0x000fc800078eb8ff */
[----:B------:R-:W-:Y:S01]  /*1c00*/  LOP3.LUT R24, R3, R0, R7, 0xfe, !PT ;  /* 0x0000000003187212 */ /* 0x000fe200078efe07 */
[----:B------:R-:W-:Y:S06]  /*1c10*/  BRA `(.L_x_1607) ;  /* 0x0000000000947947 */ /* 0x000fec0003800000 */
.L_x_1619:
        /* <DEDUP_REMOVED lines=14> */
.L_x_1606:
[----:B------:R-:W-:Y:S01]  /*1d00*/  MOV R14, 0x0 ;  /* 0x00000000000e7802 */ /* 0x000fe20000000f00 */
[----:B------:R-:W0:Y:S01]  /*1d10*/  LDCU.64 UR4, c[0x4][0x158] ;  /* 0x01002b00ff0477ac */ /* 0x000e220008000a00 */
[----:B------:R-:W-:Y:S02]  /*1d20*/  IMAD.MOV.U32 R8, RZ, RZ, 0x4e ;  /* 0x0000004eff087424 */ /* 0x000fe400078e00ff */
[----:B------:R-:W-:Y:S01]  /*1d30*/  IMAD.MOV.U32 R12, RZ, RZ, 0x1 ;  /* 0x00000001ff0c7424 */ /* 0x000fe200078e00ff */
[----:B------:R-:W2:Y:S01]  /*1d40*/  LDCU.64 UR6, c[0x4][0x160] ;  /* 0x01002c00ff0677ac */ /* 0x000ea20008000a00 */
[----:B------:R-:W4:Y:S01]  /*1d50*/  LDC.64 R14, c[0x4][R14] ;  /* 0x010000000e0e7b82 */ /* 0x000f220000000a00 */
[----:B------:R-:W-:Y:S01]  /*1d60*/  IMAD.MOV.U32 R13, RZ, RZ, RZ ;  /* 0x000000ffff0d7224 */ /* 0x000fe200078e00ff */
[----:B------:R-:W1:Y:S01]  /*1d70*/  LDCU.64 UR8, c[0x4][0x48] ;  /* 0x01000900ff0877ac */ /* 0x000e620008000a00 */
[----:B0-----:R-:W-:Y:S02]  /*1d80*/  IMAD.U32 R4, RZ, RZ, UR4 ;  /* 0x00000004ff047e24 */ /* 0x001fe4000f8e00ff */
[----:B------:R-:W-:-:S02]  /*1d90*/  IMAD.U32 R5, RZ, RZ, UR5 ;  /* 0x00000005ff057e24 */ /* 0x000fc4000f8e00ff */
[----:B--2---:R-:W-:Y:S02]  /*1da0*/  IMAD.U32 R6, RZ, RZ, UR6 ;  /* 0x00000006ff067e24 */ /* 0x004fe4000f8e00ff */
[----:B------:R-:W-:Y:S02]  /*1db0*/  IMAD.U32 R7, RZ, RZ, UR7 ;  /* 0x00000007ff077e24 */ /* 0x000fe4000f8e00ff */
[----:B-1----:R-:W-:Y:S02]  /*1dc0*/  IMAD.U32 R10, RZ, RZ, UR8 ;  /* 0x00000008ff0a7e24 */ /* 0x002fe4000f8e00ff */
[----:B------:R-:W-:-:S07]  /*1dd0*/  IMAD.U32 R11, RZ, RZ, UR9 ;  /* 0x00000009ff0b7e24 */ /* 0x000fce000f8e00ff */
[----:B------:R-:W-:-:S07]  /*1de0*/  LEPC R20, `(.L_x_1628) ;  /* 0x000000001014794e */ /* 0x000fce0000000000 */
[----:B---345:R-:W-:Y:S05]  /*1df0*/  CALL.ABS.NOINC R14 ;  /* 0x000000000e007343 */ /* 0x038fea0003c00000 */
.L_x_1628:
[----:B------:R-:W-:Y:S01]  /*1e00*/  IMAD.MOV.U32 R24, RZ, RZ, RZ ;  /* 0x000000ffff187224 */ /* 0x000fe200078e00ff */
[----:B------:R-:W-:Y:S06]  /*1e10*/  BRA `(.L_x_1607) ;  /* 0x0000000000147947 */ /* 0x000fec0003800000 */
.L_x_1627:
[----:B------:R-:W2:Y:S02]  /*1e20*/  LDG.E.64 R24, desc[UR36][R4.64] ;  /* 0x0000002404187981 */ /* 0x000ea4000c1e1b00 */
[----:B--2---:R0:W2:Y:S02]  /*1e30*/  I2F.U64 R24, R24 ;  /* 0x0000001800187312 */ /* 0x0040a40000301000 */
[----:B0-2---:R-:W-:Y:S05]  /*1e40*/  BRA `(.L_x_1607) ;  /* 0x0000000000087947 */ /* 0x005fea0003800000 */
.L_x_1626:
[----:B------:R-:W2:Y:S02]  /*1e50*/  LDG.E R4, desc[UR36][R4.64] ;  /* 0x0000002404047981 */ /* 0x000ea4000c1e1900 */
[----:B--2---:R-:W-:-:S07]  /*1e60*/  I2FP.F32.U32 R24, R4 ;  /* 0x0000000400187245 */ /* 0x004fce0000201000 */
.L_x_1607:
[----:B------:R-:W-:Y:S05]  /*1e70*/  BSYNC.RECONVERGENT B6 ;  /* 0x0000000000067941 */ /* 0x000fea0003800200 */
.L_x_1601:
[----:B------:R-:W-:-:S07]  /*1e80*/  VIADD R16, R16, 0x80 ;  /* 0x0000008010107836 */ /* 0x000fce0000000000 */
.L_x_1600:
[----:B------:R-:W-:Y:S05]  /*1e90*/  BSYNC.RECONVERGENT B7 ;  /* 0x0000000000077941 */ /* 0x000fea0003800200 */
.L_x_1599:
        /* <DEDUP_REMOVED lines=25> */
.L_x_1635:
[----:B------:R-:W2:Y:S02]  /*2030*/  LDG.E.U8 R4, desc[UR36][R4.64] ;  /* 0x0000002404047981 */ /* 0x000ea4000c1e1100 */
[----:B--2---:R-:W-:Y:S01]  /*2040*/  I2FP.F32.U32 R18, R4 ;  /* 0x0000000400127245 */ /* 0x004fe20000201000 */
[----:B------:R-:W-:Y:S06]  /*2050*/  BRA `(.L_x_1637) ;  /* 0x0000000c00487947 */ /* 0x000fec0003800000 */
.L_x_1634:
        /* <DEDUP_REMOVED lines=9> */
.L_x_1639:
[----:B------:R-:W2:Y:S02]  /*20f0*/  LDG.E R4, desc[UR36][R4.64] ;  /* 0x0000002404047981 */ /* 0x000ea4000c1e1900 */
[----:B--2---:R-:W-:Y:S01]  /*2100*/  I2FP.F32.S32 R18, R4 ;  /* 0x0000000400127245 */ /* 0x004fe20000201400 */
[----:B------:R-:W-:Y:S06]  /*2110*/  BRA `(.L_x_1637) ;  /* 0x0000000c00187947 */ /* 0x000fec0003800000 */
.L_x_1638:
[----:B------:R-:W2:Y:S02]  /*2120*/  LDG.E.U16 R4, desc[UR36][R4.64] ;  /* 0x0000002404047981 */ /* 0x000ea4000c1e1500 */
[----:B--2---:R0:W2:Y:S01]  /*2130*/  I2F.S16 R18, R4 ;  /* 0x0000000400127306 */ /* 0x0040a20000101400 */
[----:B------:R-:W-:Y:S05]  /*2140*/  BRA `(.L_x_1637) ;  /* 0x0000000c000c7947 */ /* 0x000fea0003800000 */
.L_x_1633:
        /* <DEDUP_REMOVED lines=8> */
.L_x_1641:
[----:B------:R-:W2:Y:S02]  /*21d0*/  LDG.E.U16 R4, desc[UR36][R4.64] ;  /* 0x0000002404047981 */ /* 0x000ea4000c1e1500 */
[----:B--2---:R-:W-:Y:S01]  /*21e0*/  HADD2.F32 R18, -RZ, R4.H0_H0 ;  /* 0x20000004ff127230 */ /* 0x004fe20000004100 */
[----:B------:R-:W-:Y:S06]  /*21f0*/  BRA `(.L_x_1637) ;  /* 0x0000000800e07947 */ /* 0x000fec0003800000 */
.L_x_1640:
        /* <DEDUP_REMOVED lines=8> */
.L_x_1643:
[----:B------:R-:W2:Y:S02]  /*2280*/  LDG.E.U16 R4, desc[UR36][R4.64] ;  /* 0x0000002404047981 */ /* 0x000ea4000c1e1500 */
[----:B--2---:R-:W-:Y:S01]  /*2290*/  HADD2.F32 R18, -RZ, R4.H0_H0 ;  /* 0x20000004ff127230 */ /* 0x004fe20000004100 */
[----:B------:R-:W-:Y:S06]  /*22a0*/  BRA `(.L_x_1637) ;  /* 0x0000000800b47947 */ /* 0x000fec0003800000 */
.L_x_1642:
        /* <DEDUP_REMOVED lines=11> */
.L_x_1632:
        /* <DEDUP_REMOVED lines=12> */
.L_x_1646:
        /* <DEDUP_REMOVED lines=11> */
.L_x_1645:
        /* <DEDUP_REMOVED lines=25> */
.L_x_1648:
        /* <DEDUP_REMOVED lines=13> */
.L_x_1647:
[----:B------:R-:W2:Y:S02]  /*2730*/  LDG.E.U16 R4, desc[UR36][R4.64] ;  /* 0x0000002404047981 */ /* 0x000ea4000c1e1500 */
[----:B--2---:R-:W-:Y:S01]  /*2740*/  IMAD.U32 R18, R4, 0x10000, RZ ;  /* 0x0001000004127824 */ /* 0x004fe200078e00ff */
[----:B------:R-:W-:Y:S06]  /*2750*/  BRA `(.L_x_1637) ;  /* 0x0000000400887947 */ /* 0x000fec0003800000 */
.L_x_1644:
        /* <DEDUP_REMOVED lines=11> */
.L_x_1651:
        /* <DEDUP_REMOVED lines=20> */
.L_x_1653:
[----:B------:R-:W-:Y:S05]  /*2950*/  BSYNC.RECONVERGENT B0 ;  /* 0x0000000000007941 */ /* 0x000fea0003800200 */
.L_x_1652:
[----:B------:R-:W-:Y:S01]  /*2960*/  IMAD.SHL.U32 R0, R0, 0x100000, RZ ;  /* 0x0010000000007824 */ /* 0x000fe200078e00ff */
[----:B------:R-:W-:-:S04]  /*2970*/  LEA R3, R3, 0x3b800000, 0x17 ;  /* 0x3b80000003037811 */ /* 0x000fc800078eb8ff */
[----:B------:R-:W-:Y:S01]  /*2980*/  LOP3.LUT R18, R3, R0, R7, 0xfe, !PT ;  /* 0x0000000003127212 */ /* 0x000fe200078efe07 */
[----:B------:R-:W-:Y:S06]  /*2990*/  BRA `(.L_x_1637) ;  /* 0x0000000000f87947 */ /* 0x000fec0003800000 */
.L_x_1650:
        /* <DEDUP_REMOVED lines=20> */
.L_x_1655:
[----:B------:R-:W-:Y:S05]  /*2ae0*/  BSYNC.RECONVERGENT B0 ;  /* 0x0000000000007941 */ /* 0x000fea0003800200 */
.L_x_1654:
[----:B------:R-:W-:Y:S01]  /*2af0*/  IMAD.SHL.U32 R0, R0, 0x200000, RZ ;  /* 0x0020000000007824 */ /* 0x000fe200078e00ff */
[----:B------:R-:W-:-:S04]  /*2b00*/  LEA R3, R3, 0x37800000, 0x17 ;  /* 0x3780000003037811 */ /* 0x000fc800078eb8ff */
[----:B------:R-:W-:Y:S01]  /*2b10*/  LOP3.LUT R18, R3, R0, R7, 0xfe, !PT ;  /* 0x0000000003127212 */ /* 0x000fe200078efe07 */
[----:B------:R-:W-:Y:S06]  /*2b20*/  BRA `(.L_x_1637) ;  /* 0x0000000000947947 */ /* 0x000fec0003800000 */
.L_x_1649:
        /* <DEDUP_REMOVED lines=14> */
.L_x_1636:
        /* <DEDUP_REMOVED lines=16> */
.L_x_1658:
[----:B------:R-:W-:Y:S01]  /*2d10*/  IMAD.MOV.U32 R18, RZ, RZ, RZ ;  /* 0x000000ffff127224 */ /* 0x000fe200078e00ff */
[----:B------:R-:W-:Y:S06]  /*2d20*/  BRA `(.L_x_1637) ;  /* 0x0000000000147947 */ /* 0x000fec0003800000 */
.L_x_1657:
[----:B------:R-:W2:Y:S02]  /*2d30*/  LDG.E.64 R4, desc[UR36][R4.64] ;  /* 0x0000002404047981 */ /* 0x000ea4000c1e1b00 */
[----:B--2---:R0:W2:Y:S02]  /*2d40*/  I2F.U64 R18, R4 ;  /* 0x0000000400127312 */ /* 0x0040a40000301000 */
[----:B0-2---:R-:W-:Y:S05]  /*2d50*/  BRA `(.L_x_1637) ;  /* 0x0000000000087947 */ /* 0x005fea0003800000 */
.L_x_1656:
[----:B------:R-:W2:Y:S02]  /*2d60*/  LDG.E R4, desc[UR36][R4.64] ;  /* 0x0000002404047981 */ /* 0x000ea4000c1e1900 */
[----:B--2---:R-:W-:-:S07]  /*2d70*/  I2FP.F32.U32 R18, R4 ;  /* 0x0000000400127245 */ /* 0x004fce0000201000 */
.L_x_1637:
[----:B------:R-:W-:Y:S05]  /*2d80*/  BSYNC.RECONVERGENT B6 ;  /* 0x0000000000067941 */ /* 0x000fea0003800200 */
.L_x_1631:
[----:B------:R-:W-:-:S07]  /*2d90*/  VIADD R16, R16, 0x80 ;  /* 0x0000008010107836 */ /* 0x000fce0000000000 */
.L_x_1630:
[----:B------:R-:W-:Y:S05]  /*2da0*/  BSYNC.RECONVERGENT B7 ;  /* 0x0000000000077941 */ /* 0x000fea0003800200 */
.L_x_1629:
[----:B------:R-:W-:Y:S01]  /*2db0*/  ISETP.GE.AND P0, PT, R16, R17, PT ;  /* 0x000000111000720c */ /* 0x000fe20003f06270 */
[----:B------:R-:W-:Y:S01]  /*2dc0*/  BSSY.RECONVERGENT B6, `(.L_x_1659) ;  /* 0x00000e8000067945 */ /* 0x000fe20003800200 */
[----:B------:R-:W-:-:S11]  /*2dd0*/  IMAD.MOV.U32 R23, RZ, RZ, RZ ;  /* 0x000000ffff177224 */ /* 0x000fd600078e00ff */
[----:B------:R-:W-:Y:S05]  /*2de0*/  @P0 BRA `(.L_x_1660) ;  /* 0x0000000c00940947 */ /* 0x000fea0003800000 */
[----:B0-2-4-:R-:W0:Y:S01]  /*2df0*/  LDC.64 R4, c[0x0][0x390] ;  /* 0x0000e400ff047b82 */ /* 0x015e220000000a00 */
[----:B------:R-:W2:Y:S01]  /*2e00*/  LDCU UR5, c[0x0][0x3a0] ;  /* 0x00007400ff0577ac */ /* 0x000ea20008000800 */
[----:B------:R-:W-:Y:S01]  /*2e10*/  IMAD R0, R2, 0x200, R16 ;  /* 0x0000020002007824 */ /* 0x000fe200078e0210 */
        /* <DEDUP_REMOVED lines=15> */
[----:B--2---:R0:W2:Y:S01]  /*2f10*/  I2F.S16 R23, R4 ;  /* 0x0000000400177306 */ /* 0x0040a20000101400 */
[----:B------:R-:W-:Y:S05]  /*2f20*/  BRA `(.L_x_1660) ;  /* 0x0000000c00447947 */ /* 0x000fea0003800000 */
.L_x_1664:
[----:B------:R-:W2:Y:S02]  /*2f30*/  LDG.E.U8 R4, desc[UR36][R4.64] ;  /* 0x0000002404047981 */ /* 0x000ea4000c1e1100 */
[----:B--2---:R-:W-:Y:S01]  /*2f40*/  I2FP.F32.U32 R23, R4 ;  /* 0x0000000400177245 */ /* 0x004fe20000201000 */
[----:B------:R-:W-:Y:S06]  /*2f50*/  BRA `(.L_x_1660) ;  /* 0x0000000c00387947 */ /* 0x000fec0003800000 */
.L_x_1663:
        /* <DEDUP_REMOVED lines=9> */
.L_x_1667:
[----:B------:R-:W2:Y:S02]  /*2ff0*/  LDG.E R4, desc[UR36][R4.64] ;  /* 0x0000002404047981 */ /* 0x000ea4000c1e1900 */
[----:B--2---:R-:W-:Y:S01]  /*3000*/  I2FP.F32.S32 R23, R4 ;  /* 0x0000000400177245 */ /* 0x004fe20000201400 */
[----:B------:R-:W-:Y:S06]  /*3010*/  BRA `(.L_x_1660) ;  /* 0x0000000c00087947 */ /* 0x000fec0003800000 */
.L_x_1666:
[----:B------:R-:W2:Y:S02]  /*3020*/  LDG.E.U16 R4, desc[UR36][R4.64] ;  /* 0x0000002404047981 */ /* 0x000ea4000c1e1500 */
[----:B--2---:R0:W2:Y:S01]  /*3030*/  I2F.S16 R23, R4 ;  /* 0x0000000400177306 */ /* 0x0040a20000101400 */
[----:B------:R-:W-:Y:S05]  /*3040*/  BRA `(.L_x_1660) ;  /* 0x0000000800fc7947 */ /* 0x000fea0003800000 */
.L_x_1662:
        /* <DEDUP_REMOVED lines=8> */
.L_x_1669:
[----:B------:R-:W2:Y:S02]  /*30d0*/  LDG.E.U16 R4, desc[UR36][R4.64] ;  /* 0x0000002404047981 */ /* 0x000ea4000c1e1500 */
[----:B--2---:R-:W-:Y:S01]  /*30e0*/  HADD2.F32 R23, -RZ, R4.H0_H0 ;  /* 0x20000004ff177230 */ /* 0x004fe20000004100 */
[----:B------:R-:W-:Y:S06]  /*30f0*/  BRA `(.L_x_1660) ;  /* 0x0000000800d07947 */ /* 0x000fec0003800000 */
.L_x_1668:
        /* <DEDUP_REMOVED lines=8> */
.L_x_1671:
[----:B------:R-:W2:Y:S02]  /*3180*/  LDG.E.U16 R4, desc[UR36][R4.64] ;  /* 0x0000002404047981 */ /* 0x000ea4000c1e1500 */
[----:B--2---:R-:W-:Y:S01]  /*3190*/  HADD2.F32 R23, -RZ, R4.H0_H0 ;  /* 0x20000004ff177230 */ /* 0x004fe20000004100 */
[----:B------:R-:W-:Y:S06]  /*31a0*/  BRA `(.L_x_1660) ;  /* 0x0000000800a47947 */ /* 0x000fec0003800000 */
.L_x_1670:
        /* <DEDUP_REMOVED lines=11> */
.L_x_1661:
        /* <DEDUP_REMOVED lines=12> */
.L_x_1674:
        /* <DEDUP_REMOVED lines=11> */
.L_x_1673:
        /* <DEDUP_REMOVED lines=25> */
.L_x_1676:
[----:B------:R-:W2:Y:S02]  /*3560*/  LDG.E.U8 R4, desc[UR36][R4.64] ;  /* 0x0000002404047981 */ /* 0x000ea4000c1e1100 */
[C---:B--2---:R-:W-:Y:S02]  /*3570*/  IMAD.SHL.U32 R0, R4.reuse, 0x2000000, RZ ;  /* 0x0200000004007824 */ /* 0x044fe400078e00ff */
[----:B------:R-:W-:-:S03]  /*3580*/  IMAD.SHL.U32 R6, R4, 0x100, RZ ;  /* 0x0000010004067824 */ /* 0x000fc600078e00ff */
[----:B------:R-:W-:Y:S02]  /*3590*/  ISETP.GE.U32.AND P0, PT, R0, 0x8000000, PT ;  /* 0x080000000000780c */ /* 0x000fe40003f06070 */
[----:B------:R-:W-:-:S11]  /*35a0*/  PRMT R23, R6, 0x9910, RZ ;  /* 0x0000991006177816 */ /* 0x000fd600000000ff */
[----:B------:R-:W-:Y:S02]  /*35b0*/  @!P0 LOP3.LUT R3, R6, 0x7f00, RZ, 0xc0, !PT ;  /* 0x00007f0006038812 */ /* 0x000fe400078ec0ff */
[----:B------:R-:W-:Y:S02]  /*35c0*/  @P0 LEA.HI R0, R0, 0x70000000, RZ, 0x1c ;  /* 0x7000000000000811 */ /* 0x000fe400078fe0ff */
[----:B------:R-:W-:-:S03]  /*35d0*/  @!P0 LOP3.LUT R3, R3, 0x3f000000, RZ, 0xfc, !PT ;  /* 0x3f00000003038812 */ /* 0x000fc600078efcff */
[----:B------:R-:W-:Y:S02]  /*35e0*/  @P0 FMUL.FTZ R0, R0, 1.9259299443872358531e-34 ;  /* 0x0780000000000820 */ /* 0x000fe40000410000 */
[----:B------:R-:W-:-:S05]  /*35f0*/  @!P0 FADD.FTZ R0, R3, -0.5 ;  /* 0xbf00000003008421 */ /* 0x000fca0000010000 */
[----:B------:R-:W-:Y:S01]  /*3600*/  LOP3.LUT R23, R0, 0x80000000, R23, 0xf8, !PT ;  /* 0x8000000000177812 */ /* 0x000fe200078ef817 */
[----:B------:R-:W-:Y:S06]  /*3610*/  BRA `(.L_x_1660) ;  /* 0x0000000400887947 */ /* 0x000fec0003800000 */
.L_x_1675:
[----:B------:R-:W2:Y:S02]  /*3620*/  LDG.E.U16 R4, desc[UR36][R4.64] ;  /* 0x0000002404047981 */ /* 0x000ea4000c1e1500 */
[----:B--2---:R-:W-:Y:S01]  /*3630*/  IMAD.U32 R23, R4, 0x10000, RZ ;  /* 0x0001000004177824 */ /* 0x004fe200078e00ff */
[----:B------:R-:W-:Y:S06]  /*3640*/  BRA `(.L_x_1660) ;  /* 0x00000004007c7947 */ /* 0x000fec0003800000 */
.L_x_1672:
        /* <DEDUP_REMOVED lines=11> */
.L_x_1679:
[----:B------:R-:W2:Y:S02]  /*3700*/  LDG.E.U8 R4, desc[UR36][R4.64] ;  /* 0x0000002404047981 */ /* 0x000ea4000c1e1100 */
        /* <DEDUP_REMOVED lines=18> */
.L_x_1681:
[----:B------:R-:W-:Y:S05]  /*3830*/  BSYNC.RECONVERGENT B0 ;  /* 0x0000000000007941 */ /* 0x000fea0003800200 */
.L_x_1680:
[----:B------:R-:W-:Y:S01]  /*3840*/  IMAD.SHL.U32 R0, R0, 0x100000, RZ ;  /* 0x0010000000007824 */ /* 0x000fe200078e00ff */
[----:B------:R-:W-:-:S04]  /*3850*/  LEA R3, R3, 0x3b800000, 0x17 ;  /* 0x3b80000003037811 */ /* 0x000fc800078eb8ff */
[----:B------:R-:W-:Y:S01]  /*3860*/  LOP3.LUT R23, R3, R0, R23, 0xfe, !PT ;  /* 0x0000000003177212 */ /* 0x000fe200078efe17 */
[----:B------:R-:W-:Y:S06]  /*3870*/  BRA `(.L_x_1660) ;  /* 0x0000000000f07947 */ /* 0x000fec0003800000 */
.L_x_1678:
        /* <DEDUP_REMOVED lines=19> */
.L_x_1683:
[----:B------:R-:W-:Y:S05]  /*39b0*/  BSYNC.RECONVERGENT B0 ;  /* 0x0000000000007941 */ /* 0x000fea0003800200 */
.L_x_1682:
[----:B------:R-:W-:Y:S01]  /*39c0*/  IMAD.SHL.U32 R0, R0, 0x200000, RZ ;  /* 0x0020000000007824 */ /* 0x000fe200078e00ff */
[----:B------:R-:W-:-:S04]  /*39d0*/  LEA R3, R3, 0x37800000, 0x17 ;  /* 0x3780000003037811 */ /* 0x000fc800078eb8ff */
[----:B------:R-:W-:Y:S01]  /*39e0*/  LOP3.LUT R23, R3, R0, R23, 0xfe, !PT ;  /* 0x0000000003177212 */ /* 0x000fe200078efe17 */
[----:B------:R-:W-:Y:S06]  /*39f0*/  BRA `(.L_x_1660) ;  /* 0x0000000000907947 */ /* 0x000fec0003800000 */
.L_x_1677:
        /* <DEDUP_REMOVED lines=14> */
.L_x_1665:
        /* <DEDUP_REMOVED lines=16> */
.L_x_1686:
[----:B------:R-:W-:Y:S05]  /*3be0*/  BRA `(.L_x_1660) ;  /* 0x0000000000147947 */ /* 0x000fea0003800000 */
.L_x_1685:
[----:B------:R-:W2:Y:S02]  /*3bf0*/  LDG.E.64 R4, desc[UR36][R4.64] ;  /* 0x0000002404047981 */ /* 0x000ea4000c1e1b00 */
[----:B--2---:R0:W2:Y:S02]  /*3c00*/  I2F.U64 R23, R4 ;  /* 0x0000000400177312 */ /* 0x0040a40000301000 */
[----:B0-2---:R-:W-:Y:S05]  /*3c10*/  BRA `(.L_x_1660) ;  /* 0x0000000000087947 */ /* 0x005fea0003800000 */
.L_x_1684:
[----:B------:R-:W2:Y:S02]  /*3c20*/  LDG.E R4, desc[UR36][R4.64] ;  /* 0x0000002404047981 */ /* 0x000ea4000c1e1900 */
[----:B--2---:R-:W-:-:S07]  /*3c30*/  I2FP.F32.U32 R23, R4 ;  /* 0x0000000400177245 */ /* 0x004fce0000201000 */
.L_x_1660:
[----:B------:R-:W-:Y:S05]  /*3c40*/  BSYNC.RECONVERGENT B6 ;  /* 0x0000000000067941 */ /* 0x000fea0003800200 */
.L_x_1659:
[----:B------:R-:W1:Y:S01]  /*3c50*/  LDC.U8 R16, c[0x0][0x3a4] ;  /* 0x0000e900ff107b82 */ /* 0x000e620000000000 */
[CC--:B------:R-:W-:Y:S01]  /*3c60*/  ISETP.GE.AND P2, PT, R19.reuse, R17.reuse, PT ;  /* 0x000000111300720c */ /* 0x0c0fe20003f46270 */
[C---:B------:R-:W-:Y:S01]  /*3c70*/  VIADD R0, R19.reuse, 0x100 ;  /* 0x0000010013007836 */ /* 0x040fe20000000000 */
[----:B------:R-:W-:Y:S01]  /*3c80*/  BSSY.RECONVERGENT B0, `(.L_x_1687) ;  /* 0x0000022000007945 */ /* 0x000fe20003800200 */
[C---:B0-2-4-:R-:W-:Y:S02]  /*3c90*/  VIADD R4, R19.reuse, 0x180 ;  /* 0x0000018013047836 */ /* 0x055fe40000000000 */
[----:B------:R-:W-:Y:S01]  /*3ca0*/  VIADD R26, R19, 0x80 ;  /* 0x00000080131a7836 */ /* 0x000fe20000000000 */
[-C--:B------:R-:W-:Y:S02]  /*3cb0*/  ISETP.GE.AND P0, PT, R0, R17.reuse, PT ;  /* 0x000000110000720c */ /* 0x080fe40003f06270 */
[-C--:B------:R-:W-:Y:S02]  /*3cc0*/  ISETP.GE.AND P1, PT, R4, R17.reuse, PT ;  /* 0x000000110400720c */ /* 0x080fe40003f26270 */
[----:B------:R-:W-:-:S03]  /*3cd0*/  ISETP.GE.AND P3, PT, R26, R17, PT ;  /* 0x000000111a00720c */ /* 0x000fc60003f66270 */
[----:B------:R-:W-:Y:S10]  /*3ce0*/  @P2 BRA `(.L_x_1688) ;  /* 0x00000000006c2947 */ /* 0x000ff40003800000 */
[----:B------:R-:W-:Y:S01]  /*3cf0*/  IMAD.MOV.U32 R3, RZ, RZ, 0x3f000000 ;  /* 0x3f000000ff037424 */ /* 0x000fe200078e00ff */
[C---:B-1-3-5:R-:W-:Y:S01]  /*3d00*/  FSETP.GT.FTZ.AND P4, PT, |R22|.reuse, 0.56000000238418579102, PT ;  /* 0x3f0f5c291600780b */ /* 0x06afe20003f94200 */
        /* <DEDUP_REMOVED lines=24> */
[----:B------:R-:W-:-:S07]  /*3e90*/  @P4 FADD.FTZ R4, R4, R4 ;  /* 0x0000000404044221 */ /* 0x000fce0000010000 */
.L_x_1688:
[----:B------:R-:W-:Y:S05]  /*3ea0*/  BSYNC.RECONVERGENT B0 ;  /* 0x0000000000007941 */ /* 0x000fea0003800200 */
.L_x_1687:
[----:B------:R-:W-:Y:S04]  /*3eb0*/  BSSY.RECONVERGENT B0, `(.L_x_1689) ;  /* 0x000001d000007945 */ /* 0x000fe80003800200 */
[----:B------:R-:W-:Y:S05]  /*3ec0*/  @P3 BRA `(.L_x_1690) ;  /* 0x00000000006c3947 */ /* 0x000fea0003800000 */
[----:B------:R-:W-:Y:S01]  /*3ed0*/  IMAD.MOV.U32 R3, RZ, RZ, 0x3f000000 ;  /* 0x3f000000ff037424 */ /* 0x000fe200078e00ff */
[C---:B-----5:R-:W-:Y:S02]  /*3ee0*/  FSETP.GT.FTZ.AND P3, PT, |R24|.reuse, 0.56000000238418579102, PT ;  /* 0x3f0f5c291800780b */ /* 0x060fe40003f74200 */
        /* <DEDUP_REMOVED lines=19> */
[----:B-1-3--:R-:W-:Y:S01]  /*4020*/  FFMA.FTZ R22, R3, R0, R3 ;  /* 0x0000000003167223 */ /* 0x00afe20000010003 */
[----:B------:R-:W-:-:S03]  /*4030*/  IMAD.MOV.U32 R0, RZ, RZ, 0x3fd774eb ;  /* 0x3fd774ebff007424 */ /* 0x000fc600078e00ff */
[----:B------:R-:W-:-:S05]  /*4040*/  FADD.FTZ R3, -R22, -RZ ;  /* 0x800000ff16037221 */ /* 0x000fca0000010100 */
[----:B------:R-:W-:-:S05]  /*4050*/  FSEL R3, R22, R3, P3 ;  /* 0x0000000316037208 */ /* 0x000fca0001800000 */
[----:B------:R-:W-:-:S04]  /*4060*/  @!P4 FFMA.FTZ R22, R0, 0.93318945169448852539, R3 ;  /* 0x3f6ee5810016c823 */ /* 0x000fc80000010003 */
[----:B------:R-:W-:-:S07]  /*4070*/  @P3 FADD.FTZ R22, R22, R22 ;  /* 0x0000001616163221 */ /* 0x000fce0000010000 */
.L_x_1690:
[----:B------:R-:W-:Y:S05]  /*4080*/  BSYNC.RECONVERGENT B0 ;  /* 0x0000000000007941 */ /* 0x000fea0003800200 */
.L_x_1689:
        /* <DEDUP_REMOVED lines=29> */
.L_x_1692:
[----:B------:R-:W-:Y:S05]  /*4260*/  BSYNC.RECONVERGENT B0 ;  /* 0x0000000000007941 */ /* 0x000fea0003800200 */
.L_x_1691:
[----:B------:R-:W-:Y:S04]  /*4270*/  BSSY.RECONVERGENT B0, `(.L_x_1693) ;  /* 0x000001d000007945 */ /* 0x000fe80003800200 */
[----:B------:R-:W-:Y:S05]  /*4280*/  @P1 BRA `(.L_x_1694) ;  /* 0x00000000006c1947 */ /* 0x000fea0003800000 */
[----:B------:R-:W-:Y:S01]  /*4290*/  IMAD.MOV.U32 R0, RZ, RZ, 0x3f000000 ;  /* 0x3f000000ff007424 */ /* 0x000fe200078e00ff */
[C---:B-----5:R-:W-:Y:S01]  /*42a0*/  FSETP.GT.FTZ.AND P0, PT, |R23|.reuse, 0.56000000238418579102, PT ;  /* 0x3f0f5c291700780b */ /* 0x060fe20003f14200 */
[C---:B------:R-:W-:Y:S01]  /*42b0*/  FADD.FTZ R8, |R23|.reuse, -RZ ;  /* 0x800000ff17087221 */ /* 0x040fe20000010200 */
[C---:B------:R-:W-:Y:S01]  /*42c0*/  FSETP.NEU.FTZ.AND P1, PT, |R23|.reuse, 1, PT ;  /* 0x3f8000001700780b */ /* 0x040fe20003f3d200 */
[----:B------:R-:W-:-:S04]  /*42d0*/  FFMA.FTZ R0, |R23|, -R0, 0.5 ;  /* 0x3f00000017007423 */ /* 0x000fc80000010a00 */
        /* <DEDUP_REMOVED lines=21> */
[----:B------:R-:W-:-:S07]  /*4430*/  @P0 FADD.FTZ R18, R18, R18 ;  /* 0x0000001212120221 */ /* 0x000fce0000010000 */
.L_x_1694:
[----:B------:R-:W-:Y:S05]  /*4440*/  BSYNC.RECONVERGENT B0 ;  /* 0x0000000000007941 */ /* 0x000fea0003800200 */
.L_x_1693:
[----:B------:R-:W-:Y:S04]  /*4450*/  BSSY.RECONVERGENT B6, `(.L_x_1695) ;  /* 0x00000fc000067945 */ /* 0x000fe80003800200 */
[----:B------:R-:W-:Y:S05]  /*4460*/  @P2 BRA `(.L_x_1696) ;  /* 0x0000000c00e82947 */ /* 0x000fea0003800000 */
[----:B------:R-:W0:Y:S01]  /*4470*/  LDCU UR4, c[0x0][0x3a8] ;  /* 0x00007500ff0477ac */ /* 0x000e220008000800 */
[----:B------:R-:W2:Y:S01]  /*4480*/  LDC.64 R8, c[0x0][0x388] ;  /* 0x0000e200ff087b82 */ /* 0x000ea20000000a00 */
[----:B------:R-:W-:Y:S01]  /*4490*/  IMAD R0, R2, 0x200, R19 ;  /* 0x0000020002007824 */ /* 0x000fe200078e0213 */
[----:B-1----:R-:W-:-:S03]  /*44a0*/  PRMT R5, R16, 0x9910, RZ ;  /* 0x0000991010057816 */ /* 0x002fc600000000ff */
[----:B0-----:R-:W-:Y:S02]  /*44b0*/  IMAD R3, R0, UR4, RZ ;  /* 0x0000000400037c24 */ /* 0x001fe4000f8e02ff */
[----:B------:R-:W-:-:S05]  /*44c0*/  IMAD.MOV.U32 R0, RZ, RZ, R5 ;  /* 0x000000ffff007224 */ /* 0x000fca00078e0005 */
[----:B------:R-:W-:Y:S02]  /*44d0*/  ISETP.GT.AND P0, PT, R0, 0x9, PT ;  /* 0x000000090000780c */ /* 0x000fe40003f04270 */
[----:B--2---:R-:W-:-:S05]  /*44e0*/  IADD3 R8, P1, PT, R3, R8, RZ ;  /* 0x0000000803087210 */ /* 0x004fca0007f3e0ff */
        /* <DEDUP_REMOVED lines=10> */
[----:B------:R-:W0:Y:S01]  /*4590*/  F2I.FTZ.TRUNC.NTZ R3, R4 ;  /* 0x0000000400037305 */ /* 0x000e22000021f100 */
[----:B------:R-:W-:Y:S01]  /*45a0*/  IMAD.MOV.U32 R19, RZ, RZ, R26 ;  /* 0x000000ffff137224 */ /* 0x000fe200078e001a */
[----:B0-----:R0:W-:Y:S01]  /*45b0*/  STG.E.U8 desc[UR36][R8.64], R3 ;  /* 0x0000000308007986 */ /* 0x0011e2000c101124 */
[----:B------:R-:W-:Y:S05]  /*45c0*/  BRA `(.L_x_1696) ;  /* 0x0000000c00907947 */ /* 0x000fea0003800000 */
.L_x_1700:
[----:B------:R-:W0:Y:S01]  /*45d0*/  F2I.S64.TRUNC R4, R4 ;  /* 0x0000000400047311 */ /* 0x000e22000020d900 */
[----:B------:R-:W-:Y:S02]  /*45e0*/  IMAD.MOV.U32 R19, RZ, RZ, R26 ;  /* 0x000000ffff137224 */ /* 0x000fe400078e001a */
[----:B0-----:R-:W-:-:S05]  /*45f0*/  IMAD.MOV.U32 R3, RZ, RZ, R4 ;  /* 0x000000ffff037224 */ /* 0x001fca00078e0004 */
[----:B------:R0:W-:Y:S01]  /*4600*/  STG.E.U8 desc[UR36][R8.64], R3 ;  /* 0x0000000308007986 */ /* 0x0001e2000c101124 */
[----:B------:R-:W-:Y:S05]  /*4610*/  BRA `(.L_x_1696) ;  /* 0x0000000c007c7947 */ /* 0x000fea0003800000 */
.L_x_1699:
[----:B------:R-:W-:-:S13]  /*4620*/  ISETP.NE.AND P0, PT, R0, 0x2, PT ;  /* 0x000000020000780c */ /* 0x000fda0003f05270 */
[----:B------:R-:W-:Y:S05]  /*4630*/  @!P0 BRA `(.L_x_1702) ;  /* 0x0000000000308947 */ /* 0x000fea0003800000 */
[----:B------:R-:W-:-:S13]  /*4640*/  ISETP.NE.AND P0, PT, R0, 0x3, PT ;  /* 0x000000030000780c */ /* 0x000fda0003f05270 */
[----:B------:R-:W-:Y:S05]  /*4650*/  @!P0 BRA `(.L_x_1703) ;  /* 0x0000000000188947 */ /* 0x000fea0003800000 */
[----:B------:R-:W-:-:S13]  /*4660*/  ISETP.NE.AND P0, PT, R0, 0x4, PT ;  /* 0x000000040000780c */ /* 0x000fda0003f05270 */
[----:B------:R-:W-:Y:S05]  /*4670*/  @P0 BRA `(.L_x_1701) ;  /* 0x0000000800c00947 */ /* 0x000fea0003800000 */
[----:B------:R-:W0:Y:S01]  /*4680*/  F2I.S64.TRUNC R4, R4 ;  /* 0x0000000400047311 */ /* 0x000e22000020d900 */
[----:B------:R-:W-:Y:S01]  /*4690*/  IMAD.MOV.U32 R19, RZ, RZ, R26 ;  /* 0x000000ffff137224 */ /* 0x000fe200078e001a */
[----:B0-----:R2:W-:Y:S01]  /*46a0*/  STG.E.64 desc[UR36][R8.64], R4 ;  /* 0x0000000408007986 */ /* 0x0015e2000c101b24 */
[----:B------:R-:W-:Y:S05]  /*46b0*/  BRA `(.L_x_1696) ;  /* 0x0000000c00547947 */ /* 0x000fea0003800000 */
.L_x_1703:
[----:B------:R-:W0:Y:S01]  /*46c0*/  F2I.FTZ.TRUNC.NTZ R3, R4 ;  /* 0x0000000400037305 */ /* 0x000e22000021f100 */
[----:B------:R-:W-:Y:S01]  /*46d0*/  IMAD.MOV.U32 R19, RZ, RZ, R26 ;  /* 0x000000ffff137224 */ /* 0x000fe200078e001a */
[----:B0-----:R4:W-:Y:S01]  /*46e0*/  STG.E desc[UR36][R8.64], R3 ;  /* 0x0000000308007986 */ /* 0x0019e2000c101924 */
[----:B------:R-:W-:Y:S05]  /*46f0*/  BRA `(.L_x_1696) ;  /* 0x0000000c00447947 */ /* 0x000fea0003800000 */
.L_x_1702:
[----:B------:R-:W0:Y:S01]  /*4700*/  F2I.FTZ.TRUNC.NTZ R3, R4 ;  /* 0x0000000400037305 */ /* 0x000e22000021f100 */
[----:B------:R-:W-:Y:S01]  /*4710*/  IMAD.MOV.U32 R19, RZ, RZ, R26 ;  /* 0x000000ffff137224 */ /* 0x000fe200078e001a */
[----:B0-----:R0:W-:Y:S01]  /*4720*/  STG.E.U16 desc[UR36][R8.64], R3 ;  /* 0x0000000308007986 */ /* 0x0011e2000c101524 */
[----:B------:R-:W-:Y:S05]  /*4730*/  BRA `(.L_x_1696) ;  /* 0x0000000c00347947 */ /* 0x000fea0003800000 */
.L_x_1698:
[----:B------:R-:W-:-:S13]  /*4740*/  ISETP.GT.AND P0, PT, R0, 0x6, PT ;  /* 0x000000060000780c */ /* 0x000fda0003f04270 */
[----:B------:R-:W-:Y:S05]  /*4750*/  @P0 BRA `(.L_x_1704) ;  /* 0x00000000002c0947 */ /* 0x000fea0003800000 */
[----:B------:R-:W-:-:S13]  /*4760*/  ISETP.NE.AND P0, PT, R0, 0x5, PT ;  /* 0x000000050000780c */ /* 0x000fda0003f05270 */
[----:B------:R-:W-:Y:S05]  /*4770*/  @!P0 BRA `(.L_x_1705) ;  /* 0x0000000000148947 */ /* 0x000fea0003800000 */
[----:B------:R-:W-:-:S13]  /*4780*/  ISETP.NE.AND P0, PT, R0, 0x6, PT ;  /* 0x000000060000780c */ /* 0x000fda0003f05270 */
[----:B------:R-:W-:Y:S05]  /*4790*/  @P0 BRA `(.L_x_1701) ;  /* 0x0000000800780947 */ /* 0x000fea0003800000 */
[----:B------:R0:W-:Y:S01]  /*47a0*/  STG.E desc[UR36][R8.64], R4 ;  /* 0x0000000408007986 */ /* 0x0001e2000c101924 */
[----:B------:R-:W-:Y:S01]  /*47b0*/  IMAD.MOV.U32 R19, RZ, RZ, R26 ;  /* 0x000000ffff137224 */ /* 0x000fe200078e001a */
[----:B------:R-:W-:Y:S06]  /*47c0*/  BRA `(.L_x_1696) ;  /* 0x0000000c00107947 */ /* 0x000fec0003800000 */
.L_x_1705:
[----:B------:R-:W-:Y:S01]  /*47d0*/  F2FP.F16.F32.PACK_AB R4, RZ, R4 ;  /* 0x00000004ff04723e */ /* 0x000fe200000000ff */
[----:B------:R-:W-:-:S04]  /*47e0*/  IMAD.MOV.U32 R19, RZ, RZ, R26 ;  /* 0x000000ffff137224 */ /* 0x000fc800078e001a */
[----:B------:R0:W-:Y:S01]  /*47f0*/  STG.E.U16 desc[UR36][R8.64], R4 ;  /* 0x0000000408007986 */ /* 0x0001e2000c101524 */
[----:B------:R-:W-:Y:S05]  /*4800*/  BRA `(.L_x_1696) ;  /* 0x0000000c00007947 */ /* 0x000fea0003800000 */
.L_x_1704:
[----:B------:R-:W-:-:S13]  /*4810*/  ISETP.NE.AND P0, PT, R0, 0x7, PT ;  /* 0x000000070000780c */ /* 0x000fda0003f05270 */
[----:B------:R-:W-:Y:S05]  /*4820*/  @!P0 BRA `(.L_x_1706) ;  /* 0x0000000000348947 */ /* 0x000fea0003800000 */
[----:B------:R-:W-:-:S13]  /*4830*/  ISETP.NE.AND P0, PT, R0, 0x8, PT ;  /* 0x000000080000780c */ /* 0x000fda0003f05270 */
[----:B------:R-:W-:Y:S05]  /*4840*/  @!P0 BRA `(.L_x_1707) ;  /* 0x0000000000188947 */ /* 0x000fea0003800000 */
[----:B------:R-:W-:-:S13]  /*4850*/  ISETP.NE.AND P0, PT, R0, 0x9, PT ;  /* 0x000000090000780c */ /* 0x000fda0003f05270 */
[----:B------:R-:W-:Y:S05]  /*4860*/  @P0 BRA `(.L_x_1701) ;  /* 0x0000000800440947 */ /* 0x000fea0003800000 */
[----:B------:R-:W-:Y:S02]  /*4870*/  IMAD.MOV.U32 R5, RZ, RZ, RZ ;  /* 0x000000ffff057224 */ /* 0x000fe400078e00ff */
[----:B------:R-:W-:-:S03]  /*4880*/  IMAD.MOV.U32 R19, RZ, RZ, R26 ;  /* 0x000000ffff137224 */ /* 0x000fc600078e001a */
[----:B------:R0:W-:Y:S01]  /*4890*/  STG.E.64 desc[UR36][R8.64], R4 ;  /* 0x0000000408007986 */ /* 0x0001e2000c101b24 */
[----:B------:R-:W-:Y:S05]  /*48a0*/  BRA `(.L_x_1696) ;  /* 0x0000000800d87947 */ /* 0x000fea0003800000 */
.L_x_1707:
[----:B------:R-:W-:Y:S01]  /*48b0*/  F2FP.F16.F32.PACK_AB R3, RZ, R4 ;  /* 0x00000004ff03723e */ /* 0x000fe200000000ff */
[----:B------:R-:W-:-:S03]  /*48c0*/  IMAD.MOV.U32 R19, RZ, RZ, R26 ;  /* 0x000000ffff137224 */ /* 0x000fc600078e001a */
[----:B------:R-:W-:-:S05]  /*48d0*/  PRMT R3, R3, 0x5410, RZ ;  /* 0x0000541003037816 */ /* 0x000fca00000000ff */
[----:B------:R0:W-:Y:S01]  /*48e0*/  STG.E desc[UR36][R8.64], R3 ;  /* 0x0000000308007986 */ /* 0x0001e2000c101924 */
[----:B------:R-:W-:Y:S05]  /*48f0*/  BRA `(.L_x_1696) ;  /* 0x0000000800c47947 */ /* 0x000fea0003800000 */
.L_x_1706:
[----:B------:R-:W-:Y:S01]  /*4900*/  FMUL.FTZ R4, R4, 1 ;  /* 0x3f80000004047820 */ /* 0x000fe20000410000 */
[----:B------:R-:W-:-:S05]  /*4910*/  IMAD.MOV.U32 R19, RZ, RZ, R26 ;  /* 0x000000ffff137224 */ /* 0x000fca00078e001a */
[----:B------:R-:W0:Y:S02]  /*4920*/  F2F.F64.F32 R4, R4 ;  /* 0x0000000400047310 */ /* 0x000e240000201800 */
[----:B0-----:R0:W-:Y:S01]  /*4930*/  STG.E.64 desc[UR36][R8.64], R4 ;  /* 0x0000000408007986 */ /* 0x0011e2000c101b24 */
[----:B------:R-:W-:Y:S05]  /*4940*/  BRA `(.L_x_1696) ;  /* 0x0000000800b07947 */ /* 0x000fea0003800000 */
.L_x_1697:
        /* <DEDUP_REMOVED lines=8> */
[----:B------:R-:W-:Y:S01]  /*49d0*/  FSETP.NEU.FTZ.AND P0, PT, R4, RZ, PT ;  /* 0x000000ff0400720b */ /* 0x000fe20003f1d000 */
[----:B------:R-:W-:-:S03]  /*49e0*/  IMAD.MOV.U32 R19, RZ, RZ, R26 ;  /* 0x000000ffff137224 */ /* 0x000fc600078e001a */
[----:B------:R-:W-:-:S05]  /*49f0*/  SEL R3, RZ, 0x1, !P0 ;  /* 0x00000001ff037807 */ /* 0x000fca0004000000 */
[----:B------:R0:W-:Y:S01]  /*4a00*/  STG.E.U8 desc[UR36][R8.64], R3 ;  /* 0x0000000308007986 */ /* 0x0001e2000c101124 */
[----:B------:R-:W-:Y:S05]  /*4a10*/  BRA `(.L_x_1696) ;  /* 0x00000008007c7947 */ /* 0x000fea0003800000 */
.L_x_1710:
[----:B------:R-:W-:Y:S01]  /*4a20*/  FMUL.FTZ R4, R4, 1 ;  /* 0x3f80000004047820 */ /* 0x000fe20000410000 */
[----:B------:R-:W-:Y:S01]  /*4a30*/  CS2R R6, SRZ ;  /* 0x0000000000067805 */ /* 0x000fe2000001ff00 */
[----:B------:R-:W-:-:S04]  /*4a40*/  IMAD.MOV.U32 R19, RZ, RZ, R26 ;  /* 0x000000ffff137224 */ /* 0x000fc800078e001a */
[----:B------:R-:W0:Y:S02]  /*4a50*/  F2F.F64.F32 R4, R4 ;  /* 0x0000000400047310 */ /* 0x000e240000201800 */
[----:B0-----:R0:W-:Y:S01]  /*4a60*/  STG.E.128 desc[UR36][R8.64], R4 ;  /* 0x0000000408007986 */ /* 0x0011e2000c101d24 */
[----:B------:R-:W-:Y:S05]  /*4a70*/  BRA `(.L_x_1696) ;  /* 0x0000000800647947 */ /* 0x000fea0003800000 */
.L_x_1709:
[----:B------:R-:W-:-:S13]  /*4a80*/  ISETP.NE.AND P0, PT, R0, 0xf, PT ;  /* 0x0000000f0000780c */ /* 0x000fda0003f05270 */
[----:B------:R-:W-:Y:S05]  /*4a90*/  @!P0 BRA `(.L_x_1711) ;  /* 0x0000000000a08947 */ /* 0x000fea0003800000 */
[----:B------:R-:W-:-:S13]  /*4aa0*/  ISETP.NE.AND P0, PT, R0, 0x17, PT ;  /* 0x000000170000780c */ /* 0x000fda0003f05270 */
[----:B------:R-:W-:Y:S05]  /*4ab0*/  @!P0 BRA `(.L_x_1712) ;  /* 0x00000000004c8947 */ /* 0x000fea0003800000 */
[----:B------:R-:W-:-:S13]  /*4ac0*/  ISETP.NE.AND P0, PT, R0, 0x18, PT ;  /* 0x000000180000780c */ /* 0x000fda0003f05270 */
[----:B------:R-:W-:Y:S05]  /*4ad0*/  @P0 BRA `(.L_x_1701) ;  /* 0x0000000400a80947 */ /* 0x000fea0003800000 */
[----:B------:R-:W-:Y:S01]  /*4ae0*/  LOP3.LUT R6, R4, 0x7fffffff, RZ, 0xc0, !PT ;  /* 0x7fffffff04067812 */ /* 0x000fe200078ec0ff */
[----:B------:R-:W-:Y:S01]  /*4af0*/  BSSY.RECONVERGENT B0, `(.L_x_1713) ;  /* 0x000000b000007945 */ /* 0x000fe20003800200 */
[----:B------:R-:W-:Y:S01]  /*4b00*/  SHF.R.U32.HI R5, RZ, 0x18, R4 ;  /* 0x00000018ff057819 */ /* 0x000fe20000011604 */
[----:B------:R-:W-:Y:S01]  /*4b10*/  IMAD.MOV.U32 R0, RZ, RZ, 0x7f ;  /* 0x0000007fff007424 */ /* 0x000fe200078e00ff */
        /* <DEDUP_REMOVED lines=8> */
.L_x_1714:
[----:B------:R-:W-:Y:S05]  /*4ba0*/  BSYNC.RECONVERGENT B0 ;  /* 0x0000000000007941 */ /* 0x000fea0003800200 */
.L_x_1713:
[----:B------:R-:W-:Y:S01]  /*4bb0*/  LOP3.LUT R5, R0, 0x80, R5, 0xf8, !PT ;  /* 0x0000008000057812 */ /* 0x000fe200078ef805 */
[----:B------:R-:W-:-:S04]  /*4bc0*/  IMAD.MOV.U32 R19, RZ, RZ, R26 ;  /* 0x000000ffff137224 */ /* 0x000fc800078e001a */
[----:B------:R0:W-:Y:S01]  /*4bd0*/  STG.E.U8 desc[UR36][R8.64], R5 ;  /* 0x0000000508007986 */ /* 0x0001e2000c101124 */
[----:B------:R-:W-:Y:S05]  /*4be0*/  BRA `(.L_x_1696) ;  /* 0x0000000800087947 */ /* 0x000fea0003800000 */
.L_x_1712:
        /* <DEDUP_REMOVED lines=14> */
.L_x_1716:
[----:B------:R-:W-:Y:S05]  /*4cd0*/  BSYNC.RECONVERGENT B0 ;  /* 0x0000000000007941 */ /* 0x000fea0003800200 */
.L_x_1715:
[----:B------:R-:W-:Y:S01]  /*4ce0*/  LOP3.LUT R3, R0, 0x80, R7, 0xf8, !PT ;  /* 0x0000008000037812 */ /* 0x000fe200078ef807 */
[----:B------:R-:W-:-:S04]  /*4cf0*/  IMAD.MOV.U32 R19, RZ, RZ, R26 ;  /* 0x000000ffff137224 */ /* 0x000fc800078e001a */
[----:B------:R0:W-:Y:S01]  /*4d00*/  STG.E.U8 desc[UR36][R8.64], R3 ;  /* 0x0000000308007986 */ /* 0x0001e2000c101124 */
[----:B------:R-:W-:Y:S05]  /*4d10*/  BRA `(.L_x_1696) ;  /* 0x0000000400bc7947 */ /* 0x000fea0003800000 */
.L_x_1711:
[----:B------:R-:W-:Y:S01]  /*4d20*/  F2FP.BF16.F32.PACK_AB R4, RZ, R4 ;  /* 0x00000004ff04723e */ /* 0x000fe200000010ff */
[----:B------:R-:W-:-:S04]  /*4d30*/  IMAD.MOV.U32 R19, RZ, RZ, R26 ;  /* 0x000000ffff137224 */ /* 0x000fc800078e001a */
[----:B------:R0:W-:Y:S01]  /*4d40*/  STG.E.U16 desc[UR36][R8.64], R4 ;  /* 0x0000000408007986 */ /* 0x0001e2000c101524 */
[----:B------:R-:W-:Y:S05]  /*4d50*/  BRA `(.L_x_1696) ;  /* 0x0000000400ac7947 */ /* 0x000fea0003800000 */
.L_x_1708:
        /* <DEDUP_REMOVED lines=8> */
[----:B------:R-:W0:Y:S01]  /*4de0*/  F2I.FTZ.U32.TRUNC.NTZ R3, R4 ;  /* 0x0000000400037305 */ /* 0x000e22000021f000 */
[----:B------:R-:W-:Y:S01]  /*4df0*/  IMAD.MOV.U32 R19, RZ, RZ, R26 ;  /* 0x000000ffff137224 */ /* 0x000fe200078e001a */
[----:B0-----:R0:W-:Y:S01]  /*4e00*/  STG.E.U16 desc[UR36][R8.64], R3 ;  /* 0x0000000308007986 */ /* 0x0011e2000c101524 */
[----:B------:R-:W-:Y:S05]  /*4e10*/  BRA `(.L_x_1696) ;  /* 0x00000004007c7947 */ /* 0x000fea0003800000 */
.L_x_1719:
        /* <DEDUP_REMOVED lines=12> */
.L_x_1722:
[----:B------:R-:W-:-:S04]  /*4ee0*/  SHF.R.U32.HI R0, RZ, 0x14, R4 ;  /* 0x00000014ff007819 */ /* 0x000fc80000011604 */
[----:B------:R-:W-:-:S04]  /*4ef0*/  LOP3.LUT R3, R0, 0x1, RZ, 0xc0, !PT ;  /* 0x0000000100037812 */ /* 0x000fc800078ec0ff */
[----:B------:R-:W-:-:S04]  /*4f00*/  IADD3 R0, PT, PT, R4, 0x487ffff, R3 ;  /* 0x0487ffff04007810 */ /* 0x000fc80007ffe003 */
[----:B------:R-:W-:-:S04]  /*4f10*/  SHF.R.U32.HI R0, RZ, 0x14, R0 ;  /* 0x00000014ff007819 */ /* 0x000fc80000011600 */
[----:B------:R-:W-:-:S07]  /*4f20*/  LOP3.LUT R3, R0, 0xff, RZ, 0xc0, !PT ;  /* 0x000000ff00037812 */ /* 0x000fce00078ec0ff */
.L_x_1723:
[----:B------:R-:W-:-:S04]  /*4f30*/  SHF.R.U32.HI R4, RZ, 0x18, R4 ;  /* 0x00000018ff047819 */ /* 0x000fc80000011604 */
[----:B------:R-:W-:-:S04]  /*4f40*/  LOP3.LUT R3, R3, 0x80, R4, 0xf8, !PT ;  /* 0x0000008003037812 */ /* 0x000fc800078ef804 */
[----:B------:R-:W-:-:S07]  /*4f50*/  PRMT R0, R3, 0x7610, R0 ;  /* 0x0000761003007816 */ /* 0x000fce0000000000 */
.L_x_1721:
[----:B------:R-:W-:Y:S05]  /*4f60*/  BSYNC.RECONVERGENT B0 ;  /* 0x0000000000007941 */ /* 0x000fea0003800200 */
.L_x_1720:
[----:B------:R0:W-:Y:S01]  /*4f70*/  STG.E.U8 desc[UR36][R8.64], R0 ;  /* 0x0000000008007986 */ /* 0x0001e2000c101124 */
[----:B------:R-:W-:Y:S01]  /*4f80*/  IMAD.MOV.U32 R19, RZ, RZ, R26 ;  /* 0x000000ffff137224 */ /* 0x000fe200078e001a */
[----:B------:R-:W-:Y:S06]  /*4f90*/  BRA `(.L_x_1696) ;  /* 0x00000004001c7947 */ /* 0x000fec0003800000 */
.L_x_1718:
        /* <DEDUP_REMOVED lines=12> */
.L_x_1726:
[----:B------:R-:W-:-:S04]  /*5060*/  SHF.R.U32.HI R0, RZ, 0x15, R4 ;  /* 0x00000015ff007819 */ /* 0x000fc80000011604 */
[----:B------:R-:W-:-:S04]  /*5070*/  LOP3.LUT R3, R0, 0x1, RZ, 0xc0, !PT ;  /* 0x0000000100037812 */ /* 0x000fc800078ec0ff */
[----:B------:R-:W-:-:S04]  /*5080*/  IADD3 R0, PT, PT, R4, 0x88fffff, R3 ;  /* 0x088fffff04007810 */ /* 0x000fc80007ffe003 */
[----:B------:R-:W-:-:S04]  /*5090*/  SHF.R.U32.HI R0, RZ, 0x15, R0 ;  /* 0x00000015ff007819 */ /* 0x000fc80000011600 */
[----:B------:R-:W-:-:S07]  /*50a0*/  LOP3.LUT R3, R0, 0xff, RZ, 0xc0, !PT ;  /* 0x000000ff00037812 */ /* 0x000fce00078ec0ff */
.L_x_1727:
[----:B------:R-:W-:-:S04]  /*50b0*/  SHF.R.U32.HI R4, RZ, 0x18, R4 ;  /* 0x00000018ff047819 */ /* 0x000fc80000011604 */
[----:B------:R-:W-:-:S04]  /*50c0*/  LOP3.LUT R3, R3, 0x80, R4, 0xf8, !PT ;  /* 0x0000008003037812 */ /* 0x000fc800078ef804 */
[----:B------:R-:W-:-:S07]  /*50d0*/  PRMT R0, R3, 0x7610, R0 ;  /* 0x0000761003007816 */ /* 0x000fce0000000000 */
.L_x_1725:
[----:B------:R-:W-:Y:S05]  /*50e0*/  BSYNC.RECONVERGENT B0 ;  /* 0x0000000000007941 */ /* 0x000fea0003800200 */
.L_x_1724:
[----:B------:R0:W-:Y:S01]  /*50f0*/  STG.E.U8 desc[UR36][R8.64], R0 ;  /* 0x0000000008007986 */ /* 0x0001e2000c101124 */
[----:B------:R-:W-:Y:S01]  /*5100*/  IMAD.MOV.U32 R19, RZ, RZ, R26 ;  /* 0x000000ffff137224 */ /* 0x000fe200078e001a */
[----:B------:R-:W-:Y:S06]  /*5110*/  BRA `(.L_x_1696) ;  /* 0x0000000000bc7947 */ /* 0x000fec0003800000 */
.L_x_1717:
[----:B------:R-:W-:-:S13]  /*5120*/  ISETP.NE.AND P0, PT, R0, 0x1c, PT ;  /* 0x0000001c0000780c */ /* 0x000fda0003f05270 */
[----:B------:R-:W-:Y:S05]  /*5130*/  @!P0 BRA `(.L_x_1728) ;  /* 0x0000000000a88947 */ /* 0x000fea0003800000 */
[----:B------:R-:W-:-:S13]  /*5140*/  ISETP.NE.AND P0, PT, R0, 0x1d, PT ;  /* 0x0000001d0000780c */ /* 0x000fda0003f05270 */
[----:B------:R-:W-:Y:S05]  /*5150*/  @!P0 BRA `(.L_x_1729) ;  /* 0x0000000000908947 */ /* 0x000fea0003800000 */
[----:B------:R-:W-:-:S13]  /*5160*/  ISETP.NE.AND P0, PT, R0, 0x2c, PT ;  /* 0x0000002c0000780c */ /* 0x000fda0003f05270 */
[----:B------:R-:W-:Y:S05]  /*5170*/  @!P0 BRA `(.L_x_1730) ;  /* 0x0000000000488947 */ /* 0x000fea0003800000 */
.L_x_1701:
[----:B------:R-:W-:Y:S01]  /*5180*/  MOV R14, 0x0 ;  /* 0x00000000000e7802 */ /* 0x000fe20000000f00 */
[----:B------:R-:W0:Y:S01]  /*5190*/  LDCU.64 UR6, c[0x4][0x158] ;  /* 0x01002b00ff0677ac */ /* 0x000e220008000a00 */
[----:B------:R-:W-:Y:S02]  /*51a0*/  IMAD.MOV.U32 R8, RZ, RZ, 0x65 ;  /* 0x00000065ff087424 */ /* 0x000fe400078e00ff */
[----:B------:R-:W-:Y:S01]  /*51b0*/  IMAD.MOV.U32 R12, RZ, RZ, 0x1 ;  /* 0x00000001ff0c7424 */ /* 0x000fe200078e00ff */
[----:B------:R-:W1:Y:S01]  /*51c0*/  LDCU.64 UR8, c[0x4][0x160] ;  /* 0x01002c00ff0877ac */ /* 0x000e620008000a00 */
[----:B------:R-:W2:Y:S01]  /*51d0*/  LDC.64 R14, c[0x4][R14] ;  /* 0x010000000e0e7b82 */ /* 0x000ea20000000a00 */
[----:B------:R-:W-:Y:S01]  /*51e0*/  IMAD.MOV.U32 R13, RZ, RZ, RZ ;  /* 0x000000ffff0d7224 */ /* 0x000fe200078e00ff */
[----:B------:R-:W4:Y:S01]  /*51f0*/  LDCU.64 UR4, c[0x4][0x50] ;  /* 0x01000a00ff0477ac */ /* 0x000f220008000a00 */
[----:B0-----:R-:W-:Y:S02]  /*5200*/  IMAD.U32 R4, RZ, RZ, UR6 ;  /* 0x00000006ff047e24 */ /* 0x001fe4000f8e00ff */
[----:B------:R-:W-:-:S02]  /*5210*/  IMAD.U32 R5, RZ, RZ, UR7 ;  /* 0x00000007ff057e24 */ /* 0x000fc4000f8e00ff */
[----:B-1----:R-:W-:Y:S02]  /*5220*/  IMAD.U32 R6, RZ, RZ, UR8 ;  /* 0x00000008ff067e24 */ /* 0x002fe4000f8e00ff */
[----:B------:R-:W-:Y:S02]  /*5230*/  IMAD.U32 R7, RZ, RZ, UR9 ;  /* 0x00000009ff077e24 */ /* 0x000fe4000f8e00ff */
[----:B----4-:R-:W-:Y:S02]  /*5240*/  IMAD.U32 R10, RZ, RZ, UR4 ;  /* 0x00000004ff0a7e24 */ /* 0x010fe4000f8e00ff */
[----:B------:R-:W-:-:S07]  /*5250*/  IMAD.U32 R11, RZ, RZ, UR5 ;  /* 0x00000005ff0b7e24 */ /* 0x000fce000f8e00ff */
[----:B------:R-:W-:-:S07]  /*5260*/  LEPC R20, `(.L_x_1731) ;  /* 0x000000001014794e */ /* 0x000fce0000000000 */
[----:B--23-5:R-:W-:Y:S05]  /*5270*/  CALL.ABS.NOINC R14 ;  /* 0x000000000e007343 */ /* 0x02cfea0003c00000 */
.L_x_1731:
[----:B------:R-:W-:Y:S01]  /*5280*/  IMAD.MOV.U32 R19, RZ, RZ, R26 ;  /* 0x000000ffff137224 */ /* 0x000fe200078e001a */
[----:B------:R-:W-:Y:S06]  /*5290*/  BRA `(.L_x_1696) ;  /* 0x00000000005c7947 */ /* 0x000fec0003800000 */
.L_x_1730:
[----:B------:R-:W-:Y:S01]  /*52a0*/  SHF.R.U32.HI R5, RZ, 0x17, R4 ;  /* 0x00000017ff057819 */ /* 0x000fe20000011604 */
[----:B------:R-:W-:-:S03]  /*52b0*/  IMAD.MOV.U32 R19, RZ, RZ, R26 ;  /* 0x000000ffff137224 */ /* 0x000fc600078e001a */
        /* <DEDUP_REMOVED lines=14> */
.L_x_1729:
[----:B------:R-:W0:Y:S01]  /*53a0*/  F2I.U64.TRUNC R4, R4 ;  /* 0x0000000400047311 */ /* 0x000e22000020d800 */
[----:B------:R-:W-:Y:S01]  /*53b0*/  IMAD.MOV.U32 R19, RZ, RZ, R26 ;  /* 0x000000ffff137224 */ /* 0x000fe200078e001a */
[----:B0-----:R0:W-:Y:S01]  /*53c0*/  STG.E.64 desc[UR36][R8.64], R4 ;  /* 0x0000000408007986 */ /* 0x0011e2000c101b24 */
[----:B------:R-:W-:Y:S05]  /*53d0*/  BRA `(.L_x_1696) ;  /* 0x00000000000c7947 */ /* 0x000fea0003800000 */
.L_x_1728:
[----:B------:R-:W0:Y:S01]  /*53e0*/  F2I.FTZ.U32.TRUNC.NTZ R3, R4 ;  /* 0x0000000400037305 */ /* 0x000e22000021f000 */
[----:B------:R-:W-:Y:S01]  /*53f0*/  IMAD.MOV.U32 R19, RZ, RZ, R26 ;  /* 0x000000ffff137224 */ /* 0x000fe200078e001a */
[----:B0-----:R0:W-:Y:S06]  /*5400*/  STG.E desc[UR36][R8.64], R3 ;  /* 0x0000000308007986 */ /* 0x0011ec000c101924 */
.L_x_1696:
[----:B------:R-:W-:Y:S05]  /*5410*/  BSYNC.RECONVERGENT B6 ;  /* 0x0000000000067941 */ /* 0x000fea0003800200 */
.L_x_1695:
[----:B------:R-:W-:Y:S01]  /*5420*/  ISETP.GE.AND P0, PT, R19, R17, PT ;  /* 0x000000111300720c */ /* 0x000fe20003f06270 */
[----:B------:R-:W-:-:S12]  /*5430*/  BSSY.RECONVERGENT B6, `(.L_x_1732) ;  /* 0x00001cc000067945 */ /* 0x000fd80003800200 */
[----:B------:R-:W-:Y:S05]  /*5440*/  @P0 BRA `(.L_x_1733) ;  /* 0x0000001c00280947 */ /* 0x000fea0003800000 */
[----:B------:R-:W3:Y:S01]  /*5450*/  LDCU UR4, c[0x0][0x3a8] ;  /* 0x00007500ff0477ac */ /* 0x000ee20008000800 */
[----:B0-2-4-:R-:W0:Y:S01]  /*5460*/  LDC.64 R8, c[0x0][0x388] ;  /* 0x0000e200ff087b82 */ /* 0x015e220000000a00 */
[----:B------:R-:W-:Y:S01]  /*5470*/  IMAD R0, R2, 0x200, R19 ;  /* 0x0000020002007824 */ /* 0x000fe200078e0213 */
[----:B-1----:R-:W-:-:S03]  /*5480*/  PRMT R4, R16, 0x9910, RZ ;  /* 0x0000991010047816 */ /* 0x002fc600000000ff */
        /* <DEDUP_REMOVED lines=14> */
[----:B-----5:R-:W0:Y:S02]  /*5570*/  F2I.FTZ.TRUNC.NTZ R3, R22 ;  /* 0x0000001600037305 */ /* 0x020e24000021f100 */
[----:B0-----:R1:W-:Y:S01]  /*5580*/  STG.E.U8 desc[UR36][R8.64], R3 ;  /* 0x0000000308007986 */ /* 0x0013e2000c101124 */
[----:B------:R-:W-:Y:S05]  /*5590*/  BRA `(.L_x_1739) ;  /* 0x0000000c00387947 */ /* 0x000fea0003800000 */
.L_x_1737:
[----:B-----5:R-:W0:Y:S02]  /*55a0*/  F2I.S64.TRUNC R22, R22 ;  /* 0x0000001600167311 */ /* 0x020e24000020d900 */
[----:B0-----:R-:W-:-:S05]  /*55b0*/  IMAD.MOV.U32 R3, RZ, RZ, R22 ;  /* 0x000000ffff037224 */ /* 0x001fca00078e0016 */
[----:B------:R0:W-:Y:S01]  /*55c0*/  STG.E.U8 desc[UR36][R8.64], R3 ;  /* 0x0000000308007986 */ /* 0x0001e2000c101124 */
[----:B------:R-:W-:Y:S05]  /*55d0*/  BRA `(.L_x_1739) ;  /* 0x0000000c00287947 */ /* 0x000fea0003800000 */
.L_x_1736:
[----:B------:R-:W-:-:S13]  /*55e0*/  ISETP.NE.AND P0, PT, R0, 0x2, PT ;  /* 0x000000020000780c */ /* 0x000fda0003f05270 */
[----:B------:R-:W-:Y:S05]  /*55f0*/  @!P0 BRA `(.L_x_1740) ;  /* 0x0000000000288947 */ /* 0x000fea0003800000 */
[----:B------:R-:W-:-:S13]  /*5600*/  ISETP.NE.AND P0, PT, R0, 0x3, PT ;  /* 0x000000030000780c */ /* 0x000fda0003f05270 */
[----:B------:R-:W-:Y:S05]  /*5610*/  @!P0 BRA `(.L_x_1741) ;  /* 0x0000000000148947 */ /* 0x000fea0003800000 */
[----:B------:R-:W-:-:S13]  /*5620*/  ISETP.NE.AND P0, PT, R0, 0x4, PT ;  /* 0x000000040000780c */ /* 0x000fda0003f05270 */
[----:B------:R-:W-:Y:S05]  /*5630*/  @P0 BRA `(.L_x_1738) ;  /* 0x0000000800380947 */ /* 0x000fea0003800000 */
[----:B-----5:R-:W0:Y:S02]  /*5640*/  F2I.S64.TRUNC R22, R22 ;  /* 0x0000001600167311 */ /* 0x020e24000020d900 */
[----:B0-----:R4:W-:Y:S01]  /*5650*/  STG.E.64 desc[UR36][R8.64], R22 ;  /* 0x0000001608007986 */ /* 0x0019e2000c101b24 */
[----:B------:R-:W-:Y:S05]  /*5660*/  BRA `(.L_x_1739) ;  /* 0x0000000c00047947 */ /* 0x000fea0003800000 */
.L_x_1741:
[----:B-----5:R-:W0:Y:S02]  /*5670*/  F2I.FTZ.TRUNC.NTZ R3, R22 ;  /* 0x0000001600037305 */ /* 0x020e24000021f100 */
[----:B0-----:R3:W-:Y:S01]  /*5680*/  STG.E desc[UR36][R8.64], R3 ;  /* 0x0000000308007986 */ /* 0x0017e2000c101924 */
[----:B------:R-:W-:Y:S05]  /*5690*/  BRA `(.L_x_1739) ;  /* 0x0000000800f87947 */ /* 0x000fea0003800000 */
.L_x_1740:
[----:B-----5:R-:W0:Y:S02]  /*56a0*/  F2I.FTZ.TRUNC.NTZ R3, R22 ;  /* 0x0000001600037305 */ /* 0x020e24000021f100 */
[----:B0-----:R2:W-:Y:S01]  /*56b0*/  STG.E.U16 desc[UR36][R8.64], R3 ;  /* 0x0000000308007986 */ /* 0x0015e2000c101524 */
[----:B------:R-:W-:Y:S05]  /*56c0*/  BRA `(.L_x_1739) ;  /* 0x0000000800ec7947 */ /* 0x000fea0003800000 */
.L_x_1735:
[----:B------:R-:W-:-:S13]  /*56d0*/  ISETP.GT.AND P0, PT, R0, 0x6, PT ;  /* 0x000000060000780c */ /* 0x000fda0003f04270 */
[----:B------:R-:W-:Y:S05]  /*56e0*/  @P0 BRA `(.L_x_1742) ;  /* 0x0000000000240947 */ /* 0x000fea0003800000 */
[----:B------:R-:W-:-:S13]  /*56f0*/  ISETP.NE.AND P0, PT, R0, 0x5, PT ;  /* 0x000000050000780c */ /* 0x000fda0003f05270 */
[----:B------:R-:W-:Y:S05]  /*5700*/  @!P0 BRA `(.L_x_1743) ;  /* 0x0000000000108947 */ /* 0x000fea0003800000 */
[----:B------:R-:W-:-:S13]  /*5710*/  ISETP.NE.AND P0, PT, R0, 0x6, PT ;  /* 0x000000060000780c */ /* 0x000fda0003f05270 */
[----:B------:R-:W-:Y:S05]  /*5720*/  @P0 BRA `(.L_x_1738) ;  /* 0x0000000400fc0947 */ /* 0x000fea0003800000 */
[----:B-----5:R0:W-:Y:S01]  /*5730*/  STG.E desc[UR36][R8.64], R22 ;  /* 0x0000001608007986 */ /* 0x0201e2000c101924 */
[----:B------:R-:W-:Y:S05]  /*5740*/  BRA `(.L_x_1739) ;  /* 0x0000000800cc7947 */ /* 0x000fea0003800000 */
.L_x_1743:
[----:B-----5:R-:W-:-:S05]  /*5750*/  F2FP.F16.F32.PACK_AB R22, RZ, R22 ;  /* 0x00000016ff16723e */ /* 0x020fca00000000ff */
[----:B------:R0:W-:Y:S01]  /*5760*/  STG.E.U16 desc[UR36][R8.64], R22 ;  /* 0x0000001608007986 */ /* 0x0001e2000c101524 */
[----:B------:R-:W-:Y:S05]  /*5770*/  BRA `(.L_x_1739) ;  /* 0x0000000800c07947 */ /* 0x000fea0003800000 */
.L_x_1742:
[----:B------:R-:W-:-:S13]  /*5780*/  ISETP.NE.AND P0, PT, R0, 0x7, PT ;  /* 0x000000070000780c */ /* 0x000fda0003f05270 */
[----:B------:R-:W-:Y:S05]  /*5790*/  @!P0 BRA `(.L_x_1744) ;  /* 0x00000000002c8947 */ /* 0x000fea0003800000 */
[----:B------:R-:W-:-:S13]  /*57a0*/  ISETP.NE.AND P0, PT, R0, 0x8, PT ;  /* 0x000000080000780c */ /* 0x000fda0003f05270 */
[----:B------:R-:W-:Y:S05]  /*57b0*/  @!P0 BRA `(.L_x_1745) ;  /* 0x0000000000148947 */ /* 0x000fea0003800000 */
[----:B------:R-:W-:-:S13]  /*57c0*/  ISETP.NE.AND P0, PT, R0, 0x9, PT ;  /* 0x000000090000780c */ /* 0x000fda0003f05270 */
[----:B------:R-:W-:Y:S05]  /*57d0*/  @P0 BRA `(.L_x_1738) ;  /* 0x0000000400d00947 */ /* 0x000fea0003800000 */
[----:B-----5:R-:W-:-:S05]  /*57e0*/  IMAD.MOV.U32 R23, RZ, RZ, RZ ;  /* 0x000000ffff177224 */ /* 0x020fca00078e00ff */
[----:B------:R0:W-:Y:S01]  /*57f0*/  STG.E.64 desc[UR36][R8.64], R22 ;  /* 0x0000001608007986 */ /* 0x0001e2000c101b24 */
[----:B------:R-:W-:Y:S05]  /*5800*/  BRA `(.L_x_1739) ;  /* 0x00000008009c7947 */ /* 0x000fea0003800000 */
.L_x_1745:
[----:B-----5:R-:W-:-:S04]  /*5810*/  F2FP.F16.F32.PACK_AB R3, RZ, R22 ;  /* 0x00000016ff03723e */ /* 0x020fc800000000ff */
[----:B------:R-:W-:-:S05]  /*5820*/  PRMT R3, R3, 0x5410, RZ ;  /* 0x0000541003037816 */ /* 0x000fca00000000ff */
[----:B------:R0:W-:Y:S01]  /*5830*/  STG.E desc[UR36][R8.64], R3 ;  /* 0x0000000308007986 */ /* 0x0001e2000c101924 */
[----:B------:R-:W-:Y:S05]  /*5840*/  BRA `(.L_x_1739) ;  /* 0x00000008008c7947 */ /* 0x000fea0003800000 */
.L_x_1744:
[----:B-----5:R-:W-:-:S06]  /*5850*/  FMUL.FTZ R4, R22, 1 ;  /* 0x3f80000016047820 */ /* 0x020fcc0000410000 */
[----:B------:R-:W0:Y:S02]  /*5860*/  F2F.F64.F32 R4, R4 ;  /* 0x0000000400047310 */ /* 0x000e240000201800 */
[----:B0-----:R0:W-:Y:S01]  /*5870*/  STG.E.64 desc[UR36][R8.64], R4 ;  /* 0x0000000408007986 */ /* 0x0011e2000c101b24 */
[----:B------:R-:W-:Y:S05]  /*5880*/  BRA `(.L_x_1739) ;  /* 0x00000008007c7947 */ /* 0x000fea0003800000 */
.L_x_1734:
        /* <DEDUP_REMOVED lines=10> */
[----:B-----5:R-:W0:Y:S02]  /*5930*/  F2I.FTZ.U32.TRUNC.NTZ R3, R22 ;  /* 0x0000001600037305 */ /* 0x020e24000021f000 */
[----:B0-----:R0:W-:Y:S01]  /*5940*/  STG.E.U16 desc[UR36][R8.64], R3 ;  /* 0x0000000308007986 */ /* 0x0011e2000c101524 */
[----:B------:R-:W-:Y:S05]  /*5950*/  BRA `(.L_x_1739) ;  /* 0x0000000800487947 */ /* 0x000fea0003800000 */
.L_x_1749:
[----:B-----5:R-:W-:Y:S01]  /*5960*/  LOP3.LUT R5, R22, 0x7fffffff, RZ, 0xc0, !PT ;  /* 0x7fffffff16057812 */ /* 0x020fe200078ec0ff */
        /* <DEDUP_REMOVED lines=15> */
.L_x_1752:
[----:B------:R-:W-:-:S04]  /*5a60*/  SHF.R.U32.HI R22, RZ, 0x18, R22 ;  /* 0x00000018ff167819 */ /* 0x000fc80000011616 */
[----:B------:R-:W-:-:S04]  /*5a70*/  LOP3.LUT R3, R3, 0x80, R22, 0xf8, !PT ;  /* 0x0000008003037812 */ /* 0x000fc800078ef816 */
[----:B------:R-:W-:-:S07]  /*5a80*/  PRMT R4, R3, 0x7610, R4 ;  /* 0x0000761003047816 */ /* 0x000fce0000000004 */
.L_x_1751:
[----:B------:R-:W-:Y:S05]  /*5a90*/  BSYNC.RECONVERGENT B0 ;  /* 0x0000000000007941 */ /* 0x000fea0003800200 */
.L_x_1750:
[----:B------:R0:W-:Y:S01]  /*5aa0*/  STG.E.U8 desc[UR36][R8.64], R4 ;  /* 0x0000000408007986 */ /* 0x0001e2000c101124 */
[----:B------:R-:W-:Y:S05]  /*5ab0*/  BRA `(.L_x_1739) ;  /* 0x0000000400f07947 */ /* 0x000fea0003800000 */
.L_x_1748:
        /* <DEDUP_REMOVED lines=16> */
.L_x_1755:
[----:B------:R-:W-:-:S04]  /*5bc0*/  SHF.R.U32.HI R22, RZ, 0x18, R22 ;  /* 0x00000018ff167819 */ /* 0x000fc80000011616 */
[----:B------:R-:W-:-:S04]  /*5bd0*/  LOP3.LUT R3, R3, 0x80, R22, 0xf8, !PT ;  /* 0x0000008003037812 */ /* 0x000fc800078ef816 */
[----:B------:R-:W-:-:S07]  /*5be0*/  PRMT R4, R3, 0x7610, R4 ;  /* 0x0000761003047816 */ /* 0x000fce0000000004 */
.L_x_1754:
[----:B------:R-:W-:Y:S05]  /*5bf0*/  BSYNC.RECONVERGENT B0 ;  /* 0x0000000000007941 */ /* 0x000fea0003800200 */
.L_x_1753:
[----:B------:R0:W-:Y:S01]  /*5c00*/  STG.E.U8 desc[UR36][R8.64], R4 ;  /* 0x0000000408007986 */ /* 0x0001e2000c101124 */
[----:B------:R-:W-:Y:S05]  /*5c10*/  BRA `(.L_x_1739) ;  /* 0x0000000400987947 */ /* 0x000fea0003800000 */
.L_x_1747:
[----:B------:R-:W-:-:S13]  /*5c20*/  ISETP.NE.AND P0, PT, R0, 0x1c, PT ;  /* 0x0000001c0000780c */ /* 0x000fda0003f05270 */
[----:B------:R-:W-:Y:S05]  /*5c30*/  @!P0 BRA `(.L_x_1756) ;  /* 0x0000000000588947 */ /* 0x000fea0003800000 */
[----:B------:R-:W-:-:S13]  /*5c40*/  ISETP.NE.AND P0, PT, R0, 0x1d, PT ;  /* 0x0000001d0000780c */ /* 0x000fda0003f05270 */
[----:B------:R-:W-:Y:S05]  /*5c50*/  @!P0 BRA `(.L_x_1757) ;  /* 0x0000000000448947 */ /* 0x000fea0003800000 */
[----:B------:R-:W-:-:S13]  /*5c60*/  ISETP.NE.AND P0, PT, R0, 0x2c, PT ;  /* 0x0000002c0000780c */ /* 0x000fda0003f05270 */
[----:B------:R-:W-:Y:S05]  /*5c70*/  @P0 BRA `(.L_x_1738) ;  /* 0x0000000000a80947 */ /* 0x000fea0003800000 */
[----:B-----5:R-:W-:-:S04]  /*5c80*/  SHF.R.U32.HI R4, RZ, 0x17, R22 ;  /* 0x00000017ff047819 */ /* 0x020fc80000011616 */
        /* <DEDUP_REMOVED lines=14> */
.L_x_1757:
[----:B-----5:R-:W0:Y:S02]  /*5d70*/  F2I.U64.TRUNC R22, R22 ;  /* 0x0000001600167311 */ /* 0x020e24000020d800 */
[----:B0-----:R0:W-:Y:S01]  /*5d80*/  STG.E.64 desc[UR36][R8.64], R22 ;  /* 0x0000001608007986 */ /* 0x0011e2000c101b24 */
[----:B------:R-:W-:Y:S05]  /*5d90*/  BRA `(.L_x_1739) ;  /* 0x0000000400387947 */ /* 0x000fea0003800000 */
.L_x_1756:
[----:B-----5:R-:W0:Y:S02]  /*5da0*/  F2I.FTZ.U32.TRUNC.NTZ R3, R22 ;  /* 0x0000001600037305 */ /* 0x020e24000021f000 */
[----:B0-----:R0:W-:Y:S01]  /*5db0*/  STG.E desc[UR36][R8.64], R3 ;  /* 0x0000000308007986 */ /* 0x0011e2000c101924 */
[----:B------:R-:W-:Y:S05]  /*5dc0*/  BRA `(.L_x_1739) ;  /* 0x00000004002c7947 */ /* 0x000fea0003800000 */
.L_x_1746:
[----:B------:R-:W-:-:S13]  /*5dd0*/  ISETP.GT.AND P0, PT, R0, 0xe, PT ;  /* 0x0000000e0000780c */ /* 0x000fda0003f04270 */
[----:B------:R-:W-:Y:S05]  /*5de0*/  @P0 BRA `(.L_x_1758) ;  /* 0x0000000000340947 */ /* 0x000fea0003800000 */
[----:B------:R-:W-:-:S13]  /*5df0*/  ISETP.NE.AND P0, PT, R0, 0xa, PT ;  /* 0x0000000a0000780c */ /* 0x000fda0003f05270 */
[----:B------:R-:W-:Y:S05]  /*5e00*/  @!P0 BRA `(.L_x_1759) ;  /* 0x0000000000188947 */ /* 0x000fea0003800000 */
[----:B------:R-:W-:-:S13]  /*5e10*/  ISETP.NE.AND P0, PT, R0, 0xb, PT ;  /* 0x0000000b0000780c */ /* 0x000fda0003f05270 */
[----:B------:R-:W-:Y:S05]  /*5e20*/  @P0 BRA `(.L_x_1738) ;  /* 0x00000000003c0947 */ /* 0x000fea0003800000 */
[----:B-----5:R-:W-:-:S04]  /*5e30*/  FSETP.NEU.FTZ.AND P0, PT, R22, RZ, PT ;  /* 0x000000ff1600720b */ /* 0x020fc80003f1d000 */
[----:B------:R-:W-:-:S05]  /*5e40*/  SEL R3, RZ, 0x1, !P0 ;  /* 0x00000001ff037807 */ /* 0x000fca0004000000 */
[----:B------:R0:W-:Y:S01]  /*5e50*/  STG.E.U8 desc[UR36][R8.64], R3 ;  /* 0x0000000308007986 */ /* 0x0001e2000c101124 */
[----:B------:R-:W-:Y:S05]  /*5e60*/  BRA `(.L_x_1739) ;  /* 0x0000000400047947 */ /* 0x000fea0003800000 */
.L_x_1759:
[----:B-----5:R-:W-:Y:S01]  /*5e70*/  FMUL.FTZ R4, R22, 1 ;  /* 0x3f80000016047820 */ /* 0x020fe20000410000 */
[----:B------:R-:W-:-:S05]  /*5e80*/  CS2R R6, SRZ ;  /* 0x0000000000067805 */ /* 0x000fca000001ff00 */
[----:B------:R-:W0:Y:S02]  /*5e90*/  F2F.F64.F32 R4, R4 ;  /* 0x0000000400047310 */ /* 0x000e240000201800 */
[----:B0-----:R0:W-:Y:S01]  /*5ea0*/  STG.E.128 desc[UR36][R8.64], R4 ;  /* 0x0000000408007986 */ /* 0x0011e2000c101d24 */
[----:B------:R-:W-:Y:S05]  /*5eb0*/  BRA `(.L_x_1739) ;  /* 0x0000000000f07947 */ /* 0x000fea0003800000 */
.L_x_1758:
[----:B------:R-:W-:-:S13]  /*5ec0*/  ISETP.NE.AND P0, PT, R0, 0xf, PT ;  /* 0x0000000f0000780c */ /* 0x000fda0003f05270 */
[----:B------:R-:W-:Y:S05]  /*5ed0*/  @!P0 BRA `(.L_x_1760) ;  /* 0x0000000000e08947 */ /* 0x000fea0003800000 */
[----:B------:R-:W-:-:S13]  /*5ee0*/  ISETP.NE.AND P0, PT, R0, 0x17, PT ;  /* 0x000000170000780c */ /* 0x000fda0003f05270 */
[----:B------:R-:W-:Y:S05]  /*5ef0*/  @!P0 BRA `(.L_x_1761) ;  /* 0x00000000008c8947 */ /* 0x000fea0003800000 */
[----:B------:R-:W-:-:S13]  /*5f00*/  ISETP.NE.AND P0, PT, R0, 0x18, PT ;  /* 0x000000180000780c */ /* 0x000fda0003f05270 */
[----:B------:R-:W-:Y:S05]  /*5f10*/  @!P0 BRA `(.L_x_1762) ;  /* 0x0000000000448947 */ /* 0x000fea0003800000 */
.L_x_1738:
        /* <DEDUP_REMOVED lines=16> */
.L_x_1763:
[----:B------:R-:W-:Y:S05]  /*6020*/  BRA `(.L_x_1739) ;  /* 0x0000000000947947 */ /* 0x000fea0003800000 */
.L_x_1762:
[----:B-----5:R-:W-:Y:S01]  /*6030*/  LOP3.LUT R4, R22, 0x7fffffff, RZ, 0xc0, !PT ;  /* 0x7fffffff16047812 */ /* 0x020fe200078ec0ff */
        /* <DEDUP_REMOVED lines=11> */
.L_x_1765:
[----:B------:R-:W-:Y:S05]  /*60f0*/  BSYNC.RECONVERGENT B0 ;  /* 0x0000000000007941 */ /* 0x000fea0003800200 */
.L_x_1764:
[----:B------:R-:W-:-:S05]  /*6100*/  LOP3.LUT R3, R0, 0x80, R5, 0xf8, !PT ;  /* 0x0000008000037812 */ /* 0x000fca00078ef805 */
[----:B------:R0:W-:Y:S01]  /*6110*/  STG.E.U8 desc[UR36][R8.64], R3 ;  /* 0x0000000308007986 */ /* 0x0001e2000c101124 */
[----:B------:R-:W-:Y:S05]  /*6120*/  BRA `(.L_x_1739) ;  /* 0x0000000000547947 */ /* 0x000fea0003800000 */
.L_x_1761:
[----:B-----5:R-:W-:Y:S01]  /*6130*/  LOP3.LUT R4, R22, 0x7fffffff, RZ, 0xc0, !PT ;  /* 0x7fffffff16047812 */ /* 0x020fe200078ec0ff */
        /* <DEDUP_REMOVED lines=10> */
.L_x_1767:
[----:B------:R-:W-:Y:S01]  /*61e0*/  IMAD.MOV.U32 R0, RZ, RZ, 0x7f ;  /* 0x0000007fff007424 */ /* 0x000fe200078e00ff */
[----:B------:R-:W-:-:S04]  /*61f0*/  ISETP.GT.U32.AND P0, PT, R4, 0x7f800000, PT ;  /* 0x7f8000000400780c */ /* 0x000fc80003f04070 */
[----:B------:R-:W-:-:S09]  /*6200*/  SEL R0, R0, 0x7c, P0 ;  /* 0x0000007c00007807 */ /* 0x000fd20000000000 */
.L_x_1768:
[----:B------:R-:W-:Y:S05]  /*6210*/  BSYNC.RECONVERGENT B0 ;  /* 0x0000000000007941 */ /* 0x000fea0003800200 */
.L_x_1766:
[----:B------:R-:W-:-:S04]  /*6220*/  SHF.R.U32.HI R3, RZ, 0x18, R22 ;  /* 0x00000018ff037819 */ /* 0x000fc80000011616 */
[----:B------:R-:W-:-:S05]  /*6230*/  LOP3.LUT R3, R0, 0x80, R3, 0xf8, !PT ;  /* 0x0000008000037812 */ /* 0x000fca00078ef803 */
[----:B------:R0:W-:Y:S01]  /*6240*/  STG.E.U8 desc[UR36][R8.64], R3 ;  /* 0x0000000308007986 */ /* 0x0001e2000c101124 */
[----:B------:R-:W-:Y:S05]  /*6250*/  BRA `(.L_x_1739) ;  /* 0x0000000000087947 */ /* 0x000fea0003800000 */
.L_x_1760:
[----:B-----5:R-:W-:-:S05]  /*6260*/  F2FP.BF16.F32.PACK_AB R22, RZ, R22 ;  /* 0x00000016ff16723e */ /* 0x020fca00000010ff */
[----:B------:R0:W-:Y:S02]  /*6270*/  STG.E.U16 desc[UR36][R8.64], R22 ;  /* 0x0000001608007986 */ /* 0x0001e4000c101524 */
.L_x_1739:
        /* <DEDUP_REMOVED lines=21> */
[----:B------:R-:W0:Y:S02]  /*63d0*/  F2I.FTZ.TRUNC.NTZ R3, R24 ;  /* 0x0000001800037305 */ /* 0x000e24000021f100 */
[----:B0-----:R0:W-:Y:S01]  /*63e0*/  STG.E.U8 desc[UR36][R8.64], R3 ;  /* 0x0000000308007986 */ /* 0x0011e2000c101124 */
[----:B------:R-:W-:Y:S05]  /*63f0*/  BRA `(.L_x_1774) ;  /* 0x0000000c00387947 */ /* 0x000fea0003800000 */
.L_x_1772:
[----:B------:R-:W0:Y:S02]  /*6400*/  F2I.S64.TRUNC R24, R24 ;  /* 0x0000001800187311 */ /* 0x000e24000020d900 */
[----:B0-----:R-:W-:-:S05]  /*6410*/  IMAD.MOV.U32 R3, RZ, RZ, R24 ;  /* 0x000000ffff037224 */ /* 0x001fca00078e0018 */
[----:B------:R0:W-:Y:S01]  /*6420*/  STG.E.U8 desc[UR36][R8.64], R3 ;  /* 0x0000000308007986 */ /* 0x0001e2000c101124 */
[----:B------:R-:W-:Y:S05]  /*6430*/  BRA `(.L_x_1774) ;  /* 0x0000000c00287947 */ /* 0x000fea0003800000 */
.L_x_1771:
[----:B------:R-:W-:-:S13]  /*6440*/  ISETP.NE.AND P0, PT, R0, 0x2, PT ;  /* 0x000000020000780c */ /* 0x000fda0003f05270 */
[----:B------:R-:W-:Y:S05]  /*6450*/  @!P0 BRA `(.L_x_1775) ;  /* 0x0000000000288947 */ /* 0x000fea0003800000 */
[----:B------:R-:W-:-:S13]  /*6460*/  ISETP.NE.AND P0, PT, R0, 0x3, PT ;  /* 0x000000030000780c */ /* 0x000fda0003f05270 */
[----:B------:R-:W-:Y:S05]  /*6470*/  @!P0 BRA `(.L_x_1776) ;  /* 0x0000000000148947 */ /* 0x000fea0003800000 */
[----:B------:R-:W-:-:S13]  /*6480*/  ISETP.NE.AND P0, PT, R0, 0x4, PT ;  /* 0x000000040000780c */ /* 0x000fda0003f05270 */
[----:B------:R-:W-:Y:S05]  /*6490*/  @P0 BRA `(.L_x_1773) ;  /* 0x0000000800380947 */ /* 0x000fea0003800000 */
[----:B------:R-:W0:Y:S02]  /*64a0*/  F2I.S64.TRUNC R24, R24 ;  /* 0x0000001800187311 */ /* 0x000e24000020d900 */
[----:B0-----:R0:W-:Y:S01]  /*64b0*/  STG.E.64 desc[UR36][R8.64], R24 ;  /* 0x0000001808007986 */ /* 0x0011e2000c101b24 */
[----:B------:R-:W-:Y:S05]  /*64c0*/  BRA `(.L_x_1774) ;  /* 0x0000000c00047947 */ /* 0x000fea0003800000 */
.L_x_1776:
[----:B------:R-:W0:Y:S02]  /*64d0*/  F2I.FTZ.TRUNC.NTZ R3, R24 ;  /* 0x0000001800037305 */ /* 0x000e24000021f100 */
[----:B0-----:R0:W-:Y:S01]  /*64e0*/  STG.E desc[UR36][R8.64], R3 ;  /* 0x0000000308007986 */ /* 0x0011e2000c101924 */
[----:B------:R-:W-:Y:S05]  /*64f0*/  BRA `(.L_x_1774) ;  /* 0x0000000800f87947 */ /* 0x000fea0003800000 */
.L_x_1775:
[----:B------:R-:W0:Y:S02]  /*6500*/  F2I.FTZ.TRUNC.NTZ R3, R24 ;  /* 0x0000001800037305 */ /* 0x000e24000021f100 */
[----:B0-----:R0:W-:Y:S01]  /*6510*/  STG.E.U16 desc[UR36][R8.64], R3 ;  /* 0x0000000308007986 */ /* 0x0011e2000c101524 */
[----:B------:R-:W-:Y:S05]  /*6520*/  BRA `(.L_x_1774) ;  /* 0x0000000800ec7947 */ /* 0x000fea0003800000 */
.L_x_1770:
[----:B------:R-:W-:-:S13]  /*6530*/  ISETP.GT.AND P0, PT, R0, 0x6, PT ;  /* 0x000000060000780c */ /* 0x000fda0003f04270 */
[----:B------:R-:W-:Y:S05]  /*6540*/  @P0 BRA `(.L_x_1777) ;  /* 0x0000000000240947 */ /* 0x000fea0003800000 */
[----:B------:R-:W-:-:S13]  /*6550*/  ISETP.NE.AND P0, PT, R0, 0x5, PT ;  /* 0x000000050000780c */ /* 0x000fda0003f05270 */
[----:B------:R-:W-:Y:S05]  /*6560*/  @!P0 BRA `(.L_x_1778) ;  /* 0x0000000000108947 */ /* 0x000fea0003800000 */
[----:B------:R-:W-:-:S13]  /*6570*/  ISETP.NE.AND P0, PT, R0, 0x6, PT ;  /* 0x000000060000780c */ /* 0x000fda0003f05270 */
[----:B------:R-:W-:Y:S05]  /*6580*/  @P0 BRA `(.L_x_1773) ;  /* 0x0000000400fc0947 */ /* 0x000fea0003800000 */
[----:B------:R0:W-:Y:S01]  /*6590*/  STG.E desc[UR36][R8.64], R24 ;  /* 0x0000001808007986 */ /* 0x0001e2000c101924 */
[----:B------:R-:W-:Y:S05]  /*65a0*/  BRA `(.L_x_1774) ;  /* 0x0000000800cc7947 */ /* 0x000fea0003800000 */
.L_x_1778:
[----:B------:R-:W-:-:S05]  /*65b0*/  F2FP.F16.F32.PACK_AB R24, RZ, R24 ;  /* 0x00000018ff18723e */ /* 0x000fca00000000ff */
[----:B------:R0:W-:Y:S01]  /*65c0*/  STG.E.U16 desc[UR36][R8.64], R24 ;  /* 0x0000001808007986 */ /* 0x0001e2000c101524 */
[----:B------:R-:W-:Y:S05]  /*65d0*/  BRA `(.L_x_1774) ;  /* 0x0000000800c07947 */ /* 0x000fea0003800000 */
.L_x_1777:
[----:B------:R-:W-:-:S13]  /*65e0*/  ISETP.NE.AND P0, PT, R0, 0x7, PT ;  /* 0x000000070000780c */ /* 0x000fda0003f05270 */
[----:B------:R-:W-:Y:S05]  /*65f0*/  @!P0 BRA `(.L_x_1779) ;  /* 0x00000000002c8947 */ /* 0x000fea0003800000 */
[----:B------:R-:W-:-:S13]  /*6600*/  ISETP.NE.AND P0, PT, R0, 0x8, PT ;  /* 0x000000080000780c */ /* 0x000fda0003f05270 */
[----:B------:R-:W-:Y:S05]  /*6610*/  @!P0 BRA `(.L_x_1780) ;  /* 0x0000000000148947 */ /* 0x000fea0003800000 */
[----:B------:R-:W-:-:S13]  /*6620*/  ISETP.NE.AND P0, PT, R0, 0x9, PT ;  /* 0x000000090000780c */ /* 0x000fda0003f05270 */
[----:B------:R-:W-:Y:S05]  /*6630*/  @P0 BRA `(.L_x_1773) ;  /* 0x0000000400d00947 */ /* 0x000fea0003800000 */
[----:B------:R-:W-:-:S05]  /*6640*/  IMAD.MOV.U32 R25, RZ, RZ, RZ ;  /* 0x000000ffff197224 */ /* 0x000fca00078e00ff */
[----:B------:R0:W-:Y:S01]  /*6650*/  STG.E.64 desc[UR36][R8.64], R24 ;  /* 0x0000001808007986 */ /* 0x0001e2000c101b24 */
[----:B------:R-:W-:Y:S05]  /*6660*/  BRA `(.L_x_1774) ;  /* 0x00000008009c7947 */ /* 0x000fea0003800000 */
.L_x_1780:
[----:B------:R-:W-:-:S04]  /*6670*/  F2FP.F16.F32.PACK_AB R3, RZ, R24 ;  /* 0x00000018ff03723e */ /* 0x000fc800000000ff */
[----:B------:R-:W-:-:S05]  /*6680*/  PRMT R3, R3, 0x5410, RZ ;  /* 0x0000541003037816 */ /* 0x000fca00000000ff */
[----:B------:R0:W-:Y:S01]  /*6690*/  STG.E desc[UR36][R8.64], R3 ;  /* 0x0000000308007986 */ /* 0x0001e2000c101924 */
[----:B------:R-:W-:Y:S05]  /*66a0*/  BRA `(.L_x_1774) ;  /* 0x00000008008c7947 */ /* 0x000fea0003800000 */
.L_x_1779:
[----:B------:R-:W-:-:S06]  /*66b0*/  FMUL.FTZ R4, R24, 1 ;  /* 0x3f80000018047820 */ /* 0x000fcc0000410000 */
[----:B------:R-:W0:Y:S02]  /*66c0*/  F2F.F64.F32 R4, R4 ;  /* 0x0000000400047310 */ /* 0x000e240000201800 */
[----:B0-----:R0:W-:Y:S01]  /*66d0*/  STG.E.64 desc[UR36][R8.64], R4 ;  /* 0x0000000408007986 */ /* 0x0011e2000c101b24 */
[----:B------:R-:W-:Y:S05]  /*66e0*/  BRA `(.L_x_1774) ;  /* 0x00000008007c7947 */ /* 0x000fea0003800000 */
.L_x_1769:
        /* <DEDUP_REMOVED lines=10> */
[----:B------:R-:W0:Y:S02]  /*6790*/  F2I.FTZ.U32.TRUNC.NTZ R3, R24 ;  /* 0x0000001800037305 */ /* 0x000e24000021f000 */
[----:B0-----:R0:W-:Y:S01]  /*67a0*/  STG.E.U16 desc[UR36][R8.64], R3 ;  /* 0x0000000308007986 */ /* 0x0011e2000c101524 */
[----:B------:R-:W-:Y:S05]  /*67b0*/  BRA `(.L_x_1774) ;  /* 0x0000000800487947 */ /* 0x000fea0003800000 */
.L_x_1784:
        /* <DEDUP_REMOVED lines=16> */
.L_x_1787:
[----:B------:R-:W-:-:S04]  /*68c0*/  SHF.R.U32.HI R24, RZ, 0x18, R24 ;  /* 0x00000018ff187819 */ /* 0x000fc80000011618 */
[----:B------:R-:W-:-:S04]  /*68d0*/  LOP3.LUT R3, R3, 0x80, R24, 0xf8, !PT ;  /* 0x0000008003037812 */ /* 0x000fc800078ef818 */
[----:B------:R-:W-:-:S07]  /*68e0*/  PRMT R4, R3, 0x7610, R4 ;  /* 0x0000761003047816 */ /* 0x000fce0000000004 */
.L_x_1786:
[----:B------:R-:W-:Y:S05]  /*68f0*/  BSYNC.RECONVERGENT B0 ;  /* 0x0000000000007941 */ /* 0x000fea0003800200 */
.L_x_1785:
[----:B------:R0:W-:Y:S01]  /*6900*/  STG.E.U8 desc[UR36][R8.64], R4 ;  /* 0x0000000408007986 */ /* 0x0001e2000c101124 */
[----:B------:R-:W-:Y:S05]  /*6910*/  BRA `(.L_x_1774) ;  /* 0x0000000400f07947 */ /* 0x000fea0003800000 */
.L_x_1783:
        /* <DEDUP_REMOVED lines=16> */
.L_x_1790:
[----:B------:R-:W-:-:S04]  /*6a20*/  SHF.R.U32.HI R24, RZ, 0x18, R24 ;  /* 0x00000018ff187819 */ /* 0x000fc80000011618 */
[----:B------:R-:W-:-:S04]  /*6a30*/  LOP3.LUT R3, R3, 0x80, R24, 0xf8, !PT ;  /* 0x0000008003037812 */ /* 0x000fc800078ef818 */
[----:B------:R-:W-:-:S07]  /*6a40*/  PRMT R4, R3, 0x7610, R4 ;  /* 0x0000761003047816 */ /* 0x000fce0000000004 */
.L_x_1789:
[----:B------:R-:W-:Y:S05]  /*6a50*/  BSYNC.RECONVERGENT B0 ;  /* 0x0000000000007941 */ /* 0x000fea0003800200 */
.L_x_1788:
[----:B------:R0:W-:Y:S01]  /*6a60*/  STG.E.U8 desc[UR36][R8.64], R4 ;  /* 0x0000000408007986 */ /* 0x0001e2000c101124 */
[----:B------:R-:W-:Y:S05]  /*6a70*/  BRA `(.L_x_1774) ;  /* 0x0000000400987947 */ /* 0x000fea0003800000 */
.L_x_1782:
[----:B------:R-:W-:-:S13]  /*6a80*/  ISETP.NE.AND P0, PT, R0, 0x1c, PT ;  /* 0x0000001c0000780c */ /* 0x000fda0003f05270 */
[----:B------:R-:W-:Y:S05]  /*6a90*/  @!P0 BRA `(.L_x_1791) ;  /* 0x0000000000588947 */ /* 0x000fea0003800000 */
[----:B------:R-:W-:-:S13]  /*6aa0*/  ISETP.NE.AND P0, PT, R0, 0x1d, PT ;  /* 0x0000001d0000780c */ /* 0x000fda0003f05270 */
[----:B------:R-:W-:Y:S05]  /*6ab0*/  @!P0 BRA `(.L_x_1792) ;  /* 0x0000000000448947 */ /* 0x000fea0003800000 */
[----:B------:R-:W-:-:S13]  /*6ac0*/  ISETP.NE.AND P0, PT, R0, 0x2c, PT ;  /* 0x0000002c0000780c */ /* 0x000fda0003f05270 */
[----:B------:R-:W-:Y:S05]  /*6ad0*/  @P0 BRA `(.L_x_1773) ;  /* 0x0000000000a80947 */ /* 0x000fea0003800000 */
        /* <DEDUP_REMOVED lines=15> */
.L_x_1792:
[----:B------:R-:W0:Y:S02]  /*6bd0*/  F2I.U64.TRUNC R24, R24 ;  /* 0x0000001800187311 */ /* 0x000e24000020d800 */
[----:B0-----:R0:W-:Y:S01]  /*6be0*/  STG.E.64 desc[UR36][R8.64], R24 ;  /* 0x0000001808007986 */ /* 0x0011e2000c101b24 */
[----:B------:R-:W-:Y:S05]  /*6bf0*/  BRA `(.L_x_1774) ;  /* 0x0000000400387947 */ /* 0x000fea0003800000 */
.L_x_1791:
[----:B------:R-:W0:Y:S02]  /*6c00*/  F2I.FTZ.U32.TRUNC.NTZ R3, R24 ;  /* 0x0000001800037305 */ /* 0x000e24000021f000 */
[----:B0-----:R0:W-:Y:S01]  /*6c10*/  STG.E desc[UR36][R8.64], R3 ;  /* 0x0000000308007986 */ /* 0x0011e2000c101924 */
[----:B------:R-:W-:Y:S05]  /*6c20*/  BRA `(.L_x_1774) ;  /* 0x00000004002c7947 */ /* 0x000fea0003800000 */
.L_x_1781:
[----:B------:R-:W-:-:S13]  /*6c30*/  ISETP.GT.AND P0, PT, R0, 0xe, PT ;  /* 0x0000000e0000780c */ /* 0x000fda0003f04270 */
[----:B------:R-:W-:Y:S05]  /*6c40*/  @P0 BRA `(.L_x_1793) ;  /* 0x0000000000340947 */ /* 0x000fea0003800000 */
[----:B------:R-:W-:-:S13]  /*6c50*/  ISETP.NE.AND P0, PT, R0, 0xa, PT ;  /* 0x0000000a0000780c */ /* 0x000fda0003f05270 */
[----:B------:R-:W-:Y:S05]  /*6c60*/  @!P0 BRA `(.L_x_1794) ;  /* 0x0000000000188947 */ /* 0x000fea0003800000 */
[----:B------:R-:W-:-:S13]  /*6c70*/  ISETP.NE.AND P0, PT, R0, 0xb, PT ;  /* 0x0000000b0000780c */ /* 0x000fda0003f05270 */
[----:B------:R-:W-:Y:S05]  /*6c80*/  @P0 BRA `(.L_x_1773) ;  /* 0x00000000003c0947 */ /* 0x000fea0003800000 */
[----:B------:R-:W-:-:S04]  /*6c90*/  FSETP.NEU.FTZ.AND P0, PT, R24, RZ, PT ;  /* 0x000000ff1800720b */ /* 0x000fc80003f1d000 */
[----:B------:R-:W-:-:S05]  /*6ca0*/  SEL R3, RZ, 0x1, !P0 ;  /* 0x00000001ff037807 */ /* 0x000fca0004000000 */
[----:B------:R4:W-:Y:S01]  /*6cb0*/  STG.E.U8 desc[UR36][R8.64], R3 ;  /* 0x0000000308007986 */ /* 0x0009e2000c101124 */
[----:B------:R-:W-:Y:S05]  /*6cc0*/  BRA `(.L_x_1774) ;  /* 0x0000000400047947 */ /* 0x000fea0003800000 */
.L_x_1794:
[----:B------:R-:W-:Y:S01]  /*6cd0*/  FMUL.FTZ R4, R24, 1 ;  /* 0x3f80000018047820 */ /* 0x000fe20000410000 */
[----:B------:R-:W-:-:S05]  /*6ce0*/  CS2R R6, SRZ ;  /* 0x0000000000067805 */ /* 0x000fca000001ff00 */
[----:B------:R-:W0:Y:S02]  /*6cf0*/  F2F.F64.F32 R4, R4 ;  /* 0x0000000400047310 */ /* 0x000e240000201800 */
[----:B0-----:R3:W-:Y:S01]  /*6d00*/  STG.E.128 desc[UR36][R8.64], R4 ;  /* 0x0000000408007986 */ /* 0x0017e2000c101d24 */
[----:B------:R-:W-:Y:S05]  /*6d10*/  BRA `(.L_x_1774) ;  /* 0x0000000000f07947 */ /* 0x000fea0003800000 */
.L_x_1793:
[----:B------:R-:W-:-:S13]  /*6d20*/  ISETP.NE.AND P0, PT, R0, 0xf, PT ;  /* 0x0000000f0000780c */ /* 0x000fda0003f05270 */
[----:B------:R-:W-:Y:S05]  /*6d30*/  @!P0 BRA `(.L_x_1795) ;  /* 0x0000000000e08947 */ /* 0x000fea0003800000 */
[----:B------:R-:W-:-:S13]  /*6d40*/  ISETP.NE.AND P0, PT, R0, 0x17, PT ;  /* 0x000000170000780c */ /* 0x000fda0003f05270 */
[----:B------:R-:W-:Y:S05]  /*6d50*/  @!P0 BRA `(.L_x_1796) ;  /* 0x00000000008c8947 */ /* 0x000fea0003800000 */
[----:B------:R-:W-:-:S13]  /*6d60*/  ISETP.NE.AND P0, PT, R0, 0x18, PT ;  /* 0x000000180000780c */ /* 0x000fda0003f05270 */
[----:B------:R-:W-:Y:S05]  /*6d70*/  @!P0 BRA `(.L_x_1797) ;  /* 0x0000000000448947 */ /* 0x000fea0003800000 */
.L_x_1773:
        /* <DEDUP_REMOVED lines=16> */
.L_x_1798:
[----:B------:R-:W-:Y:S05]  /*6e80*/  BRA `(.L_x_1774) ;  /* 0x0000000000947947 */ /* 0x000fea0003800000 */
.L_x_1797:
        /* <DEDUP_REMOVED lines=12> */
.L_x_1800:
[----:B------:R-:W-:Y:S05]  /*6f50*/  BSYNC.RECONVERGENT B0 ;  /* 0x0000000000007941 */ /* 0x000fea0003800200 */
.L_x_1799:
[----:B------:R-:W-:-:S05]  /*6f60*/  LOP3.LUT R3, R0, 0x80, R5, 0xf8, !PT ;  /* 0x0000008000037812 */ /* 0x000fca00078ef805 */
[----:B------:R1:W-:Y:S01]  /*6f70*/  STG.E.U8 desc[UR36][R8.64], R3 ;  /* 0x0000000308007986 */ /* 0x0003e2000c101124 */
[----:B------:R-:W-:Y:S05]  /*6f80*/  BRA `(.L_x_1774) ;  /* 0x0000000000547947 */ /* 0x000fea0003800000 */
.L_x_1796:
        /* <DEDUP_REMOVED lines=11> */
.L_x_1802:
[----:B------:R-:W-:Y:S01]  /*7040*/  IMAD.MOV.U32 R0, RZ, RZ, 0x7f ;  /* 0x0000007fff007424 */ /* 0x000fe200078e00ff */
[----:B------:R-:W-:-:S04]  /*7050*/  ISETP.GT.U32.AND P0, PT, R4, 0x7f800000, PT ;  /* 0x7f8000000400780c */ /* 0x000fc80003f04070 */
[----:B------:R-:W-:-:S09]  /*7060*/  SEL R0, R0, 0x7c, P0 ;  /* 0x0000007c00007807 */ /* 0x000fd20000000000 */
.L_x_1803:
[----:B------:R-:W-:Y:S05]  /*7070*/  BSYNC.RECONVERGENT B0 ;  /* 0x0000000000007941 */ /* 0x000fea0003800200 */
.L_x_1801:
[----:B------:R-:W-:-:S04]  /*7080*/  SHF.R.U32.HI R3, RZ, 0x18, R24 ;  /* 0x00000018ff037819 */ /* 0x000fc80000011618 */
[----:B------:R-:W-:-:S05]  /*7090*/  LOP3.LUT R3, R0, 0x80, R3, 0xf8, !PT ;  /* 0x0000008000037812 */ /* 0x000fca00078ef803 */
[----:B------:R2:W-:Y:S01]  /*70a0*/  STG.E.U8 desc[UR36][R8.64], R3 ;  /* 0x0000000308007986 */ /* 0x0005e2000c101124 */
[----:B------:R-:W-:Y:S05]  /*70b0*/  BRA `(.L_x_1774) ;  /* 0x0000000000087947 */ /* 0x000fea0003800000 */
.L_x_1795:
[----:B------:R-:W-:-:S05]  /*70c0*/  F2FP.BF16.F32.PACK_AB R24, RZ, R24 ;  /* 0x00000018ff18723e */ /* 0x000fca00000010ff */
[----:B------:R0:W-:Y:S02]  /*70d0*/  STG.E.U16 desc[UR36][R8.64], R24 ;  /* 0x0000001808007986 */ /* 0x0001e4000c101524 */
.L_x_1774:
[----:B------:R-:W-:-:S07]  /*70e0*/  VIADD R19, R19, 0x80 ;  /* 0x0000008013137836 */ /* 0x000fce0000000000 */
.L_x_1733:
[----:B------:R-:W-:Y:S05]  /*70f0*/  BSYNC.RECONVERGENT B6 ;  /* 0x0000000000067941 */ /* 0x000fea0003800200 */
.L_x_1732:
[----:B------:R-:W-:-:S13]  /*7100*/  ISETP.GE.AND P0, PT, R19, R17, PT ;  /* 0x000000111300720c */ /* 0x000fda0003f06270 */
[----:B------:R-:W-:Y:S05]  /*7110*/  @P0 EXIT ;  /* 0x000000000000094d */ /* 0x000fea0003800000 */
[----:B0-23--:R-:W0:Y:S01]  /*7120*/  LDC.64 R4, c[0x0][0x388] ;  /* 0x0000e200ff047b82 */ /* 0x00de220000000a00 */
[----:B------:R-:W4:Y:S01]  /*7130*/  LDCU UR4, c[0x0][0x3a8] ;  /* 0x00007500ff0477ac */ /* 0x000f220008000800 */
[----:B-1----:R-:W-:Y:S01]  /*7140*/  PRMT R0, R16, 0x9910, RZ ;  /* 0x0000991010007816 */ /* 0x002fe200000000ff */
[----:B------:R-:W-:-:S03]  /*7150*/  IMAD R2, R2, 0x200, R19 ;  /* 0x0000020002027824 */ /* 0x000fc600078e0213 */
[----:B------:R-:W-:Y:S01]  /*7160*/  ISETP.GT.AND P1, PT, R0, 0x9, PT ;  /* 0x000000090000780c */ /* 0x000fe20003f24270 */
[----:B----4-:R-:W-:-:S05]  /*7170*/  IMAD R3, R2, UR4, RZ ;  /* 0x0000000402037c24 */ /* 0x010fca000f8e02ff */
        /* <DEDUP_REMOVED lines=12> */
[----:B0-----:R-:W-:Y:S01]  /*7240*/  STG.E.U8 desc[UR36][R2.64], R5 ;  /* 0x0000000502007986 */ /* 0x001fe2000c101124 */
[----:B------:R-:W-:Y:S05]  /*7250*/  EXIT ;  /* 0x000000000000794d */ /* 0x000fea0003800000 */
.L_x_1807:
[----:B-----5:R-:W0:Y:S02]  /*7260*/  F2I.S64.TRUNC R18, R18 ;  /* 0x0000001200127311 */ /* 0x020e24000020d900 */
[----:B0-----:R-:W-:-:S05]  /*7270*/  IMAD.MOV.U32 R5, RZ, RZ, R18 ;  /* 0x000000ffff057224 */ /* 0x001fca00078e0012 */
[----:B------:R-:W-:Y:S01]  /*7280*/  STG.E.U8 desc[UR36][R2.64], R5 ;  /* 0x0000000502007986 */ /* 0x000fe2000c101124 */
[----:B------:R-:W-:Y:S05]  /*7290*/  EXIT ;  /* 0x000000000000794d */ /* 0x000fea0003800000 */
.L_x_1806:
[----:B------:R-:W-:-:S13]  /*72a0*/  ISETP.NE.AND P0, PT, R0, 0x2, PT ;  /* 0x000000020000780c */ /* 0x000fda0003f05270 */
[----:B------:R-:W-:Y:S05]  /*72b0*/  @!P0 BRA `(.L_x_1809) ;  /* 0x0000000000288947 */ /* 0x000fea0003800000 */
[----:B------:R-:W-:-:S13]  /*72c0*/  ISETP.NE.AND P0, PT, R0, 0x3, PT ;  /* 0x000000030000780c */ /* 0x000fda0003f05270 */
[----:B------:R-:W-:Y:S05]  /*72d0*/  @!P0 BRA `(.L_x_1810) ;  /* 0x0000000000148947 */ /* 0x000fea0003800000 */
[----:B------:R-:W-:-:S13]  /*72e0*/  ISETP.NE.AND P0, PT, R0, 0x4, PT ;  /* 0x000000040000780c */ /* 0x000fda0003f05270 */
[----:B------:R-:W-:Y:S05]  /*72f0*/  @P0 BRA `(.L_x_1808) ;  /* 0x0000000800380947 */ /* 0x000fea0003800000 */
[----:B-----5:R-:W0:Y:S02]  /*7300*/  F2I.S64.TRUNC R18, R18 ;  /* 0x0000001200127311 */ /* 0x020e24000020d900 */
[----:B0-----:R-:W-:Y:S01]  /*7310*/  STG.E.64 desc[UR36][R2.64], R18 ;  /* 0x0000001202007986 */ /* 0x001fe2000c101b24 */
[----:B------:R-:W-:Y:S05]  /*7320*/  EXIT ;  /* 0x000000000000794d */ /* 0x000fea0003800000 */
.L_x_1810:
[----:B-----5:R-:W0:Y:S02]  /*7330*/  F2I.FTZ.TRUNC.NTZ R5, R18 ;  /* 0x0000001200057305 */ /* 0x020e24000021f100 */
[----:B0-----:R-:W-:Y:S01]  /*7340*/  STG.E desc[UR36][R2.64], R5 ;  /* 0x0000000502007986 */ /* 0x001fe2000c101924 */
[----:B------:R-:W-:Y:S05]  /*7350*/  EXIT ;  /* 0x000000000000794d */ /* 0x000fea0003800000 */
.L_x_1809:
[----:B-----5:R-:W0:Y:S02]  /*7360*/  F2I.FTZ.TRUNC.NTZ R5, R18 ;  /* 0x0000001200057305 */ /* 0x020e24000021f100 */
[----:B0-----:R-:W-:Y:S01]  /*7370*/  STG.E.U16 desc[UR36][R2.64], R5 ;  /* 0x0000000502007986 */ /* 0x001fe2000c101524 */
[----:B------:R-:W-:Y:S05]  /*7380*/  EXIT ;  /* 0x000000000000794d */ /* 0x000fea0003800000 */
.L_x_1805:
[----:B------:R-:W-:-:S13]  /*7390*/  ISETP.GT.AND P0, PT, R0, 0x6, PT ;  /* 0x000000060000780c */ /* 0x000fda0003f04270 */
[----:B------:R-:W-:Y:S05]  /*73a0*/  @P0 BRA `(.L_x_1811) ;  /* 0x0000000000240947 */ /* 0x000fea0003800000 */
[----:B------:R-:W-:-:S13]  /*73b0*/  ISETP.NE.AND P0, PT, R0, 0x5, PT ;  /* 0x000000050000780c */ /* 0x000fda0003f05270 */
[----:B------:R-:W-:Y:S05]  /*73c0*/  @!P0 BRA `(.L_x_1812) ;  /* 0x0000000000108947 */ /* 0x000fea0003800000 */
[----:B------:R-:W-:-:S13]  /*73d0*/  ISETP.NE.AND P0, PT, R0, 0x6, PT ;  /* 0x000000060000780c */ /* 0x000fda0003f05270 */
[----:B------:R-:W-:Y:S05]  /*73e0*/  @P0 BRA `(.L_x_1808) ;  /* 0x0000000400fc0947 */ /* 0x000fea0003800000 */
[----:B-----5:R-:W-:Y:S01]  /*73f0*/  STG.E desc[UR36][R2.64], R18 ;  /* 0x0000001202007986 */ /* 0x020fe2000c101924 */
[----:B------:R-:W-:Y:S05]  /*7400*/  EXIT ;  /* 0x000000000000794d */ /* 0x000fea0003800000 */
.L_x_1812:
[----:B-----5:R-:W-:-:S05]  /*7410*/  F2FP.F16.F32.PACK_AB R18, RZ, R18 ;  /* 0x00000012ff12723e */ /* 0x020fca00000000ff */
[----:B------:R-:W-:Y:S01]  /*7420*/  STG.E.U16 desc[UR36][R2.64], R18 ;  /* 0x0000001202007986 */ /* 0x000fe2000c101524 */
[----:B------:R-:W-:Y:S05]  /*7430*/  EXIT ;  /* 0x000000000000794d */ /* 0x000fea0003800000 */
.L_x_1811:
[----:B------:R-:W-:-:S13]  /*7440*/  ISETP.NE.AND P0, PT, R0, 0x7, PT ;  /* 0x000000070000780c */ /* 0x000fda0003f05270 */
[----:B------:R-:W-:Y:S05]  /*7450*/  @!P0 BRA `(.L_x_1813) ;  /* 0x00000000002c8947 */ /* 0x000fea0003800000 */
[----:B------:R-:W-:-:S13]  /*7460*/  ISETP.NE.AND P0, PT, R0, 0x8, PT ;  /* 0x000000080000780c */ /* 0x000fda0003f05270 */
[----:B------:R-:W-:Y:S05]  /*7470*/  @!P0 BRA `(.L_x_1814) ;  /* 0x0000000000148947 */ /* 0x000fea0003800000 */
[----:B------:R-:W-:-:S13]  /*7480*/  ISETP.NE.AND P0, PT, R0, 0x9, PT ;  /* 0x000000090000780c */ /* 0x000fda0003f05270 */
[----:B------:R-:W-:Y:S05]  /*7490*/  @P0 BRA `(.L_x_1808) ;  /* 0x0000000400d00947 */ /* 0x000fea0003800000 */
[----:B------:R-:W-:-:S05]  /*74a0*/  IMAD.MOV.U32 R19, RZ, RZ, RZ ;  /* 0x000000ffff137224 */ /* 0x000fca00078e00ff */
[----:B-----5:R-:W-:Y:S01]  /*74b0*/  STG.E.64 desc[UR36][R2.64], R18 ;  /* 0x0000001202007986 */ /* 0x020fe2000c101b24 */
[----:B------:R-:W-:Y:S05]  /*74c0*/  EXIT ;  /* 0x000000000000794d */ /* 0x000fea0003800000 */
.L_x_1814:
[----:B-----5:R-:W-:-:S04]  /*74d0*/  F2FP.F16.F32.PACK_AB R5, RZ, R18 ;  /* 0x00000012ff05723e */ /* 0x020fc800000000ff */
[----:B------:R-:W-:-:S05]  /*74e0*/  PRMT R5, R5, 0x5410, RZ ;  /* 0x0000541005057816 */ /* 0x000fca00000000ff */
[----:B------:R-:W-:Y:S01]  /*74f0*/  STG.E desc[UR36][R2.64], R5 ;  /* 0x0000000502007986 */ /* 0x000fe2000c101924 */
[----:B------:R-:W-:Y:S05]  /*7500*/  EXIT ;  /* 0x000000000000794d */ /* 0x000fea0003800000 */
.L_x_1813:
[----:B-----5:R-:W-:-:S06]  /*7510*/  FMUL.FTZ R4, R18, 1 ;  /* 0x3f80000012047820 */ /* 0x020fcc0000410000 */
[----:B------:R-:W0:Y:S02]  /*7520*/  F2F.F64.F32 R4, R4 ;  /* 0x0000000400047310 */ /* 0x000e240000201800 */
[----:B0-----:R-:W-:Y:S01]  /*7530*/  STG.E.64 desc[UR36][R2.64], R4 ;  /* 0x0000000402007986 */ /* 0x001fe2000c101b24 */
[----:B------:R-:W-:Y:S05]  /*7540*/  EXIT ;  /* 0x000000000000794d */ /* 0x000fea0003800000 */
.L_x_1804:
        /* <DEDUP_REMOVED lines=11> */
[----:B0-----:R-:W-:Y:S01]  /*7600*/  STG.E.U16 desc[UR36][R2.64], R5 ;  /* 0x0000000502007986 */ /* 0x001fe2000c101524 */
[----:B------:R-:W-:Y:S05]  /*7610*/  EXIT ;  /* 0x000000000000794d */ /* 0x000fea0003800000 */
.L_x_1818:
        /* <DEDUP_REMOVED lines=16> */
.L_x_1821:
[----:B------:R-:W-:-:S04]  /*7720*/  SHF.R.U32.HI R18, RZ, 0x18, R18 ;  /* 0x00000018ff127819 */ /* 0x000fc80000011612 */
[----:B------:R-:W-:-:S04]  /*7730*/  LOP3.LUT R5, R5, 0x80, R18, 0xf8, !PT ;  /* 0x0000008005057812 */ /* 0x000fc800078ef812 */
[----:B------:R-:W-:-:S07]  /*7740*/  PRMT R0, R5, 0x7610, R0 ;  /* 0x0000761005007816 */ /* 0x000fce0000000000 */
.L_x_1820:
[----:B------:R-:W-:Y:S05]  /*7750*/  BSYNC.RECONVERGENT B0 ;  /* 0x0000000000007941 */ /* 0x000fea0003800200 */
.L_x_1819:
[----:B------:R-:W-:Y:S01]  /*7760*/  STG.E.U8 desc[UR36][R2.64], R0 ;  /* 0x0000000002007986 */ /* 0x000fe2000c101124 */
[----:B------:R-:W-:Y:S05]  /*7770*/  EXIT ;  /* 0x000000000000794d */ /* 0x000fea0003800000 */
.L_x_1817:
        /* <DEDUP_REMOVED lines=16> */
.L_x_1824:
[----:B------:R-:W-:-:S04]  /*7880*/  SHF.R.U32.HI R18, RZ, 0x18, R18 ;  /* 0x00000018ff127819 */ /* 0x000fc80000011612 */
[----:B------:R-:W-:-:S04]  /*7890*/  LOP3.LUT R5, R5, 0x80, R18, 0xf8, !PT ;  /* 0x0000008005057812 */ /* 0x000fc800078ef812 */
[----:B------:R-:W-:-:S07]  /*78a0*/  PRMT R0, R5, 0x7610, R0 ;  /* 0x0000761005007816 */ /* 0x000fce0000000000 */
.L_x_1823:
[----:B------:R-:W-:Y:S05]  /*78b0*/  BSYNC.RECONVERGENT B0 ;  /* 0x0000000000007941 */ /* 0x000fea0003800200 */
.L_x_1822:
[----:B------:R-:W-:Y:S01]  /*78c0*/  STG.E.U8 desc[UR36][R2.64], R0 ;  /* 0x0000000002007986 */ /* 0x000fe2000c101124 */
[----:B------:R-:W-:Y:S05]  /*78d0*/  EXIT ;  /* 0x000000000000794d */ /* 0x000fea0003800000 */
.L_x_1816:
        /* <DEDUP_REMOVED lines=21> */
.L_x_1826:
[----:B-----5:R-:W0:Y:S02]  /*7a30*/  F2I.U64.TRUNC R18, R18 ;  /* 0x0000001200127311 */ /* 0x020e24000020d800 */
[----:B0-----:R-:W-:Y:S01]  /*7a40*/  STG.E.64 desc[UR36][R2.64], R18 ;  /* 0x0000001202007986 */ /* 0x001fe2000c101b24 */
[----:B------:R-:W-:Y:S05]  /*7a50*/  EXIT ;  /* 0x000000000000794d */ /* 0x000fea0003800000 */
.L_x_1825:
[----:B-----5:R-:W0:Y:S02]  /*7a60*/  F2I.FTZ.U32.TRUNC.NTZ R5, R18 ;  /* 0x0000001200057305 */ /* 0x020e24000021f000 */
[----:B0-----:R-:W-:Y:S01]  /*7a70*/  STG.E desc[UR36][R2.64], R5 ;  /* 0x0000000502007986 */ /* 0x001fe2000c101924 */
[----:B------:R-:W-:Y:S05]  /*7a80*/  EXIT ;  /* 0x000000000000794d */ /* 0x000fea0003800000 */
.L_x_1815:
        /* <DEDUP_REMOVED lines=8> */
[----:B------:R-:W-:Y:S01]  /*7b10*/  STG.E.U8 desc[UR36][R2.64], R5 ;  /* 0x0000000502007986 */ /* 0x000fe2000c101124 */
[----:B------:R-:W-:Y:S05]  /*7b20*/  EXIT ;  /* 0x000000000000794d */ /* 0x000fea0003800000 */
.L_x_1828:
[----:B-----5:R-:W-:Y:S01]  /*7b30*/  FMUL.FTZ R4, R18, 1 ;  /* 0x3f80000012047820 */ /* 0x020fe20000410000 */
[----:B------:R-:W-:-:S05]  /*7b40*/  CS2R R6, SRZ ;  /* 0x0000000000067805 */ /* 0x000fca000001ff00 */
[----:B------:R-:W0:Y:S02]  /*7b50*/  F2F.F64.F32 R4, R4 ;  /* 0x0000000400047310 */ /* 0x000e240000201800 */
[----:B0-----:R-:W-:Y:S01]  /*7b60*/  STG.E.128 desc[UR36][R2.64], R4 ;  /* 0x0000000402007986 */ /* 0x001fe2000c101d24 */
[----:B------:R-:W-:Y:S05]  /*7b70*/  EXIT ;  /* 0x000000000000794d */ /* 0x000fea0003800000 */
.L_x_1827:
[----:B------:R-:W-:-:S13]  /*7b80*/  ISETP.NE.AND P0, PT, R0, 0xf, PT ;  /* 0x0000000f0000780c */ /* 0x000fda0003f05270 */
[----:B------:R-:W-:Y:S05]  /*7b90*/  @!P0 BRA `(.L_x_1829) ;  /* 0x0000000000e08947 */ /* 0x000fea0003800000 */
[----:B------:R-:W-:-:S13]  /*7ba0*/  ISETP.NE.AND P0, PT, R0, 0x17, PT ;  /* 0x000000170000780c */ /* 0x000fda0003f05270 */
[----:B------:R-:W-:Y:S05]  /*7bb0*/  @!P0 BRA `(.L_x_1830) ;  /* 0x00000000008c8947 */ /* 0x000fea0003800000 */
[----:B------:R-:W-:-:S13]  /*7bc0*/  ISETP.NE.AND P0, PT, R0, 0x18, PT ;  /* 0x000000180000780c */ /* 0x000fda0003f05270 */
[----:B------:R-:W-:Y:S05]  /*7bd0*/  @!P0 BRA `(.L_x_1831) ;  /* 0x0000000000448947 */ /* 0x000fea0003800000 */
.L_x_1808:
        /* <DEDUP_REMOVED lines=15> */
[----:B--2--5:R-:W-:Y:S05]  /*7cd0*/  CALL.ABS.NOINC R2 ;  /* 0x0000000002007343 */ /* 0x024fea0003c00000 */
.L_x_1832:
[----:B------:R-:W-:Y:S05]  /*7ce0*/  EXIT ;  /* 0x000000000000794d */ /* 0x000fea0003800000 */
.L_x_1831:
        /* <DEDUP_REMOVED lines=12> */
.L_x_1834:
[----:B------:R-:W-:Y:S05]  /*7db0*/  BSYNC.RECONVERGENT B0 ;  /* 0x0000000000007941 */ /* 0x000fea0003800200 */
.L_x_1833:
[----:B------:R-:W-:-:S05]  /*7dc0*/  LOP3.LUT R5, R0, 0x80, R7, 0xf8, !PT ;  /* 0x0000008000057812 */ /* 0x000fca00078ef807 */
[----:B------:R-:W-:Y:S01]  /*7dd0*/  STG.E.U8 desc[UR36][R2.64], R5 ;  /* 0x0000000502007986 */ /* 0x000fe2000c101124 */
[----:B------:R-:W-:Y:S05]  /*7de0*/  EXIT ;  /* 0x000000000000794d */ /* 0x000fea0003800000 */
.L_x_1830:
        /* <DEDUP_REMOVED lines=11> */
.L_x_1836:
[----:B------:R-:W-:Y:S01]  /*7ea0*/  IMAD.MOV.U32 R0, RZ, RZ, 0x7f ;  /* 0x0000007fff007424 */ /* 0x000fe200078e00ff */
[----:B------:R-:W-:-:S04]  /*7eb0*/  ISETP.GT.U32.AND P0, PT, R4, 0x7f800000, PT ;  /* 0x7f8000000400780c */ /* 0x000fc80003f04070 */
[----:B------:R-:W-:-:S09]  /*7ec0*/  SEL R0, R0, 0x7c, P0 ;  /* 0x0000007c00007807 */ /* 0x000fd20000000000 */
.L_x_1837:
[----:B------:R-:W-:Y:S05]  /*7ed0*/  BSYNC.RECONVERGENT B0 ;  /* 0x0000000000007941 */ /* 0x000fea0003800200 */
.L_x_1835:
[----:B------:R-:W-:-:S04]  /*7ee0*/  SHF.R.U32.HI R5, RZ, 0x18, R18 ;  /* 0x00000018ff057819 */ /* 0x000fc80000011612 */
[----:B------:R-:W-:-:S05]  /*7ef0*/  LOP3.LUT R5, R0, 0x80, R5, 0xf8, !PT ;  /* 0x0000008000057812 */ /* 0x000fca00078ef805 */
[----:B------:R-:W-:Y:S01]  /*7f00*/  STG.E.U8 desc[UR36][R2.64], R5 ;  /* 0x0000000502007986 */ /* 0x000fe2000c101124 */
[----:B------:R-:W-:Y:S05]  /*7f10*/  EXIT ;  /* 0x000000000000794d */ /* 0x000fea0003800000 */
.L_x_1829:
[----:B-----5:R-:W-:-:S05]  /*7f20*/  F2FP.BF16.F32.PACK_AB R18, RZ, R18 ;  /* 0x00000012ff12723e */ /* 0x020fca00000010ff */
[----:B------:R-:W-:Y:S01]  /*7f30*/  STG.E.U16 desc[UR36][R2.64], R18 ;  /* 0x0000001202007986 */ /* 0x000fe2000c101524 */
[----:B------:R-:W-:Y:S05]  /*7f40*/  EXIT ;  /* 0x000000000000794d */ /* 0x000fea0003800000 */
.L_x_1838:
        /* <DEDUP_REMOVED lines=11> */
.L_x_13818:


//--------------------- .text._ZN2at6native18elementwise_kernelILi128ELi2EZNS0_22gpu_kernel_impl_nocastIZZZNS0_16acos_kernel_cudaERNS_18TensorIteratorBaseEENKUlvE0_clEvENKUlvE0_clEvEUlfE_EEvS4_RKT_EUliE_EEviT1_ --------------------------
	.section	.text._ZN2at6native18elementwise_kernelILi128ELi2EZNS0_22gpu_kernel_impl_nocastIZZZNS0_16acos_kernel_cudaERNS_18TensorIteratorBaseEENKUlvE0_clEvENKUlvE0_clEvEUlfE_EEvS4_RKT_EUliE_EEviT1_,"ax",@progbits
	.align	128
        .global         _ZN2at6native18elementwise_kernelILi128ELi2EZNS0_22gpu_kernel_impl_nocastIZZZNS0_16acos_kernel_cudaERNS_18TensorIteratorBaseEENKUlvE0_clEvENKUlvE0_clEvEUlfE_EEvS4_RKT_EUliE_EEviT1_
        .type           _ZN2at6native18elementwise_kernelILi128ELi2EZNS0_22gpu_kernel_impl_nocastIZZZNS0_16acos_kernel_cudaERNS_18TensorIteratorBaseEENKUlvE0_clEvENKUlvE0_clEvEUlfE_EEvS4_RKT_EUliE_EEviT1_,@function
        .size           _ZN2at6native18elementwise_kernelILi128ELi2EZNS0_22gpu_kernel_impl_nocastIZZZNS0_16acos_kernel_cudaERNS_18TensorIteratorBaseEENKUlvE0_clEvENKUlvE0_clEvEUlfE_EEvS4_RKT_EUliE_EEviT1_,(.L_x_13819 - _ZN2at6native18elementwise_kernelILi128ELi2EZNS0_22gpu_kernel_impl_nocastIZZZNS0_16acos_kernel_cudaERNS_18TensorIteratorBaseEENKUlvE0_clEvENKUlvE0_clEvEUlfE_EEvS4_RKT_EUliE_EEviT1_)
        .other          _ZN2at6native18elementwise_kernelILi128ELi2EZNS0_22gpu_kernel_impl_nocastIZZZNS0_16acos_kernel_cudaERNS_18TensorIteratorBaseEENKUlvE0_clEvENKUlvE0_clEvEUlfE_EEvS4_RKT_EUliE_EEviT1_,@"STO_CUDA_ENTRY STV_DEFAULT"
_ZN2at6native18elementwise_kernelILi128ELi2EZNS0_22gpu_kernel_impl_nocastIZZZNS0_16acos_kernel_cudaERNS_18TensorIteratorBaseEENKUlvE0_clEvENKUlvE0_clEvEUlfE_EEvS4_RKT_EUliE_EEviT1_:
.text._ZN2at6native18elementwise_kernelILi128ELi2EZNS0_22gpu_kernel_impl_nocastIZZZNS0_16acos_kernel_cudaERNS_18TensorIteratorBaseEENKUlvE0_clEvENKUlvE0_clEvEUlfE_EEvS4_RKT_EUliE_EEviT1_:
        /* <DEDUP_REMOVED lines=10> */
[----:B------:R-:W-:Y:S01]  /*00a0*/  BSSY.RECONVERGENT B0, `(.L_x_1840) ;  /* 0x0000023000007945 */ /* 0x000fe20003800200 */
[----:B0-----:R-:W-:-:S13]  /*00b0*/  ISETP.GE.AND P0, PT, R3, UR4, PT ;  /* 0x0000000403007c0c */ /* 0x001fda000bf06270 */
[----:B------:R-:W-:Y:S05]  /*00c0*/  @P0 BRA `(.L_x_1841) ;  /* 0x0000000000800947 */ /* 0x000fea0003800000 */
[----:B------:R-:W0:Y:S02]  /*00d0*/  LDC.64 R4, c[0x0][0x588] ;  /* 0x00016200ff047b82 */ /* 0x000e240000000a00 */
[----:B0-----:R0:W2:Y:S01]  /*00e0*/  LDG.E R0, desc[UR6][R4.64] ;  /* 0x0000000604007981 */ /* 0x0010a2000c1e1900 */
[----:B------:R-:W-:Y:S01]  /*00f0*/  HFMA2 R7, -RZ, RZ, 1.75, 0 ;  /* 0x3f000000ff077431 */ /* 0x000fe200000001ff */
[----:B------:R-:W-:Y:S02]  /*0100*/  IADD3 R3, PT, PT, R3, 0x80, RZ ;  /* 0x0000008003037810 */ /* 0x000fe40007ffe0ff */
[----:B0-----:R-:W-:Y:S02]  /*0110*/  MOV R5, 0x3d10ecef ;  /* 0x3d10ecef00057802 */ /* 0x001fe40000000f00 */
[C---:B--2---:R-:W-:Y:S01]  /*0120*/  FFMA.FTZ R2, |R0|.reuse, -R7, 0.5 ;  /* 0x3f00000000027423 */ /* 0x044fe20000010a07 */
        /* <DEDUP_REMOVED lines=25> */
[----:B0-----:R0:W-:Y:S02]  /*02c0*/  STG.E desc[UR6][R4.64], R9 ;  /* 0x0000000904007986 */ /* 0x0011e4000c101906 */
.L_x_1841:
[----:B------:R-:W-:Y:S05]  /*02d0*/  BSYNC.RECONVERGENT B0 ;  /* 0x0000000000007941 */ /* 0x000fea0003800200 */
.L_x_1840:
[----:B------:R-:W-:-:S13]  /*02e0*/  ISETP.GE.AND P0, PT, R3, UR4, PT ;  /* 0x0000000403007c0c */ /* 0x000fda000bf06270 */
[----:B------:R-:W-:Y:S05]  /*02f0*/  @P0 EXIT ;  /* 0x000000000000094d */ /* 0x000fea0003800000 */
[----:B------:R-:W1:Y:S02]  /*0300*/  LDC.64 R2, c[0x0][0x588] ;  /* 0x00016200ff027b82 */ /* 0x000e640000000a00 */
[----:B-1----:R1:W2:Y:S01]  /*0310*/  LDG.E R0, desc[UR6][R2.64] ;  /* 0x0000000602007981 */ /* 0x0022a2000c1e1900 */
[----:B0-----:R-:W-:Y:S01]  /*0320*/  HFMA2 R5, -RZ, RZ, 1.75, 0 ;  /* 0x3f000000ff057431 */ /* 0x001fe200000001ff */
[----:B-1----:R-:W-:-:S04]  /*0330*/  MOV R3, 0x3d10ecef ;  /* 0x3d10ecef00037802 */ /* 0x002fc80000000f00 */
        /* <DEDUP_REMOVED lines=26> */
[----:B0-----:R-:W-:Y:S01]  /*04e0*/  STG.E desc[UR6][R2.64], R7 ;  /* 0x0000000702007986 */ /* 0x001fe2000c101906 */
[----:B------:R-:W-:Y:S05]  /*04f0*/  EXIT ;  /* 0x000000000000794d */ /* 0x000fea0003800000 */
.L_x_1839:
[----:B------:R-:W0:Y:S01]  /*0500*/  LDCU UR4, c[0x0][0x380] ;  /* 0x00007000ff0477ac */ /* 0x000e220008000800 */
[----:B------:R-:W-:Y:S01]  /*0510*/  IADD3 R2, PT, PT, R2, -0x1, RZ ;  /* 0xffffffff02027810 */ /* 0x000fe20007ffe0ff */
[----:B------:R-:W-:Y:S03]  /*0520*/  BSSY.RECONVERGENT B0, `(.L_x_1842) ;  /* 0x0000152000007945 */ /* 0x000fe60003800200 */
[----:B------:R-:W-:-:S04]  /*0530*/  VIMNMX.U32 R0, PT, PT, R2, 0x18, PT ;  /* 0x0000001802007848 */ /* 0x000fc80003fe0000 */
[----:B------:R-:W-:Y:S02]  /*0540*/  IADD3 R0, PT, PT, R0, 0x1, RZ ;  /* 0x0000000100007810 */ /* 0x000fe40007ffe0ff */
[----:B0-----:R-:W-:-:S13]  /*0550*/  ISETP.GE.AND P0, PT, R3, UR4, PT ;  /* 0x0000000403007c0c */ /* 0x001fda000bf06270 */
[----:B------:R-:W-:Y:S05]  /*0560*/  @P0 BRA `(.L_x_1843) ;  /* 0x0000001400340947 */ /* 0x000fea0003800000 */
[----:B------:R-:W0:Y:S01]  /*0570*/  LDCU.64 UR8, c[0x0][0x390] ;  /* 0x00007200ff0877ac */ /* 0x000e220008000a00 */
[----:B------:R-:W-:Y:S02]  /*0580*/  MOV R4, RZ ;  /* 0x000000ff00047202 */ /* 0x000fe40000000f00 */
        /* <DEDUP_REMOVED lines=277> */
[----:B------:R-:W-:Y:S01]  /*16e0*/  MOV R6, RZ ;  /* 0x000000ff00067202 */ /* 0x000fe20000000f00 */
        /* <DEDUP_REMOVED lines=18> */
.L_x_1844:
[----:B------:R-:W0:Y:S02]  /*1810*/  LDCU.128 UR8, c[0x0][0x580] ;  /* 0x0000b000ff0877ac */ /* 0x000e240008000c00 */
[----:B0-----:R-:W-:-:S04]  /*1820*/  IADD3 R6, P0, PT, R4, UR10, RZ ;  /* 0x0000000a04067c10 */ /* 0x001fc8000ff1e0ff */
[----:B------:R-:W-:-:S05]  /*1830*/  IADD3.X R7, PT, PT, RZ, UR11, RZ, P0, !PT ;  /* 0x0000000bff077c10 */ /* 0x000fca00087fe4ff */
[----:B------:R0:W2:Y:S01]  /*1840*/  LDG.E R6, desc[UR6][R6.64] ;  /* 0x0000000606067981 */ /* 0x0000a2000c1e1900 */
[----:B------:R-:W-:Y:S02]  /*1850*/  MOV R9, 0x3f000000 ;  /* 0x3f00000000097802 */ /* 0x000fe40000000f00 */
[----:B------:R-:W-:Y:S02]  /*1860*/  IADD3 R3, PT, PT, R3, 0x80, RZ ;  /* 0x0000008003037810 */ /* 0x000fe40007ffe0ff */
[----:B0-----:R-:W-:Y:S01]  /*1870*/  MOV R7, 0x3d10ecef ;  /* 0x3d10ecef00077802 */ /* 0x001fe20000000f00 */
        /* <DEDUP_REMOVED lines=22> */
[----:B------:R-:W-:Y:S02]  /*19e0*/  FSEL R6, R11, R4, P0 ;  /* 0x000000040b067208 */ /* 0x000fe40000000000 */
[----:B------:R-:W-:-:S03]  /*19f0*/  IADD3 R4, P2, PT, R5, UR8, RZ ;  /* 0x0000000805047c10 */ /* 0x000fc6000ff5e0ff */
[----:B------:R-:W-:Y:S01]  /*1a00*/  @!P1 FFMA.FTZ R11, R7, 0.93318945169448852539, R6 ;  /* 0x3f6ee581070b9823 */ /* 0x000fe20000010006 */
[----:B------:R-:W-:-:S03]  /*1a10*/  IADD3.X R5, PT, PT, RZ, UR9, RZ, P2, !PT ;  /* 0x00000009ff057c10 */ /* 0x000fc600097fe4ff */
[----:B------:R-:W-:-:S05]  /*1a20*/  @P0 FADD.FTZ R11, R11, R11 ;  /* 0x0000000b0b0b0221 */ /* 0x000fca0000010000 */
[----:B------:R0:W-:Y:S02]  /*1a30*/  STG.E desc[UR6][R4.64], R11 ;  /* 0x0000000b04007986 */ /* 0x0001e4000c101906 */
.L_x_1843:
[----:B------:R-:W-:Y:S05]  /*1a40*/  BSYNC.RECONVERGENT B0 ;  /* 0x0000000000007941 */ /* 0x000fea0003800200 */
.L_x_1842:
[----:B------:R-:W-:-:S13]  /*1a50*/  ISETP.GE.AND P0, PT, R3, UR4, PT ;  /* 0x0000000403007c0c */ /* 0x000fda000bf06270 */
[----:B------:R-:W-:Y:S05]  /*1a60*/  @P0 EXIT ;  /* 0x000000000000094d */ /* 0x000fea0003800000 */
[----:B------:R-:W1:Y:S01]  /*1a70*/  LDCU.64 UR4, c[0x0][0x390] ;  /* 0x00007200ff0477ac */ /* 0x000e620008000a00 */
[----:B0-----:R-:W-:Y:S02]  /*1a80*/  MOV R4, RZ ;  /* 0x000000ff00047202 */ /* 0x001fe40000000f00 */
        /* <DEDUP_REMOVED lines=296> */
.L_x_1845:
[----:B------:R-:W0:Y:S02]  /*2d10*/  LDCU.128 UR8, c[0x0][0x580] ;  /* 0x0000b000ff0877ac */ /* 0x000e240008000c00 */
[----:B0-----:R-:W-:-:S04]  /*2d20*/  IADD3 R4, P0, PT, R2, UR10, RZ ;  /* 0x0000000a02047c10 */ /* 0x001fc8000ff1e0ff */
[----:B------:R-:W-:-:S05]  /*2d30*/  IADD3.X R5, PT, PT, RZ, UR11, RZ, P0, !PT ;  /* 0x0000000bff057c10 */ /* 0x000fca00087fe4ff */
[----:B------:R0:W2:Y:S01]  /*2d40*/  LDG.E R4, desc[UR6][R4.64] ;  /* 0x0000000604047981 */ /* 0x0000a2000c1e1900 */
[----:B------:R-:W-:Y:S02]  /*2d50*/  MOV R7, 0x3f000000 ;  /* 0x3f00000000077802 */ /* 0x000fe40000000f00 */
[----:B0-----:R-:W-:-:S03]  /*2d60*/  MOV R5, 0x3d10ecef ;  /* 0x3d10ecef00057802 */ /* 0x001fc60000000f00 */
        /* <DEDUP_REMOVED lines=8> */
[----:B------:R-:W-:Y:S01]  /*2df0*/  FFMA.FTZ R7, R2, R7, R2 ;  /* 0x0000000702077223 */ /* 0x000fe20000010002 */
[----:B------:R-:W-:-:S04]  /*2e00*/  IADD3 R2, P2, PT, R3, UR8, RZ ;  /* 0x0000000803027c10 */ /* 0x000fc8000ff5e0ff */
[----:B------:R-:W-:Y:S02]  /*2e10*/  @P0 FSEL R9, R7, RZ, P1 ;  /* 0x000000ff07090208 */ /* 0x000fe40000800000 */
[----:B------:R-:W-:Y:S02]  /*2e20*/  FSETP.GT.FTZ.AND P1, PT, R4, 0.56000000238418579102, PT ;  /* 0x3f0f5c290400780b */ /* 0x000fe40003f34000 */
[----:B------:R-:W-:Y:S02]  /*2e30*/  LOP3.LUT R9, R9, 0x80000000, R4, 0xb8, !PT ;  /* 0x8000000009097812 */ /* 0x000fe400078eb804 */
[----:B------:R-:W-:-:S03]  /*2e40*/  IADD3.X R3, PT, PT, RZ, UR9, RZ, P2, !PT ;  /* 0x00000009ff037c10 */ /* 0x000fc600097fe4ff */
        /* <DEDUP_REMOVED lines=12> */
[----:B------:R-:W-:-:S05]  /*2f10*/  @P0 FADD.FTZ R9, R9, R9 ;  /* 0x0000000909090221 */ /* 0x000fca0000010000 */
[----:B------:R-:W-:Y:S01]  /*2f20*/  STG.E desc[UR6][R2.64], R9 ;  /* 0x0000000902007986 */ /* 0x000fe2000c101906 */
[----:B------:R-:W-:Y:S05]  /*2f30*/  EXIT ;  /* 0x000000000000794d */ /* 0x000fea0003800000 */
.L_x_1846:
        /* <DEDUP_REMOVED lines=12> */
.L_x_13819:


//--------------------- .text._ZN2at6native27unrolled_elementwise_kernelIZZZNS0_16acos_kernel_cudaERNS_18TensorIteratorBaseEENKUlvE0_clEvENKUlvE0_clEvEUlfE_St5arrayIPcLm2EELi4E23TrivialOffsetCalculatorILi1EjESB_NS0_6memory15LoadWithoutCastENSC_16StoreWithoutCastEEEviT_T0_T2_T3_T4_T5_ --------------------------
	.section	.text._ZN2at6native27unrolled_elementwise_kernelIZZZNS0_16acos_kernel_cudaERNS_18TensorIteratorBaseEENKUlvE0_clEvENKUlvE0_clEvEUlfE_St5arrayIPcLm2EELi4E23TrivialOffsetCalculatorILi1EjESB_NS0_6memory15LoadWithoutCastENSC_16StoreWithoutCastEEEviT_T0_T2_T3_T4_T5_,"ax",@progbits
	.align	128
        .global         _ZN2at6native27unrolled_elementwise_kernelIZZZNS0_16acos_kernel_cudaERNS_18TensorIteratorBaseEENKUlvE0_clEvENKUlvE0_clEvEUlfE_St5arrayIPcLm2EELi4E23TrivialOffsetCalculatorILi1EjESB_NS0_6memory15LoadWithoutCastENSC_16StoreWithoutCastEEEviT_T0_T2_T3_T4_T5_
        .type           _ZN2at6native27unrolled_elementwise_kernelIZZZNS0_16acos_kernel_cudaERNS_18TensorIteratorBaseEENKUlvE0_clEvENKUlvE0_clEvEUlfE_St5arrayIPcLm2EELi4E23TrivialOffsetCalculatorILi1EjESB_NS0_6memory15LoadWithoutCastENSC_16StoreWithoutCastEEEviT_T0_T2_T3_T4_T5_,@function
        .size           _ZN2at6native27unrolled_elementwise_kernelIZZZNS0_16acos_kernel_cudaERNS_18TensorIteratorBaseEENKUlvE0_clEvENKUlvE0_clEvEUlfE_St5arrayIPcLm2EELi4E23TrivialOffsetCalculatorILi1EjESB_NS0_6memory15LoadWithoutCastENSC_16StoreWithoutCastEEEviT_T0_T2_T3_T4_T5_,(.L_x_13820 - _ZN2at6native27unrolled_elementwise_kernelIZZZNS0_16acos_kernel_cudaERNS_18TensorIteratorBaseEENKUlvE0_clEvENKUlvE0_clEvEUlfE_St5arrayIPcLm2EELi4E23TrivialOffsetCalculatorILi1EjESB_NS0_6memory15LoadWithoutCastENSC_16StoreWithoutCastEEEviT_T0_T2_T3_T4_T5_)
        .other          _ZN2at6native27unrolled_elementwise_kernelIZZZNS0_16acos_kernel_cudaERNS_18TensorIteratorBaseEENKUlvE0_clEvENKUlvE0_clEvEUlfE_St5arrayIPcLm2EELi4E23TrivialOffsetCalculatorILi1EjESB_NS0_6memory15LoadWithoutCastENSC_16StoreWithoutCastEEEviT_T0_T2_T3_T4_T5_,@"STO_CUDA_ENTRY STV_DEFAULT"
_ZN2at6native27unrolled_elementwise_kernelIZZZNS0_16acos_kernel_cudaERNS_18TensorIteratorBaseEENKUlvE0_clEvENKUlvE0_clEvEUlfE_St5arrayIPcLm2EELi4E23TrivialOffsetCalculatorILi1EjESB_NS0_6memory15LoadWithoutCastENSC_16StoreWithoutCastEEEviT_T0_T2_T3_T4_T5_:
.text._ZN2at6native27unrolled_elementwise_kernelIZZZNS0_16acos_kernel_cudaERNS_18TensorIteratorBaseEENKUlvE0_clEvENKUlvE0_clEvEUlfE_St5arrayIPcLm2EELi4E23TrivialOffsetCalculatorILi1EjESB_NS0_6memory15LoadWithoutCastENSC_16StoreWithoutCastEEEviT_T0_T2_T3_T4_T5_:
[----:B------:R-:W-:Y:S01]  /*0000*/  LDC R1, c[0x0][0x37c] ;  /* 0x0000df00ff017b82 */ /* 0x000fe20000000800 */
[----:B------:R-:W0:Y:S07]  /*0010*/  S2R R0, SR_CTAID.X ;  /* 0x0000000000007919 */ /* 0x000e2e0000002500 */
[----:B------:R-:W0:Y:S01]  /*0020*/  LDC R3, c[0x0][0x380] ;  /* 0x0000e000ff037b82 */ /* 0x000e220000000800 */
[----:B------:R-:W1:Y:S01]  /*0030*/  LDCU.64 UR4, c[0x0][0x358] ;  /* 0x00006b00ff0477ac */ /* 0x000e620008000a00 */
[----:B------:R-:W-:Y:S01]  /*0040*/  HFMA2 R8, -RZ, RZ, 0, 0 ;  /* 0x00000000ff087431 */ /* 0x000fe200000001ff */
[----:B------:R-:W2:Y:S01]  /*0050*/  S2R R7, SR_TID.X ;  /* 0x0000000000077919 */ /* 0x000ea20000002100 */
        /* <DEDUP_REMOVED lines=12> */
[----:B0-----:R-:W-:-:S04]  /*0120*/  @!P1 IMAD.WIDE.U32 R12, R9, 0x4, R12 ;  /* 0x00000004090c9825 */ /* 0x001fc800078e000c */
[----:B--2---:R-:W-:Y:S01]  /*0130*/  @!P3 IMAD.WIDE.U32 R18, R19, 0x4, R4 ;  /* 0x000000041312b825 */ /* 0x004fe200078e0004 */
[----:B------:R-:W-:Y:S01]  /*0140*/  @!P0 LEA R9, R0, R3, 0x9 ;  /* 0x0000000300098211 */ /* 0x000fe200078e48ff */
[----:B------:R-:W0:Y:S01]  /*0150*/  @!P0 LDC.64 R4, c[0x0][0x390] ;  /* 0x0000e400ff048b82 */ /* 0x000e220000000a00 */
[----:B------:R-:W-:Y:S01]  /*0160*/  ISETP.GE.AND P2, PT, R7, R2, PT ;  /* 0x000000020700720c */ /* 0x000fe20003f46270 */
[----:B-1----:R1:W5:Y:S01]  /*0170*/  @!P1 LDG.E R8, desc[UR4][R12.64] ;  /* 0x000000040c089981 */ /* 0x002362000c1e1900 */
[----:B------:R-:W-:-:S11]  /*0180*/  MOV R10, RZ ;  /* 0x000000ff000a7202 */ /* 0x000fd60000000f00 */
[----:B------:R-:W2:Y:S01]  /*0190*/  @!P2 LDC.64 R14, c[0x0][0x390] ;  /* 0x0000e400ff0eab82 */ /* 0x000ea20000000a00 */
[----:B------:R-:W-:Y:S01]  /*01a0*/  @!P2 LEA R7, R0, R7, 0x9 ;  /* 0x000000070007a211 */ /* 0x000fe200078e48ff */
[----:B0-----:R-:W-:-:S05]  /*01b0*/  @!P0 IMAD.WIDE.U32 R4, R9, 0x4, R4 ;  /* 0x0000000409048825 */ /* 0x001fca00078e0004 */
[----:B------:R0:W5:Y:S01]  /*01c0*/  @!P0 LDG.E R10, desc[UR4][R4.64] ;  /* 0x00000004040a8981 */ /* 0x000162000c1e1900 */
[C---:B------:R-:W-:Y:S02]  /*01d0*/  ISETP.GE.AND P0, PT, R3.reuse, R2, PT ;  /* 0x000000020300720c */ /* 0x040fe40003f06270 */
[C---:B------:R-:W-:Y:S02]  /*01e0*/  IADD3 R21, PT, PT, R3.reuse, 0x80, RZ ;  /* 0x0000008003157810 */ /* 0x040fe40007ffe0ff */
[----:B------:R-:W-:Y:S01]  /*01f0*/  IADD3 R11, PT, PT, R3, 0x180, RZ ;  /* 0x00000180030b7810 */ /* 0x000fe20007ffe0ff */
[----:B--2---:R-:W-:Y:S01]  /*0200*/  @!P2 IMAD.WIDE.U32 R14, R7, 0x4, R14 ;  /* 0x00000004070ea825 */ /* 0x004fe200078e000e */
[----:B------:R-:W-:-:S07]  /*0210*/  CS2R R6, SRZ ;  /* 0x0000000000067805 */ /* 0x000fce000001ff00 */
[----:B------:R-:W0:Y:S01]  /*0220*/  @!P0 LDC.64 R16, c[0x0][0x388] ;  /* 0x0000e200ff108b82 */ /* 0x000e220000000a00 */
[----:B------:R-:W-:Y:S01]  /*0230*/  IADD3 R9, PT, PT, R3, 0x100, RZ ;  /* 0x0000010003097810 */ /* 0x000fe20007ffe0ff */
[----:B------:R-:W-:Y:S01]  /*0240*/  BSSY.RECONVERGENT B0, `(.L_x_1847) ;  /* 0x0000026000007945 */ /* 0x000fe20003800200 */
[----:B-1----:R-:W-:Y:S01]  /*0250*/  @!P0 LEA R13, R0, R3, 0x9 ;  /* 0x00000003000d8211 */ /* 0x002fe200078e48ff */
[----:B------:R1:W5:Y:S01]  /*0260*/  @!P3 LDG.E R6, desc[UR4][R18.64] ;  /* 0x000000041206b981 */ /* 0x000362000c1e1900 */
[----:B------:R-:W-:Y:S02]  /*0270*/  @!P0 MOV R3, R21 ;  /* 0x0000001500038202 */ /* 0x000fe40000000f00 */
[-C--:B------:R-:W-:Y:S01]  /*0280*/  ISETP.GE.AND P4, PT, R21, R2.reuse, PT ;  /* 0x000000021500720c */ /* 0x080fe20003f86270 */
[----:B------:R1:W5:Y:S01]  /*0290*/  @!P2 LDG.E R7, desc[UR4][R14.64] ;  /* 0x000000040e07a981 */ /* 0x000362000c1e1900 */
[-C--:B------:R-:W-:Y:S02]  /*02a0*/  ISETP.GE.AND P1, PT, R9, R2.reuse, PT ;  /* 0x000000020900720c */ /* 0x080fe40003f26270 */
[----:B------:R-:W-:-:S02]  /*02b0*/  ISETP.GE.AND P2, PT, R11, R2, PT ;  /* 0x000000020b00720c */ /* 0x000fc40003f46270 */
[----:B------:R-:W-:Y:S01]  /*02c0*/  ISETP.GE.AND P3, PT, R3, R2, PT ;  /* 0x000000020300720c */ /* 0x000fe20003f66270 */
[----:B0-----:R-:W-:Y:S01]  /*02d0*/  @!P0 IMAD.WIDE.U32 R4, R13, 0x4, R16 ;  /* 0x000000040d048825 */ /* 0x001fe200078e0010 */
[----:B-1----:R-:W-:Y:S11]  /*02e0*/  @P0 BRA `(.L_x_1848) ;  /* 0x00000000006c0947 */ /* 0x002ff60003800000 */
[----:B------:R-:W-:Y:S01]  /*02f0*/  MOV R9, 0x3f000000 ;  /* 0x3f00000000097802 */ /* 0x000fe20000000f00 */
[C---:B-----5:R-:W-:Y:S01]  /*0300*/  FADD.FTZ R13, |R10|.reuse, -RZ ;  /* 0x800000ff0a0d7221 */ /* 0x060fe20000010200 */
[C---:B------:R-:W-:Y:S02]  /*0310*/  FSETP.GT.FTZ.AND P5, PT, |R10|.reuse, 0.56000000238418579102, PT ;  /* 0x3f0f5c290a00780b */ /* 0x040fe40003fb4200 */
        /* <DEDUP_REMOVED lines=23> */
[----:B------:R-:W-:-:S07]  /*0490*/  @P5 FADD.FTZ R9, R9, R9 ;  /* 0x0000000909095221 */ /* 0x000fce0000010000 */
.L_x_1848:
[----:B------:R-:W-:Y:S05]  /*04a0*/  BSYNC.RECONVERGENT B0 ;  /* 0x0000000000007941 */ /* 0x000fea0003800200 */
.L_x_1847:
[----:B------:R-:W-:Y:S04]  /*04b0*/  BSSY.RECONVERGENT B0, `(.L_x_1849) ;  /* 0x000001d000007945 */ /* 0x000fe80003800200 */
[----:B------:R-:W-:Y:S05]  /*04c0*/  @P4 BRA `(.L_x_1850) ;  /* 0x00000000006c4947 */ /* 0x000fea0003800000 */
[----:B------:R-:W-:Y:S01]  /*04d0*/  HFMA2 R11, -RZ, RZ, 1.75, 0 ;  /* 0x3f000000ff0b7431 */ /* 0x000fe200000001ff */
[C---:B-----5:R-:W-:Y:S01]  /*04e0*/  FSETP.GT.FTZ.AND P4, PT, |R8|.reuse, 0.56000000238418579102, PT ;  /* 0x3f0f5c290800780b */ /* 0x060fe20003f94200 */
[C---:B------:R-:W-:Y:S01]  /*04f0*/  FADD.FTZ R13, |R8|.reuse, -RZ ;  /* 0x800000ff080d7221 */ /* 0x040fe20000010200 */
[C---:B------:R-:W-:Y:S02]  /*0500*/  FSETP.NEU.FTZ.AND P5, PT, |R8|.reuse, 1, PT ;  /* 0x3f8000000800780b */ /* 0x040fe40003fbd200 */
[----:B------:R-:W-:-:S04]  /*0510*/  FFMA.FTZ R10, |R8|, -R11, 0.5 ;  /* 0x3f000000080a7423 */ /* 0x000fc80000010a0b */
        /* <DEDUP_REMOVED lines=22> */
.L_x_1850:
[----:B------:R-:W-:Y:S05]  /*0680*/  BSYNC.RECONVERGENT B0 ;  /* 0x0000000000007941 */ /* 0x000fea0003800200 */
.L_x_1849:
[----:B------:R-:W-:Y:S04]  /*0690*/  BSSY.RECONVERGENT B0, `(.L_x_1851) ;  /* 0x000001d000007945 */ /* 0x000fe80003800200 */
[----:B------:R-:W-:Y:S05]  /*06a0*/  @P1 BRA `(.L_x_1852) ;  /* 0x00000000006c1947 */ /* 0x000fea0003800000 */
        /* <DEDUP_REMOVED lines=27> */
.L_x_1852:
[----:B------:R-:W-:Y:S05]  /*0860*/  BSYNC.RECONVERGENT B0 ;  /* 0x0000000000007941 */ /* 0x000fea0003800200 */
.L_x_1851:
[----:B------:R-:W-:Y:S04]  /*0870*/  BSSY.RECONVERGENT B0, `(.L_x_1853) ;  /* 0x000001d000007945 */ /* 0x000fe80003800200 */
[----:B------:R-:W-:Y:S05]  /*0880*/  @P2 BRA `(.L_x_1854) ;  /* 0x00000000006c2947 */ /* 0x000fea0003800000 */
[----:B-----5:R-:W-:Y:S01]  /*0890*/  HFMA2 R6, -RZ, RZ, 1.75, 0 ;  /* 0x3f000000ff067431 */ /* 0x020fe200000001ff */
[C---:B------:R-:W-:Y:S01]  /*08a0*/  FSETP.GT.FTZ.AND P1, PT, |R7|.reuse, 0.56000000238418579102, PT ;  /* 0x3f0f5c290700780b */ /* 0x040fe20003f34200 */
        /* <DEDUP_REMOVED lines=25> */
.L_x_1854:
[----:B------:R-:W-:Y:S05]  /*0a40*/  BSYNC.RECONVERGENT B0 ;  /* 0x0000000000007941 */ /* 0x000fea0003800200 */
.L_x_1853:
[----:B------:R0:W-:Y:S01]  /*0a50*/  @!P0 STG.E desc[UR4][R4.64], R9 ;  /* 0x0000000904008986 */ /* 0x0001e2000c101904 */
[----:B------:R-:W-:Y:S04]  /*0a60*/  BSSY.RECONVERGENT B0, `(.L_x_1855) ;  /* 0x000000c000007945 */ /* 0x000fe80003800200 */
[----:B------:R-:W-:Y:S05]  /*0a70*/  @P3 BRA `(.L_x_1856) ;  /* 0x0000000000283947 */ /* 0x000fea0003800000 */
[----:B0-----:R-:W0:Y:S01]  /*0a80*/  LDC.64 R4, c[0x0][0x388] ;  /* 0x0000e200ff047b82 */ /* 0x001e220000000a00 */
[----:B-----5:R-:W-:Y:S02]  /*0a90*/  LEA R7, R0, R3, 0x9 ;  /* 0x0000000300077211 */ /* 0x020fe400078e48ff */
[----:B------:R-:W-:-:S04]  /*0aa0*/  IADD3 R3, PT, PT, R3, 0x80, RZ ;  /* 0x0000008003037810 */ /* 0x000fc80007ffe0ff */
[----:B------:R-:W-:-:S13]  /*0ab0*/  ISETP.GE.AND P0, PT, R3, R2, PT ;  /* 0x000000020300720c */ /* 0x000fda0003f06270 */
[----:B------:R-:W-:Y:S02]  /*0ac0*/  @!P0 LEA R9, R0, R3, 0x9 ;  /* 0x0000000300098211 */ /* 0x000fe400078e48ff */
[----:B------:R-:W-:Y:S01]  /*0ad0*/  @!P0 IADD3 R3, PT, PT, R3, 0x80, RZ ;  /* 0x0000008003038810 */ /* 0x000fe20007ffe0ff */
[----:B0-----:R-:W-:-:S04]  /*0ae0*/  IMAD.WIDE.U32 R6, R7, 0x4, R4 ;  /* 0x0000000407067825 */ /* 0x001fc800078e0004 */
[----:B------:R-:W-:Y:S01]  /*0af0*/  @!P0 IMAD.WIDE.U32 R4, R9, 0x4, R4 ;  /* 0x0000000409048825 */ /* 0x000fe200078e0004 */
[----:B------:R1:W-:Y:S04]  /*0b00*/  STG.E desc[UR4][R6.64], R10 ;  /* 0x0000000a06007986 */ /* 0x0003e8000c101904 */
[----:B------:R1:W-:Y:S02]  /*0b10*/  @!P0 STG.E desc[UR4][R4.64], R8 ;  /* 0x0000000804008986 */ /* 0x0003e4000c101904 */
.L_x_1856:
[----:B------:R-:W-:Y:S05]  /*0b20*/  BSYNC.RECONVERGENT B0 ;  /* 0x0000000000007941 */ /* 0x000fea0003800200 */
.L_x_1855:
[----:B------:R-:W-:-:S13]  /*0b30*/  ISETP.GE.AND P0, PT, R3, R2, PT ;  /* 0x000000020300720c */ /* 0x000fda0003f06270 */
[----:B------:R-:W-:Y:S05]  /*0b40*/  @P0 EXIT ;  /* 0x000000000000094d */ /* 0x000fea0003800000 */
[----:B01----:R-:W0:Y:S01]  /*0b50*/  LDC.64 R4, c[0x0][0x388] ;  /* 0x0000e200ff047b82 */ /* 0x003e220000000a00 */
[----:B------:R-:W-:-:S05]  /*0b60*/  LEA R3, R0, R3, 0x9 ;  /* 0x0000000300037211 */ /* 0x000fca00078e48ff */
[----:B0-----:R-:W-:-:S05]  /*0b70*/  IMAD.WIDE.U32 R2, R3, 0x4, R4 ;  /* 0x0000000403027825 */ /* 0x001fca00078e0004 */
[----:B------:R-:W-:Y:S01]  /*0b80*/  STG.E desc[UR4][R2.64], R11 ;  /* 0x0000000b02007986 */ /* 0x000fe2000c101904 */
[----:B------:R-:W-:Y:S05]  /*0b90*/  EXIT ;  /* 0x000000000000794d */ /* 0x000fea0003800000 */
.L_x_1857:
        /* <DEDUP_REMOVED lines=14> */
.L_x_13820:


//--------------------- .text._ZN2at6native29vectorized_elementwise_kernelILi2EZZZNS0_16acos_kernel_cudaERNS_18TensorIteratorBaseEENKUlvE0_clEvENKUlvE0_clEvEUlfE_St5arrayIPcLm2EEEEviT0_T1_ --------------------------
	.section	.text._ZN2at6native29vectorized_elementwise_kernelILi2EZZZNS0_16acos_kernel_cudaERNS_18TensorIteratorBaseEENKUlvE0_clEvENKUlvE0_clEvEUlfE_St5arrayIPcLm2EEEEviT0_T1_,"ax",@progbits
	.align	128
        .global         _ZN2at6native29vectorized_elementwise_kernelILi2EZZZNS0_16acos_kernel_cudaERNS_18TensorIteratorBaseEENKUlvE0_clEvENKUlvE0_clEvEUlfE_St5arrayIPcLm2EEEEviT0_T1_
        .type           _ZN2at6native29vectorized_elementwise_kernelILi2EZZZNS0_16acos_kernel_cudaERNS_18TensorIteratorBaseEENKUlvE0_clEvENKUlvE0_clEvEUlfE_St5arrayIPcLm2EEEEviT0_T1_,@function
        .size           _ZN2at6native29vectorized_elementwise_kernelILi2EZZZNS0_16acos_kernel_cudaERNS_18TensorIteratorBaseEENKUlvE0_clEvENKUlvE0_clEvEUlfE_St5arrayIPcLm2EEEEviT0_T1_,(.L_x_13821 - _ZN2at6native29vectorized_elementwise_kernelILi2EZZZNS0_16acos_kernel_cudaERNS_18TensorIteratorBaseEENKUlvE0_clEvENKUlvE0_clEvEUlfE_St5arrayIPcLm2EEEEviT0_T1_)
        .other          _ZN2at6native29vectorized_elementwise_kernelILi2EZZZNS0_16acos_kernel_cudaERNS_18TensorIteratorBaseEENKUlvE0_clEvENKUlvE0_clEvEUlfE_St5arrayIPcLm2EEEEviT0_T1_,@"STO_CUDA_ENTRY STV_DEFAULT"
_ZN2at6native29vectorized_elementwise_kernelILi2EZZZNS0_16acos_kernel_cudaERNS_18TensorIteratorBaseEENKUlvE0_clEvENKUlvE0_clEvEUlfE_St5arrayIPcLm2EEEEviT0_T1_:
.text._ZN2at6native29vectorized_elementwise_kernelILi2EZZZNS0_16acos_kernel_cudaERNS_18TensorIteratorBaseEENKUlvE0_clEvENKUlvE0_clEvEUlfE_St5arrayIPcLm2EEEEviT0_T1_:
        /* <DEDUP_REMOVED lines=9> */
[----:B------:R-:W-:Y:S02]  /*0090*/  CS2R R10, SRZ ;  /* 0x00000000000a7805 */ /* 0x000fe4000001ff00 */
        /* <DEDUP_REMOVED lines=13> */
[----:B------:R0:W5:Y:S07]  /*0170*/  @!P6 LDG.E R11, desc[UR4][R24.64] ;  /* 0x00000004180be981 */ /* 0x00016e000c1e1900 */
[----:B------:R-:W-:Y:S01]  /*0180*/  @!P4 IADD3 R27, PT, PT, R0, R15, RZ ;  /* 0x0000000f001bc210 */ /* 0x000fe20007ffe0ff */
[----:B------:R-:W2:Y:S01]  /*0190*/  @!P4 LDC.64 R2, c[0x0][0x390] ;  /* 0x0000e400ff02cb82 */ /* 0x000ea20000000a00 */
[----:B------:R-:W-:-:S04]  /*01a0*/  @!P4 IADD3 R15, PT, PT, R15, 0x80, RZ ;  /* 0x000000800f0fc810 */ /* 0x000fc80007ffe0ff */
[----:B------:R-:W-:-:S13]  /*01b0*/  ISETP.GE.U32.AND P3, PT, R15, R8, PT ;  /* 0x000000080f00720c */ /* 0x000fda0003f66070 */
[----:B------:R-:W-:Y:S01]  /*01c0*/  @!P3 IADD3 R17, PT, PT, R0, R15, RZ ;  /* 0x0000000f0011b210 */ /* 0x000fe20007ffe0ff */
[----:B------:R-:W0:Y:S01]  /*01d0*/  @!P3 LDC.64 R12, c[0x0][0x390] ;  /* 0x0000e400ff0cbb82 */ /* 0x000e220000000a00 */
[----:B------:R-:W-:-:S04]  /*01e0*/  @!P3 IADD3 R15, PT, PT, R15, 0x80, RZ ;  /* 0x000000800f0fb810 */ /* 0x000fc80007ffe0ff */
[----:B------:R-:W-:-:S13]  /*01f0*/  ISETP.GE.U32.AND P2, PT, R15, R8, PT ;  /* 0x000000080f00720c */ /* 0x000fda0003f46070 */
[----:B------:R-:W-:Y:S01]  /*0200*/  @!P2 IADD3 R19, PT, PT, R0, R15, RZ ;  /* 0x0000000f0013a210 */ /* 0x000fe20007ffe0ff */
[----:B-1----:R-:W-:Y:S01]  /*0210*/  @!P5 IMAD.WIDE.U32 R22, R23, 0x4, R4 ;  /* 0x000000041716d825 */ /* 0x002fe200078e0004 */
[----:B------:R-:W-:-:S03]  /*0220*/  @!P2 IADD3 R15, PT, PT, R15, 0x80, RZ ;  /* 0x000000800f0fa810 */ /* 0x000fc60007ffe0ff */
[----:B------:R-:W-:Y:S01]  /*0230*/  HFMA2 R14, -RZ, RZ, 0, 0 ;  /* 0x00000000ff0e7431 */ /* 0x000fe200000001ff */
[----:B------:R-:W-:Y:S01]  /*0240*/  MOV R18, RZ ;  /* 0x000000ff00127202 */ /* 0x000fe20000000f00 */
[----:B--2---:R-:W-:Y:S01]  /*0250*/  @!P4 IMAD.WIDE.U32 R26, R27, 0x4, R2 ;  /* 0x000000041b1ac825 */ /* 0x004fe200078e0002 */
[----:B------:R-:W-:Y:S01]  /*0260*/  ISETP.GE.U32.AND P1, PT, R15, R8, PT ;  /* 0x000000080f00720c */ /* 0x000fe20003f26070 */
[----:B------:R-:W1:Y:S02]  /*0270*/  @!P2 LDC.64 R6, c[0x0][0x390] ;  /* 0x0000e400ff06ab82 */ /* 0x000e640000000a00 */
[----:B0-----:R-:W-:Y:S01]  /*0280*/  @!P3 IMAD.WIDE.U32 R24, R17, 0x4, R12 ;  /* 0x000000041118b825 */ /* 0x001fe200078e000c */
[----:B------:R0:W5:Y:S04]  /*0290*/  @!P5 LDG.E R14, desc[UR4][R22.64] ;  /* 0x00000004160ed981 */ /* 0x000168000c1e1900 */
[----:B------:R-:W5:Y:S05]  /*02a0*/  @!P4 LDG.E R10, desc[UR4][R26.64] ;  /* 0x000000041a0ac981 */ /* 0x000f6a000c1e1900 */
[----:B------:R-:W-:Y:S01]  /*02b0*/  @!P1 IADD3 R21, PT, PT, R0, R15, RZ ;  /* 0x0000000f00159210 */ /* 0x000fe20007ffe0ff */
[----:B------:R-:W2:Y:S01]  /*02c0*/  @!P1 LDC.64 R2, c[0x0][0x390] ;  /* 0x0000e400ff029b82 */ /* 0x000ea20000000a00 */
[----:B------:R-:W-:-:S04]  /*02d0*/  @!P1 IADD3 R15, PT, PT, R15, 0x80, RZ ;  /* 0x000000800f0f9810 */ /* 0x000fc80007ffe0ff */
[----:B------:R-:W-:-:S13]  /*02e0*/  ISETP.GE.U32.AND P6, PT, R15, R8, PT ;  /* 0x000000080f00720c */ /* 0x000fda0003fc6070 */
[----:B------:R-:W0:Y:S01]  /*02f0*/  @!P6 LDC.64 R4, c[0x0][0x390] ;  /* 0x0000e400ff04eb82 */ /* 0x000e220000000a00 */
[----:B------:R-:W-:Y:S02]  /*0300*/  @!P6 IADD3 R13, PT, PT, R0, R15, RZ ;  /* 0x0000000f000de210 */ /* 0x000fe40007ffe0ff */
[----:B------:R-:W-:-:S06]  /*0310*/  MOV R12, RZ ;  /* 0x000000ff000c7202 */ /* 0x000fcc0000000f00 */
[----:B------:R-:W5:Y:S01]  /*0320*/  @!P3 LDG.E R12, desc[UR4][R24.64] ;  /* 0x00000004180cb981 */ /* 0x000f62000c1e1900 */
[----:B0-----:R-:W-:Y:S01]  /*0330*/  @!P6 IMAD.WIDE.U32 R22, R13, 0x4, R4 ;  /* 0x000000040d16e825 */ /* 0x001fe200078e0004 */
[----:B------:R-:W-:-:S06]  /*0340*/  CS2R R4, SRZ ;  /* 0x0000000000047805 */ /* 0x000fcc000001ff00 */
[----:B------:R-:W5:Y:S01]  /*0350*/  @!P6 LDG.E R4, desc[UR4][R22.64] ;  /* 0x000000041604e981 */ /* 0x000f62000c1e1900 */
[----:B--2---:R-:W-:Y:S02]  /*0360*/  @!P1 IMAD.WIDE.U32 R16, R21, 0x4, R2 ;  /* 0x0000000415109825 */ /* 0x004fe400078e0002 */
[----:B------:R-:W0:Y:S01]  /*0370*/  @!P0 LDC.64 R20, c[0x0][0x390] ;  /* 0x0000e400ff148b82 */ /* 0x000e220000000a00 */
[----:B------:R-:W-:Y:S01]  /*0380*/  @!P0 IADD3 R3, PT, PT, R0, R9, RZ ;  /* 0x0000000900038210 */ /* 0x000fe20007ffe0ff */
[----:B------:R-:W-:Y:S02]  /*0390*/  HFMA2 R13, -RZ, RZ, 0, 0 ;  /* 0x00000000ff0d7431 */ /* 0x000fe400000001ff */
[----:B-1----:R-:W-:Y:S01]  /*03a0*/  @!P2 IMAD.WIDE.U32 R6, R19, 0x4, R6 ;  /* 0x000000041306a825 */ /* 0x002fe200078e0006 */
[----:B------:R-:W5:Y:S01]  /*03b0*/  @!P1 LDG.E R5, desc[UR4][R16.64] ;  /* 0x0000000410059981 */ /* 0x000f62000c1e1900 */
[----:B------:R-:W-:-:S03]  /*03c0*/  IADD3 R15, PT, PT, R9, 0x100, RZ ;  /* 0x00000100090f7810 */ /* 0x000fc60007ffe0ff */
[----:B------:R1:W5:Y:S01]  /*03d0*/  @!P2 LDG.E R13, desc[UR4][R6.64] ;  /* 0x00000004060da981 */ /* 0x000362000c1e1900 */
[----:B0-----:R-:W-:-:S05]  /*03e0*/  @!P0 IMAD.WIDE.U32 R20, R3, 0x4, R20 ;  /* 0x0000000403148825 */ /* 0x001fca00078e0014 */
[----:B------:R0:W5:Y:S01]  /*03f0*/  @!P0 LDG.E R18, desc[UR4][R20.64] ;  /* 0x0000000414128981 */ /* 0x000162000c1e1900 */
[----:B------:R-:W-:-:S13]  /*0400*/  ISETP.GE.U32.AND P0, PT, R9, R8, PT ;  /* 0x000000080900720c */ /* 0x000fda0003f06070 */
[----:B------:R-:W2:Y:S01]  /*0410*/  @!P0 LDC.64 R2, c[0x0][0x388] ;  /* 0x0000e200ff028b82 */ /* 0x000ea20000000a00 */
[C---:B-1----:R-:W-:Y:S01]  /*0420*/  IADD3 R7, PT, PT, R9.reuse, 0x180, RZ ;  /* 0x0000018009077810 */ /* 0x042fe20007ffe0ff */
[----:B------:R-:W-:Y:S01]  /*0430*/  BSSY.RECONVERGENT B0, `(.L_x_1859) ;  /* 0x0000023000007945 */ /* 0x000fe20003800200 */
[----:B------:R-:W-:Y:S02]  /*0440*/  IADD3 R17, PT, PT, R9, 0x200, RZ ;  /* 0x0000020009117810 */ /* 0x000fe40007ffe0ff */
[-C--:B------:R-:W-:Y:S02]  /*0450*/  ISETP.GE.U32.AND P5, PT, R15, R8.reuse, PT ;  /* 0x000000080f00720c */ /* 0x080fe40003fa6070 */
[-C--:B------:R-:W-:Y:S02]  /*0460*/  ISETP.GE.U32.AND P1, PT, R7, R8.reuse, PT ;  /* 0x000000080700720c */ /* 0x080fe40003f26070 */
[----:B------:R-:W-:Y:S02]  /*0470*/  ISETP.GE.U32.AND P2, PT, R17, R8, PT ;  /* 0x000000081100720c */ /* 0x000fe40003f46070 */
[----:B------:R-:W-:-:S02]  /*0480*/  IADD3 R15, PT, PT, R9, 0x80, RZ ;  /* 0x00000080090f7810 */ /* 0x000fc40007ffe0ff */
[----:B------:R-:W-:Y:S01]  /*0490*/  IADD3 R7, PT, PT, R9, 0x280, RZ ;  /* 0x0000028009077810 */ /* 0x000fe20007ffe0ff */
[----:B0-----:R-:W-:Y:S08]  /*04a0*/  @P0 BRA `(.L_x_1860) ;  /* 0x00000000006c0947 */ /* 0x001ff00003800000 */
        /* <DEDUP_REMOVED lines=22> */
[----:B------:R-:W-:-:S03]  /*0610*/  MOV R19, 0x3fd774eb ;  /* 0x3fd774eb00137802 */ /* 0x000fc60000000f00 */
[----:B------:R-:W-:-:S05]  /*0620*/  FADD.FTZ R6, -R17, -RZ ;  /* 0x800000ff11067221 */ /* 0x000fca0000010100 */
[----:B------:R-:W-:-:S05]  /*0630*/  FSEL R6, R17, R6, P3 ;  /* 0x0000000611067208 */ /* 0x000fca0001800000 */
[----:B------:R-:W-:-:S04]  /*0640*/  @!P4 FFMA.FTZ R17, R19, 0.93318945169448852539, R6 ;  /* 0x3f6ee5811311c823 */ /* 0x000fc80000010006 */
[----:B------:R-:W-:-:S07]  /*0650*/  @P3 FADD.FTZ R17, R17, R17 ;  /* 0x0000001111113221 */ /* 0x000fce0000010000 */
.L_x_1860:
[----:B------:R-:W-:Y:S05]  /*0660*/  BSYNC.RECONVERGENT B0 ;  /* 0x0000000000007941 */ /* 0x000fea0003800200 */
.L_x_1859:
[-C--:B------:R-:W-:Y:S01]  /*0670*/  ISETP.GE.U32.AND P4, PT, R15, R8.reuse, PT ;  /* 0x000000080f00720c */ /* 0x080fe20003f86070 */
[----:B------:R-:W-:Y:S01]  /*0680*/  BSSY.RECONVERGENT B0, `(.L_x_1861) ;  /* 0x000001f000007945 */ /* 0x000fe20003800200 */
[----:B------:R-:W-:Y:S02]  /*0690*/  ISETP.GE.U32.AND P3, PT, R7, R8, PT ;  /* 0x000000080700720c */ /* 0x000fe40003f66070 */
[----:B------:R-:W-:-:S09]  /*06a0*/  IADD3 R7, PT, PT, R9, 0x300, RZ ;  /* 0x0000030009077810 */ /* 0x000fd20007ffe0ff */
        /* <DEDUP_REMOVED lines=22> */
[----:B------:R-:W-:-:S03]  /*0810*/  HFMA2 R6, -RZ, RZ, 1.9599609375, 20144 ;  /* 0x3fd774ebff067431 */ /* 0x000fc600000001ff */
[----:B------:R-:W-:-:S04]  /*0820*/  FFMA.FTZ R16, R18, R19, R18 ;  /* 0x0000001312107223 */ /* 0x000fc80000010012 */
[----:B------:R-:W-:-:S05]  /*0830*/  FADD.FTZ R11, -R16, -RZ ;  /* 0x800000ff100b7221 */ /* 0x000fca0000010100 */
[----:B------:R-:W-:-:S05]  /*0840*/  FSEL R11, R16, R11, P4 ;  /* 0x0000000b100b7208 */ /* 0x000fca0002000000 */
[----:B------:R-:W-:-:S04]  /*0850*/  @!P6 FFMA.FTZ R16, R6, 0.93318945169448852539, R11 ;  /* 0x3f6ee5810610e823 */ /* 0x000fc8000001000b */
[----:B------:R-:W-:-:S07]  /*0860*/  @P4 FADD.FTZ R16, R16, R16 ;  /* 0x0000001010104221 */ /* 0x000fce0000010000 */
.L_x_1862:
[----:B------:R-:W-:Y:S05]  /*0870*/  BSYNC.RECONVERGENT B0 ;  /* 0x0000000000007941 */ /* 0x000fea0003800200 */
.L_x_1861:
[----:B------:R-:W-:Y:S01]  /*0880*/  BSSY.RECONVERGENT B0, `(.L_x_1863) ;  /* 0x000001f000007945 */ /* 0x000fe20003800200 */
[----:B------:R-:W-:Y:S02]  /*0890*/  ISETP.GE.U32.AND P4, PT, R7, R8, PT ;  /* 0x000000080700720c */ /* 0x000fe40003f86070 */
[----:B------:R-:W-:Y:S01]  /*08a0*/  IADD3 R7, PT, PT, R9, 0x380, RZ ;  /* 0x0000038009077810 */ /* 0x000fe20007ffe0ff */
[----:B------:R-:W-:Y:S10]  /*08b0*/  @P5 BRA `(.L_x_1864) ;  /* 0x00000000006c5947 */ /* 0x000ff40003800000 */
[----:B-----5:R-:W-:Y:S01]  /*08c0*/  MOV R11, 0x3f000000 ;  /* 0x3f000000000b7802 */ /* 0x020fe20000000f00 */
[C---:B------:R-:W-:Y:S01]  /*08d0*/  FADD.FTZ R19, |R14|.reuse, -RZ ;  /* 0x800000ff0e137221 */ /* 0x040fe20000010200 */
        /* <DEDUP_REMOVED lines=25> */
.L_x_1864:
[----:B------:R-:W-:Y:S05]  /*0a70*/  BSYNC.RECONVERGENT B0 ;  /* 0x0000000000007941 */ /* 0x000fea0003800200 */
.L_x_1863:
[----:B------:R-:W-:Y:S01]  /*0a80*/  ISETP.GE.U32.AND P5, PT, R7, R8, PT ;  /* 0x000000080700720c */ /* 0x000fe20003fa6070 */
[----:B------:R-:W-:Y:S01]  /*0a90*/  BSSY.RECONVERGENT B0, `(.L_x_1865) ;  /* 0x000001f000007945 */ /* 0x000fe20003800200 */
[----:B------:R-:W-:-:S05]  /*0aa0*/  @!P0 IADD3 R7, PT, PT, R0, R9, RZ ;  /* 0x0000000900078210 */ /* 0x000fca0007ffe0ff */
[----:B--2---:R-:W-:Y:S01]  /*0ab0*/  @!P0 IMAD.WIDE.U32 R2, R7, 0x4, R2 ;  /* 0x0000000407028825 */ /* 0x004fe200078e0002 */
[----:B------:R-:W-:Y:S06]  /*0ac0*/  @P1 BRA `(.L_x_1866) ;  /* 0x00000000006c1947 */ /* 0x000fec0003800000 */
        /* <DEDUP_REMOVED lines=27> */
.L_x_1866:
[----:B------:R-:W-:Y:S05]  /*0c80*/  BSYNC.RECONVERGENT B0 ;  /* 0x0000000000007941 */ /* 0x000fea0003800200 */
.L_x_1865:
        /* <DEDUP_REMOVED lines=9> */
[----:B------:R-:W-:Y:S01]  /*0d20*/  FMUL.FTZ R19, R10, -0.5 ;  /* 0xbf0000000a137820 */ /* 0x000fe20000410000 */
[----:B------:R-:W-:-:S03]  /*0d30*/  HFMA2 R10, -RZ, RZ, 1.265625, -5052 ;  /* 0x3d10ecefff0a7431 */ /* 0x000fc600000001ff */
        /* <DEDUP_REMOVED lines=18> */
.L_x_1868:
[----:B------:R-:W-:Y:S05]  /*0e60*/  BSYNC.RECONVERGENT B0 ;  /* 0x0000000000007941 */ /* 0x000fea0003800200 */
.L_x_1867:
        /* <DEDUP_REMOVED lines=29> */
.L_x_1870:
[----:B------:R-:W-:Y:S05]  /*1040*/  BSYNC.RECONVERGENT B0 ;  /* 0x0000000000007941 */ /* 0x000fea0003800200 */
.L_x_1869:
[----:B------:R-:W-:Y:S04]  /*1050*/  BSSY.RECONVERGENT B0, `(.L_x_1871) ;  /* 0x000001d000007945 */ /* 0x000fe80003800200 */
[----:B------:R-:W-:Y:S05]  /*1060*/  @P4 BRA `(.L_x_1872) ;  /* 0x00000000006c4947 */ /* 0x000fea0003800000 */
        /* <DEDUP_REMOVED lines=27> */
.L_x_1872:
[----:B------:R-:W-:Y:S05]  /*1220*/  BSYNC.RECONVERGENT B0 ;  /* 0x0000000000007941 */ /* 0x000fea0003800200 */
.L_x_1871:
        /* <DEDUP_REMOVED lines=29> */
.L_x_1874:
[----:B------:R-:W-:Y:S05]  /*1400*/  BSYNC.RECONVERGENT B0 ;  /* 0x0000000000007941 */ /* 0x000fea0003800200 */
.L_x_1873:
[----:B------:R-:W-:Y:S01]  /*1410*/  @!P0 MOV R9, R15 ;  /* 0x0000000f00098202 */ /* 0x000fe20000000f00 */
[----:B------:R0:W-:Y:S01]  /*1420*/  @!P0 STG.E desc[UR4][R2.64], R17 ;  /* 0x0000001102008986 */ /* 0x0001e2000c101904 */
[----:B------:R-:W-:Y:S04]  /*1430*/  BSSY.RECONVERGENT B0, `(.L_x_1875) ;  /* 0x000002d000007945 */ /* 0x000fe80003800200 */
[----:B------:R-:W-:Y:S01]  /*1440*/  BSSY.RELIABLE B1, `(.L_x_1876) ;  /* 0x0000025000017945 */ /* 0x000fe20003800100 */
[----:B------:R-:W-:-:S13]  /*1450*/  ISETP.GE.U32.AND P0, PT, R9, R8, PT ;  /* 0x000000080900720c */ /* 0x000fda0003f06070 */
[----:B0-----:R-:W-:Y:S05]  /*1460*/  @P0 BRA `(.L_x_1877) ;  /* 0x0000000000300947 */ /* 0x001fea0003800000 */
[----:B------:R-:W0:Y:S01]  /*1470*/  LDC.64 R2, c[0x0][0x388] ;  /* 0x0000e200ff027b82 */ /* 0x000e220000000a00 */
[----:B-----5:R-:W-:Y:S02]  /*1480*/  IADD3 R13, PT, PT, R0, R9, RZ ;  /* 0x00000009000d7210 */ /* 0x020fe40007ffe0ff */
[----:B------:R-:W-:-:S04]  /*1490*/  IADD3 R9, PT, PT, R9, 0x80, RZ ;  /* 0x0000008009097810 */ /* 0x000fc80007ffe0ff */
[----:B------:R-:W-:Y:S01]  /*14a0*/  ISETP.GE.U32.AND P0, PT, R9, R8, PT ;  /* 0x000000080900720c */ /* 0x000fe20003f06070 */
[----:B0-----:R-:W-:-:S05]  /*14b0*/  IMAD.WIDE.U32 R2, R13, 0x4, R2 ;  /* 0x000000040d027825 */ /* 0x001fca00078e0002 */
[----:B------:R0:W-:Y:S07]  /*14c0*/  STG.E desc[UR4][R2.64], R16 ;  /* 0x0000001002007986 */ /* 0x0001ee000c101904 */
[----:B------:R-:W-:Y:S05]  /*14d0*/  @P0 BRA `(.L_x_1878) ;  /* 0x0000000000300947 */ /* 0x000fea0003800000 */
[----:B0-----:R-:W0:Y:S01]  /*14e0*/  LDC.64 R2, c[0x0][0x388] ;  /* 0x0000e200ff027b82 */ /* 0x001e220000000a00 */
[----:B------:R-:W-:Y:S02]  /*14f0*/  IADD3 R13, PT, PT, R0, R9, RZ ;  /* 0x00000009000d7210 */ /* 0x000fe40007ffe0ff */
[----:B------:R-:W-:-:S03]  /*1500*/  IADD3 R9, PT, PT, R9, 0x80, RZ ;  /* 0x0000008009097810 */ /* 0x000fc60007ffe0ff */
[----:B0-----:R-:W-:-:S05]  /*1510*/  IMAD.WIDE.U32 R2, R13, 0x4, R2 ;  /* 0x000000040d027825 */ /* 0x001fca00078e0002 */
[----:B------:R0:W-:Y:S02]  /*1520*/  STG.E desc[UR4][R2.64], R6 ;  /* 0x0000000602007986 */ /* 0x0001e4000c101904 */
.L_x_1877:
[----:B------:R-:W-:-:S13]  /*1530*/  ISETP.GE.U32.AND P0, PT, R9, R8, PT ;  /* 0x000000080900720c */ /* 0x000fda0003f06070 */
[----:B------:R-:W-:Y:S05]  /*1540*/  @P0 BRA `(.L_x_1879) ;  /* 0x0000000000300947 */ /* 0x000fea0003800000 */
[----:B0-----:R-:W0:Y:S01]  /*1550*/  LDC.64 R2, c[0x0][0x388] ;  /* 0x0000e200ff027b82 */ /* 0x001e220000000a00 */
[----:B-----5:R-:W-:Y:S02]  /*1560*/  IADD3 R13, PT, PT, R0, R9, RZ ;  /* 0x00000009000d7210 */ /* 0x020fe40007ffe0ff */
[----:B------:R-:W-:-:S03]  /*1570*/  IADD3 R9, PT, PT, R9, 0x80, RZ ;  /* 0x0000008009097810 */ /* 0x000fc60007ffe0ff */
[----:B0-----:R-:W-:-:S05]  /*1580*/  IMAD.WIDE.U32 R2, R13, 0x4, R2 ;  /* 0x000000040d027825 */ /* 0x001fca00078e0002 */
[----:B------:R1:W-:Y:S02]  /*1590*/  STG.E desc[UR4][R2.64], R11 ;  /* 0x0000000b02007986 */ /* 0x0003e4000c101904 */
.L_x_1878:
[----:B------:R-:W-:-:S13]  /*15a0*/  ISETP.GE.U32.AND P0, PT, R9, R8, PT ;  /* 0x000000080900720c */ /* 0x000fda0003f06070 */
[----:B------:R-:W-:Y:S05]  /*15b0*/  @P0 BRA `(.L_x_1880) ;  /* 0x0000000000340947 */ /* 0x000fea0003800000 */
[----:B01----:R-:W0:Y:S01]  /*15c0*/  LDC.64 R2, c[0x0][0x388] ;  /* 0x0000e200ff027b82 */ /* 0x003e220000000a00 */
[----:B------:R-:W-:Y:S02]  /*15d0*/  IADD3 R11, PT, PT, R0, R9, RZ ;  /* 0x00000009000b7210 */ /* 0x000fe40007ffe0ff */
[----:B------:R-:W-:-:S03]  /*15e0*/  IADD3 R9, PT, PT, R9, 0x80, RZ ;  /* 0x0000008009097810 */ /* 0x000fc60007ffe0ff */
[----:B0-----:R-:W-:-:S05]  /*15f0*/  IMAD.WIDE.U32 R2, R11, 0x4, R2 ;  /* 0x000000040b027825 */ /* 0x001fca00078e0002 */
[----:B------:R1:W-:Y:S02]  /*1600*/  STG.E desc[UR4][R2.64], R7 ;  /* 0x0000000702007986 */ /* 0x0003e4000c101904 */
.L_x_1879:
[----:B------:R-:W-:-:S13]  /*1610*/  ISETP.GE.U32.AND P0, PT, R9, R8, PT ;  /* 0x000000080900720c */ /* 0x000fda0003f06070 */
[----:B------:R-:W-:Y:S05]  /*1620*/  @P0 BREAK.RELIABLE B1 ;  /* 0x0000000000010942 */ /* 0x000fea0003800100 */
[----:B------:R-:W-:Y:S05]  /*1630*/  @P0 BRA `(.L_x_1881) ;  /* 0x0000000000300947 */ /* 0x000fea0003800000 */
[----:B01----:R-:W0:Y:S01]  /*1640*/  LDC.64 R2, c[0x0][0x388] ;  /* 0x0000e200ff027b82 */ /* 0x003e220000000a00 */
[----:B------:R-:W-:Y:S02]  /*1650*/  IADD3 R7, PT, PT, R0, R9, RZ ;  /* 0x0000000900077210 */ /* 0x000fe40007ffe0ff */
[----:B------:R-:W-:-:S03]  /*1660*/  IADD3 R9, PT, PT, R9, 0x80, RZ ;  /* 0x0000008009097810 */ /* 0x000fc60007ffe0ff */
[----:B0-----:R-:W-:-:S05]  /*1670*/  IMAD.WIDE.U32 R2, R7, 0x4, R2 ;  /* 0x0000000407027825 */ /* 0x001fca00078e0002 */
[----:B-----5:R2:W-:Y:S02]  /*1680*/  STG.E desc[UR4][R2.64], R10 ;  /* 0x0000000a02007986 */ /* 0x0205e4000c101904 */
.L_x_1880:
[----:B------:R-:W-:Y:S05]  /*1690*/  BSYNC.RELIABLE B1 ;  /* 0x0000000000017941 */ /* 0x000fea0003800100 */
.L_x_1876:
[----:B------:R-:W-:-:S13]  /*16a0*/  ISETP.GE.U32.AND P0, PT, R9, R8, PT ;  /* 0x000000080900720c */ /* 0x000fda0003f06070 */
[----:B012---:R-:W0:Y:S01]  /*16b0*/  @!P0 LDC.64 R2, c[0x0][0x388] ;  /* 0x0000e200ff028b82 */ /* 0x007e220000000a00 */
[----:B------:R-:W-:Y:S02]  /*16c0*/  @!P0 IADD3 R7, PT, PT, R0, R9, RZ ;  /* 0x0000000900078210 */ /* 0x000fe40007ffe0ff */
[----:B------:R-:W-:-:S03]  /*16d0*/  @!P0 IADD3 R9, PT, PT, R9, 0x80, RZ ;  /* 0x0000008009098810 */ /* 0x000fc60007ffe0ff */
[----:B0-----:R-:W-:-:S05]  /*16e0*/  @!P0 IMAD.WIDE.U32 R2, R7, 0x4, R2 ;  /* 0x0000000407028825 */ /* 0x001fca00078e0002 */
[----:B------:R2:W-:Y:S02]  /*16f0*/  @!P0 STG.E desc[UR4][R2.64], R12 ;  /* 0x0000000c02008986 */ /* 0x0005e4000c101904 */
.L_x_1881:
[----:B------:R-:W-:Y:S05]  /*1700*/  BSYNC.RECONVERGENT B0 ;  /* 0x0000000000007941 */ /* 0x000fea0003800200 */
.L_x_1875:
[----:B------:R-:W-:Y:S05]  /*1710*/  WARPSYNC.ALL ;  /* 0x0000000000007948 */ /* 0x000fea0003800000 */
[----:B------:R-:W-:-:S13]  /*1720*/  ISETP.GE.U32.AND P0, PT, R9, R8, PT ;  /* 0x000000080900720c */ /* 0x000fda0003f06070 */
[----:B------:R-:W-:Y:S05]  /*1730*/  @P0 EXIT ;  /* 0x000000000000094d */ /* 0x000fea0003800000 */
[----:B012---:R-:W0:Y:S01]  /*1740*/  LDC.64 R2, c[0x0][0x388] ;  /* 0x0000e200ff027b82 */ /* 0x007e220000000a00 */
[----:B------:R-:W-:-:S05]  /*1750*/  IADD3 R9, PT, PT, R0, R9, RZ ;  /* 0x0000000900097210 */ /* 0x000fca0007ffe0ff */
[----:B0-----:R-:W-:-:S05]  /*1760*/  IMAD.WIDE.U32 R2, R9, 0x4, R2 ;  /* 0x0000000409027825 */ /* 0x001fca00078e0002 */
[----:B-----5:R-:W-:Y:S01]  /*1770*/  STG.E desc[UR4][R2.64], R5 ;  /* 0x0000000502007986 */ /* 0x020fe2000c101904 */
[----:B------:R-:W-:Y:S05]  /*1780*/  EXIT ;  /* 0x000000000000794d */ /* 0x000fea0003800000 */
.L_x_1858:
[----:B------:R-:W0:Y:S01]  /*1790*/  S2R R10, SR_TID.X ;  /* 0x00000000000a7919 */ /* 0x000e220000002100 */
[----:B------:R-:W1:Y:S02]  /*17a0*/  LDC.64 R2, c[0x0][0x390] ;  /* 0x0000e400ff027b82 */ /* 0x000e640000000a00 */
[----:B-1----:R-:W-:-:S04]  /*17b0*/  IMAD.WIDE.U32 R2, R0, 0x4, R2 ;  /* 0x0000000400027825 */ /* 0x002fc800078e0002 */
[----:B0-----:R-:W-:-:S05]  /*17c0*/  IMAD.WIDE.U32 R14, R10, 0x8, R2 ;  /* 0x000000080a0e7825 */ /* 0x001fca00078e0002 */
[----:B------:R-:W2:Y:S04]  /*17d0*/  LDG.E.64 R6, desc[UR4][R14.64] ;  /* 0x000000040e067981 */ /* 0x000ea8000c1e1b00 */
[----:B------:R-:W3:Y:S04]  /*17e0*/  LDG.E.64 R8, desc[UR4][R14.64+0x400] ;  /* 0x000400040e087981 */ /* 0x000ee8000c1e1b00 */
[----:B------:R-:W4:Y:S04]  /*17f0*/  LDG.E.64 R2, desc[UR4][R14.64+0x800] ;  /* 0x000800040e027981 */ /* 0x000f28000c1e1b00 */
[----:B------:R0:W5:Y:S01]  /*1800*/  LDG.E.64 R4, desc[UR4][R14.64+0xc00] ;  /* 0x000c00040e047981 */ /* 0x000162000c1e1b00 */
[----:B------:R-:W-:-:S05]  /*1810*/  HFMA2 R12, -RZ, RZ, 1.75, 0 ;  /* 0x3f000000ff0c7431 */ /* 0x000fca00000001ff */
[CC--:B--2---:R-:W-:Y:S01]  /*1820*/  FFMA.FTZ R11, |R6|.reuse, -R12.reuse, 0.5 ;  /* 0x3f000000060b7423 */ /* 0x0c4fe20000010a0c */
[-C--:B------:R-:W-:Y:S01]  /*1830*/  FFMA.FTZ R17, |R7|, -R12.reuse, 0.5 ;  /* 0x3f00000007117423 */ /* 0x080fe20000010a0c */
[----:B------:R-:W-:Y:S02]  /*1840*/  FSETP.GT.FTZ.AND P4, PT, |R6|, 0.56000000238418579102, PT ;  /* 0x3f0f5c290600780b */ /* 0x000fe40003f94200 */
[----:B------:R-:W1:Y:S01]  /*1850*/  MUFU.RSQ R16, R11 ;  /* 0x0000000b00107308 */ /* 0x000e620000001400 */
[-C--:B---3--:R-:W-:Y:S01]  /*1860*/  FFMA.FTZ R20, |R8|, -R12.reuse, 0.5 ;  /* 0x3f00000008147423 */ /* 0x088fe20000010a0c */
[----:B------:R-:W-:Y:S01]  /*1870*/  FSETP.NEU.FTZ.AND P0, PT, |R6|, 1, PT ;  /* 0x3f8000000600780b */ /* 0x000fe20003f1d200 */
[----:B0-----:R-:W-:Y:S01]  /*1880*/  FFMA.FTZ R14, |R9|, -R12, 0.5 ;  /* 0x3f000000090e7423 */ /* 0x001fe20000010a0c */
[----:B------:R-:W-:Y:S02]  /*1890*/  FSETP.GT.FTZ.AND P1, PT, |R7|, 0.56000000238418579102, PT ;  /* 0x3f0f5c290700780b */ /* 0x000fe40003f34200 */
[----:B------:R-:W-:-:S02]  /*18a0*/  FSETP.GT.FTZ.AND P3, PT, |R9|, 0.56000000238418579102, PT ;  /* 0x3f0f5c290900780b */ /* 0x000fc40003f74200 */
[----:B------:R-:W0:Y:S01]  /*18b0*/  MUFU.RSQ R18, R17 ;  /* 0x0000001100127308 */ /* 0x000e220000001400 */
[----:B------:R-:W-:Y:S02]  /*18c0*/  FSETP.NEU.FTZ.AND P2, PT, |R8|, 1, PT ;  /* 0x3f8000000800780b */ /* 0x000fe40003f5d200 */
[----:B------:R-:W-:Y:S02]  /*18d0*/  FSETP.NEU.FTZ.AND P6, PT, |R9|, 1, PT ;  /* 0x3f8000000900780b */ /* 0x000fe40003fdd200 */
[----:B------:R-:W-:-:S03]  /*18e0*/  FSETP.GT.FTZ.AND P5, PT, R6, 0.56000000238418579102, PT ;  /* 0x3f0f5c290600780b */ /* 0x000fc60003fb4000 */
[----:B------:R-:W2:Y:S01]  /*18f0*/  MUFU.RSQ R21, R20 ;  /* 0x0000001400157308 */ /* 0x000ea20000001400 */
[----:B-1----:R-:W-:Y:S01]  /*1900*/  FMUL.FTZ R13, R11, R16 ;  /* 0x000000100b0d7220 */ /* 0x002fe20000410000 */
[----:B------:R-:W-:Y:S01]  /*1910*/  FMUL.FTZ R16, R16, -0.5 ;  /* 0xbf00000010107820 */ /* 0x000fe20000410000 */
[----:B------:R-:W-:-:S03]  /*1920*/  MOV R11, 0x3d10ecef ;  /* 0x3d10ecef000b7802 */ /* 0x000fc60000000f00 */
[----:B------:R-:W-:Y:S02]  /*1930*/  FFMA.FTZ R16, R13, R16, 0.5 ;  /* 0x3f0000000d107423 */ /* 0x000fe40000010010 */
[----:B------:R-:W1:Y:S01]  /*1940*/  MUFU.RSQ R15, R14 ;  /* 0x0000000e000f7308 */ /* 0x000e620000001400 */
[----:B0-----:R-:W-:Y:S01]  /*1950*/  FMUL.FTZ R17, R17, R18 ;  /* 0x0000001211117220 */ /* 0x001fe20000410000 */
[----:B------:R-:W-:Y:S01]  /*1960*/  FFMA.FTZ R16, R13, R16, R13 ;  /* 0x000000100d107223 */ /* 0x000fe2000001000d */
[----:B------:R-:W-:Y:S01]  /*1970*/  FADD.FTZ R13, |R6|, -RZ ;  /* 0x800000ff060d7221 */ /* 0x000fe20000010200 */
[----:B------:R-:W-:-:S03]  /*1980*/  FMUL.FTZ R18, R18, -0.5 ;  /* 0xbf00000012127820 */ /* 0x000fc60000410000 */
[----:B------:R-:W-:Y:S01]  /*1990*/  @P4 FSEL R13, R16, RZ, P0 ;  /* 0x000000ff100d4208 */ /* 0x000fe20000000000 */
[----:B------:R-:W-:Y:S01]  /*19a0*/  FFMA.FTZ R18, R17, R18, 0.5 ;  /* 0x3f00000011127423 */ /* 0x000fe20000010012 */
[----:B------:R-:W-:Y:S01]  /*19b0*/  FSETP.NEU.FTZ.AND P0, PT, |R7|, 1, PT ;  /* 0x3f8000000700780b */ /* 0x000fe20003f1d200 */
[----:B--2---:R-:W-:Y:S01]  /*19c0*/  FMUL.FTZ R20, R20, R21 ;  /* 0x0000001514147220 */ /* 0x004fe20000410000 */
[----:B------:R-:W-:Y:S01]  /*19d0*/  LOP3.LUT R13, R13, 0x80000000, R6, 0xb8, !PT ;  /* 0x800000000d0d7812 */ /* 0x000fe200078eb806 */
[----:B------:R-:W-:Y:S01]  /*19e0*/  FFMA.FTZ R19, R17, R18, R17 ;  /* 0x0000001211137223 */ /* 0x000fe20000010011 */
[----:B------:R-:W-:Y:S01]  /*19f0*/  FADD.FTZ R18, |R7|, -RZ ;  /* 0x800000ff07127221 */ /* 0x000fe20000010200 */
[----:B------:R-:W-:Y:S02]  /*1a00*/  FMUL.FTZ R21, R21, -0.5 ;  /* 0xbf00000015157820 */ /* 0x000fe40000410000 */
[----:B------:R-:W-:Y:S01]  /*1a10*/  FMUL.FTZ R16, R13, R13 ;  /* 0x0000000d0d107220 */ /* 0x000fe20000410000 */
[----:B------:R-:W-:Y:S01]  /*1a20*/  @P1 FSEL R18, R19, RZ, P0 ;  /* 0x000000ff13121208 */ /* 0x000fe20000000000 */
[----:B------:R-:W-:Y:S01]  /*1a30*/  FFMA.FTZ R21, R20, R21, 0.5 ;  /* 0x3f00000014157423 */ /* 0x000fe20000010015 */
[----:B------:R-:W-:Y:S01]  /*1a40*/  FSETP.GT.FTZ.AND P0, PT, |R8|, 0.56000000238418579102, PT ;  /* 0x3f0f5c290800780b */ /* 0x000fe20003f14200 */
[----:B------:R-:W-:Y:S01]  /*1a50*/  FFMA.FTZ R17, R16, R11, 0.016980519518256187439 ;  /* 0x3c8b1abb10117423 */ /* 0x000fe2000001000b */
[----:B-1----:R-:W-:Y:S01]  /*1a60*/  FMUL.FTZ R14, R14, R15 ;  /* 0x0000000f0e0e7220 */ /* 0x002fe20000410000 */
[----:B------:R-:W-:Y:S01]  /*1a70*/  FMUL.FTZ R15, R15, -0.5 ;  /* 0xbf0000000f0f7820 */ /* 0x000fe20000410000 */
[----:B------:R-:W-:Y:S01]  /*1a80*/  FFMA.FTZ R21, R20, R21, R20 ;  /* 0x0000001514157223 */ /* 0x000fe20000010014 */
[----:B------:R-:W-:Y:S01]  /*1a90*/  FFMA.FTZ R17, R16, R17, 0.030762933194637298584 ;  /* 0x3cfc028c10117423 */ /* 0x000fe20000010011 */
[----:B------:R-:W-:Y:S01]  /*1aa0*/  FADD.FTZ R19, |R8|, -RZ ;  /* 0x800000ff08137221 */ /* 0x000fe20000010200 */
[----:B------:R-:W-:Y:S01]  /*1ab0*/  FFMA.FTZ R23, R14, R15, 0.5 ;  /* 0x3f0000000e177423 */ /* 0x000fe2000001000f */
[----:B------:R-:W-:Y:S01]  /*1ac0*/  LOP3.LUT R15, R18, 0x80000000, R7, 0xb8, !PT ;  /* 0x80000000120f7812 */ /* 0x000fe200078eb807 */
[----:B------:R-:W-:-:S02]  /*1ad0*/  FFMA.FTZ R17, R16, R17, 0.044709417968988418579 ;  /* 0x3d37213910117423 */ /* 0x000fc40000010011 */
[----:B------:R-:W-:Y:S02]  /*1ae0*/  FFMA.FTZ R23, R14, R23, R14 ;  /* 0x000000170e177223 */ /* 0x000fe4000001000e */
[C---:B------:R-:W-:Y:S01]  /*1af0*/  FFMA.FTZ R17, R16.reuse, R17, 0.074989043176174163818 ;  /* 0x3d9993db10117423 */ /* 0x040fe20000010011 */
[----:B------:R-:W-:Y:S01]  /*1b00*/  @P0 FSEL R19, R21, RZ, P2 ;  /* 0x000000ff15130208 */ /* 0x000fe20001000000 */
[----:B------:R-:W-:Y:S01]  /*1b10*/  FMUL.FTZ R20, R15, R15 ;  /* 0x0000000f0f147220 */ /* 0x000fe20000410000 */
[----:B------:R-:W-:Y:S01]  /*1b20*/  FSETP.GT.FTZ.AND P2, PT, R7, 0.56000000238418579102, PT ;  /* 0x3f0f5c290700780b */ /* 0x000fe20003f54000 */
[----:B------:R-:W-:Y:S01]  /*1b30*/  FFMA.FTZ R17, R16, R17, 0.16666707396507263184 ;  /* 0x3e2aaac610117423 */ /* 0x000fe20000010011 */
[----:B------:R-:W-:Y:S01]  /*1b40*/  LOP3.LUT R14, R19, 0x80000000, R8, 0xb8, !PT ;  /* 0x80000000130e7812 */ /* 0x000fe200078eb808 */
[----:B----4-:R-:W-:Y:S02]  /*1b50*/  FFMA.FTZ R19, |R2|, -R12, 0.5 ;  /* 0x3f00000002137423 */ /* 0x010fe40000010a0c */
[----:B------:R-:W-:Y:S01]  /*1b60*/  FMUL.FTZ R6, R16, R17 ;  /* 0x0000001110067220 */ /* 0x000fe20000410000 */
[----:B------:R-:W-:Y:S01]  /*1b70*/  FADD.FTZ R16, |R9|, -RZ ;  /* 0x800000ff09107221 */ /* 0x000fe20000010200 */
[----:B------:R-:W-:Y:S01]  /*1b80*/  @P3 FSEL R16, R23, RZ, P6 ;  /* 0x000000ff17103208 */ /* 0x000fe20003000000 */
[----:B------:R-:W-:Y:S01]  /*1b90*/  FFMA.FTZ R17, R20, R11, 0.016980519518256187439 ;  /* 0x3c8b1abb14117423 */ /* 0x000fe2000001000b */
[----:B------:R-:W-:Y:S01]  /*1ba0*/  FMUL.FTZ R22, R14, R14 ;  /* 0x0000000e0e167220 */ /* 0x000fe20000410000 */
[----:B------:R-:W-:Y:S01]  /*1bb0*/  FFMA.FTZ R6, R13, R6, R13 ;  /* 0x000000060d067223 */ /* 0x000fe2000001000d */
[----:B------:R-:W-:Y:S01]  /*1bc0*/  LOP3.LUT R16, R16, 0x80000000, R9, 0xb8, !PT ;  /* 0x8000000010107812 */ /* 0x000fe200078eb809 */
[----:B------:R-:W-:Y:S01]  /*1bd0*/  FFMA.FTZ R17, R20, R17, 0.030762933194637298584 ;  /* 0x3cfc028c14117423 */ /* 0x000fe20000010011 */
[----:B------:R-:W-:Y:S01]  /*1be0*/  FFMA.FTZ R7, R22, R11, 0.016980519518256187439 ;  /* 0x3c8b1abb16077423 */ /* 0x000fe2000001000b */
[----:B------:R-:W0:Y:S01]  /*1bf0*/  MUFU.RSQ R24, R19 ;  /* 0x0000001300187308 */ /* 0x000e220000001400 */
[----:B------:R-:W-:-:S02]  /*1c00*/  HFMA2 R13, -RZ, RZ, 1.9599609375, 20144 ;  /* 0x3fd774ebff0d7431 */ /* 0x000fc400000001ff */
[----:B------:R-:W-:Y:S01]  /*1c10*/  FMUL.FTZ R18, R16, R16 ;  /* 0x0000001010127220 */ /* 0x000fe20000410000 */
[----:B------:R-:W-:Y:S01]  /*1c20*/  FFMA.FTZ R17, R20, R17, 0.044709417968988418579 ;  /* 0x3d37213914117423 */ /* 0x000fe20000010011 */
[----:B------:R-:W-:Y:S01]  /*1c30*/  FFMA.FTZ R21, R22, R7, 0.030762933194637298584 ;  /* 0x3cfc028c16157423 */ /* 0x000fe20000010007 */
[----:B------:R-:W-:Y:S01]  /*1c40*/  FADD.FTZ R7, -R6, -RZ ;  /* 0x800000ff06077221 */ /* 0x000fe20000010100 */
[----:B------:R-:W-:Y:S01]  /*1c50*/  FFMA.FTZ R23, R18, R11, 0.016980519518256187439 ;  /* 0x3c8b1abb12177423 */ /* 0x000fe2000001000b */
[----:B------:R-:W-:Y:S01]  /*1c60*/  FFMA.FTZ R17, R20, R17, 0.074989043176174163818 ;  /* 0x3d9993db14117423 */ /* 0x000fe20000010011 */
[----:B------:R-:W-:Y:S01]  /*1c70*/  FFMA.FTZ R21, R22, R21, 0.044709417968988418579 ;  /* 0x3d37213916157423 */ /* 0x000fe20000010015 */
[----:B------:R-:W-:Y:S01]  /*1c80*/  FSETP.GT.FTZ.AND P6, PT, R8, 0.56000000238418579102, PT ;  /* 0x3f0f5c290800780b */ /* 0x000fe20003fd4000 */
[----:B------:R-:W-:Y:S01]  /*1c90*/  FFMA.FTZ R23, R18, R23, 0.030762933194637298584 ;  /* 0x3cfc028c12177423 */ /* 0x000fe20000010017 */
[----:B------:R-:W-:Y:S01]  /*1ca0*/  FFMA.FTZ R17, R20, R17, 0.16666707396507263184 ;  /* 0x3e2aaac614117423 */ /* 0x000fe20000010011 */
[----:B------:R-:W-:Y:S01]  /*1cb0*/  FFMA.FTZ R21, R22, R21, 0.074989043176174163818 ;  /* 0x3d9993db16157423 */ /* 0x000fe20000010015 */
[----:B------:R-:W-:Y:S01]  /*1cc0*/  FSEL R26, R6, R7, P4 ;  /* 0x00000007061a7208 */ /* 0x000fe20002000000 */
[----:B------:R-:W-:Y:S01]  /*1cd0*/  FFMA.FTZ R23, R18, R23, 0.044709417968988418579 ;  /* 0x3d37213912177423 */ /* 0x000fe20000010017 */
[----:B------:R-:W-:Y:S01]  /*1ce0*/  FMUL.FTZ R20, R20, R17 ;  /* 0x0000001114147220 */ /* 0x000fe20000410000 */
[----:B------:R-:W-:Y:S01]  /*1cf0*/  FFMA.FTZ R21, R22, R21, 0.16666707396507263184 ;  /* 0x3e2aaac616157423 */ /* 0x000fe20000010015 */
[----:B------:R-:W-:Y:S01]  /*1d00*/  FFMA.FTZ R17, |R3|, -R12, 0.5 ;  /* 0x3f00000003117423 */ /* 0x000fe20000010a0c */
[----:B------:R-:W-:Y:S01]  /*1d10*/  FFMA.FTZ R23, R18, R23, 0.074989043176174163818 ;  /* 0x3d9993db12177423 */ /* 0x000fe20000010017 */
[----:B------:R-:W-:Y:S01]  /*1d20*/  FFMA.FTZ R7, R15, R20, R15 ;  /* 0x000000140f077223 */ /* 0x000fe2000001000f */
[----:B------:R-:W-:Y:S01]  /*1d30*/  FMUL.FTZ R21, R22, R21 ;  /* 0x0000001516157220 */ /* 0x000fe20000410000 */
[----:B------:R-:W1:Y:S01]  /*1d40*/  MUFU.RSQ R20, R17 ;  /* 0x0000001100147308 */ /* 0x000e620000001400 */
[----:B------:R-:W-:Y:S01]  /*1d50*/  FFMA.FTZ R23, R18, R23, 0.16666707396507263184 ;  /* 0x3e2aaac612177423 */ /* 0x000fe20000010017 */
[----:B------:R-:W-:Y:S01]  /*1d60*/  FADD.FTZ R22, -R7, -RZ ;  /* 0x800000ff07167221 */ /* 0x000fe20000010100 */
[----:B------:R-:W-:Y:S01]  /*1d70*/  FFMA.FTZ R8, R14, R21, R14 ;  /* 0x000000150e087223 */ /* 0x000fe2000001000e */
[----:B-----5:R-:W-:Y:S01]  /*1d80*/  FFMA.FTZ R14, |R4|, -R12, 0.5 ;  /* 0x3f000000040e7423 */ /* 0x020fe20000010a0c */
[----:B------:R-:W-:Y:S01]  /*1d90*/  FMUL.FTZ R23, R18, R23 ;  /* 0x0000001712177220 */ /* 0x000fe20000410000 */
[----:B------:R-:W-:Y:S01]  /*1da0*/  @!P5 FFMA.FTZ R6, R13, 0.93318945169448852539, R26 ;  /* 0x3f6ee5810d06d823 */ /* 0x000fe2000001001a */
[----:B------:R-:W-:Y:S01]  /*1db0*/  FSETP.GT.FTZ.AND P5, PT, R9, 0.56000000238418579102, PT ;  /* 0x3f0f5c290900780b */ /* 0x000fe20003fb4000 */
[----:B------:R-:W2:Y:S01]  /*1dc0*/  MUFU.RSQ R15, R14 ;  /* 0x0000000e000f7308 */ /* 0x000ea20000001400 */
[----:B------:R-:W-:Y:S01]  /*1dd0*/  FSEL R22, R7, R22, P1 ;  /* 0x0000001607167208 */ /* 0x000fe20000800000 */
[----:B------:R-:W-:Y:S01]  /*1de0*/  FFMA.FTZ R9, R16, R23, R16 ;  /* 0x0000001710097223 */ /* 0x000fe20000010010 */
[----:B0-----:R-:W-:Y:S01]  /*1df0*/  FMUL.FTZ R19, R19, R24 ;  /* 0x0000001813137220 */ /* 0x001fe20000410000 */
[----:B------:R-:W-:Y:S01]  /*1e00*/  FMUL.FTZ R24, R24, -0.5 ;  /* 0xbf00000018187820 */ /* 0x000fe20000410000 */
[----:B------:R-:W-:Y:S01]  /*1e10*/  FADD.FTZ R21, -R8, -RZ ;  /* 0x800000ff08157221 */ /* 0x000fe20000010100 */
[----:B------:R-:W-:Y:S01]  /*1e20*/  FADD.FTZ R18, -R9, -RZ ;  /* 0x800000ff09127221 */ /* 0x000fe20000010100 */
[----:B------:R-:W-:Y:S01]  /*1e30*/  @!P2 FFMA.FTZ R7, R13, 0.93318945169448852539, R22 ;  /* 0x3f6ee5810d07a823 */ /* 0x000fe20000010016 */
[----:B------:R-:W-:Y:S01]  /*1e40*/  FSETP.GT.FTZ.AND P2, PT, |R2|, 0.56000000238418579102, PT ;  /* 0x3f0f5c290200780b */ /* 0x000fe20003f54200 */
[----:B------:R-:W-:Y:S01]  /*1e50*/  FFMA.FTZ R24, R19, R24, 0.5 ;  /* 0x3f00000013187423 */ /* 0x000fe20000010018 */
[----:B------:R-:W-:Y:S01]  /*1e60*/  FSEL R16, R8, R21, P0 ;  /* 0x0000001508107208 */ /* 0x000fe20000000000 */
[----:B-1----:R-:W-:Y:S01]  /*1e70*/  FMUL.FTZ R22, R17, R20 ;  /* 0x0000001411167220 */ /* 0x002fe20000410000 */
[----:B------:R-:W-:Y:S01]  /*1e80*/  FSEL R18, R9, R18, P3 ;  /* 0x0000001209127208 */ /* 0x000fe20001800000 */
[----:B------:R-:W-:Y:S01]  /*1e90*/  FMUL.FTZ R21, R20, -0.5 ;  /* 0xbf00000014157820 */ /* 0x000fe20000410000 */
[----:B------:R-:W-:Y:S01]  /*1ea0*/  FFMA.FTZ R19, R19, R24, R19 ;  /* 0x0000001813137223 */ /* 0x000fe20000010013 */
[----:B------:R-:W-:Y:S01]  /*1eb0*/  FFMA.FTZ R12, |R5|, -R12, 0.5 ;  /* 0x3f000000050c7423 */ /* 0x000fe20000010a0c */
[C---:B------:R-:W-:Y:S01]  /*1ec0*/  @!P6 FFMA.FTZ R8, R13.reuse, 0.93318945169448852539, R16 ;  /* 0x3f6ee5810d08e823 */ /* 0x040fe20000010010 */
[----:B------:R-:W-:Y:S01]  /*1ed0*/  @!P5 FFMA.FTZ R9, R13, 0.93318945169448852539, R18 ;  /* 0x3f6ee5810d09d823 */ /* 0x000fe20000010012 */
[----:B------:R-:W-:Y:S01]  /*1ee0*/  FSETP.NEU.FTZ.AND P5, PT, |R2|, 1, PT ;  /* 0x3f8000000200780b */ /* 0x000fe20003fbd200 */
[----:B------:R-:W-:Y:S01]  /*1ef0*/  FFMA.FTZ R23, R22, R21, 0.5 ;  /* 0x3f00000016177423 */ /* 0x000fe20000010015 */
[----:B------:R-:W-:Y:S01]  /*1f00*/  FADD.FTZ R21, |R2|, -RZ ;  /* 0x800000ff02157221 */ /* 0x000fe20000010200 */
[----:B--2---:R-:W-:Y:S01]  /*1f10*/  FMUL.FTZ R18, R14, R15 ;  /* 0x0000000f0e127220 */ /* 0x004fe20000410000 */
[----:B------:R-:W0:Y:S01]  /*1f20*/  MUFU.RSQ R17, R12 ;  /* 0x0000000c00117308 */ /* 0x000e220000001400 */
[----:B------:R-:W-:Y:S01]  /*1f30*/  FMUL.FTZ R15, R15, -0.5 ;  /* 0xbf0000000f0f7820 */ /* 0x000fe20000410000 */
[----:B------:R-:W-:Y:S01]  /*1f40*/  @P2 FSEL R21, R19, RZ, P5 ;  /* 0x000000ff13152208 */ /* 0x000fe20002800000 */
[----:B------:R-:W-:Y:S01]  /*1f50*/  FFMA.FTZ R23, R22, R23, R22 ;  /* 0x0000001716177223 */ /* 0x000fe20000010016 */
[----:B------:R-:W-:Y:S01]  /*1f60*/  FSETP.GT.FTZ.AND P6, PT, |R3|, 0.56000000238418579102, PT ;  /* 0x3f0f5c290300780b */ /* 0x000fe20003fd4200 */
[C---:B------:R-:W-:Y:S01]  /*1f70*/  FFMA.FTZ R15, R18.reuse, R15, 0.5 ;  /* 0x3f000000120f7423 */ /* 0x040fe2000001000f */
[----:B------:R-:W-:Y:S01]  /*1f80*/  LOP3.LUT R14, R21, 0x80000000, R2, 0xb8, !PT ;  /* 0x80000000150e7812 */ /* 0x000fe200078eb802 */
[C---:B------:R-:W-:Y:S01]  /*1f90*/  FADD.FTZ R16, |R3|.reuse, -RZ ;  /* 0x800000ff03107221 */ /* 0x040fe20000010200 */
[----:B------:R-:W-:Y:S01]  /*1fa0*/  FSETP.NEU.FTZ.AND P5, PT, |R3|, 1, PT ;  /* 0x3f8000000300780b */ /* 0x000fe20003fbd200 */
[----:B------:R-:W-:Y:S01]  /*1fb0*/  FFMA.FTZ R20, R18, R15, R18 ;  /* 0x0000000f12147223 */ /* 0x000fe20000010012 */
[----:B------:R-:W-:Y:S01]  /*1fc0*/  @P4 FADD.FTZ R6, R6, R6 ;  /* 0x0000000606064221 */ /* 0x000fe20000010000 */
[----:B------:R-:W-:Y:S01]  /*1fd0*/  FMUL.FTZ R18, R14, R14 ;  /* 0x0000000e0e127220 */ /* 0x000fe20000410000 */
[----:B------:R-:W-:Y:S01]  /*1fe0*/  FSETP.GT.FTZ.AND P4, PT, |R4|, 0.56000000238418579102, PT ;  /* 0x3f0f5c290400780b */ /* 0x000fe20003f94200 */
[----:B------:R-:W-:Y:S01]  /*1ff0*/  @P1 FADD.FTZ R7, R7, R7 ;  /* 0x0000000707071221 */ /* 0x000fe20000010000 */
[----:B------:R-:W-:Y:S01]  /*2000*/  FSETP.GT.FTZ.AND P1, PT, |R5|, 0.56000000238418579102, PT ;  /* 0x3f0f5c290500780b */ /* 0x000fe20003f34200 */
[----:B------:R-:W-:Y:S01]  /*2010*/  FFMA.FTZ R19, R18, R11, 0.016980519518256187439 ;  /* 0x3c8b1abb12137423 */ /* 0x000fe2000001000b */
[----:B------:R-:W-:Y:S01]  /*2020*/  @P0 FADD.FTZ R8, R8, R8 ;  /* 0x0000000808080221 */ /* 0x000fe20000010000 */
[----:B------:R-:W-:Y:S01]  /*2030*/  @P6 FSEL R16, R23, RZ, P5 ;  /* 0x000000ff17106208 */ /* 0x000fe20002800000 */
[----:B0-----:R-:W-:Y:S01]  /*2040*/  FMUL.FTZ R12, R12, R17 ;  /* 0x000000110c0c7220 */ /* 0x001fe20000410000 */
[----:B------:R-:W-:Y:S01]  /*2050*/  FFMA.FTZ R19, R18, R19, 0.030762933194637298584 ;  /* 0x3cfc028c12137423 */ /* 0x000fe20000010013 */
[----:B------:R-:W-:Y:S01]  /*2060*/  FMUL.FTZ R21, R17, -0.5 ;  /* 0xbf00000011157820 */ /* 0x000fe20000410000 */
[----:B------:R-:W-:Y:S01]  /*2070*/  LOP3.LUT R15, R16, 0x80000000, R3, 0xb8, !PT ;  /* 0x80000000100f7812 */ /* 0x000fe200078eb803 */
[----:B------:R-:W-:Y:S01]  /*2080*/  FADD.FTZ R17, |R4|, -RZ ;  /* 0x800000ff04117221 */ /* 0x000fe20000010200 */
[----:B------:R-:W-:Y:S01]  /*2090*/  FFMA.FTZ R19, R18, R19, 0.044709417968988418579 ;  /* 0x3d37213912137423 */ /* 0x000fe20000010013 */
[----:B------:R-:W-:Y:S01]  /*20a0*/  FFMA.FTZ R21, R12, R21, 0.5 ;  /* 0x3f0000000c157423 */ /* 0x000fe20000010015 */
[----:B------:R-:W-:Y:S01]  /*20b0*/  FSETP.NEU.FTZ.AND P5, PT, |R4|, 1, PT ;  /* 0x3f8000000400780b */ /* 0x000fe20003fbd200 */
[----:B------:R-:W-:Y:S01]  /*20c0*/  FMUL.FTZ R16, R15, R15 ;  /* 0x0000000f0f107220 */ /* 0x000fe20000410000 */
[----:B------:R-:W-:Y:S01]  /*20d0*/  FFMA.FTZ R19, R18, R19, 0.074989043176174163818 ;  /* 0x3d9993db12137423 */ /* 0x000fe20000010013 */
[----:B------:R-:W-:Y:S01]  /*20e0*/  FFMA.FTZ R22, R12, R21, R12 ;  /* 0x000000150c167223 */ /* 0x000fe2000001000c */
[----:B------:R-:W-:Y:S01]  /*20f0*/  @P4 FSEL R17, R20, RZ, P5 ;  /* 0x000000ff14114208 */ /* 0x000fe20002800000 */
[----:B------:R-:W-:Y:S01]  /*2100*/  FFMA.FTZ R21, R16, R11, 0.016980519518256187439 ;  /* 0x3c8b1abb10157423 */ /* 0x000fe2000001000b */
[----:B------:R-:W-:Y:S01]  /*2110*/  FFMA.FTZ R19, R18, R19, 0.16666707396507263184 ;  /* 0x3e2aaac612137423 */ /* 0x000fe20000010013 */
[C---:B------:R-:W-:Y:S01]  /*2120*/  FSETP.NEU.FTZ.AND P5, PT, |R5|.reuse, 1, PT ;  /* 0x3f8000000500780b */ /* 0x040fe20003fbd200 */
[----:B------:R-:W-:Y:S01]  /*2130*/  FADD.FTZ R20, |R5|, -RZ ;  /* 0x800000ff05147221 */ /* 0x000fe20000010200 */
[----:B------:R-:W-:Y:S01]  /*2140*/  FFMA.FTZ R21, R16, R21, 0.030762933194637298584 ;  /* 0x3cfc028c10157423 */ /* 0x000fe20000010015 */
[----:B------:R-:W-:Y:S01]  /*2150*/  LOP3.LUT R12, R17, 0x80000000, R4, 0xb8, !PT ;  /* 0x80000000110c7812 */ /* 0x000fe200078eb804 */
[----:B------:R-:W-:Y:S01]  /*2160*/  FMUL.FTZ R19, R18, R19 ;  /* 0x0000001312137220 */ /* 0x000fe20000410000 */
[----:B------:R-:W-:Y:S01]  /*2170*/  @P1 FSEL R20, R22, RZ, P5 ;  /* 0x000000ff16141208 */ /* 0x000fe20002800000 */
[----:B------:R-:W-:Y:S01]  /*2180*/  FFMA.FTZ R21, R16, R21, 0.044709417968988418579 ;  /* 0x3d37213910157423 */ /* 0x000fe20000010015 */
[----:B------:R-:W-:Y:S01]  /*2190*/  FSETP.GT.FTZ.AND P5, PT, R2, 0.56000000238418579102, PT ;  /* 0x3f0f5c290200780b */ /* 0x000fe20003fb4000 */
[----:B------:R-:W-:Y:S01]  /*21a0*/  FFMA.FTZ R14, R14, R19, R14 ;  /* 0x000000130e0e7223 */ /* 0x000fe2000001000e */
[----:B------:R-:W-:Y:S01]  /*21b0*/  FMUL.FTZ R18, R12, R12 ;  /* 0x0000000c0c127220 */ /* 0x000fe20000410000 */
[----:B------:R-:W-:Y:S01]  /*21c0*/  FFMA.FTZ R21, R16, R21, 0.074989043176174163818 ;  /* 0x3d9993db10157423 */ /* 0x000fe20000010015 */
[----:B------:R-:W-:Y:S01]  /*21d0*/  LOP3.LUT R20, R20, 0x80000000, R5, 0xb8, !PT ;  /* 0x8000000014147812 */ /* 0x000fe200078eb805 */
[----:B------:R-:W-:Y:S01]  /*21e0*/  FADD.FTZ R17, -R14, -RZ ;  /* 0x800000ff0e117221 */ /* 0x000fe20000010100 */
[----:B------:R-:W-:Y:S01]  /*21f0*/  FFMA.FTZ R19, R18, R11, 0.016980519518256187439 ;  /* 0x3c8b1abb12137423 */ /* 0x000fe2000001000b */
[----:B------:R-:W-:Y:S01]  /*2200*/  FFMA.FTZ R21, R16, R21, 0.16666707396507263184 ;  /* 0x3e2aaac610157423 */ /* 0x000fe20000010015 */
[----:B------:R-:W-:Y:S01]  /*2210*/  @P3 FADD.FTZ R9, R9, R9 ;  /* 0x0000000909093221 */ /* 0x000fe20000010000 */
[----:B------:R-:W-:Y:S01]  /*2220*/  FMUL.FTZ R22, R20, R20 ;  /* 0x0000001414167220 */ /* 0x000fe20000410000 */
[----:B------:R-:W-:Y:S01]  /*2230*/  FFMA.FTZ R19, R18, R19, 0.030762933194637298584 ;  /* 0x3cfc028c12137423 */ /* 0x000fe20000010013 */
[----:B------:R-:W-:Y:S01]  /*2240*/  FSEL R2, R14, R17, P2 ;  /* 0x000000110e027208 */ /* 0x000fe20001000000 */
[----:B------:R-:W-:Y:S01]  /*2250*/  FMUL.FTZ R16, R16, R21 ;  /* 0x0000001510107220 */ /* 0x000fe20000410000 */
[----:B------:R-:W-:Y:S01]  /*2260*/  FFMA.FTZ R11, R22, R11, 0.016980519518256187439 ;  /* 0x3c8b1abb160b7423 */ /* 0x000fe2000001000b */
[----:B------:R-:W-:-:S02]  /*2270*/  FFMA.FTZ R19, R18, R19, 0.044709417968988418579 ;  /* 0x3d37213912137423 */ /* 0x000fc40000010013 */
[----:B------:R-:W-:Y:S01]  /*2280*/  FFMA.FTZ R15, R15, R16, R15 ;  /* 0x000000100f0f7223 */ /* 0x000fe2000001000f */
[----:B------:R-:W-:Y:S01]  /*2290*/  @!P5 FFMA.FTZ R14, R13, 0.93318945169448852539, R2 ;  /* 0x3f6ee5810d0ed823 */ /* 0x000fe20000010002 */
[----:B------:R-:W-:Y:S01]  /*22a0*/  FSETP.GT.FTZ.AND P5, PT, R3, 0.56000000238418579102, PT ;  /* 0x3f0f5c290300780b */ /* 0x000fe20003fb4000 */
[----:B------:R-:W-:Y:S01]  /*22b0*/  FFMA.FTZ R19, R18, R19, 0.074989043176174163818 ;  /* 0x3d9993db12137423 */ /* 0x000fe20000010013 */
[C---:B------:R-:W-:Y:S01]  /*22c0*/  FADD.FTZ R2, -R15.reuse, -RZ ;  /* 0x800000ff0f027221 */ /* 0x040fe20000010100 */
[----:B------:R-:W-:Y:S01]  /*22d0*/  FFMA.FTZ R11, R22, R11, 0.030762933194637298584 ;  /* 0x3cfc028c160b7423 */ /* 0x000fe2000001000b */
[----:B------:R-:W-:Y:S01]  /*22e0*/  @P2 FADD.FTZ R14, R14, R14 ;  /* 0x0000000e0e0e2221 */ /* 0x000fe20000010000 */
[----:B------:R-:W-:Y:S02]  /*22f0*/  FFMA.FTZ R19, R18, R19, 0.16666707396507263184 ;  /* 0x3e2aaac612137423 */ /* 0x000fe40000010013 */
[----:B------:R-:W-:Y:S01]  /*2300*/  FSEL R16, R15, R2, P6 ;  /* 0x000000020f107208 */ /* 0x000fe20003000000 */
[----:B------:R-:W-:Y:S01]  /*2310*/  FFMA.FTZ R11, R22, R11, 0.044709417968988418579 ;  /* 0x3d372139160b7423 */ /* 0x000fe2000001000b */
[----:B------:R-:W-:Y:S01]  /*2320*/  FMUL.FTZ R19, R18, R19 ;  /* 0x0000001312137220 */ /* 0x000fe20000410000 */
[----:B------:R-:W0:Y:S02]  /*2330*/  LDC.64 R2, c[0x0][0x388] ;  /* 0x0000e200ff027b82 */ /* 0x000e240000000a00 */
[----:B------:R-:W-:Y:S01]  /*2340*/  FFMA.FTZ R11, R22, R11, 0.074989043176174163818 ;  /* 0x3d9993db160b7423 */ /* 0x000fe2000001000b */
[----:B------:R-:W-:Y:S01]  /*2350*/  @!P5 FFMA.FTZ R15, R13, 0.93318945169448852539, R16 ;  /* 0x3f6ee5810d0fd823 */ /* 0x000fe20000010010 */
[----:B------:R-:W-:Y:S01]  /*2360*/  FFMA.FTZ R16, R12, R19, R12 ;  /* 0x000000130c107223 */ /* 0x000fe2000001000c */
[----:B------:R-:W-:Y:S01]  /*2370*/  FSETP.GT.FTZ.AND P5, PT, R4, 0.56000000238418579102, PT ;  /* 0x3f0f5c290400780b */ /* 0x000fe20003fb4000 */
[----:B------:R-:W-:Y:S01]  /*2380*/  FFMA.FTZ R17, R22, R11, 0.16666707396507263184 ;  /* 0x3e2aaac616117423 */ /* 0x000fe2000001000b */
[----:B------:R-:W-:Y:S01]  /*2390*/  @P6 FADD.FTZ R15, R15, R15 ;  /* 0x0000000f0f0f6221 */ /* 0x000fe20000010000 */
[----:B------:R-:W-:-:S02]  /*23a0*/  FADD.FTZ R11, -R16, -RZ ;  /* 0x800000ff100b7221 */ /* 0x000fc40000010100 */
[----:B------:R-:W-:-:S03]  /*23b0*/  FMUL.FTZ R17, R22, R17 ;  /* 0x0000001116117220 */ /* 0x000fc60000410000 */
[----:B------:R-:W-:Y:S01]  /*23c0*/  FSEL R4, R16, R11, P4 ;  /* 0x0000000b10047208 */ /* 0x000fe20002000000 */
[----:B------:R-:W-:-:S04]  /*23d0*/  FFMA.FTZ R17, R20, R17, R20 ;  /* 0x0000001114117223 */ /* 0x000fc80000010014 */
[----:B------:R-:W-:Y:S01]  /*23e0*/  @!P5 FFMA.FTZ R16, R13, 0.93318945169448852539, R4 ;  /* 0x3f6ee5810d10d823 */ /* 0x000fe20000010004 */
[----:B------:R-:W-:Y:S01]  /*23f0*/  FSETP.GT.FTZ.AND P5, PT, R5, 0.56000000238418579102, PT ;  /* 0x3f0f5c290500780b */ /* 0x000fe20003fb4000 */
[C---:B------:R-:W-:Y:S02]  /*2400*/  FADD.FTZ R4, -R17.reuse, -RZ ;  /* 0x800000ff11047221 */ /* 0x040fe40000010100 */
[----:B------:R-:W-:Y:S01]  /*2410*/  @P4 FADD.FTZ R16, R16, R16 ;  /* 0x0000001010104221 */ /* 0x000fe20000010000 */
[----:B0-----:R-:W-:Y:S02]  /*2420*/  IMAD.WIDE.U32 R2, R0, 0x4, R2 ;  /* 0x0000000400027825 */ /* 0x001fe400078e0002 */
[----:B------:R-:W-:Y:S02]  /*2430*/  FSEL R4, R17, R4, P1 ;  /* 0x0000000411047208 */ /* 0x000fe40000800000 */
[----:B------:R-:W-:-:S05]  /*2440*/  IMAD.WIDE.U32 R2, R10, 0x8, R2 ;  /* 0x000000080a027825 */ /* 0x000fca00078e0002 */
[----:B------:R-:W-:Y:S01]  /*2450*/  @!P5 FFMA.FTZ R17, R13, 0.93318945169448852539, R4 ;  /* 0x3f6ee5810d11d823 */ /* 0x000fe20000010004 */
[----:B------:R-:W-:Y:S03]  /*2460*/  STG.E.64 desc[UR4][R2.64], R6 ;  /* 0x0000000602007986 */ /* 0x000fe6000c101b04 */
[----:B------:R-:W-:Y:S01]  /*2470*/  @P1 FADD.FTZ R17, R17, R17 ;  /* 0x0000001111111221 */ /* 0x000fe20000010000 */
[----:B------:R-:W-:Y:S04]  /*2480*/  STG.E.64 desc[UR4][R2.64+0x400], R8 ;  /* 0x0004000802007986 */ /* 0x000fe8000c101b04 */
[----:B------:R-:W-:Y:S04]  /*2490*/  STG.E.64 desc[UR4][R2.64+0x800], R14 ;  /* 0x0008000e02007986 */ /* 0x000fe8000c101b04 */
[----:B------:R-:W-:Y:S01]  /*24a0*/  STG.E.64 desc[UR4][R2.64+0xc00], R16 ;  /* 0x000c001002007986 */ /* 0x000fe2000c101b04 */
[----:B------:R-:W-:Y:S05]  /*24b0*/  EXIT ;  /* 0x000000000000794d */ /* 0x000fea0003800000 */
.L_x_1882:
        /* <DEDUP_REMOVED lines=12> */
.L_x_13821:


//--------------------- .text._ZN2at6native29vectorized_elementwise_kernelILi4EZZZNS0_16acos_kernel_cudaERNS_18TensorIteratorBaseEENKUlvE0_clEvENKUlvE0_clEvEUlfE_St5arrayIPcLm2EEEEviT0_T1_ --------------------------
	.section	.text._ZN2at6native29vectorized_elementwise_kernelILi4EZZZNS0_16acos_kernel_cudaERNS_18TensorIteratorBaseEENKUlvE0_clEvENKUlvE0_clEvEUlfE_St5arrayIPcLm2EEEEviT0_T1_,"ax",@progbits
	.align	128
        .global         _ZN2at6native29vectorized_elementwise_kernelILi4EZZZNS0_16acos_kernel_cudaERNS_18TensorIteratorBaseEENKUlvE0_clEvENKUlvE0_clEvEUlfE_St5arrayIPcLm2EEEEviT0_T1_
        .type           _ZN2at6native29vectorized_elementwise_kernelILi4EZZZNS0_16acos_kernel_cudaERNS_18TensorIteratorBaseEENKUlvE0_clEvENKUlvE0_clEvEUlfE_St5arrayIPcLm2EEEEviT0_T1_,@function
        .size           _ZN2at6native29vectorized_elementwise_kernelILi4EZZZNS0_16acos_kernel_cudaERNS_18TensorIteratorBaseEENKUlvE0_clEvENKUlvE0_clEvEUlfE_St5arrayIPcLm2EEEEviT0_T1_,(.L_x_13822 - _ZN2at6native29vectorized_elementwise_kernelILi4EZZZNS0_16acos_kernel_cudaERNS_18TensorIteratorBaseEENKUlvE0_clEvENKUlvE0_clEvEUlfE_St5arrayIPcLm2EEEEviT0_T1_)
        .other          _ZN2at6native29vectorized_elementwise_kernelILi4EZZZNS0_16acos_kernel_cudaERNS_18TensorIteratorBaseEENKUlvE0_clEvENKUlvE0_clEvEUlfE_St5arrayIPcLm2EEEEviT0_T1_,@"STO_CUDA_ENTRY STV_DEFAULT"
_ZN2at6native29vectorized_elementwise_kernelILi4EZZZNS0_16acos_kernel_cudaERNS_18TensorIteratorBaseEENKUlvE0_clEvENKUlvE0_clEvEUlfE_St5arrayIPcLm2EEEEviT0_T1_:
.text._ZN2at6native29vectorized_elementwise_kernelILi4EZZZNS0_16acos_kernel_cudaERNS_18TensorIteratorBaseEENKUlvE0_clEvENKUlvE0_clEvEUlfE_St5arrayIPcLm2EEEEviT0_T1_:
        /* <DEDUP_REMOVED lines=102> */
.L_x_1885:
[----:B------:R-:W-:Y:S05]  /*0660*/  BSYNC.RECONVERGENT B0 ;  /* 0x0000000000007941 */ /* 0x000fea0003800200 */
.L_x_1884:
        /* <DEDUP_REMOVED lines=32> */
.L_x_1887:
[----:B------:R-:W-:Y:S05]  /*0870*/  BSYNC.RECONVERGENT B0 ;  /* 0x0000000000007941 */ /* 0x000fea0003800200 */
.L_x_1886:
        /* <DEDUP_REMOVED lines=31> */
.L_x_1889:
[----:B------:R-:W-:Y:S05]  /*0a70*/  BSYNC.RECONVERGENT B0 ;  /* 0x0000000000007941 */ /* 0x000fea0003800200 */
.L_x_1888:
        /* <DEDUP_REMOVED lines=32> */
.L_x_1891:
[----:B------:R-:W-:Y:S05]  /*0c80*/  BSYNC.RECONVERGENT B0 ;  /* 0x0000000000007941 */ /* 0x000fea0003800200 */
.L_x_1890:
        /* <DEDUP_REMOVED lines=29> */
.L_x_1893:
[----:B------:R-:W-:Y:S05]  /*0e60*/  BSYNC.RECONVERGENT B0 ;  /* 0x0000000000007941 */ /* 0x000fea0003800200 */
.L_x_1892:
        /* <DEDUP_REMOVED lines=29> */
.L_x_1895:
[----:B------:R-:W-:Y:S05]  /*1040*/  BSYNC.RECONVERGENT B0 ;  /* 0x0000000000007941 */ /* 0x000fea0003800200 */
.L_x_1894:
        /* <DEDUP_REMOVED lines=29> */
.L_x_1897:
[----:B------:R-:W-:Y:S05]  /*1220*/  BSYNC.RECONVERGENT B0 ;  /* 0x0000000000007941 */ /* 0x000fea0003800200 */
.L_x_1896:
        /* <DEDUP_REMOVED lines=29> */
.L_x_1899:
[----:B------:R-:W-:Y:S05]  /*1400*/  BSYNC.RECONVERGENT B0 ;  /* 0x0000000000007941 */ /* 0x000fea0003800200 */
.L_x_1898:
        /* <DEDUP_REMOVED lines=18> */
.L_x_1902:
[----:B------:R-:W-:-:S13]  /*1530*/  ISETP.GE.U32.AND P0, PT, R9, R8, PT ;  /* 0x000000080900720c */ /* 0x000fda0003f06070 */
[----:B------:R-:W-:Y:S05]  /*1540*/  @P0 BRA `(.L_x_1904) ;  /* 0x0000000000300947 */ /* 0x000fea0003800000 */
[----:B0-----:R-:W0:Y:S01]  /*1550*/  LDC.64 R2, c[0x0][0x388] ;  /* 0x0000e200ff027b82 */ /* 0x001e220000000a00 */
[----:B-----5:R-:W-:Y:S02]  /*1560*/  IADD3 R13, PT, PT, R0, R9, RZ ;  /* 0x00000009000d7210 */ /* 0x020fe40007ffe0ff */
[----:B------:R-:W-:-:S03]  /*1570*/  IADD3 R9, PT, PT, R9, 0x80, RZ ;  /* 0x0000008009097810 */ /* 0x000fc60007ffe0ff */
[----:B0-----:R-:W-:-:S05]  /*1580*/  IMAD.WIDE.U32 R2, R13, 0x4, R2 ;  /* 0x000000040d027825 */ /* 0x001fca00078e0002 */
[----:B------:R1:W-:Y:S02]  /*1590*/  STG.E desc[UR4][R2.64], R11 ;  /* 0x0000000b02007986 */ /* 0x0003e4000c101904 */
.L_x_1903:
[----:B------:R-:W-:-:S13]  /*15a0*/  ISETP.GE.U32.AND P0, PT, R9, R8, PT ;  /* 0x000000080900720c */ /* 0x000fda0003f06070 */
[----:B------:R-:W-:Y:S05]  /*15b0*/  @P0 BRA `(.L_x_1905) ;  /* 0x0000000000340947 */ /* 0x000fea0003800000 */
[----:B01----:R-:W0:Y:S01]  /*15c0*/  LDC.64 R2, c[0x0][0x388] ;  /* 0x0000e200ff027b82 */ /* 0x003e220000000a00 */
[----:B------:R-:W-:Y:S02]  /*15d0*/  IADD3 R11, PT, PT, R0, R9, RZ ;  /* 0x00000009000b7210 */ /* 0x000fe40007ffe0ff */
[----:B------:R-:W-:-:S03]  /*15e0*/  IADD3 R9, PT, PT, R9, 0x80, RZ ;  /* 0x0000008009097810 */ /* 0x000fc60007ffe0ff */
[----:B0-----:R-:W-:-:S05]  /*15f0*/  IMAD.WIDE.U32 R2, R11, 0x4, R2 ;  /* 0x000000040b027825 */ /* 0x001fca00078e0002 */
[----:B------:R1:W-:Y:S02]  /*1600*/  STG.E desc[UR4][R2.64], R7 ;  /* 0x0000000702007986 */ /* 0x0003e4000c101904 */
.L_x_1904:
        /* <DEDUP_REMOVED lines=8> */
.L_x_1905:
[----:B------:R-:W-:Y:S05]  /*1690*/  BSYNC.RELIABLE B1 ;  /* 0x0000000000017941 */ /* 0x000fea0003800100 */
.L_x_1901:
[----:B------:R-:W-:-:S13]  /*16a0*/  ISETP.GE.U32.AND P0, PT, R9, R8, PT ;  /* 0x000000080900720c */ /* 0x000fda0003f06070 */
[----:B012---:R-:W0:Y:S01]  /*16b0*/  @!P0 LDC.64 R2, c[0x0][0x388] ;  /* 0x0000e200ff028b82 */ /* 0x007e220000000a00 */
[----:B------:R-:W-:Y:S02]  /*16c0*/  @!P0 IADD3 R7, PT, PT, R0, R9, RZ ;  /* 0x0000000900078210 */ /* 0x000fe40007ffe0ff */
[----:B------:R-:W-:-:S03]  /*16d0*/  @!P0 IADD3 R9, PT, PT, R9, 0x80, RZ ;  /* 0x0000008009098810 */ /* 0x000fc60007ffe0ff */
[----:B0-----:R-:W-:-:S05]  /*16e0*/  @!P0 IMAD.WIDE.U32 R2, R7, 0x4, R2 ;  /* 0x0000000407028825 */ /* 0x001fca00078e0002 */
[----:B------:R2:W-:Y:S02]  /*16f0*/  @!P0 STG.E desc[UR4][R2.64], R12 ;  /* 0x0000000c02008986 */ /* 0x0005e4000c101904 */
.L_x_1906:
[----:B------:R-:W-:Y:S05]  /*1700*/  BSYNC.RECONVERGENT B0 ;  /* 0x0000000000007941 */ /* 0x000fea0003800200 */
.L_x_1900:
        /* <DEDUP_REMOVED lines=8> */
.L_x_1883:
[----:B------:R-:W0:Y:S01]  /*1790*/  S2R R2, SR_TID.X ;  /* 0x0000000000027919 */ /* 0x000e220000002100 */
[----:B------:R-:W1:Y:S02]  /*17a0*/  LDC.64 R4, c[0x0][0x390] ;  /* 0x0000e400ff047b82 */ /* 0x000e640000000a00 */
[----:B-1----:R-:W-:-:S04]  /*17b0*/  IMAD.WIDE.U32 R4, R0, 0x4, R4 ;  /* 0x0000000400047825 */ /* 0x002fc800078e0004 */
[----:B0-----:R-:W-:-:S05]  /*17c0*/  IMAD.WIDE.U32 R16, R2, 0x10, R4 ;  /* 0x0000001002107825 */ /* 0x001fca00078e0004 */
[----:B------:R-:W2:Y:S04]  /*17d0*/  LDG.E.128 R8, desc[UR4][R16.64] ;  /* 0x0000000410087981 */ /* 0x000ea8000c1e1d00 */
[----:B------:R0:W3:Y:S01]  /*17e0*/  LDG.E.128 R4, desc[UR4][R16.64+0x800] ;  /* 0x0008000410047981 */ /* 0x0000e2000c1e1d00 */
[----:B------:R-:W-:-:S05]  /*17f0*/  HFMA2 R12, -RZ, RZ, 1.75, 0 ;  /* 0x3f000000ff0c7431 */ /* 0x000fca00000001ff */
[-C--:B--2---:R-:W-:Y:S01]  /*1800*/  FFMA.FTZ R3, |R8|, -R12.reuse, 0.5 ;  /* 0x3f00000008037423 */ /* 0x084fe20000010a0c */
[-C--:B------:R-:W-:Y:S01]  /*1810*/  FFMA.FTZ R19, |R9|, -R12.reuse, 0.5 ;  /* 0x3f00000009137423 */ /* 0x080fe20000010a0c */
[-C--:B------:R-:W-:Y:S01]  /*1820*/  FFMA.FTZ R14, |R10|, -R12.reuse, 0.5 ;  /* 0x3f0000000a0e7423 */ /* 0x080fe20000010a0c */
[C---:B------:R-:W-:Y:S01]  /*1830*/  FSETP.GT.FTZ.AND P2, PT, |R8|.reuse, 0.56000000238418579102, PT ;  /* 0x3f0f5c290800780b */ /* 0x040fe20003f54200 */
[----:B------:R-:W1:Y:S01]  /*1840*/  MUFU.RSQ R18, R3 ;  /* 0x0000000300127308 */ /* 0x000e620000001400 */
[----:B------:R-:W-:Y:S01]  /*1850*/  FSETP.NEU.FTZ.AND P0, PT, |R8|, 1, PT ;  /* 0x3f8000000800780b */ /* 0x000fe20003f1d200 */
[----:B0-----:R-:W-:Y:S01]  /*1860*/  FFMA.FTZ R16, |R11|, -R12, 0.5 ;  /* 0x3f0000000b107423 */ /* 0x001fe20000010a0c */
[----:B------:R-:W-:Y:S02]  /*1870*/  FSETP.GT.FTZ.AND P1, PT, |R9|, 0.56000000238418579102, PT ;  /* 0x3f0f5c290900780b */ /* 0x000fe40003f34200 */
[----:B------:R-:W-:Y:S02]  /*1880*/  FSETP.GT.FTZ.AND P3, PT, |R11|, 0.56000000238418579102, PT ;  /* 0x3f0f5c290b00780b */ /* 0x000fe40003f74200 */
[----:B------:R-:W-:Y:S01]  /*1890*/  FSETP.NEU.FTZ.AND P4, PT, |R9|, 1, PT ;  /* 0x3f8000000900780b */ /* 0x000fe20003f9d200 */
[----:B------:R-:W0:Y:S01]  /*18a0*/  MUFU.RSQ R20, R19 ;  /* 0x0000001300147308 */ /* 0x000e220000001400 */
[----:B------:R-:W-:-:S02]  /*18b0*/  FSETP.NEU.FTZ.AND P5, PT, |R10|, 1, PT ;  /* 0x3f8000000a00780b */ /* 0x000fc40003fbd200 */
[----:B------:R-:W-:-:S05]  /*18c0*/  FSETP.NEU.FTZ.AND P6, PT, |R11|, 1, PT ;  /* 0x3f8000000b00780b */ /* 0x000fca0003fdd200 */
[----:B------:R-:W2:Y:S01]  /*18d0*/  MUFU.RSQ R15, R14 ;  /* 0x0000000e000f7308 */ /* 0x000ea20000001400 */
[----:B-1----:R-:W-:Y:S01]  /*18e0*/  FMUL.FTZ R13, R3, R18 ;  /* 0x00000012030d7220 */ /* 0x002fe20000410000 */
[----:B------:R-:W-:-:S04]  /*18f0*/  FMUL.FTZ R18, R18, -0.5 ;  /* 0xbf00000012127820 */ /* 0x000fc80000410000 */
[----:B------:R-:W-:Y:S02]  /*1900*/  FFMA.FTZ R18, R13, R18, 0.5 ;  /* 0x3f0000000d127423 */ /* 0x000fe40000010012 */
[----:B------:R-:W1:Y:S01]  /*1910*/  MUFU.RSQ R17, R16 ;  /* 0x0000001000117308 */ /* 0x000e620000001400 */
[----:B0-----:R-:W-:Y:S01]  /*1920*/  FMUL.FTZ R3, R19, R20 ;  /* 0x0000001413037220 */ /* 0x001fe20000410000 */
[----:B------:R-:W-:Y:S01]  /*1930*/  FFMA.FTZ R18, R13, R18, R13 ;  /* 0x000000120d127223 */ /* 0x000fe2000001000d */
[----:B------:R-:W-:Y:S01]  /*1940*/  FMUL.FTZ R20, R20, -0.5 ;  /* 0xbf00000014147820 */ /* 0x000fe20000410000 */
[----:B------:R-:W-:-:S03]  /*1950*/  FADD.FTZ R13, |R8|, -RZ ;  /* 0x800000ff080d7221 */ /* 0x000fc60000010200 */
[----:B------:R-:W-:Y:S01]  /*1960*/  @P2 FSEL R13, R18, RZ, P0 ;  /* 0x000000ff120d2208 */ /* 0x000fe20000000000 */
[----:B------:R-:W-:Y:S01]  /*1970*/  FFMA.FTZ R20, R3, R20, 0.5 ;  /* 0x3f00000003147423 */ /* 0x000fe20000010014 */
[----:B--2---:R-:W-:Y:S01]  /*1980*/  FMUL.FTZ R19, R14, R15 ;  /* 0x0000000f0e137220 */ /* 0x004fe20000410000 */
[----:B------:R-:W-:Y:S02]  /*1990*/  FSETP.GT.FTZ.AND P0, PT, |R10|, 0.56000000238418579102, PT ;  /* 0x3f0f5c290a00780b */ /* 0x000fe40003f14200 */
[----:B------:R-:W-:Y:S01]  /*19a0*/  LOP3.LUT R13, R13, 0x80000000, R8, 0xb8, !PT ;  /* 0x800000000d0d7812 */ /* 0x000fe200078eb808 */
[----:B------:R-:W-:Y:S01]  /*19b0*/  FFMA.FTZ R18, R3, R20, R3 ;  /* 0x0000001403127223 */ /* 0x000fe20000010003 */
[----:B------:R-:W-:Y:S01]  /*19c0*/  MOV R3, 0x3d10ecef ;  /* 0x3d10ecef00037802 */ /* 0x000fe20000000f00 */
[----:B------:R-:W-:Y:S02]  /*19d0*/  FMUL.FTZ R20, R15, -0.5 ;  /* 0xbf0000000f147820 */ /* 0x000fe40000410000 */
[----:B------:R-:W-:Y:S01]  /*19e0*/  FMUL.FTZ R14, R13, R13 ;  /* 0x0000000d0d0e7220 */ /* 0x000fe20000410000 */
[----:B-1----:R-:W-:Y:S01]  /*19f0*/  FMUL.FTZ R21, R16, R17 ;  /* 0x0000001110157220 */ /* 0x002fe20000410000 */
[----:B------:R-:W-:Y:S01]  /*1a00*/  FFMA.FTZ R20, R19, R20, 0.5 ;  /* 0x3f00000013147423 */ /* 0x000fe20000010014 */
[----:B------:R-:W-:Y:S01]  /*1a10*/  FMUL.FTZ R22, R17, -0.5 ;  /* 0xbf00000011167820 */ /* 0x000fe20000410000 */
[C---:B------:R-:W-:Y:S01]  /*1a20*/  FFMA.FTZ R15, R14.reuse, R3, 0.016980519518256187439 ;  /* 0x3c8b1abb0e0f7423 */ /* 0x040fe20000010003 */
[----:B------:R-:W-:Y:S01]  /*1a30*/  FADD.FTZ R16, |R9|, -RZ ;  /* 0x800000ff09107221 */ /* 0x000fe20000010200 */
[----:B------:R-:W-:Y:S01]  /*1a40*/  FFMA.FTZ R20, R19, R20, R19 ;  /* 0x0000001413147223 */ /* 0x000fe20000010013 */
[C---:B------:R-:W-:Y:S01]  /*1a50*/  FFMA.FTZ R22, R21.reuse, R22, 0.5 ;  /* 0x3f00000015167423 */ /* 0x040fe20000010016 */
[----:B------:R-:W-:Y:S01]  /*1a60*/  FFMA.FTZ R15, R14, R15, 0.030762933194637298584 ;  /* 0x3cfc028c0e0f7423 */ /* 0x000fe2000001000f */
[----:B------:R-:W-:Y:S01]  /*1a70*/  @P1 FSEL R16, R18, RZ, P4 ;  /* 0x000000ff12101208 */ /* 0x000fe20002000000 */
[----:B------:R-:W-:Y:S01]  /*1a80*/  FADD.FTZ R17, |R10|, -RZ ;  /* 0x800000ff0a117221 */ /* 0x000fe20000010200 */
[----:B------:R-:W-:Y:S01]  /*1a90*/  @P0 FSEL R17, R20, RZ, P5 ;  /* 0x000000ff14110208 */ /* 0x000fe20002800000 */
[C---:B------:R-:W-:Y:S01]  /*1aa0*/  FFMA.FTZ R15, R14.reuse, R15, 0.044709417968988418579 ;  /* 0x3d3721390e0f7423 */ /* 0x040fe2000001000f */
[----:B------:R-:W-:Y:S01]  /*1ab0*/  FFMA.FTZ R22, R21, R22, R21 ;  /* 0x0000001615167223 */ /* 0x000fe20000010015 */
[----:B------:R-:W-:Y:S01]  /*1ac0*/  FSETP.GT.FTZ.AND P5, PT, R9, 0.56000000238418579102, PT ;  /* 0x3f0f5c290900780b */ /* 0x000fe20003fb4000 */
[----:B------:R-:W-:Y:S01]  /*1ad0*/  FADD.FTZ R18, |R11|, -RZ ;  /* 0x800000ff0b127221 */ /* 0x000fe20000010200 */
[----:B------:R-:W-:Y:S01]  /*1ae0*/  FFMA.FTZ R15, R14, R15, 0.074989043176174163818 ;  /* 0x3d9993db0e0f7423 */ /* 0x000fe2000001000f */
[----:B------:R-:W-:Y:S01]  /*1af0*/  LOP3.LUT R9, R16, 0x80000000, R9, 0xb8, !PT ;  /* 0x8000000010097812 */ /* 0x000fe200078eb809 */
[----:B------:R-:W-:Y:S01]  /*1b00*/  HFMA2 R16, -RZ, RZ, 1.9599609375, 20144 ;  /* 0x3fd774ebff107431 */ /* 0x000fe200000001ff */
[----:B------:R-:W-:Y:S01]  /*1b10*/  FSETP.GT.FTZ.AND P4, PT, R8, 0.56000000238418579102, PT ;  /* 0x3f0f5c290800780b */ /* 0x000fe20003f94000 */
[----:B------:R-:W-:Y:S01]  /*1b20*/  FFMA.FTZ R15, R14, R15, 0.16666707396507263184 ;  /* 0x3e2aaac60e0f7423 */ /* 0x000fe2000001000f */
[----:B------:R-:W-:Y:S01]  /*1b30*/  @P3 FSEL R18, R22, RZ, P6 ;  /* 0x000000ff16123208 */ /* 0x000fe20003000000 */
[----:B------:R-:W-:Y:S01]  /*1b40*/  FMUL.FTZ R22, R9, R9 ;  /* 0x0000000909167220 */ /* 0x000fe20000410000 */
[----:B------:R-:W-:Y:S01]  /*1b50*/  FSETP.GT.FTZ.AND P6, PT, R10, 0.56000000238418579102, PT ;  /* 0x3f0f5c290a00780b */ /* 0x000fe20003fd4000 */
[----:B------:R-:W-:Y:S01]  /*1b60*/  FMUL.FTZ R8, R14, R15 ;  /* 0x0000000f0e087220 */ /* 0x000fe20000410000 */
[----:B------:R-:W-:-:S02]  /*1b70*/  LOP3.LUT R15, R17, 0x80000000, R10, 0xb8, !PT ;  /* 0x80000000110f7812 */ /* 0x000fc400078eb80a */
[----:B------:R-:W-:Y:S01]  /*1b80*/  LOP3.LUT R14, R18, 0x80000000, R11, 0xb8, !PT ;  /* 0x80000000120e7812 */ /* 0x000fe200078eb80b */
[----:B------:R-:W-:Y:S01]  /*1b90*/  FFMA.FTZ R8, R13, R8, R13 ;  /* 0x000000080d087223 */ /* 0x000fe2000001000d */
[----:B------:R-:W-:Y:S01]  /*1ba0*/  FFMA.FTZ R13, R22, R3, 0.016980519518256187439 ;  /* 0x3c8b1abb160d7423 */ /* 0x000fe20000010003 */
[----:B------:R-:W-:Y:S02]  /*1bb0*/  FMUL.FTZ R10, R15, R15 ;  /* 0x0000000f0f0a7220 */ /* 0x000fe40000410000 */
[----:B------:R-:W-:Y:S01]  /*1bc0*/  FMUL.FTZ R20, R14, R14 ;  /* 0x0000000e0e147220 */ /* 0x000fe20000410000 */
[----:B------:R-:W-:Y:S01]  /*1bd0*/  FFMA.FTZ R19, R22, R13, 0.030762933194637298584 ;  /* 0x3cfc028c16137423 */ /* 0x000fe2000001000d */
[----:B---3--:R-:W-:Y:S01]  /*1be0*/  FFMA.FTZ R13, |R4|, -R12, 0.5 ;  /* 0x3f000000040d7423 */ /* 0x008fe20000010a0c */
[-C--:B------:R-:W-:Y:S01]  /*1bf0*/  FFMA.FTZ R21, R10, R3.reuse, 0.016980519518256187439 ;  /* 0x3c8b1abb0a157423 */ /* 0x080fe20000010003 */
[----:B------:R-:W-:Y:S01]  /*1c00*/  FFMA.FTZ R23, R20, R3, 0.016980519518256187439 ;  /* 0x3c8b1abb14177423 */ /* 0x000fe20000010003 */
[----:B------:R-:W-:Y:S01]  /*1c10*/  FFMA.FTZ R19, R22, R19, 0.044709417968988418579 ;  /* 0x3d37213916137423 */ /* 0x000fe20000010013 */
[----:B------:R-:W0:Y:S01]  /*1c20*/  MUFU.RSQ R18, R13 ;  /* 0x0000000d00127308 */ /* 0x000e220000001400 */
[----:B------:R-:W-:Y:S01]  /*1c30*/  FFMA.FTZ R21, R10, R21, 0.030762933194637298584 ;  /* 0x3cfc028c0a157423 */ /* 0x000fe20000010015 */
[----:B------:R-:W-:Y:S01]  /*1c40*/  FFMA.FTZ R23, R20, R23, 0.030762933194637298584 ;  /* 0x3cfc028c14177423 */ /* 0x000fe20000010017 */
[----:B------:R-:W-:Y:S01]  /*1c50*/  FFMA.FTZ R19, R22, R19, 0.074989043176174163818 ;  /* 0x3d9993db16137423 */ /* 0x000fe20000010013 */
[----:B------:R-:W-:Y:S01]  /*1c60*/  FADD.FTZ R17, -R8, -RZ ;  /* 0x800000ff08117221 */ /* 0x000fe20000010100 */
[----:B------:R-:W-:Y:S01]  /*1c70*/  FFMA.FTZ R21, R10, R21, 0.044709417968988418579 ;  /* 0x3d3721390a157423 */ /* 0x000fe20000010015 */
[----:B------:R-:W-:Y:S01]  /*1c80*/  FFMA.FTZ R23, R20, R23, 0.044709417968988418579 ;  /* 0x3d37213914177423 */ /* 0x000fe20000010017 */
[----:B------:R-:W-:-:S02]  /*1c90*/  FFMA.FTZ R19, R22, R19, 0.16666707396507263184 ;  /* 0x3e2aaac616137423 */ /* 0x000fc40000010013 */
[----:B------:R-:W-:Y:S01]  /*1ca0*/  FSEL R17, R8, R17, P2 ;  /* 0x0000001108117208 */ /* 0x000fe20001000000 */
[----:B------:R-:W-:Y:S01]  /*1cb0*/  FFMA.FTZ R21, R10, R21, 0.074989043176174163818 ;  /* 0x3d9993db0a157423 */ /* 0x000fe20000010015 */
[----:B------:R-:W-:Y:S01]  /*1cc0*/  FFMA.FTZ R23, R20, R23, 0.074989043176174163818 ;  /* 0x3d9993db14177423 */ /* 0x000fe20000010017 */
[----:B------:R-:W-:Y:S02]  /*1cd0*/  FMUL.FTZ R22, R22, R19 ;  /* 0x0000001316167220 */ /* 0x000fe40000410000 */
[----:B------:R-:W-:Y:S01]  /*1ce0*/  @!P4 FFMA.FTZ R8, R16, 0.93318945169448852539, R17 ;  /* 0x3f6ee5811008c823 */ /* 0x000fe20000010011 */
[----:B------:R-:W-:Y:S01]  /*1cf0*/  FFMA.FTZ R21, R10, R21, 0.16666707396507263184 ;  /* 0x3e2aaac60a157423 */ /* 0x000fe20000010015 */
[----:B------:R-:W-:Y:S01]  /*1d00*/  FFMA.FTZ R23, R20, R23, 0.16666707396507263184 ;  /* 0x3e2aaac614177423 */ /* 0x000fe20000010017 */
[----:B------:R-:W-:Y:S01]  /*1d10*/  FFMA.FTZ R9, R9, R22, R9 ;  /* 0x0000001609097223 */ /* 0x000fe20000010009 */
[----:B------:R-:W-:Y:S01]  /*1d20*/  FFMA.FTZ R17, |R5|, -R12, 0.5 ;  /* 0x3f00000005117423 */ /* 0x000fe20000010a0c */
[----:B0-----:R-:W-:Y:S01]  /*1d30*/  FMUL.FTZ R24, R13, R18 ;  /* 0x000000120d187220 */ /* 0x001fe20000410000 */
[----:B------:R-:W-:Y:S01]  /*1d40*/  FMUL.FTZ R19, R18, -0.5 ;  /* 0xbf00000012137820 */ /* 0x000fe20000410000 */
[----:B------:R-:W-:Y:S01]  /*1d50*/  FMUL.FTZ R10, R10, R21 ;  /* 0x000000150a0a7220 */ /* 0x000fe20000410000 */
[----:B------:R-:W-:Y:S01]  /*1d60*/  FMUL.FTZ R23, R20, R23 ;  /* 0x0000001714177220 */ /* 0x000fe20000410000 */
[----:B------:R-:W-:Y:S01]  /*1d70*/  FADD.FTZ R18, -R9, -RZ ;  /* 0x800000ff09127221 */ /* 0x000fe20000010100 */
[----:B------:R-:W0:Y:S01]  /*1d80*/  MUFU.RSQ R20, R17 ;  /* 0x0000001100147308 */ /* 0x000e220000001400 */
[----:B------:R-:W-:Y:S01]  /*1d90*/  FFMA.FTZ R10, R15, R10, R15 ;  /* 0x0000000a0f0a7223 */ /* 0x000fe2000001000f */
[----:B------:R-:W-:Y:S01]  /*1da0*/  FFMA.FTZ R25, R24, R19, 0.5 ;  /* 0x3f00000018197423 */ /* 0x000fe20000010013 */
[----:B------:R-:W-:Y:S01]  /*1db0*/  FSETP.GT.FTZ.AND P4, PT, R11, 0.56000000238418579102, PT ;  /* 0x3f0f5c290b00780b */ /* 0x000fe20003f94000 */
[----:B------:R-:W-:Y:S01]  /*1dc0*/  FFMA.FTZ R11, R14, R23, R14 ;  /* 0x000000170e0b7223 */ /* 0x000fe2000001000e */
[----:B------:R-:W-:Y:S01]  /*1dd0*/  FSEL R19, R9, R18, P1 ;  /* 0x0000001209137208 */ /* 0x000fe20000800000 */
[----:B------:R-:W-:Y:S01]  /*1de0*/  FADD.FTZ R15, -R10, -RZ ;  /* 0x800000ff0a0f7221 */ /* 0x000fe20000010100 */
[-C--:B------:R-:W-:Y:S01]  /*1df0*/  FFMA.FTZ R14, |R6|, -R12.reuse, 0.5 ;  /* 0x3f000000060e7423 */ /* 0x080fe20000010a0c */
[----:B------:R-:W-:Y:S01]  /*1e00*/  FADD.FTZ R22, -R11, -RZ ;  /* 0x800000ff0b167221 */ /* 0x000fe20000010100 */
[----:B------:R-:W-:Y:S01]  /*1e10*/  FFMA.FTZ R18, |R7|, -R12, 0.5 ;  /* 0x3f00000007127423 */ /* 0x000fe20000010a0c */
[----:B------:R-:W-:Y:S01]  /*1e20*/  @!P5 FFMA.FTZ R9, R16, 0.93318945169448852539, R19 ;  /* 0x3f6ee5811009d823 */ /* 0x000fe20000010013 */
[----:B------:R-:W-:Y:S01]  /*1e30*/  FSETP.GT.FTZ.AND P5, PT, |R4|, 0.56000000238418579102, PT ;  /* 0x3f0f5c290400780b */ /* 0x000fe20003fb4200 */
[----:B------:R-:W1:Y:S01]  /*1e40*/  MUFU.RSQ R13, R14 ;  /* 0x0000000e000d7308 */ /* 0x000e620000001400 */
[----:B------:R-:W-:Y:S01]  /*1e50*/  FSEL R21, R10, R15, P0 ;  /* 0x0000000f0a157208 */ /* 0x000fe20000000000 */
[----:B------:R-:W-:Y:S01]  /*1e60*/  FFMA.FTZ R15, R24, R25, R24 ;  /* 0x00000019180f7223 */ /* 0x000fe20000010018 */
[----:B------:R-:W-:Y:S01]  /*1e70*/  FSEL R23, R11, R22, P3 ;  /* 0x000000160b177208 */ /* 0x000fe20001800000 */
[----:B------:R-:W-:Y:S01]  /*1e80*/  @P2 FADD.FTZ R8, R8, R8 ;  /* 0x0000000808082221 */ /* 0x000fe20000010000 */
[----:B------:R-:W-:Y:S01]  /*1e90*/  FSETP.GT.FTZ.AND P2, PT, |R6|, 0.56000000238418579102, PT ;  /* 0x3f0f5c290600780b */ /* 0x000fe20003f54200 */
[----:B------:R-:W-:Y:S01]  /*1ea0*/  @!P6 FFMA.FTZ R10, R16, 0.93318945169448852539, R21 ;  /* 0x3f6ee581100ae823 */ /* 0x000fe20000010015 */
[----:B0-----:R-:W-:Y:S01]  /*1eb0*/  FMUL.FTZ R12, R17, R20 ;  /* 0x00000014110c7220 */ /* 0x001fe20000410000 */
[----:B------:R-:W-:Y:S01]  /*1ec0*/  FMUL.FTZ R19, R20, -0.5 ;  /* 0xbf00000014137820 */ /* 0x000fe20000410000 */
[----:B------:R-:W0:Y:S01]  /*1ed0*/  MUFU.RSQ R21, R18 ;  /* 0x0000001200157308 */ /* 0x000e220000001400 */
[C---:B------:R-:W-:Y:S01]  /*1ee0*/  FSETP.NEU.FTZ.AND P6, PT, |R4|.reuse, 1, PT ;  /* 0x3f8000000400780b */ /* 0x040fe20003fdd200 */
[----:B------:R-:W-:Y:S01]  /*1ef0*/  FADD.FTZ R17, |R4|, -RZ ;  /* 0x800000ff04117221 */ /* 0x000fe20000010200 */
[----:B------:R-:W-:Y:S01]  /*1f00*/  FFMA.FTZ R19, R12, R19, 0.5 ;  /* 0x3f0000000c137423 */ /* 0x000fe20000010013 */
[----:B------:R-:W-:Y:S01]  /*1f10*/  @!P4 FFMA.FTZ R11, R16, 0.93318945169448852539, R23 ;  /* 0x3f6ee581100bc823 */ /* 0x000fe20000010017 */
[----:B------:R-:W-:Y:S01]  /*1f20*/  @P5 FSEL R17, R15, RZ, P6 ;  /* 0x000000ff0f115208 */ /* 0x000fe20003000000 */
[----:B------:R-:W-:Y:S01]  /*1f30*/  @P1 FADD.FTZ R9, R9, R9 ;  /* 0x0000000909091221 */ /* 0x000fe20000010000 */
[----:B------:R-:W-:Y:S01]  /*1f40*/  FSETP.GT.FTZ.AND P4, PT, |R5|, 0.56000000238418579102, PT ;  /* 0x3f0f5c290500780b */ /* 0x000fe20003f94200 */
[----:B------:R-:W-:Y:S01]  /*1f50*/  FFMA.FTZ R19, R12, R19, R12 ;  /* 0x000000130c137223 */ /* 0x000fe2000001000c */
[----:B------:R-:W-:Y:S01]  /*1f60*/  LOP3.LUT R12, R17, 0x80000000, R4, 0xb8, !PT ;  /* 0x80000000110c7812 */ /* 0x000fe200078eb804 */
[----:B-1----:R-:W-:Y:S01]  /*1f70*/  FMUL.FTZ R20, R14, R13 ;  /* 0x0000000d0e147220 */ /* 0x002fe20000410000 */
[----:B------:R-:W-:Y:S01]  /*1f80*/  FMUL.FTZ R13, R13, -0.5 ;  /* 0xbf0000000d0d7820 */ /* 0x000fe20000410000 */
[C---:B------:R-:W-:Y:S01]  /*1f90*/  FSETP.NEU.FTZ.AND P6, PT, |R5|.reuse, 1, PT ;  /* 0x3f8000000500780b */ /* 0x040fe20003fdd200 */
[----:B------:R-:W-:Y:S01]  /*1fa0*/  FADD.FTZ R14, |R5|, -RZ ;  /* 0x800000ff050e7221 */ /* 0x000fe20000010200 */
[----:B------:R-:W-:Y:S01]  /*1fb0*/  FMUL.FTZ R22, R12, R12 ;  /* 0x0000000c0c167220 */ /* 0x000fe20000410000 */
[----:B------:R-:W-:Y:S01]  /*1fc0*/  FFMA.FTZ R13, R20, R13, 0.5 ;  /* 0x3f000000140d7423 */ /* 0x000fe2000001000d */
[C---:B------:R-:W-:Y:S01]  /*1fd0*/  FSETP.GT.FTZ.AND P1, PT, |R7|.reuse, 0.56000000238418579102, PT ;  /* 0x3f0f5c290700780b */ /* 0x040fe20003f34200 */
[----:B------:R-:W-:Y:S01]  /*1fe0*/  FADD.FTZ R24, |R7|, -RZ ;  /* 0x800000ff07187221 */ /* 0x000fe20000010200 */
[----:B0-----:R-:W-:Y:S01]  /*1ff0*/  FMUL.FTZ R18, R18, R21 ;  /* 0x0000001512127220 */ /* 0x001fe20000410000 */
[----:B------:R-:W-:Y:S01]  /*2000*/  FFMA.FTZ R15, R22, R3, 0.016980519518256187439 ;  /* 0x3c8b1abb160f7423 */ /* 0x000fe20000010003 */
[----:B------:R-:W-:Y:S01]  /*2010*/  @P4 FSEL R14, R19, RZ, P6 ;  /* 0x000000ff130e4208 */ /* 0x000fe20003000000 */
[----:B------:R-:W-:Y:S01]  /*2020*/  FMUL.FTZ R21, R21, -0.5 ;  /* 0xbf00000015157820 */ /* 0x000fe20000410000 */
[----:B------:R-:W-:Y:S01]  /*2030*/  FFMA.FTZ R20, R20, R13, R20 ;  /* 0x0000000d14147223 */ /* 0x000fe20000010014 */
[----:B------:R-:W-:Y:S01]  /*2040*/  FFMA.FTZ R15, R22, R15, 0.030762933194637298584 ;  /* 0x3cfc028c160f7423 */ /* 0x000fe2000001000f */
[----:B------:R-:W-:Y:S01]  /*2050*/  LOP3.LUT R13, R14, 0x80000000, R5, 0xb8, !PT ;  /* 0x800000000e0d7812 */ /* 0x000fe200078eb805 */
[----:B------:R-:W-:Y:S01]  /*2060*/  FFMA.FTZ R21, R18, R21, 0.5 ;  /* 0x3f00000012157423 */ /* 0x000fe20000010015 */
[----:B------:R-:W-:Y:S01]  /*2070*/  FSETP.NEU.FTZ.AND P6, PT, |R6|, 1, PT ;  /* 0x3f8000000600780b */ /* 0x000fe20003fdd200 */
[----:B------:R-:W-:Y:S01]  /*2080*/  FFMA.FTZ R15, R22, R15, 0.044709417968988418579 ;  /* 0x3d372139160f7423 */ /* 0x000fe2000001000f */
[----:B------:R-:W-:Y:S01]  /*2090*/  FADD.FTZ R19, |R6|, -RZ ;  /* 0x800000ff06137221 */ /* 0x000fe20000010200 */
[----:B------:R-:W-:Y:S01]  /*20a0*/  FFMA.FTZ R21, R18, R21, R18 ;  /* 0x0000001512157223 */ /* 0x000fe20000010012 */
[----:B------:R-:W-:Y:S01]  /*20b0*/  FMUL.FTZ R18, R13, R13 ;  /* 0x0000000d0d127220 */ /* 0x000fe20000410000 */
[----:B------:R-:W-:Y:S01]  /*20c0*/  FFMA.FTZ R15, R22, R15, 0.074989043176174163818 ;  /* 0x3d9993db160f7423 */ /* 0x000fe2000001000f */
[----:B------:R-:W-:Y:S01]  /*20d0*/  @P2 FSEL R19, R20, RZ, P6 ;  /* 0x000000ff14132208 */ /* 0x000fe20003000000 */
[----:B------:R-:W-:Y:S01]  /*20e0*/  @P0 FADD.FTZ R10, R10, R10 ;  /* 0x0000000a0a0a0221 */ /* 0x000fe20000010000 */
[----:B------:R-:W-:Y:S01]  /*20f0*/  FFMA.FTZ R17, R18, R3, 0.016980519518256187439 ;  /* 0x3c8b1abb12117423 */ /* 0x000fe20000010003 */
[----:B------:R-:W-:Y:S01]  /*2100*/  FFMA.FTZ R15, R22, R15, 0.16666707396507263184 ;  /* 0x3e2aaac6160f7423 */ /* 0x000fe2000001000f */
[----:B------:R-:W-:Y:S01]  /*2110*/  LOP3.LUT R14, R19, 0x80000000, R6, 0xb8, !PT ;  /* 0x80000000130e7812 */ /* 0x000fe200078eb806 */
[----:B------:R-:W-:Y:S01]  /*2120*/  @P3 FADD.FTZ R11, R11, R11 ;  /* 0x0000000b0b0b3221 */ /* 0x000fe20000010000 */
[----:B------:R-:W-:Y:S01]  /*2130*/  FFMA.FTZ R17, R18, R17, 0.030762933194637298584 ;  /* 0x3cfc028c12117423 */ /* 0x000fe20000010011 */
[----:B------:R-:W-:Y:S01]  /*2140*/  FSETP.NEU.FTZ.AND P6, PT, |R7|, 1, PT ;  /* 0x3f8000000700780b */ /* 0x000fe20003fdd200 */
[----:B------:R-:W-:Y:S01]  /*2150*/  FMUL.FTZ R15, R22, R15 ;  /* 0x0000000f160f7220 */ /* 0x000fe20000410000 */
[----:B------:R-:W-:Y:S01]  /*2160*/  FMUL.FTZ R20, R14, R14 ;  /* 0x0000000e0e147220 */ /* 0x000fe20000410000 */
[----:B------:R-:W-:Y:S01]  /*2170*/  FFMA.FTZ R17, R18, R17, 0.044709417968988418579 ;  /* 0x3d37213912117423 */ /* 0x000fe20000010011 */
[----:B------:R-:W-:Y:S01]  /*2180*/  @P1 FSEL R24, R21, RZ, P6 ;  /* 0x000000ff15181208 */ /* 0x000fe20003000000 */
[----:B------:R-:W-:Y:S01]  /*2190*/  FFMA.FTZ R12, R12, R15, R12 ;  /* 0x0000000f0c0c7223 */ /* 0x000fe2000001000c */
[----:B------:R-:W-:Y:S01]  /*21a0*/  FSETP.GT.FTZ.AND P6, PT, R4, 0.56000000238418579102, PT ;  /* 0x3f0f5c290400780b */ /* 0x000fe20003fd4000 */
[----:B------:R-:W-:Y:S01]  /*21b0*/  FFMA.FTZ R17, R18, R17, 0.074989043176174163818 ;  /* 0x3d9993db12117423 */ /* 0x000fe20000010011 */
[----:B------:R-:W-:Y:S01]  /*21c0*/  FFMA.FTZ R19, R20, R3, 0.016980519518256187439 ;  /* 0x3c8b1abb14137423 */ /* 0x000fe20000010003 */
[----:B------:R-:W-:Y:S01]  /*21d0*/  FADD.FTZ R15, -R12, -RZ ;  /* 0x800000ff0c0f7221 */ /* 0x000fe20000010100 */
[----:B------:R-:W-:Y:S01]  /*21e0*/  LOP3.LUT R24, R24, 0x80000000, R7, 0xb8, !PT ;  /* 0x8000000018187812 */ /* 0x000fe200078eb807 */
[----:B------:R-:W-:Y:S01]  /*21f0*/  FFMA.FTZ R17, R18, R17, 0.16666707396507263184 ;  /* 0x3e2aaac612117423 */ /* 0x000fe20000010011 */
[----:B------:R-:W-:-:S02]  /*2200*/  FFMA.FTZ R19, R20, R19, 0.030762933194637298584 ;  /* 0x3cfc028c14137423 */ /* 0x000fc40000010013 */
[----:B------:R-:W-:Y:S01]  /*2210*/  FSEL R15, R12, R15, P5 ;  /* 0x0000000f0c0f7208 */ /* 0x000fe20002800000 */
[----:B------:R-:W-:Y:S01]  /*2220*/  FMUL.FTZ R18, R18, R17 ;  /* 0x0000001112127220 */ /* 0x000fe20000410000 */
[----:B------:R-:W-:Y:S01]  /*2230*/  FMUL.FTZ R4, R24, R24 ;  /* 0x0000001818047220 */ /* 0x000fe20000410000 */
[----:B------:R-:W-:Y:S02]  /*2240*/  FFMA.FTZ R19, R20, R19, 0.044709417968988418579 ;  /* 0x3d37213914137423 */ /* 0x000fe40000010013 */
[----:B------:R-:W-:Y:S01]  /*2250*/  FFMA.FTZ R13, R13, R18, R13 ;  /* 0x000000120d0d7223 */ /* 0x000fe2000001000d */
[----:B------:R-:W-:Y:S01]  /*2260*/  FFMA.FTZ R3, R4, R3, 0.016980519518256187439 ;  /* 0x3c8b1abb04037423 */ /* 0x000fe20000010003 */
[----:B------:R-:W-:Y:S01]  /*2270*/  @!P6 FFMA.FTZ R12, R16, 0.93318945169448852539, R15 ;  /* 0x3f6ee581100ce823 */ /* 0x000fe2000001000f */
[----:B------:R-:W-:Y:S01]  /*2280*/  FSETP.GT.FTZ.AND P6, PT, R5, 0.56000000238418579102, PT ;  /* 0x3f0f5c290500780b */ /* 0x000fe20003fd4000 */
[----:B------:R-:W-:Y:S01]  /*2290*/  FFMA.FTZ R19, R20, R19, 0.074989043176174163818 ;  /* 0x3d9993db14137423 */ /* 0x000fe20000010013 */
[----:B------:R-:W-:Y:S01]  /*22a0*/  FFMA.FTZ R3, R4, R3, 0.030762933194637298584 ;  /* 0x3cfc028c04037423 */ /* 0x000fe20000010003 */
[----:B------:R-:W-:Y:S01]  /*22b0*/  FADD.FTZ R18, -R13, -RZ ;  /* 0x800000ff0d127221 */ /* 0x000fe20000010100 */
[----:B------:R-:W-:Y:S01]  /*22c0*/  @P5 FADD.FTZ R12, R12, R12 ;  /* 0x0000000c0c0c5221 */ /* 0x000fe20000010000 */
[----:B------:R-:W-:Y:S01]  /*22d0*/  FFMA.FTZ R19, R20, R19, 0.16666707396507263184 ;  /* 0x3e2aaac614137423 */ /* 0x000fe20000010013 */
[----:B------:R-:W-:-:S02]  /*22e0*/  FFMA.FTZ R15, R4, R3, 0.044709417968988418579 ;  /* 0x3d372139040f7423 */ /* 0x000fc40000010003 */
[----:B------:R-:W-:Y:S01]  /*22f0*/  FSEL R3, R13, R18, P4 ;  /* 0x000000120d037208 */ /* 0x000fe20002000000 */
[----:B------:R-:W-:Y:S01]  /*2300*/  FMUL.FTZ R5, R20, R19 ;  /* 0x0000001314057220 */ /* 0x000fe20000410000 */
[----:B------:R-:W-:Y:S01]  /*2310*/  FFMA.FTZ R15, R4, R15, 0.074989043176174163818 ;  /* 0x3d9993db040f7423 */ /* 0x000fe2000001000f */
[----:B------:R-:W0:Y:S02]  /*2320*/  LDC.64 R18, c[0x0][0x388] ;  /* 0x0000e200ff127b82 */ /* 0x000e240000000a00 */
[----:B------:R-:W-:Y:S01]  /*2330*/  FFMA.FTZ R14, R14, R5, R14 ;  /* 0x000000050e0e7223 */ /* 0x000fe2000001000e */
[----:B------:R-:W-:Y:S01]  /*2340*/  @!P6 FFMA.FTZ R13, R16, 0.93318945169448852539, R3 ;  /* 0x3f6ee581100de823 */ /* 0x000fe20000010003 */
[----:B------:R-:W-:Y:S01]  /*2350*/  FSETP.GT.FTZ.AND P6, PT, R6, 0.56000000238418579102, PT ;  /* 0x3f0f5c290600780b */ /* 0x000fe20003fd4000 */
[----:B------:R-:W-:Y:S01]  /*2360*/  FFMA.FTZ R15, R4, R15, 0.16666707396507263184 ;  /* 0x3e2aaac6040f7423 */ /* 0x000fe2000001000f */
[----:B------:R-:W-:Y:S01]  /*2370*/  FADD.FTZ R3, -R14, -RZ ;  /* 0x800000ff0e037221 */ /* 0x000fe20000010100 */
[----:B------:R-:W-:-:S02]  /*2380*/  @P4 FADD.FTZ R13, R13, R13 ;  /* 0x0000000d0d0d4221 */ /* 0x000fc40000010000 */
[----:B------:R-:W-:Y:S02]  /*2390*/  FMUL.FTZ R15, R4, R15 ;  /* 0x0000000f040f7220 */ /* 0x000fe40000410000 */
[----:B------:R-:W-:Y:S02]  /*23a0*/  FSEL R3, R14, R3, P2 ;  /* 0x000000030e037208 */ /* 0x000fe40001000000 */
[----:B------:R-:W-:-:S04]  /*23b0*/  FFMA.FTZ R15, R24, R15, R24 ;  /* 0x0000000f180f7223 */ /* 0x000fc80000010018 */
[----:B------:R-:W-:Y:S01]  /*23c0*/  @!P6 FFMA.FTZ R14, R16, 0.93318945169448852539, R3 ;  /* 0x3f6ee581100ee823 */ /* 0x000fe20000010003 */
[----:B------:R-:W-:Y:S01]  /*23d0*/  FSETP.GT.FTZ.AND P6, PT, R7, 0.56000000238418579102, PT ;  /* 0x3f0f5c290700780b */ /* 0x000fe20003fd4000 */
[----:B------:R-:W-:Y:S02]  /*23e0*/  FADD.FTZ R4, -R15, -RZ ;  /* 0x800000ff0f047221 */ /* 0x000fe40000010100 */
[----:B------:R-:W-:-:S03]  /*23f0*/  @P2 FADD.FTZ R14, R14, R14 ;  /* 0x0000000e0e0e2221 */ /* 0x000fc60000010000 */
[----:B------:R-:W-:Y:S01]  /*2400*/  FSEL R3, R15, R4, P1 ;  /* 0x000000040f037208 */ /* 0x000fe20000800000 */
[----:B0-----:R-:W-:-:S06]  /*2410*/  IMAD.WIDE.U32 R18, R0, 0x4, R18 ;  /* 0x0000000400127825 */ /* 0x001fcc00078e0012 */
[----:B------:R-:W-:Y:S01]  /*2420*/  @!P6 FFMA.FTZ R15, R16, 0.93318945169448852539, R3 ;  /* 0x3f6ee581100fe823 */ /* 0x000fe20000010003 */
[----:B------:R-:W-:-:S04]  /*2430*/  IMAD.WIDE.U32 R18, R2, 0x10, R18 ;  /* 0x0000001002127825 */ /* 0x000fc800078e0012 */
[----:B------:R-:W-:Y:S01]  /*2440*/  @P1 FADD.FTZ R15, R15, R15 ;  /* 0x0000000f0f0f1221 */ /* 0x000fe20000010000 */
[----:B------:R-:W-:Y:S04]  /*2450*/  STG.E.128 desc[UR4][R18.64], R8 ;  /* 0x0000000812007986 */ /* 0x000fe8000c101d04 */
[----:B------:R-:W-:Y:S01]  /*2460*/  STG.E.128 desc[UR4][R18.64+0x800], R12 ;  /* 0x0008000c12007986 */ /* 0x000fe2000c101d04 */
[----:B------:R-:W-:Y:S05]  /*2470*/  EXIT ;  /* 0x000000000000794d */ /* 0x000fea0003800000 */
.L_x_1907:
        /* <DEDUP_REMOVED lines=16> */
.L_x_13822:


//--------------------- .text._ZN2at6native29vectorized_elementwise_kernelILi8EZZZNS0_16acos_kernel_cudaERNS_18TensorIteratorBaseEENKUlvE0_clEvENKUlvE0_clEvEUlfE_St5arrayIPcLm2EEEEviT0_T1_ --------------------------
	.section	.text._ZN2at6native29vectorized_elementwise_kernelILi8EZZZNS0_16acos_kernel_cudaERNS_18TensorIteratorBaseEENKUlvE0_clEvENKUlvE0_clEvEUlfE_St5arrayIPcLm2EEEEviT0_T1_,"ax",@progbits
	.align	128
        .global         _ZN2at6native29vectorized_elementwise_kernelILi8EZZZNS0_16acos_kernel_cudaERNS_18TensorIteratorBaseEENKUlvE0_clEvENKUlvE0_clEvEUlfE_St5arrayIPcLm2EEEEviT0_T1_
        .type           _ZN2at6native29vectorized_elementwise_kernelILi8EZZZNS0_16acos_kernel_cudaERNS_18TensorIteratorBaseEENKUlvE0_clEvENKUlvE0_clEvEUlfE_St5arrayIPcLm2EEEEviT0_T1_,@function
        .size           _ZN2at6native29vectorized_elementwise_kernelILi8EZZZNS0_16acos_kernel_cudaERNS_18TensorIteratorBaseEENKUlvE0_clEvENKUlvE0_clEvEUlfE_St5arrayIPcLm2EEEEviT0_T1_,(.L_x_13823 - _ZN2at6native29vectorized_elementwise_kernelILi8EZZZNS0_16acos_kernel_cudaERNS_18TensorIteratorBaseEENKUlvE0_clEvENKUlvE0_clEvEUlfE_St5arrayIPcLm2EEEEviT0_T1_)
        .other          _ZN2at6native29vectorized_elementwise_kernelILi8EZZZNS0_16acos_kernel_cudaERNS_18TensorIteratorBaseEENKUlvE0_clEvENKUlvE0_clEvEUlfE_St5arrayIPcLm2EEEEviT0_T1_,@"STO_CUDA_ENTRY STV_DEFAULT"
_ZN2at6native29vectorized_elementwise_kernelILi8EZZZNS0_16acos_kernel_cudaERNS_18TensorIteratorBaseEENKUlvE0_clEvENKUlvE0_clEvEUlfE_St5arrayIPcLm2EEEEviT0_T1_:
.text._ZN2at6native29vectorized_elementwise_kernelILi8EZZZNS0_16acos_kernel_cudaERNS_18TensorIteratorBaseEENKUlvE0_clEvENKUlvE0_clEvEUlfE_St5arrayIPcLm2EEEEviT0_T1_:
[----:B------:R-:W-:Y:S01]  /*0000*/  LDC R1, c[0x0][0x37c] ;  /* 0x0000df00ff017b82 */ /* 0x000fe20000000800 */
[----:B------:R-:W-:Y:S05]  /*0010*/  EXIT ;  /* 0x000000000000794d */ /* 0x000fea0003800000 */
.L_x_1908:
        /* <DEDUP_REMOVED lines=14> */
.L_x_13823:


//--------------------- .text._ZN2at6native18elementwise_kernelILi128ELi4EZNS0_15gpu_kernel_implIZZZNS0_16acos_kernel_cudaERNS_18TensorIteratorBaseEENKUlvE0_clEvENKUlvE_clEvEUldE_EEvS4_RKT_EUliE_EEviT1_ --------------------------
	.section	.text._ZN2at6native18elementwise_kernelILi128ELi4EZNS0_15gpu_kernel_implIZZZNS0_16acos_kernel_cudaERNS_18TensorIteratorBaseEENKUlvE0_clEvENKUlvE_clEvEUldE_EEvS4_RKT_EUliE_EEviT1_,"ax",@progbits
	.align	128
        .global         _ZN2at6native18elementwise_kernelILi128ELi4EZNS0_15gpu_kernel_implIZZZNS0_16acos_kernel_cudaERNS_18TensorIteratorBaseEENKUlvE0_clEvENKUlvE_clEvEUldE_EEvS4_RKT_EUliE_EEviT1_
        .type           _ZN2at6native18elementwise_kernelILi128ELi4EZNS0_15gpu_kernel_implIZZZNS0_16acos_kernel_cudaERNS_18TensorIteratorBaseEENKUlvE0_clEvENKUlvE_clEvEUldE_EEvS4_RKT_EUliE_EEviT1_,@function
        .size           _ZN2at6native18elementwise_kernelILi128ELi4EZNS0_15gpu_kernel_implIZZZNS0_16acos_kernel_cudaERNS_18TensorIteratorBaseEENKUlvE0_clEvENKUlvE_clEvEUldE_EEvS4_RKT_EUliE_EEviT1_,(.L_x_13824 - _ZN2at6native18elementwise_kernelILi128ELi4EZNS0_15gpu_kernel_implIZZZNS0_16acos_kernel_cudaERNS_18TensorIteratorBaseEENKUlvE0_clEvENKUlvE_clEvEUldE_EEvS4_RKT_EUliE_EEviT1_)
        .other          _ZN2at6native18elementwise_kernelILi128ELi4EZNS0_15gpu_kernel_implIZZZNS0_16acos_kernel_cudaERNS_18TensorIteratorBaseEENKUlvE0_clEvENKUlvE_clEvEUldE_EEvS4_RKT_EUliE_EEviT1_,@"STO_CUDA_ENTRY STV_DEFAULT"
_ZN2at6native18elementwise_kernelILi128ELi4EZNS0_15gpu_kernel_implIZZZNS0_16acos_kernel_cudaERNS_18TensorIteratorBaseEENKUlvE0_clEvENKUlvE_clEvEUldE_EEvS4_RKT_EUliE_EEviT1_:
.text._ZN2at6native18elementwise_kernelILi128ELi4EZNS0_15gpu_kernel_implIZZZNS0_16acos_kernel_cudaERNS_18TensorIteratorBaseEENKUlvE0_clEvENKUlvE_clEvEUldE_EEvS4_RKT_EUliE_EEviT1_:
        /* <DEDUP_REMOVED lines=319> */
.L_x_1911:
        /* <DEDUP_REMOVED lines=16> */
[----:B--2---:R-:W3:Y:S02]  /*14f0*/  I2F.F64.S16 R2, R2 ;  /* 0x0000000200027312 */ /* 0x004ee40000101c00 */
[----:B---3--:R-:W-:Y:S05]  /*1500*/  BRA `(.L_x_1918) ;  /* 0x0000000c006c7947 */ /* 0x008fea0003800000 */
.L_x_1916:
[----:B------:R-:W2:Y:S02]  /*1510*/  LDG.E.U8 R2, desc[UR36][R4.64] ;  /* 0x0000002404027981 */ /* 0x000ea4000c1e1100 */
[----:B--2---:R-:W3:Y:S02]  /*1520*/  I2F.F64.U16 R2, R2 ;  /* 0x0000000200027312 */ /* 0x004ee40000101800 */
[----:B---3--:R-:W-:Y:S05]  /*1530*/  BRA `(.L_x_1918) ;  /* 0x0000000c00607947 */ /* 0x008fea0003800000 */
.L_x_1915:
[----:B------:R-:W-:-:S09]  /*1540*/  UISETP.NE.AND UP0, UPT, UR4, 0x2, UPT ;  /* 0x000000020400788c */ /* 0x000fd2000bf05270 */
[----:B------:R-:W-:Y:S05]  /*1550*/  BRA.U !UP0, `(.L_x_1919) ;  /* 0x0000000108287547 */ /* 0x000fea000b800000 */
[----:B------:R-:W-:-:S09]  /*1560*/  UISETP.NE.AND UP0, UPT, UR4, 0x3, UPT ;  /* 0x000000030400788c */ /* 0x000fd2000bf05270 */
[----:B------:R-:W-:Y:S05]  /*1570*/  BRA.U !UP0, `(.L_x_1920) ;  /* 0x0000000108147547 */ /* 0x000fea000b800000 */
[----:B------:R-:W-:-:S09]  /*1580*/  UISETP.NE.AND UP0, UPT, UR4, 0x4, UPT ;  /* 0x000000040400788c */ /* 0x000fd2000bf05270 */
[----:B------:R-:W-:Y:S05]  /*1590*/  BRA.U UP0, `(.L_x_1917) ;  /* 0x0000000900bc7547 */ /* 0x000fea000b800000 */
[----:B------:R-:W2:Y:S02]  /*15a0*/  LDG.E.64 R2, desc[UR36][R4.64] ;  /* 0x0000002404027981 */ /* 0x000ea4000c1e1b00 */
[----:B--2---:R-:W3:Y:S02]  /*15b0*/  I2F.F64.S64 R2, R2 ;  /* 0x0000000200027312 */ /* 0x004ee40000301c00 */
[----:B---3--:R-:W-:Y:S05]  /*15c0*/  BRA `(.L_x_1918) ;  /* 0x0000000c003c7947 */ /* 0x008fea0003800000 */
.L_x_1920:
[----:B------:R-:W2:Y:S02]  /*15d0*/  LDG.E R2, desc[UR36][R4.64] ;  /* 0x0000002404027981 */ /* 0x000ea4000c1e1900 */
[----:B--2---:R-:W3:Y:S02]  /*15e0*/  I2F.F64 R2, R2 ;  /* 0x0000000200027312 */ /* 0x004ee40000201c00 */
[----:B---3--:R-:W-:Y:S05]  /*15f0*/  BRA `(.L_x_1918) ;  /* 0x0000000c00307947 */ /* 0x008fea0003800000 */
.L_x_1919:
[----:B------:R-:W2:Y:S02]  /*1600*/  LDG.E.U16 R2, desc[UR36][R4.64] ;  /* 0x0000002404027981 */ /* 0x000ea4000c1e1500 */
[----:B--2---:R-:W3:Y:S02]  /*1610*/  I2F.F64.S16 R2, R2 ;  /* 0x0000000200027312 */ /* 0x004ee40000101c00 */
[----:B---3--:R-:W-:Y:S05]  /*1620*/  BRA `(.L_x_1918) ;  /* 0x0000000c00247947 */ /* 0x008fea0003800000 */
.L_x_1914:
[----:B------:R-:W-:-:S09]  /*1630*/  UISETP.GT.AND UP0, UPT, UR4, 0x6, UPT ;  /* 0x000000060400788c */ /* 0x000fd2000bf04270 */
[----:B------:R-:W-:Y:S05]  /*1640*/  BRA.U UP0, `(.L_x_1921) ;  /* 0x0000000100347547 */ /* 0x000fea000b800000 */
[----:B------:R-:W-:-:S09]  /*1650*/  UISETP.NE.AND UP0, UPT, UR4, 0x5, UPT ;  /* 0x000000050400788c */ /* 0x000fd2000bf05270 */
[----:B------:R-:W-:Y:S05]  /*1660*/  BRA.U !UP0, `(.L_x_1922) ;  /* 0x0000000108187547 */ /* 0x000fea000b800000 */
[----:B------:R-:W-:-:S09]  /*1670*/  UISETP.NE.AND UP0, UPT, UR4, 0x6, UPT ;  /* 0x000000060400788c */ /* 0x000fd2000bf05270 */
[----:B------:R-:W-:Y:S05]  /*1680*/  BRA.U UP0, `(.L_x_1917) ;  /* 0x0000000900807547 */ /* 0x000fea000b800000 */
[----:B------:R-:W2:Y:S02]  /*1690*/  LDG.E R2, desc[UR36][R4.64] ;  /* 0x0000002404027981 */ /* 0x000ea4000c1e1900 */
[----:B--2---:R-:W-:-:S06]  /*16a0*/  FMUL.FTZ R2, R2, 1 ;  /* 0x3f80000002027820 */ /* 0x004fcc0000410000 */
[----:B------:R-:W2:Y:S02]  /*16b0*/  F2F.F64.F32 R2, R2 ;  /* 0x0000000200027310 */ /* 0x000ea40000201800 */
[----:B--2---:R-:W-:Y:S05]  /*16c0*/  BRA `(.L_x_1918) ;  /* 0x0000000800fc7947 */ /* 0x004fea0003800000 */
.L_x_1922:
[----:B------:R-:W2:Y:S02]  /*16d0*/  LDG.E.U16 R0, desc[UR36][R4.64] ;  /* 0x0000002404007981 */ /* 0x000ea4000c1e1500 */
[----:B--2---:R-:W-:-:S05]  /*16e0*/  HADD2.F32 R0, -RZ, R0.H0_H0 ;  /* 0x20000000ff007230 */ /* 0x004fca0000004100 */
[----:B------:R-:W-:-:S04]  /*16f0*/  FMUL.FTZ R0, R0, 1 ;  /* 0x3f80000000007820 */ /* 0x000fc80000410000 */
[----:B------:R2:W3:Y:S02]  /*1700*/  F2F.F64.F32 R2, R0 ;  /* 0x0000000000027310 */ /* 0x0004e40000201800 */
[----:B--23--:R-:W-:Y:S05]  /*1710*/  BRA `(.L_x_1918) ;  /* 0x0000000800e87947 */ /* 0x00cfea0003800000 */
.L_x_1921:
[----:B------:R-:W-:-:S09]  /*1720*/  UISETP.NE.AND UP0, UPT, UR4, 0x7, UPT ;  /* 0x000000070400788c */ /* 0x000fd2000bf05270 */
[----:B------:R-:W-:Y:S05]  /*1730*/  BRA.U !UP0, `(.L_x_1923) ;  /* 0x0000000108347547 */ /* 0x000fea000b800000 */
[----:B------:R-:W-:-:S09]  /*1740*/  UISETP.NE.AND UP0, UPT, UR4, 0x8, UPT ;  /* 0x000000080400788c */ /* 0x000fd2000bf05270 */
[----:B------:R-:W-:Y:S05]  /*1750*/  BRA.U !UP0, `(.L_x_1924) ;  /* 0x0000000108187547 */ /* 0x000fea000b800000 */
[----:B------:R-:W-:-:S09]  /*1760*/  UISETP.NE.AND UP0, UPT, UR4, 0x9, UPT ;  /* 0x000000090400788c */ /* 0x000fd2000bf05270 */
[----:B------:R-:W-:Y:S05]  /*1770*/  BRA.U UP0, `(.L_x_1917) ;  /* 0x0000000900447547 */ /* 0x000fea000b800000 */
[----:B------:R-:W2:Y:S02]  /*1780*/  LDG.E R4, desc[UR36][R4.64] ;  /* 0x0000002404047981 */ /* 0x000ea4000c1e1900 */
[----:B--2---:R-:W-:-:S06]  /*1790*/  FMUL.FTZ R2, R4, 1 ;  /* 0x3f80000004027820 */ /* 0x004fcc0000410000 */
[----:B------:R-:W3:Y:S02]  /*17a0*/  F2F.F64.F32 R2, R2 ;  /* 0x0000000200027310 */ /* 0x000ee40000201800 */
[----:B---3--:R-:W-:Y:S05]  /*17b0*/  BRA `(.L_x_1918) ;  /* 0x0000000800c07947 */ /* 0x008fea0003800000 */
.L_x_1924:
[----:B------:R-:W2:Y:S02]  /*17c0*/  LDG.E.U16 R4, desc[UR36][R4.64] ;  /* 0x0000002404047981 */ /* 0x000ea4000c1e1500 */
[----:B--2---:R-:W-:-:S05]  /*17d0*/  HADD2.F32 R0, -RZ, R4.H0_H0 ;  /* 0x20000004ff007230 */ /* 0x004fca0000004100 */
[----:B------:R-:W-:-:S04]  /*17e0*/  FMUL.FTZ R0, R0, 1 ;  /* 0x3f80000000007820 */ /* 0x000fc80000410000 */
[----:B------:R3:W4:Y:S02]  /*17f0*/  F2F.F64.F32 R2, R0 ;  /* 0x0000000000027310 */ /* 0x0007240000201800 */
[----:B---34-:R-:W-:Y:S05]  /*1800*/  BRA `(.L_x_1918) ;  /* 0x0000000800ac7947 */ /* 0x018fea0003800000 */
.L_x_1923:
[----:B------:R2:W5:Y:S01]  /*1810*/  LDG.E.64 R2, desc[UR36][R4.64] ;  /* 0x0000002404027981 */ /* 0x000562000c1e1b00 */
[----:B------:R-:W-:Y:S05]  /*1820*/  BRA `(.L_x_1918) ;  /* 0x0000000800a47947 */ /* 0x000fea0003800000 */
.L_x_1913:
        /* <DEDUP_REMOVED lines=8> */
[----:B------:R-:W2:Y:S01]  /*18b0*/  LDG.E.U8 R4, desc[UR36][R4.64] ;  /* 0x0000002404047981 */ /* 0x000ea2000c1e1100 */
[----:B------:R-:W-:Y:S02]  /*18c0*/  MOV R2, RZ ;  /* 0x000000ff00027202 */ /* 0x000fe40000000f00 */
[----:B--2---:R-:W-:-:S04]  /*18d0*/  ISETP.NE.AND P0, PT, R4, RZ, PT ;  /* 0x000000ff0400720c */ /* 0x004fc80003f05270 */
[----:B------:R-:W-:Y:S01]  /*18e0*/  FSEL R3, RZ, 1.875, !P0 ;  /* 0x3ff00000ff037808 */ /* 0x000fe20004000000 */
[----:B------:R-:W-:Y:S08]  /*18f0*/  BRA `(.L_x_1918) ;  /* 0x0000000800707947 */ /* 0x000ff00003800000 */
.L_x_1927:
[----:B------:R1:W5:Y:S01]  /*1900*/  LDG.E.64 R2, desc[UR36][R4.64] ;  /* 0x0000002404027981 */ /* 0x000362000c1e1b00 */
[----:B------:R-:W-:Y:S05]  /*1910*/  BRA `(.L_x_1918) ;  /* 0x0000000800687947 */ /* 0x000fea0003800000 */
.L_x_1926:
        /* <DEDUP_REMOVED lines=12> */
[----:B0-----:R-:W-:-:S04]  /*19e0*/  IADD3 R3, PT, PT, -R3, RZ, RZ ;  /* 0x000000ff03037210 */ /* 0x001fc80007ffe1ff */
[----:B------:R-:W-:-:S05]  /*19f0*/  VIADDMNMX.U32 R3, R3, R6, 0x4, !PT ;  /* 0x0000000403037446 */ /* 0x000fca0007800006 */
[----:B------:R-:W-:-:S04]  /*1a00*/  VIADD R3, R3, 0xfffffffc ;  /* 0xfffffffc03037836 */ /* 0x000fc80000000000 */
[----:B------:R-:W-:Y:S01]  /*1a10*/  IMAD.SHL.U32 R7, R3, 0x800000, RZ ;  /* 0x0080000003077824 */ /* 0x000fe200078e00ff */
[C---:B------:R-:W-:Y:S02]  /*1a20*/  SHF.L.U32 R6, R2.reuse, R3, RZ ;  /* 0x0000000302067219 */ /* 0x040fe400000006ff */
[----:B------:R-:W-:Y:S02]  /*1a30*/  IADD3 R3, PT, PT, R2, 0x1000000, RZ ;  /* 0x0100000002037810 */ /* 0x000fe40007ffe0ff */
[----:B------:R-:W-:Y:S02]  /*1a40*/  LEA.HI R6, R6, -R7, RZ, 0x1c ;  /* 0x8000000706067211 */ /* 0x000fe400078fe0ff */
[----:B------:R-:W-:-:S03]  /*1a50*/  SHF.R.S32.HI R3, RZ, 0x8, R3 ;  /* 0x00000008ff037819 */ /* 0x000fc60000011403 */
[----:B------:R-:W-:-:S05]  /*1a60*/  VIADD R6, R6, 0x3c000000 ;  /* 0x3c00000006067836 */ /* 0x000fca0000000000 */
[----:B------:R-:W-:-:S04]  /*1a70*/  LOP3.LUT R3, R6, 0x7f800000, R3, 0xf8, !PT ;  /* 0x7f80000006037812 */ /* 0x000fc800078ef803 */
[----:B------:R-:W-:-:S04]  /*1a80*/  SEL R3, R3, RZ, P0 ;  /* 0x000000ff03037207 */ /* 0x000fc80000000000 */
[----:B------:R-:W-:-:S05]  /*1a90*/  LOP3.LUT R3, R3, 0x80000000, R0, 0xf8, !PT ;  /* 0x8000000003037812 */ /* 0x000fca00078ef800 */
[----:B------:R-:W-:-:S06]  /*1aa0*/  FMUL.FTZ R3, R3, 1 ;  /* 0x3f80000003037820 */ /* 0x000fcc0000410000 */
[----:B------:R-:W1:Y:S02]  /*1ab0*/  F2F.F64.F32 R2, R3 ;  /* 0x0000000300027310 */ /* 0x000e640000201800 */
[----:B-1----:R-:W-:Y:S05]  /*1ac0*/  BRA `(.L_x_1918) ;  /* 0x0000000400fc7947 */ /* 0x002fea0003800000 */
.L_x_1929:
[----:B------:R-:W2:Y:S02]  /*1ad0*/  LDG.E.U8 R3, desc[UR36][R4.64] ;  /* 0x0000002404037981 */ /* 0x000ea4000c1e1100 */
[C---:B--2---:R-:W-:Y:S01]  /*1ae0*/  IMAD.SHL.U32 R2, R3.reuse, 0x2000000, RZ ;  /* 0x0200000003027824 */ /* 0x044fe200078e00ff */
[----:B------:R-:W-:-:S04]  /*1af0*/  SHF.L.U32 R3, R3, 0x8, RZ ;  /* 0x0000000803037819 */ /* 0x000fc800000006ff */
[----:B------:R-:W-:-:S13]  /*1b00*/  ISETP.GT.U32.AND P0, PT, R2, 0x7ffffff, PT ;  /* 0x07ffffff0200780c */ /* 0x000fda0003f04070 */
[C---:B------:R-:W-:Y:S02]  /*1b10*/  @!P0 LOP3.LUT R0, R3.reuse, 0x7f00, RZ, 0xc0, !PT ;  /* 0x00007f0003008812 */ /* 0x040fe400078ec0ff */
[----:B------:R-:W-:Y:S02]  /*1b20*/  @P0 LEA.HI R2, R2, 0x70000000, RZ, 0x1c ;  /* 0x7000000002020811 */ /* 0x000fe400078fe0ff */
[----:B------:R-:W-:Y:S02]  /*1b30*/  @!P0 LOP3.LUT R0, R0, 0x3f000000, RZ, 0xfc, !PT ;  /* 0x3f00000000008812 */ /* 0x000fe400078efcff */
[----:B------:R-:W-:-:S03]  /*1b40*/  PRMT R3, R3, 0x9910, RZ ;  /* 0x0000991003037816 */ /* 0x000fc600000000ff */
[----:B------:R-:W-:Y:S01]  /*1b50*/  @!P0 FADD.FTZ R0, R0, -0.5 ;  /* 0xbf00000000008421 */ /* 0x000fe20000010000 */
[----:B------:R-:W-:-:S05]  /*1b60*/  @P0 FMUL.FTZ R0, R2, 1.9259299443872358531e-34 ;  /* 0x0780000002000820 */ /* 0x000fca0000410000 */
[----:B------:R-:W-:-:S05]  /*1b70*/  LOP3.LUT R0, R0, 0x80000000, R3, 0xf8, !PT ;  /* 0x8000000000007812 */ /* 0x000fca00078ef803 */
[----:B------:R-:W-:-:S04]  /*1b80*/  FMUL.FTZ R0, R0, 1 ;  /* 0x3f80000000007820 */ /* 0x000fc80000410000 */
[----:B------:R1:W2:Y:S02]  /*1b90*/  F2F.F64.F32 R2, R0 ;  /* 0x0000000000027310 */ /* 0x0002a40000201800 */
[----:B-12---:R-:W-:Y:S05]  /*1ba0*/  BRA `(.L_x_1918) ;  /* 0x0000000400c47947 */ /* 0x006fea0003800000 */
.L_x_1928:
[----:B------:R-:W2:Y:S02]  /*1bb0*/  LDG.E.U16 R0, desc[UR36][R4.64] ;  /* 0x0000002404007981 */ /* 0x000ea4000c1e1500 */
[----:B--2---:R-:W-:-:S04]  /*1bc0*/  IMAD.U32 R0, R0, 0x10000, RZ ;  /* 0x0001000000007824 */ /* 0x004fc800078e00ff */
[----:B------:R-:W-:-:S04]  /*1bd0*/  FMUL.FTZ R0, R0, 1 ;  /* 0x3f80000000007820 */ /* 0x000fc80000410000 */
[----:B------:R1:W2:Y:S02]  /*1be0*/  F2F.F64.F32 R2, R0 ;  /* 0x0000000000027310 */ /* 0x0002a40000201800 */
[----:B-12---:R-:W-:Y:S05]  /*1bf0*/  BRA `(.L_x_1918) ;  /* 0x0000000400b07947 */ /* 0x006fea0003800000 */
.L_x_1925:
        /* <DEDUP_REMOVED lines=9> */
[----:B--2---:R-:W1:Y:S02]  /*1c90*/  I2F.F64.U16 R2, R2 ;  /* 0x0000000200027312 */ /* 0x004e640000101800 */
[----:B-1----:R-:W-:Y:S05]  /*1ca0*/  BRA `(.L_x_1918) ;  /* 0x0000000400847947 */ /* 0x002fea0003800000 */
.L_x_1932:
[----:B------:R-:W2:Y:S01]  /*1cb0*/  LDG.E.U8 R4, desc[UR36][R4.64] ;  /* 0x0000002404047981 */ /* 0x000ea2000c1e1100 */
[----:B------:R-:W-:Y:S02]  /*1cc0*/  CS2R R2, SRZ ;  /* 0x0000000000027805 */ /* 0x000fe4000001ff00 */
[----:B--2---:R-:W-:-:S13]  /*1cd0*/  ISETP.NE.AND P0, PT, R4, RZ, PT ;  /* 0x000000ff0400720c */ /* 0x004fda0003f05270 */
[----:B------:R-:W-:Y:S05]  /*1ce0*/  @!P0 BRA `(.L_x_1918) ;  /* 0x0000000400748947 */ /* 0x000fea0003800000 */
[----:B------:R-:W-:-:S13]  /*1cf0*/  ISETP.NE.AND P0, PT, R4, 0x80, PT ;  /* 0x000000800400780c */ /* 0x000fda0003f05270 */
[----:B------:R-:W-:Y:S01]  /*1d00*/  @!P0 IMAD.MOV.U32 R2, RZ, RZ, 0x20000000 ;  /* 0x20000000ff028424 */ /* 0x000fe200078e00ff */
        /* <DEDUP_REMOVED lines=15> */
.L_x_1934:
[----:B------:R-:W-:Y:S05]  /*1e00*/  BSYNC.RECONVERGENT B0 ;  /* 0x0000000000007941 */ /* 0x000fea0003800200 */
.L_x_1933:
[----:B------:R-:W-:Y:S02]  /*1e10*/  SHF.L.U32 R0, R0, 0x14, RZ ;  /* 0x0000001400007819 */ /* 0x000fe400000006ff */
[----:B------:R-:W-:-:S04]  /*1e20*/  LEA R2, R2, 0x3b800000, 0x17 ;  /* 0x3b80000002027811 */ /* 0x000fc800078eb8ff */
[----:B------:R-:W-:-:S05]  /*1e30*/  LOP3.LUT R0, R2, R0, R7, 0xfe, !PT ;  /* 0x0000000002007212 */ /* 0x000fca00078efe07 */
[----:B------:R-:W-:-:S04]  /*1e40*/  FMUL.FTZ R0, R0, 1 ;  /* 0x3f80000000007820 */ /* 0x000fc80000410000 */
[----:B------:R1:W2:Y:S02]  /*1e50*/  F2F.F64.F32 R2, R0 ;  /* 0x0000000000027310 */ /* 0x0002a40000201800 */
[----:B-12---:R-:W-:Y:S05]  /*1e60*/  BRA `(.L_x_1918) ;  /* 0x0000000400147947 */ /* 0x006fea0003800000 */
.L_x_1931:
[----:B------:R-:W2:Y:S01]  /*1e70*/  LDG.E.U8 R4, desc[UR36][R4.64] ;  /* 0x0000002404047981 */ /* 0x000ea2000c1e1100 */
[----:B------:R-:W-:Y:S02]  /*1e80*/  CS2R R2, SRZ ;  /* 0x0000000000027805 */ /* 0x000fe4000001ff00 */
[----:B--2---:R-:W-:-:S13]  /*1e90*/  ISETP.NE.AND P0, PT, R4, RZ, PT ;  /* 0x000000ff0400720c */ /* 0x004fda0003f05270 */
[----:B------:R-:W-:Y:S05]  /*1ea0*/  @!P0 BRA `(.L_x_1918) ;  /* 0x0000000400048947 */ /* 0x000fea0003800000 */
[----:B------:R-:W-:-:S13]  /*1eb0*/  ISETP.NE.AND P0, PT, R4, 0x80, PT ;  /* 0x000000800400780c */ /* 0x000fda0003f05270 */
[----:B------:R-:W-:Y:S02]  /*1ec0*/  @!P0 IMAD.MOV.U32 R2, RZ, RZ, 0x20000000 ;  /* 0x20000000ff028424 */ /* 0x000fe400078e00ff */
        /* <DEDUP_REMOVED lines=15> */
.L_x_1936:
[----:B------:R-:W-:Y:S05]  /*1fc0*/  BSYNC.RECONVERGENT B0 ;  /* 0x0000000000007941 */ /* 0x000fea0003800200 */
.L_x_1935:
[----:B------:R-:W-:Y:S01]  /*1fd0*/  IMAD.SHL.U32 R0, R0, 0x200000, RZ ;  /* 0x0020000000007824 */ /* 0x000fe200078e00ff */
[----:B------:R-:W-:-:S04]  /*1fe0*/  LEA R2, R2, 0x37800000, 0x17 ;  /* 0x3780000002027811 */ /* 0x000fc800078eb8ff */
[----:B------:R-:W-:-:S05]  /*1ff0*/  LOP3.LUT R0, R2, R0, R7, 0xfe, !PT ;  /* 0x0000000002007212 */ /* 0x000fca00078efe07 */
[----:B------:R-:W-:-:S04]  /*2000*/  FMUL.FTZ R0, R0, 1 ;  /* 0x3f80000000007820 */ /* 0x000fc80000410000 */
[----:B------:R1:W2:Y:S02]  /*2010*/  F2F.F64.F32 R2, R0 ;  /* 0x0000000000027310 */ /* 0x0002a40000201800 */
[----:B-12---:R-:W-:Y:S05]  /*2020*/  BRA `(.L_x_1918) ;  /* 0x0000000000a47947 */ /* 0x006fea0003800000 */
.L_x_1930:
[----:B------:R-:W-:-:S09]  /*2030*/  UISETP.NE.AND UP0, UPT, UR4, 0x1c, UPT ;  /* 0x0000001c0400788c */ /* 0x000fd2000bf05270 */
[----:B------:R-:W-:Y:S05]  /*2040*/  BRA.U !UP0, `(.L_x_1937) ;  /* 0x0000000108947547 */ /* 0x000fea000b800000 */
[----:B------:R-:W-:-:S09]  /*2050*/  UISETP.NE.AND UP0, UPT, UR4, 0x1d, UPT ;  /* 0x0000001d0400788c */ /* 0x000fd2000bf05270 */
[----:B------:R-:W-:Y:S05]  /*2060*/  BRA.U !UP0, `(.L_x_1938) ;  /* 0x0000000108807547 */ /* 0x000fea000b800000 */
[----:B------:R-:W-:-:S09]  /*2070*/  UISETP.NE.AND UP0, UPT, UR4, 0x2c, UPT ;  /* 0x0000002c0400788c */ /* 0x000fd2000bf05270 */
[----:B------:R-:W-:Y:S05]  /*2080*/  BRA.U !UP0, `(.L_x_1939) ;  /* 0x0000000108487547 */ /* 0x000fea000b800000 */
.L_x_1917:
        /* <DEDUP_REMOVED lines=16> */
.L_x_1940:
[----:B------:R-:W-:Y:S01]  /*2190*/  CS2R R2, SRZ ;  /* 0x0000000000027805 */ /* 0x000fe2000001ff00 */
[----:B------:R-:W-:Y:S06]  /*21a0*/  BRA `(.L_x_1918) ;  /* 0x0000000000447947 */ /* 0x000fec0003800000 */
.L_x_1939:
[----:B------:R-:W2:Y:S01]  /*21b0*/  LDG.E.U8 R0, desc[UR36][R4.64] ;  /* 0x0000002404007981 */ /* 0x000ea2000c1e1100 */
[----:B------:R-:W-:Y:S01]  /*21c0*/  MOV R2, 0x0 ;  /* 0x0000000000027802 */ /* 0x000fe20000000f00 */
[----:B------:R-:W-:Y:S01]  /*21d0*/  IMAD.MOV.U32 R3, RZ, RZ, 0x38000000 ;  /* 0x38000000ff037424 */ /* 0x000fe200078e00ff */
[----:B--2---:R-:W-:-:S13]  /*21e0*/  ISETP.NE.AND P0, PT, R0, RZ, PT ;  /* 0x000000ff0000720c */ /* 0x004fda0003f05270 */
[----:B------:R-:W-:Y:S05]  /*21f0*/  @!P0 BRA `(.L_x_1918) ;  /* 0x0000000000308947 */ /* 0x000fea0003800000 */
[----:B------:R-:W-:-:S13]  /*2200*/  ISETP.NE.AND P0, PT, R0, 0xff, PT ;  /* 0x000000ff0000780c */ /* 0x000fda0003f05270 */
[----:B------:R-:W-:Y:S01]  /*2210*/  @P0 IMAD.SHL.U32 R0, R0, 0x800000, RZ ;  /* 0x0080000000000824 */ /* 0x000fe200078e00ff */
[----:B------:R-:W-:Y:S01]  /*2220*/  @!P0 MOV R2, 0x20000000 ;  /* 0x2000000000028802 */ /* 0x000fe20000000f00 */
[----:B------:R-:W-:Y:S02]  /*2230*/  @!P0 IMAD.MOV.U32 R3, RZ, RZ, 0x7ff80000 ;  /* 0x7ff80000ff038424 */ /* 0x000fe400078e00ff */
[----:B------:R-:W-:-:S04]  /*2240*/  @P0 FMUL.FTZ R0, R0, 1 ;  /* 0x3f80000000000820 */ /* 0x000fc80000410000 */
[----:B------:R1:W2:Y:S02]  /*2250*/  @P0 F2F.F64.F32 R2, R0 ;  /* 0x0000000000020310 */ /* 0x0002a40000201800 */
[----:B-12---:R-:W-:Y:S05]  /*2260*/  BRA `(.L_x_1918) ;  /* 0x0000000000147947 */ /* 0x006fea0003800000 */
.L_x_1938:
[----:B------:R-:W2:Y:S02]  /*2270*/  LDG.E.64 R2, desc[UR36][R4.64] ;  /* 0x0000002404027981 */ /* 0x000ea4000c1e1b00 */
[----:B--2---:R-:W1:Y:S02]  /*2280*/  I2F.F64.U64 R2, R2 ;  /* 0x0000000200027312 */ /* 0x004e640000301800 */
[----:B-1----:R-:W-:Y:S05]  /*2290*/  BRA `(.L_x_1918) ;  /* 0x0000000000087947 */ /* 0x002fea0003800000 */
.L_x_1937:
[----:B------:R-:W2:Y:S02]  /*22a0*/  LDG.E R2, desc[UR36][R4.64] ;  /* 0x0000002404027981 */ /* 0x000ea4000c1e1900 */
[----:B--2---:R-:W0:Y:S02]  /*22b0*/  I2F.F64.U32 R2, R2 ;  /* 0x0000000200027312 */ /* 0x004e240000201800 */
.L_x_1918:
[----:B------:R-:W-:Y:S05]  /*22c0*/  BSYNC.RECONVERGENT B6 ;  /* 0x0000000000067941 */ /* 0x000fea0003800200 */
.L_x_1912:
[----:B012--5:R-:W0:Y:S01]  /*22d0*/  DADD R4, -RZ, |R2| ;  /* 0x00000000ff047229 */ /* 0x027e220000000502 */
[----:B------:R-:W-:Y:S01]  /*22e0*/  BSSY.RECONVERGENT B0, `(.L_x_1941) ;  /* 0x0000127000007945 */ /* 0x000fe20003800200 */
[----:B0-----:R-:W-:-:S13]  /*22f0*/  ISETP.GT.AND P0, PT, R5, 0x3fe26665, PT ;  /* 0x3fe266650500780c */ /* 0x001fda0003f04270 */
[----:B------:R-:W-:Y:S05]  /*2300*/  @P0 BRA `(.L_x_1942) ;  /* 0x0000000400f00947 */ /* 0x000fea0003800000 */
[----:B------:R-:W-:Y:S01]  /*2310*/  IMAD.MOV.U32 R6, RZ, RZ, 0x180754af ;  /* 0x180754afff067424 */ /* 0x000fe200078e00ff */
[----:B------:R-:W-:Y:S01]  /*2320*/  MOV R7, 0x3fb3823b ;  /* 0x3fb3823b00077802 */ /* 0x000fe20000000f00 */
[----:B------:R-:W-:Y:S01]  /*2330*/  UMOV UR4, 0xdc1895e9 ;  /* 0xdc1895e900047882 */ /* 0x000fe20000000000 */
[----:B------:R-:W-:Y:S01]  /*2340*/  UMOV UR5, 0x3fb0066b ;  /* 0x3fb0066b00057882 */ /* 0x000fe20000000000 */
[----:B------:R-:W0:Y:S01]  /*2350*/  DMUL R4, R2, R2 ;  /* 0x0000000202047228 */ /* 0x000e220000000000 */
[----:B------:R-:W-:-:S15]  /*2360*/  ISETP.GT.AND P0, PT, R3, -0x1, PT ;  /* 0xffffffff0300780c */ /* 0x000fde0003f04270 */
[----:B------:R-:W-:-:S15]  /*2370*/  NOP ;  /* 0x0000000000007918 */ /* 0x000fde0000000000 */
[----:B------:R-:W-:-:S15]  /*2380*/  NOP ;  /* 0x0000000000007918 */ /* 0x000fde0000000000 */
[----:B------:R-:W-:-:S15]  /*2390*/  NOP ;  /* 0x0000000000007918 */ /* 0x000fde0000000000 */
[----:B------:R-:W-:-:S03]  /*23a0*/  NOP ;  /* 0x0000000000007918 */ /* 0x000fc60000000000 */
[----:B0-----:R-:W0:Y:S01]  /*23b0*/  DFMA R6, R4, UR4, -R6 ;  /* 0x0000000404067c2b */ /* 0x001e220008000806 */
[----:B------:R-:W-:Y:S01]  /*23c0*/  UMOV UR4, 0xcc2f79ae ;  /* 0xcc2f79ae00047882 */ /* 0x000fe20000000000 */
[----:B------:R-:W-:-:S15]  /*23d0*/  UMOV UR5, 0x3fb11e52 ;  /* 0x3fb11e5200057882 */ /* 0x000fde0000000000 */
[----:B------:R-:W-:-:S15]  /*23e0*/  NOP ;  /* 0x0000000000007918 */ /* 0x000fde0000000000 */
[----:B------:R-:W-:-:S15]  /*23f0*/  NOP ;  /* 0x0000000000007918 */ /* 0x000fde0000000000 */
[----:B------:R-:W-:-:S15]  /*2400*/  NOP ;  /* 0x0000000000007918 */ /* 0x000fde0000000000 */
[----:B------:R-:W-:-:S02]  /*2410*/  NOP ;  /* 0x0000000000007918 */ /* 0x000fc40000000000 */
[----:B0-----:R-:W0:Y:S01]  /*2420*/  DFMA R6, R4, R6, UR4 ;  /* 0x0000000404067e2b */ /* 0x001e220008000006 */
[----:B------:R-:W-:Y:S01]  /*2430*/  UMOV UR4, 0x3526861b ;  /* 0x3526861b00047882 */ /* 0x000fe20000000000 */
[----:B------:R-:W-:-:S15]  /*2440*/  UMOV UR5, 0x3f924eaf ;  /* 0x3f924eaf00057882 */ /* 0x000fde0000000000 */
[----:B------:R-:W-:-:S15]  /*2450*/  NOP ;  /* 0x0000000000007918 */ /* 0x000fde0000000000 */
[----:B------:R-:W-:-:S15]  /*2460*/  NOP ;  /* 0x0000000000007918 */ /* 0x000fde0000000000 */
[----:B------:R-:W-:-:S15]  /*2470*/  NOP ;  /* 0x0000000000007918 */ /* 0x000fde0000000000 */
[----:B------:R-:W-:-:S02]  /*2480*/  NOP ;  /* 0x0000000000007918 */ /* 0x000fc40000000000 */
[----:B0-----:R-:W0:Y:S01]  /*2490*/  DFMA R6, R4, R6, -UR4 ;  /* 0x8000000404067e2b */ /* 0x001e220008000006 */
        /* <DEDUP_REMOVED lines=69> */
[----:B0-----:R0:W1:Y:S02]  /*28f0*/  DMUL R6, R4, R6 ;  /* 0x0000000604067228 */ /* 0x0010640000000000 */
[----:B0-----:R-:W-:Y:S02]  /*2900*/  @!P0 IMAD.MOV.U32 R4, RZ, RZ, 0x33145c07 ;  /* 0x33145c07ff048424 */ /* 0x001fe400078e00ff */
[----:B------:R-:W-:-:S15]  /*2910*/  @!P0 IMAD.MOV.U32 R5, RZ, RZ, 0x3c91a626 ;  /* 0x3c91a626ff058424 */ /* 0x000fde00078e00ff */
[----:B------:R-:W-:-:S15]  /*2920*/  NOP ;  /* 0x0000000000007918 */ /* 0x000fde0000000000 */
[----:B------:R-:W-:-:S15]  /*2930*/  NOP ;  /* 0x0000000000007918 */ /* 0x000fde0000000000 */
[----:B------:R-:W-:-:S15]  /*2940*/  NOP ;  /* 0x0000000000007918 */ /* 0x000fde0000000000 */
[----:B-1----:R0:W1:Y:S02]  /*2950*/  DFMA R6, R6, |R2|, |R2| ;  /* 0x400000020606722b */ /* 0x0020640000000402 */
[----:B0-----:R-:W-:Y:S01]  /*2960*/  @P0 MOV R2, 0x33145c07 ;  /* 0x33145c0700020802 */ /* 0x001fe20000000f00 */
[----:B------:R-:W-:-:S15]  /*2970*/  @P0 IMAD.MOV.U32 R3, RZ, RZ, 0x3c91a626 ;  /* 0x3c91a626ff030424 */ /* 0x000fde00078e00ff */
[----:B------:R-:W-:-:S15]  /*2980*/  NOP ;  /* 0x0000000000007918 */ /* 0x000fde0000000000 */
[----:B------:R-:W-:-:S15]  /*2990*/  NOP ;  /* 0x0000000000007918 */ /* 0x000fde0000000000 */
[----:B------:R-:W-:-:S15]  /*29a0*/  NOP ;  /* 0x0000000000007918 */ /* 0x000fde0000000000 */
[----:B------:R-:W-:-:S01]  /*29b0*/  NOP ;  /* 0x0000000000007918 */ /* 0x000fc20000000000 */
[----:B-1----:R-:W0:-:S15]  /*29c0*/  @!P0 DADD R4, R6, R4 ;  /* 0x0000000006048229 */ /* 0x002e1e0000000004 */
[----:B------:R-:W-:-:S15]  /*29d0*/  NOP ;  /* 0x0000000000007918 */ /* 0x000fde0000000000 */
[----:B------:R-:W-:-:S15]  /*29e0*/  NOP ;  /* 0x0000000000007918 */ /* 0x000fde0000000000 */
[----:B------:R-:W-:-:S15]  /*29f0*/  NOP ;  /* 0x0000000000007918 */ /* 0x000fde0000000000 */
[----:B------:R-:W-:-:S04]  /*2a00*/  NOP ;  /* 0x0000000000007918 */ /* 0x000fc80000000000 */
[----:B------:R-:W1:-:S15]  /*2a10*/  @P0 DADD R2, R6, -R2 ;  /* 0x0000000006020229 */ /* 0x000e5e0000000802 */
[----:B------:R-:W-:-:S15]  /*2a20*/  NOP ;  /* 0x0000000000007918 */ /* 0x000fde0000000000 */
[----:B------:R-:W-:-:S15]  /*2a30*/  NOP ;  /* 0x0000000000007918 */ /* 0x000fde0000000000 */
[----:B------:R-:W-:-:S15]  /*2a40*/  NOP ;  /* 0x0000000000007918 */ /* 0x000fde0000000000 */
[----:B------:R-:W-:-:S04]  /*2a50*/  NOP ;  /* 0x0000000000007918 */ /* 0x000fc80000000000 */
[----:B0-----:R-:W0:-:S15]  /*2a60*/  @!P0 DADD R4, R4, UR4 ;  /* 0x0000000404048e29 */ /* 0x001e1e0008000000 */
[----:B------:R-:W-:-:S15]  /*2a70*/  NOP ;  /* 0x0000000000007918 */ /* 0x000fde0000000000 */
[----:B------:R-:W-:-:S15]  /*2a80*/  NOP ;  /* 0x0000000000007918 */ /* 0x000fde0000000000 */
[----:B------:R-:W-:-:S15]  /*2a90*/  NOP ;  /* 0x0000000000007918 */ /* 0x000fde0000000000 */
[----:B------:R-:W-:-:S04]  /*2aa0*/  NOP ;  /* 0x0000000000007918 */ /* 0x000fc80000000000 */
[----:B-1----:R1:W2:Y:S02]  /*2ab0*/  @P0 DADD R4, -R2, UR4 ;  /* 0x0000000402040e29 */ /* 0x0022a40008000100 */
[----:B012---:R-:W-:Y:S05]  /*2ac0*/  BRA `(.L_x_1943) ;  /* 0x0000000800a07947 */ /* 0x007fea0003800000 */
.L_x_1942:
[----:B------:R-:W-:Y:S01]  /*2ad0*/  IMAD.MOV.U32 R8, RZ, RZ, 0x66faac4b ;  /* 0x66faac4bff087424 */ /* 0x000fe200078e00ff */
[----:B------:R-:W-:Y:S01]  /*2ae0*/  MOV R9, 0x3ebac2fe ;  /* 0x3ebac2fe00097802 */ /* 0x000fe20000000f00 */
[----:B------:R-:W-:Y:S01]  /*2af0*/  UMOV UR4, 0x71155f70 ;  /* 0x71155f7000047882 */ /* 0x000fe20000000000 */
[----:B------:R-:W-:Y:S01]  /*2b00*/  UMOV UR5, 0x3ec715b3 ;  /* 0x3ec715b300057882 */ /* 0x000fe20000000000 */
[----:B------:R-:W0:Y:S01]  /*2b10*/  DADD R6, -|R2|, 1 ;  /* 0x3ff0000002067429 */ /* 0x000e220000000300 */
[----:B------:R-:W-:Y:S02]  /*2b20*/  MOV R12, RZ ;  /* 0x000000ff000c7202 */ /* 0x000fe40000000f00 */
[----:B0-----:R-:W-:-:S15]  /*2b30*/  ISETP.GE.AND P0, PT, R7, 0x1, PT ;  /* 0x000000010700780c */ /* 0x001fde0003f06270 */
[----:B------:R-:W-:-:S15]  /*2b40*/  NOP ;  /* 0x0000000000007918 */ /* 0x000fde0000000000 */
[----:B------:R-:W-:-:S15]  /*2b50*/  NOP ;  /* 0x0000000000007918 */ /* 0x000fde0000000000 */
[----:B------:R-:W-:-:S15]  /*2b60*/  NOP ;  /* 0x0000000000007918 */ /* 0x000fde0000000000 */
[----:B------:R-:W-:-:S01]  /*2b70*/  NOP ;  /* 0x0000000000007918 */ /* 0x000fc20000000000 */
[----:B------:R-:W0:Y:S01]  /*2b80*/  DFMA R8, R6, UR4, -R8 ;  /* 0x0000000406087c2b */ /* 0x000e220008000808 */
        /* <DEDUP_REMOVED lines=20> */
[----:B0-----:R0:W1:Y:S01]  /*2cd0*/  DFMA R14, R6, R8, UR4 ;  /* 0x00000004060e7e2b */ /* 0x0010620008000008 */
[----:B------:R-:W-:Y:S01]  /*2ce0*/  UMOV UR4, 0x8d1e2422 ;  /* 0x8d1e242200047882 */ /* 0x000fe20000000000 */
[----:B0-----:R-:W-:Y:S01]  /*2cf0*/  VIADD R9, R7, 0xfff00000 ;  /* 0xfff0000007097836 */ /* 0x001fe20000000000 */
[----:B------:R-:W-:Y:S01]  /*2d00*/  UMOV UR5, 0x3f079c16 ;  /* 0x3f079c1600057882 */ /* 0x000fe20000000000 */
[----:B------:R-:W-:Y:S02]  /*2d10*/  IMAD.MOV.U32 R8, RZ, RZ, R6 ;  /* 0x000000ffff087224 */ /* 0x000fe400078e0006 */
[----:B------:R-:W0:-:S15]  /*2d20*/  MUFU.RSQ64H R13, R9 ;  /* 0x00000009000d7308 */ /* 0x000e1e0000001c00 */
[----:B------:R-:W-:-:S15]  /*2d30*/  NOP ;  /* 0x0000000000007918 */ /* 0x000fde0000000000 */
[----:B------:R-:W-:-:S15]  /*2d40*/  NOP ;  /* 0x0000000000007918 */ /* 0x000fde0000000000 */
[----:B------:R-:W-:-:S13]  /*2d50*/  NOP ;  /* 0x0000000000007918 */ /* 0x000fda0000000000 */
[----:B-1----:R0:W1:Y:S01]  /*2d60*/  DFMA R20, R6, R14, UR4 ;  /* 0x0000000406147e2b */ /* 0x002062000800000e */
[----:B------:R-:W-:Y:S01]  /*2d70*/  UMOV UR4, 0xc3bca540 ;  /* 0xc3bca54000047882 */ /* 0x000fe20000000000 */
[----:B------:R-:W-:Y:S01]  /*2d80*/  UMOV UR5, 0x3f1c9a88 ;  /* 0x3f1c9a8800057882 */ /* 0x000fe20000000000 */
[----:B0-----:R-:W-:Y:S02]  /*2d90*/  VIADD R15, R13, 0xfff00000 ;  /* 0xfff000000d0f7836 */ /* 0x001fe40000000000 */
[----:B------:R-:W-:-:S15]  /*2da0*/  IMAD.MOV.U32 R14, RZ, RZ, RZ ;  /* 0x000000ffff0e7224 */ /* 0x000fde00078e00ff */
[----:B------:R-:W-:-:S15]  /*2db0*/  NOP ;  /* 0x0000000000007918 */ /* 0x000fde0000000000 */
[----:B------:R-:W-:-:S15]  /*2dc0*/  NOP ;  /* 0x0000000000007918 */ /* 0x000fde0000000000 */
[----:B------:R-:W-:-:S14]  /*2dd0*/  NOP ;  /* 0x0000000000007918 */ /* 0x000fdc0000000000 */
[----:B-1----:R-:W0:Y:S01]  /*2de0*/  DFMA R20, R6, R20, UR4 ;  /* 0x0000000406147e2b */ /* 0x002e220008000014 */
        /* <DEDUP_REMOVED lines=13> */
[----:B0-----:R-:W-:Y:S01]  /*2ec0*/  DFMA R20, R6, R20, UR4 ;  /* 0x0000000406147e2b */ /* 0x001fe20008000014 */
[----:B------:R-:W-:Y:S01]  /*2ed0*/  UMOV UR4, 0xc62b05a2 ;  /* 0xc62b05a200047882 */ /* 0x000fe20000000000 */
[----:B------:R-:W-:-:S15]  /*2ee0*/  UMOV UR5, 0x3f5f1c71 ;  /* 0x3f5f1c7100057882 */ /* 0x000fde0000000000 */
[----:B------:R-:W-:-:S15]  /*2ef0*/  NOP ;  /* 0x0000000000007918 */ /* 0x000fde0000000000 */
[----:B------:R-:W-:-:S15]  /*2f00*/  NOP ;  /* 0x0000000000007918 */ /* 0x000fde0000000000 */
[----:B------:R-:W-:-:S15]  /*2f10*/  NOP ;  /* 0x0000000000007918 */ /* 0x000fde0000000000 */
[----:B------:R-:W-:-:S02]  /*2f20*/  NOP ;  /* 0x0000000000007918 */ /* 0x000fc40000000000 */
[----:B------:R-:W0:-:S15]  /*2f30*/  DMUL R10, R8, R12 ;  /* 0x0000000c080a7228 */ /* 0x000e1e0000000000 */
[----:B------:R-:W-:-:S15]  /*2f40*/  NOP ;  /* 0x0000000000007918 */ /* 0x000fde0000000000 */
[----:B------:R-:W-:-:S15]  /*2f50*/  NOP ;  /* 0x0000000000007918 */ /* 0x000fde0000000000 */
[----:B------:R-:W-:-:S15]  /*2f60*/  NOP ;  /* 0x0000000000007918 */ /* 0x000fde0000000000 */
[----:B------:R-:W-:-:S04]  /*2f70*/  NOP ;  /* 0x0000000000007918 */ /* 0x000fc80000000000 */
[----:B0-----:R-:W0:-:S15]  /*2f80*/  DFMA R18, R10, -R10, R8 ;  /* 0x8000000a0a12722b */ /* 0x001e1e0000000008 */
[----:B------:R-:W-:-:S15]  /*2f90*/  NOP ;  /* 0x0000000000007918 */ /* 0x000fde0000000000 */
[----:B------:R-:W-:-:S15]  /*2fa0*/  NOP ;  /* 0x0000000000007918 */ /* 0x000fde0000000000 */
[----:B------:R-:W-:-:S15]  /*2fb0*/  NOP ;  /* 0x0000000000007918 */ /* 0x000fde0000000000 */
[----:B------:R-:W-:-:S04]  /*2fc0*/  NOP ;  /* 0x0000000000007918 */ /* 0x000fc80000000000 */
[----:B0-----:R-:W0:-:S15]  /*2fd0*/  DFMA R10, R14, R18, R10 ;  /* 0x000000120e0a722b */ /* 0x001e1e000000000a */
[----:B------:R-:W-:-:S15]  /*2fe0*/  NOP ;  /* 0x0000000000007918 */ /* 0x000fde0000000000 */
[----:B------:R-:W-:-:S15]  /*2ff0*/  NOP ;  /* 0x0000000000007918 */ /* 0x000fde0000000000 */
[----:B------:R-:W-:-:S15]  /*3000*/  NOP ;  /* 0x0000000000007918 */ /* 0x000fde0000000000 */
[----:B------:R-:W-:-:S04]  /*3010*/  NOP ;  /* 0x0000000000007918 */ /* 0x000fc80000000000 */
[----:B------:R-:W-:Y:S01]  /*3020*/  DFMA R20, R6, R20, UR4 ;  /* 0x0000000406147e2b */ /* 0x000fe20008000014 */
[----:B------:R-:W-:Y:S01]  /*3030*/  UMOV UR4, 0xb6dc9f2c ;  /* 0xb6dc9f2c00047882 */ /* 0x000fe20000000000 */
[----:B------:R-:W-:-:S15]  /*3040*/  UMOV UR5, 0x3f76db6d ;  /* 0x3f76db6d00057882 */ /* 0x000fde0000000000 */
[----:B------:R-:W-:-:S15]  /*3050*/  NOP ;  /* 0x0000000000007918 */ /* 0x000fde0000000000 */
[----:B------:R-:W-:-:S15]  /*3060*/  NOP ;  /* 0x0000000000007918 */ /* 0x000fde0000000000 */
[----:B------:R-:W-:-:S15]  /*3070*/  NOP ;  /* 0x0000000000007918 */ /* 0x000fde0000000000 */
[----:B------:R-:W-:-:S02]  /*3080*/  NOP ;  /* 0x0000000000007918 */ /* 0x000fc40000000000 */
[----:B0-----:R-:W0:-:S15]  /*3090*/  DFMA R12, R12, -R10, 1 ;  /* 0x3ff000000c0c742b */ /* 0x001e1e000000080a */
[----:B------:R-:W-:-:S15]  /*30a0*/  NOP ;  /* 0x0000000000007918 */ /* 0x000fde0000000000 */
[----:B------:R-:W-:-:S15]  /*30b0*/  NOP ;  /* 0x0000000000007918 */ /* 0x000fde0000000000 */
[----:B------:R-:W-:-:S15]  /*30c0*/  NOP ;  /* 0x0000000000007918 */ /* 0x000fde0000000000 */
[----:B------:R-:W-:-:S04]  /*30d0*/  NOP ;  /* 0x0000000000007918 */ /* 0x000fc80000000000 */
[----:B0-----:R-:W-:-:S15]  /*30e0*/  DFMA R12, R14, R12, R14 ;  /* 0x0000000c0e0c722b */ /* 0x001fde000000000e */
[----:B------:R-:W-:-:S15]  /*30f0*/  NOP ;  /* 0x0000000000007918 */ /* 0x000fde0000000000 */
[----:B------:R-:W-:-:S15]  /*3100*/  NOP ;  /* 0x0000000000007918 */ /* 0x000fde0000000000 */
[----:B------:R-:W-:-:S15]  /*3110*/  NOP ;  /* 0x0000000000007918 */ /* 0x000fde0000000000 */
[----:B------:R-:W-:-:S04]  /*3120*/  NOP ;  /* 0x0000000000007918 */ /* 0x000fc80000000000 */
[----:B------:R-:W0:-:S15]  /*3130*/  DFMA R8, R10, -R10, R8 ;  /* 0x8000000a0a08722b */ /* 0x000e1e0000000008 */
[----:B------:R-:W-:-:S15]  /*3140*/  NOP ;  /* 0x0000000000007918 */ /* 0x000fde0000000000 */
[----:B------:R-:W-:-:S15]  /*3150*/  NOP ;  /* 0x0000000000007918 */ /* 0x000fde0000000000 */
[----:B------:R-:W-:-:S15]  /*3160*/  NOP ;  /* 0x0000000000007918 */ /* 0x000fde0000000000 */
[----:B------:R-:W-:-:S04]  /*3170*/  NOP ;  /* 0x0000000000007918 */ /* 0x000fc80000000000 */
[----:B0-----:R-:W0:Y:S02]  /*3180*/  DFMA R8, R12, R8, R10 ;  /* 0x000000080c08722b */ /* 0x001e24000000000a */
[----:B0-----:R-:W-:-:S15]  /*3190*/  IADD3 R9, PT, PT, R9, 0x100000, RZ ;  /* 0x0010000009097810 */ /* 0x001fde0007ffe0ff */
[----:B------:R-:W-:-:S15]  /*31a0*/  NOP ;  /* 0x0000000000007918 */ /* 0x000fde0000000000 */
[----:B------:R-:W-:-:S15]  /*31b0*/  NOP ;  /* 0x0000000000007918 */ /* 0x000fde0000000000 */
[----:B------:R-:W-:-:S15]  /*31c0*/  NOP ;  /* 0x0000000000007918 */ /* 0x000fde0000000000 */
[----:B------:R-:W-:-:S02]  /*31d0*/  NOP ;  /* 0x0000000000007918 */ /* 0x000fc40000000000 */
[----:B------:R-:W0:Y:S01]  /*31e0*/  DFMA R20, R6, R20, UR4 ;  /* 0x0000000406147e2b */ /* 0x000e220008000014 */
        /* <DEDUP_REMOVED lines=20> */
[----:B0-----:R-:W0:-:S15]  /*3330*/  DMUL R20, R6, R20 ;  /* 0x0000001406147228 */ /* 0x001e1e0000000000 */
[----:B------:R-:W-:-:S15]  /*3340*/  NOP ;  /* 0x0000000000007918 */ /* 0x000fde0000000000 */
[----:B------:R-:W-:-:S15]  /*3350*/  NOP ;  /* 0x0000000000007918 */ /* 0x000fde0000000000 */
[----:B------:R-:W-:-:S15]  /*3360*/  NOP ;  /* 0x0000000000007918 */ /* 0x000fde0000000000 */
[----:B------:R-:W-:-:S04]  /*3370*/  NOP ;  /* 0x0000000000007918 */ /* 0x000fc80000000000 */
[----:B------:R-:W-:-:S15]  /*3380*/  DMUL R4, RZ, |R2| ;  /* 0x40000002ff047228 */ /* 0x000fde0000000000 */
[----:B------:R-:W-:-:S15]  /*3390*/  NOP ;  /* 0x0000000000007918 */ /* 0x000fde0000000000 */
[----:B------:R-:W-:-:S15]  /*33a0*/  NOP ;  /* 0x0000000000007918 */ /* 0x000fde0000000000 */
[----:B------:R-:W-:-:S15]  /*33b0*/  NOP ;  /* 0x0000000000007918 */ /* 0x000fde0000000000 */
[----:B------:R-:W-:-:S04]  /*33c0*/  NOP ;  /* 0x0000000000007918 */ /* 0x000fc80000000000 */
[----:B0-----:R-:W0:Y:S02]  /*33d0*/  DFMA R20, R8, R20, R8 ;  /* 0x000000140814722b */ /* 0x001e240000000008 */
[----:B0-----:R-:W-:Y:S02]  /*33e0*/  FSEL R8, R4, R20, !P0 ;  /* 0x0000001404087208 */ /* 0x001fe40004000000 */
[----:B------:R-:W-:Y:S02]  /*33f0*/  FSEL R9, R5, R21, !P0 ;  /* 0x0000001505097208 */ /* 0x000fe40004000000 */
[----:B------:R-:W-:-:S15]  /*3400*/  ISETP.GE.AND P0, PT, R7, RZ, PT ;  /* 0x000000ff0700720c */ /* 0x000fde0003f06270 */
[----:B------:R-:W-:-:S15]  /*3410*/  NOP ;  /* 0x0000000000007918 */ /* 0x000fde0000000000 */
[----:B------:R-:W-:-:S15]  /*3420*/  NOP ;  /* 0x0000000000007918 */ /* 0x000fde0000000000 */
[----:B------:R-:W-:-:S13]  /*3430*/  NOP ;  /* 0x0000000000007918 */ /* 0x000fda0000000000 */
[----:B------:R-:W0:Y:S02]  /*3440*/  DMUL R4, R8, +INF ;  /* 0x7ff0000008047828 */ /* 0x000e240000000000 */
[----:B0-----:R-:W-:Y:S02]  /*3450*/  FSEL R6, R4, R8, !P0 ;  /* 0x0000000804067208 */ /* 0x001fe40004000000 */
[----:B------:R-:W-:Y:S02]  /*3460*/  FSEL R7, R5, R9, !P0 ;  /* 0x0000000905077208 */ /* 0x000fe40004000000 */
[----:B------:R-:W-:-:S15]  /*3470*/  ISETP.GE.AND P0, PT, R3, RZ, PT ;  /* 0x000000ff0300720c */ /* 0x000fde0003f06270 */
[----:B------:R-:W-:-:S15]  /*3480*/  NOP ;  /* 0x0000000000007918 */ /* 0x000fde0000000000 */
[----:B------:R-:W-:-:S15]  /*3490*/  NOP ;  /* 0x0000000000007918 */ /* 0x000fde0000000000 */
[----:B------:R-:W-:-:S13]  /*34a0*/  NOP ;  /* 0x0000000000007918 */ /* 0x000fda0000000000 */
[----:B------:R-:W0:Y:S01]  /*34b0*/  DADD R4, R6, -UR4 ;  /* 0x8000000406047e29 */ /* 0x000e220008000000 */
[----:B------:R-:W-:Y:S01]  /*34c0*/  UMOV UR4, 0x54442d18 ;  /* 0x54442d1800047882 */ /* 0x000fe20000000000 */
[----:B------:R-:W-:-:S15]  /*34d0*/  UMOV UR5, 0x400921fb ;  /* 0x400921fb00057882 */ /* 0x000fde0000000000 */
[----:B------:R-:W-:-:S15]  /*34e0*/  NOP ;  /* 0x0000000000007918 */ /* 0x000fde0000000000 */
[----:B------:R-:W-:-:S15]  /*34f0*/  NOP ;  /* 0x0000000000007918 */ /* 0x000fde0000000000 */
[----:B------:R-:W-:-:S15]  /*3500*/  NOP ;  /* 0x0000000000007918 */ /* 0x000fde0000000000 */
[----:B------:R-:W-:-:S02]  /*3510*/  NOP ;  /* 0x0000000000007918 */ /* 0x000fc40000000000 */
[----:B0-----:R-:W0:Y:S02]  /*3520*/  DADD R4, -R4, UR4 ;  /* 0x0000000404047e29 */ /* 0x001e240008000100 */
[----:B0-----:R-:W-:Y:S02]  /*3530*/  FSEL R4, R4, R6, !P0 ;  /* 0x0000000604047208 */ /* 0x001fe40004000000 */
[----:B------:R-:W-:-:S07]  /*3540*/  FSEL R5, R5, R7, !P0 ;  /* 0x0000000705057208 */ /* 0x000fce0004000000 */
.L_x_1943:
[----:B------:R-:W-:Y:S05]  /*3550*/  BSYNC.RECONVERGENT B0 ;  /* 0x0000000000007941 */ /* 0x000fea0003800200 */
.L_x_1941:
        /* <DEDUP_REMOVED lines=14> */
[----:B------:R-:W0:Y:S02]  /*3640*/  F2I.F64.TRUNC R5, R4 ;  /* 0x0000000400057311 */ /* 0x000e24000030d100 */
[----:B0-----:R0:W-:Y:S01]  /*3650*/  STG.E.U8 desc[UR36][R2.64], R5 ;  /* 0x0000000502007986 */ /* 0x0011e2000c101124 */
[----:B------:R-:W-:Y:S05]  /*3660*/  BRA `(.L_x_1949) ;  /* 0x0000001000947947 */ /* 0x000fea0003800000 */
.L_x_1947:
[----:B------:R-:W0:Y:S02]  /*3670*/  F2I.S64.F64.TRUNC R4, R4 ;  /* 0x0000000400047311 */ /* 0x000e24000030d900 */
[----:B0-----:R-:W-:-:S05]  /*3680*/  IMAD.MOV.U32 R7, RZ, RZ, R4 ;  /* 0x000000ffff077224 */ /* 0x001fca00078e0004 */
[----:B------:R0:W-:Y:S01]  /*3690*/  STG.E.U8 desc[UR36][R2.64], R7 ;  /* 0x0000000702007986 */ /* 0x0001e2000c101124 */
[----:B------:R-:W-:Y:S05]  /*36a0*/  BRA `(.L_x_1949) ;  /* 0x0000001000847947 */ /* 0x000fea0003800000 */
.L_x_1946:
[----:B------:R-:W-:-:S09]  /*36b0*/  UISETP.NE.AND UP0, UPT, UR4, 0x2, UPT ;  /* 0x000000020400788c */ /* 0x000fd2000bf05270 */
[----:B------:R-:W-:Y:S05]  /*36c0*/  BRA.U !UP0, `(.L_x_1950) ;  /* 0x0000000108287547 */ /* 0x000fea000b800000 */
[----:B------:R-:W-:-:S09]  /*36d0*/  UISETP.NE.AND UP0, UPT, UR4, 0x3, UPT ;  /* 0x000000030400788c */ /* 0x000fd2000bf05270 */
[----:B------:R-:W-:Y:S05]  /*36e0*/  BRA.U !UP0, `(.L_x_1951) ;  /* 0x0000000108147547 */ /* 0x000fea000b800000 */
[----:B------:R-:W-:-:S09]  /*36f0*/  UISETP.NE.AND UP0, UPT, UR4, 0x4, UPT ;  /* 0x000000040400788c */ /* 0x000fd2000bf05270 */
[----:B------:R-:W-:Y:S05]  /*3700*/  BRA.U UP0, `(.L_x_1948) ;  /* 0x0000000d00b47547 */ /* 0x000fea000b800000 */
[----:B------:R-:W0:Y:S02]  /*3710*/  F2I.S64.F64.TRUNC R4, R4 ;  /* 0x0000000400047311 */ /* 0x000e24000030d900 */
[----:B0-----:R0:W-:Y:S01]  /*3720*/  STG.E.64 desc[UR36][R2.64], R4 ;  /* 0x0000000402007986 */ /* 0x0011e2000c101b24 */
[----:B------:R-:W-:Y:S05]  /*3730*/  BRA `(.L_x_1949) ;  /* 0x0000001000607947 */ /* 0x000fea0003800000 */
.L_x_1951:
[----:B------:R-:W0:Y:S02]  /*3740*/  F2I.F64.TRUNC R5, R4 ;  /* 0x0000000400057311 */ /* 0x000e24000030d100 */
[----:B0-----:R0:W-:Y:S01]  /*3750*/  STG.E desc[UR36][R2.64], R5 ;  /* 0x0000000502007986 */ /* 0x0011e2000c101924 */
[----:B------:R-:W-:Y:S05]  /*3760*/  BRA `(.L_x_1949) ;  /* 0x0000001000547947 */ /* 0x000fea0003800000 */
.L_x_1950:
[----:B------:R-:W0:Y:S02]  /*3770*/  F2I.F64.TRUNC R5, R4 ;  /* 0x0000000400057311 */ /* 0x000e24000030d100 */
[----:B0-----:R0:W-:Y:S01]  /*3780*/  STG.E.U16 desc[UR36][R2.64], R5 ;  /* 0x0000000502007986 */ /* 0x0011e2000c101524 */
[----:B------:R-:W-:Y:S05]  /*3790*/  BRA `(.L_x_1949) ;  /* 0x0000001000487947 */ /* 0x000fea0003800000 */
.L_x_1945:
[----:B------:R-:W-:-:S09]  /*37a0*/  UISETP.GT.AND UP0, UPT, UR4, 0x6, UPT ;  /* 0x000000060400788c */ /* 0x000fd2000bf04270 */
[----:B------:R-:W-:Y:S05]  /*37b0*/  BRA.U UP0, `(.L_x_1952) ;  /* 0x00000001006c7547 */ /* 0x000fea000b800000 */
[----:B------:R-:W-:-:S09]  /*37c0*/  UISETP.NE.AND UP0, UPT, UR4, 0x5, UPT ;  /* 0x000000050400788c */ /* 0x000fd2000bf05270 */
[----:B------:R-:W-:Y:S05]  /*37d0*/  BRA.U !UP0, `(.L_x_1953) ;  /* 0x0000000108347547 */ /* 0x000fea000b800000 */
[----:B------:R-:W-:-:S09]  /*37e0*/  UISETP.NE.AND UP0, UPT, UR4, 0x6, UPT ;  /* 0x000000060400788c */ /* 0x000fd2000bf05270 */
[----:B------:R-:W-:Y:S05]  /*37f0*/  BRA.U UP0, `(.L_x_1948) ;  /* 0x0000000d00787547 */ /* 0x000fea000b800000 */
[----:B------:R-:W-:Y:S01]  /*3800*/  UMOV UR4, 0xf0000000 ;  /* 0xf000000000047882 */ /* 0x000fe20000000000 */
[----:B------:R-:W-:Y:S01]  /*3810*/  UMOV UR5, 0x380fffff ;  /* 0x380fffff00057882 */ /* 0x000fe20000000000 */
[----:B------:R-:W0:-:S15]  /*3820*/  F2F.F32.F64 R7, R4 ;  /* 0x0000000400077310 */ /* 0x000e1e0000301000 */
[----:B------:R-:W-:-:S15]  /*3830*/  NOP ;  /* 0x0000000000007918 */ /* 0x000fde0000000000 */
[----:B------:R-:W-:-:S15]  /*3840*/  NOP ;  /* 0x0000000000007918 */ /* 0x000fde0000000000 */
[----:B------:R-:W-:-:S15]  /*3850*/  NOP ;  /* 0x0000000000007918 */ /* 0x000fde0000000000 */
[----:B------:R-:W-:-:S04]  /*3860*/  NOP ;  /* 0x0000000000007918 */ /* 0x000fc80000000000 */
[----:B------:R-:W0:Y:S02]  /*3870*/  DSETP.GEU.AND P0, PT, |R4|, UR4, PT ;  /* 0x0000000404007e2a */ /* 0x000e24000bf0e200 */
[----:B0-----:R-:W-:-:S05]  /*3880*/  @!P0 FMUL R7, R7, 1.175494350822287508e-38 ;  /* 0x0080000007078820 */ /* 0x001fca0000400000 */
[----:B------:R0:W-:Y:S01]  /*3890*/  STG.E desc[UR36][R2.64], R7 ;  /* 0x0000000702007986 */ /* 0x0001e2000c101924 */
[----:B------:R-:W-:Y:S05]  /*38a0*/  BRA `(.L_x_1949) ;  /* 0x0000001000047947 */ /* 0x000fea0003800000 */
.L_x_1953:
        /* <DEDUP_REMOVED lines=9> */
[----:B------:R-:W-:-:S05]  /*3940*/  F2FP.F16.F32.PACK_AB R0, RZ, R0 ;  /* 0x00000000ff00723e */ /* 0x000fca00000000ff */
[----:B------:R0:W-:Y:S01]  /*3950*/  STG.E.U16 desc[UR36][R2.64], R0 ;  /* 0x0000000002007986 */ /* 0x0001e2000c101524 */
[----:B------:R-:W-:Y:S05]  /*3960*/  BRA `(.L_x_1949) ;  /* 0x0000000c00d47947 */ /* 0x000fea0003800000 */
.L_x_1952:
[----:B------:R-:W-:-:S09]  /*3970*/  UISETP.NE.AND UP0, UPT, UR4, 0x7, UPT ;  /* 0x000000070400788c */ /* 0x000fd2000bf05270 */
[----:B------:R-:W-:Y:S05]  /*3980*/  BRA.U !UP0, `(.L_x_1954) ;  /* 0x0000000108747547 */ /* 0x000fea000b800000 */
        /* <DEDUP_REMOVED lines=11> */
[----:B------:R-:W0:Y:S01]  /*3a40*/  DSETP.GEU.AND P0, PT, |R4|, UR4, PT ;  /* 0x0000000404007e2a */ /* 0x000e22000bf0e200 */
[----:B------:R-:W-:Y:S01]  /*3a50*/  MOV R7, RZ ;  /* 0x000000ff00077202 */ /* 0x000fe20000000f00 */
[----:B0-----:R-:W-:-:S05]  /*3a60*/  @!P0 FMUL R6, R6, 1.175494350822287508e-38 ;  /* 0x0080000006068820 */ /* 0x001fca0000400000 */
[----:B------:R0:W-:Y:S01]  /*3a70*/  STG.E.64 desc[UR36][R2.64], R6 ;  /* 0x0000000602007986 */ /* 0x0001e2000c101b24 */
[----:B------:R-:W-:Y:S05]  /*3a80*/  BRA `(.L_x_1949) ;  /* 0x0000000c008c7947 */ /* 0x000fea0003800000 */
.L_x_1955:
        /* <DEDUP_REMOVED lines=9> */
[----:B------:R-:W-:-:S04]  /*3b20*/  F2FP.F16.F32.PACK_AB R5, RZ, R0 ;  /* 0x00000000ff05723e */ /* 0x000fc800000000ff */
[----:B------:R-:W-:-:S05]  /*3b30*/  PRMT R5, R5, 0x5410, RZ ;  /* 0x0000541005057816 */ /* 0x000fca00000000ff */
[----:B------:R0:W-:Y:S01]  /*3b40*/  STG.E desc[UR36][R2.64], R5 ;  /* 0x0000000502007986 */ /* 0x0001e2000c101924 */
[----:B------:R-:W-:Y:S05]  /*3b50*/  BRA `(.L_x_1949) ;  /* 0x0000000c00587947 */ /* 0x000fea0003800000 */
.L_x_1954:
[----:B------:R0:W-:Y:S01]  /*3b60*/  STG.E.64 desc[UR36][R2.64], R4 ;  /* 0x0000000402007986 */ /* 0x0001e2000c101b24 */
[----:B------:R-:W-:Y:S05]  /*3b70*/  BRA `(.L_x_1949) ;  /* 0x0000000c00507947 */ /* 0x000fea0003800000 */
.L_x_1944:
        /* <DEDUP_REMOVED lines=8> */
[----:B------:R-:W0:Y:S02]  /*3c00*/  DSETP.NEU.AND P0, PT, R4, RZ, PT ;  /* 0x000000ff0400722a */ /* 0x000e240003f0d000 */
[----:B0-----:R-:W-:-:S05]  /*3c10*/  SEL R5, RZ, 0x1, !P0 ;  /* 0x00000001ff057807 */ /* 0x001fca0004000000 */
[----:B------:R0:W-:Y:S01]  /*3c20*/  STG.E.U8 desc[UR36][R2.64], R5 ;  /* 0x0000000502007986 */ /* 0x0001e2000c101124 */
[----:B------:R-:W-:Y:S05]  /*3c30*/  BRA `(.L_x_1949) ;  /* 0x0000000c00207947 */ /* 0x000fea0003800000 */
.L_x_1958:
[----:B------:R-:W-:-:S05]  /*3c40*/  CS2R R6, SRZ ;  /* 0x0000000000067805 */ /* 0x000fca000001ff00 */
[----:B------:R0:W-:Y:S01]  /*3c50*/  STG.E.128 desc[UR36][R2.64], R4 ;  /* 0x0000000402007986 */ /* 0x0001e2000c101d24 */
[----:B------:R-:W-:Y:S05]  /*3c60*/  BRA `(.L_x_1949) ;  /* 0x0000000c00147947 */ /* 0x000fea0003800000 */
.L_x_1957:
        /* <DEDUP_REMOVED lines=14> */
[----:B------:R-:W-:Y:S01]  /*3d50*/  BSSY.RECONVERGENT B0, `(.L_x_1961) ;  /* 0x000000d000007945 */ /* 0x000fe20003800200 */
[----:B0-----:R-:W-:Y:S01]  /*3d60*/  @!P0 FMUL R9, R9, 1.175494350822287508e-38 ;  /* 0x0080000009098820 */ /* 0x001fe20000400000 */
[----:B------:R-:W-:-:S04]  /*3d70*/  IMAD.MOV.U32 R0, RZ, RZ, 0x7f ;  /* 0x0000007fff007424 */ /* 0x000fc800078e00ff */
        /* <DEDUP_REMOVED lines=10> */
.L_x_1962:
[----:B------:R-:W-:Y:S05]  /*3e20*/  BSYNC.RECONVERGENT B0 ;  /* 0x0000000000007941 */ /* 0x000fea0003800200 */
.L_x_1961:
[----:B------:R-:W-:-:S05]  /*3e30*/  LOP3.LUT R7, R0, 0x80, R7, 0xf8, !PT ;  /* 0x0000008000077812 */ /* 0x000fca00078ef807 */
[----:B------:R0:W-:Y:S01]  /*3e40*/  STG.E.U8 desc[UR36][R2.64], R7 ;  /* 0x0000000702007986 */ /* 0x0001e2000c101124 */
[----:B------:R-:W-:Y:S05]  /*3e50*/  BRA `(.L_x_1949) ;  /* 0x0000000800987947 */ /* 0x000fea0003800000 */
.L_x_1960:
        /* <DEDUP_REMOVED lines=9> */
[----:B0-----:R-:W-:-:S05]  /*3ef0*/  @!P0 FMUL R9, R9, 1.175494350822287508e-38 ;  /* 0x0080000009098820 */ /* 0x001fca0000400000 */
        /* <DEDUP_REMOVED lines=13> */
.L_x_1964:
[----:B------:R-:W-:Y:S05]  /*3fd0*/  BSYNC.RECONVERGENT B0 ;  /* 0x0000000000007941 */ /* 0x000fea0003800200 */
.L_x_1963:
[----:B------:R-:W-:-:S05]  /*3fe0*/  LOP3.LUT R7, R0, 0x80, R7, 0xf8, !PT ;  /* 0x0000008000077812 */ /* 0x000fca00078ef807 */
[----:B------:R0:W-:Y:S01]  /*3ff0*/  STG.E.U8 desc[UR36][R2.64], R7 ;  /* 0x0000000702007986 */ /* 0x0001e2000c101124 */
[----:B------:R-:W-:Y:S05]  /*4000*/  BRA `(.L_x_1949) ;  /* 0x00000008002c7947 */ /* 0x000fea0003800000 */
.L_x_1959:
        /* <DEDUP_REMOVED lines=9> */
[----:B------:R-:W-:-:S05]  /*40a0*/  F2FP.BF16.F32.PACK_AB R0, RZ, R0 ;  /* 0x00000000ff00723e */ /* 0x000fca00000010ff */
[----:B------:R0:W-:Y:S01]  /*40b0*/  STG.E.U16 desc[UR36][R2.64], R0 ;  /* 0x0000000002007986 */ /* 0x0001e2000c101524 */
[----:B------:R-:W-:Y:S05]  /*40c0*/  BRA `(.L_x_1949) ;  /* 0x0000000400fc7947 */ /* 0x000fea0003800000 */
.L_x_1956:
        /* <DEDUP_REMOVED lines=8> */
[----:B------:R-:W0:Y:S02]  /*4150*/  F2I.U32.F64.TRUNC R5, R4 ;  /* 0x0000000400057311 */ /* 0x000e24000030d000 */
[----:B0-----:R2:W-:Y:S01]  /*4160*/  STG.E.U16 desc[UR36][R2.64], R5 ;  /* 0x0000000502007986 */ /* 0x0015e2000c101524 */
[----:B------:R-:W-:Y:S05]  /*4170*/  BRA `(.L_x_1949) ;  /* 0x0000000400d07947 */ /* 0x000fea0003800000 */
.L_x_1967:
        /* <DEDUP_REMOVED lines=10> */
[----:B------:R-:W-:-:S04]  /*4220*/  MOV R0, 0x80 ;  /* 0x0000008000007802 */ /* 0x000fc80000000f00 */
        /* <DEDUP_REMOVED lines=10> */
.L_x_1970:
[----:B------:R-:W-:-:S04]  /*42d0*/  SHF.R.U32.HI R0, RZ, 0x14, R7 ;  /* 0x00000014ff007819 */ /* 0x000fc80000011607 */
[----:B------:R-:W-:-:S04]  /*42e0*/  LOP3.LUT R0, R0, 0x1, RZ, 0xc0, !PT ;  /* 0x0000000100007812 */ /* 0x000fc800078ec0ff */
[----:B------:R-:W-:-:S04]  /*42f0*/  IADD3 R0, PT, PT, R7, 0x487ffff, R0 ;  /* 0x0487ffff07007810 */ /* 0x000fc80007ffe000 */
[----:B------:R-:W-:-:S04]  /*4300*/  SHF.R.U32.HI R0, RZ, 0x14, R0 ;  /* 0x00000014ff007819 */ /* 0x000fc80000011600 */
[----:B------:R-:W-:-:S07]  /*4310*/  LOP3.LUT R4, R0, 0xff, RZ, 0xc0, !PT ;  /* 0x000000ff00047812 */ /* 0x000fce00078ec0ff */
.L_x_1971:
[----:B------:R-:W-:-:S04]  /*4320*/  SHF.R.U32.HI R5, RZ, 0x18, R7 ;  /* 0x00000018ff057819 */ /* 0x000fc80000011607 */
[----:B------:R-:W-:-:S04]  /*4330*/  LOP3.LUT R4, R4, 0x80, R5, 0xf8, !PT ;  /* 0x0000008004047812 */ /* 0x000fc800078ef805 */
[----:B------:R-:W-:-:S07]  /*4340*/  PRMT R0, R4, 0x7610, R0 ;  /* 0x0000761004007816 */ /* 0x000fce0000000000 */
.L_x_1969:
[----:B------:R-:W-:Y:S05]  /*4350*/  BSYNC.RECONVERGENT B0 ;  /* 0x0000000000007941 */ /* 0x000fea0003800200 */
.L_x_1968:
[----:B------:R1:W-:Y:S01]  /*4360*/  STG.E.U8 desc[UR36][R2.64], R0 ;  /* 0x0000000002007986 */ /* 0x0003e2000c101124 */
[----:B------:R-:W-:Y:S05]  /*4370*/  BRA `(.L_x_1949) ;  /* 0x0000000400507947 */ /* 0x000fea0003800000 */
.L_x_1966:
        /* <DEDUP_REMOVED lines=21> */
.L_x_1974:
[----:B------:R-:W-:-:S04]  /*44d0*/  SHF.R.U32.HI R0, RZ, 0x15, R7 ;  /* 0x00000015ff007819 */ /* 0x000fc80000011607 */
[----:B------:R-:W-:-:S04]  /*44e0*/  LOP3.LUT R0, R0, 0x1, RZ, 0xc0, !PT ;  /* 0x0000000100007812 */ /* 0x000fc800078ec0ff */
[----:B------:R-:W-:-:S04]  /*44f0*/  IADD3 R0, PT, PT, R7, 0x88fffff, R0 ;  /* 0x088fffff07007810 */ /* 0x000fc80007ffe000 */
[----:B------:R-:W-:-:S04]  /*4500*/  SHF.R.U32.HI R0, RZ, 0x15, R0 ;  /* 0x00000015ff007819 */ /* 0x000fc80000011600 */
[----:B------:R-:W-:-:S07]  /*4510*/  LOP3.LUT R4, R0, 0xff, RZ, 0xc0, !PT ;  /* 0x000000ff00047812 */ /* 0x000fce00078ec0ff */
.L_x_1975:
[----:B------:R-:W-:-:S04]  /*4520*/  SHF.R.U32.HI R5, RZ, 0x18, R7 ;  /* 0x00000018ff057819 */ /* 0x000fc80000011607 */
[----:B------:R-:W-:-:S04]  /*4530*/  LOP3.LUT R4, R4, 0x80, R5, 0xf8, !PT ;  /* 0x0000008004047812 */ /* 0x000fc800078ef805 */
[----:B------:R-:W-:-:S07]  /*4540*/  PRMT R0, R4, 0x7610, R0 ;  /* 0x0000761004007816 */ /* 0x000fce0000000000 */
.L_x_1973:
[----:B------:R-:W-:Y:S05]  /*4550*/  BSYNC.RECONVERGENT B0 ;  /* 0x0000000000007941 */ /* 0x000fea0003800200 */
.L_x_1972:
[----:B------:R0:W-:Y:S01]  /*4560*/  STG.E.U8 desc[UR36][R2.64], R0 ;  /* 0x0000000002007986 */ /* 0x0001e2000c101124 */
[----:B------:R-:W-:Y:S05]  /*4570*/  BRA `(.L_x_1949) ;  /* 0x0000000000d07947 */ /* 0x000fea0003800000 */
.L_x_1965:
[----:B------:R-:W-:-:S09]  /*4580*/  UISETP.NE.AND UP0, UPT, UR4, 0x1c, UPT ;  /* 0x0000001c0400788c */ /* 0x000fd2000bf05270 */
[----:B------:R-:W-:Y:S05]  /*4590*/  BRA.U !UP0, `(.L_x_1976) ;  /* 0x0000000108c07547 */ /* 0x000fea000b800000 */
[----:B------:R-:W-:-:S09]  /*45a0*/  UISETP.NE.AND UP0, UPT, UR4, 0x1d, UPT ;  /* 0x0000001d0400788c */ /* 0x000fd2000bf05270 */
[----:B------:R-:W-:Y:S05]  /*45b0*/  BRA.U !UP0, `(.L_x_1977) ;  /* 0x0000000108ac7547 */ /* 0x000fea000b800000 */
[----:B------:R-:W-:-:S09]  /*45c0*/  UISETP.NE.AND UP0, UPT, UR4, 0x2c, UPT ;  /* 0x0000002c0400788c */ /* 0x000fd2000bf05270 */
[----:B------:R-:W-:Y:S05]  /*45d0*/  BRA.U !UP0, `(.L_x_1978) ;  /* 0x0000000108447547 */ /* 0x000fea000b800000 */
.L_x_1948:
        /* <DEDUP_REMOVED lines=16> */
.L_x_1979:
[----:B------:R-:W-:Y:S05]  /*46e0*/  BRA `(.L_x_1949) ;  /* 0x0000000000747947 */ /* 0x000fea0003800000 */
.L_x_1978:
        /* <DEDUP_REMOVED lines=8> */
[----:B0-----:R-:W-:Y:S01]  /*4770*/  @!P0 FMUL R8, R8, 1.175494350822287508e-38 ;  /* 0x0080000008088820 */ /* 0x001fe20000400000 */
[----:B------:R-:W-:-:S04]  /*4780*/  IMAD.MOV.U32 R5, RZ, RZ, 0xff ;  /* 0x000000ffff057424 */ /* 0x000fc800078e00ff */
[----:B------:R-:W-:-:S04]  /*4790*/  SHF.R.U32.HI R6, RZ, 0x17, R8 ;  /* 0x00000017ff067819 */ /* 0x000fc80000011608 */
[----:B------:R-:W-:-:S04]  /*47a0*/  LOP3.LUT R7, R6, 0xff, RZ, 0xc0, !PT ;  /* 0x000000ff06077812 */ /* 0x000fc800078ec0ff */
[----:B------:R-:W-:-:S13]  /*47b0*/  ISETP.NE.AND P1, PT, R7, 0xff, PT ;  /* 0x000000ff0700780c */ /* 0x000fda0003f25270 */
[--C-:B------:R-:W-:Y:S02]  /*47c0*/  @P1 SHF.R.U32.HI R0, RZ, 0x16, R8.reuse ;  /* 0x00000016ff001819 */ /* 0x100fe40000011608 */
[----:B------:R-:W-:Y:S02]  /*47d0*/  @P1 LOP3.LUT P0, RZ, R7, 0x3fffff, R8, 0xf8, !PT ;  /* 0x003fffff07ff1812 */ /* 0x000fe4000780f808 */
        /* <DEDUP_REMOVED lines=9> */
.L_x_1977:
[----:B------:R-:W0:Y:S02]  /*4870*/  F2I.U64.F64.TRUNC R4, R4 ;  /* 0x0000000400047311 */ /* 0x000e24000030d800 */
[----:B0-----:R0:W-:Y:S01]  /*4880*/  STG.E.64 desc[UR36][R2.64], R4 ;  /* 0x0000000402007986 */ /* 0x0011e2000c101b24 */
[----:B------:R-:W-:Y:S05]  /*4890*/  BRA `(.L_x_1949) ;  /* 0x0000000000087947 */ /* 0x000fea0003800000 */
.L_x_1976:
[----:B------:R-:W0:Y:S02]  /*48a0*/  F2I.U32.F64.TRUNC R5, R4 ;  /* 0x0000000400057311 */ /* 0x000e24000030d000 */
[----:B0-----:R3:W-:Y:S02]  /*48b0*/  STG.E desc[UR36][R2.64], R5 ;  /* 0x0000000502007986 */ /* 0x0017e4000c101924 */
.L_x_1949:
[----:B------:R-:W-:-:S07]  /*48c0*/  IADD3 R17, PT, PT, R17, 0x80, RZ ;  /* 0x0000008011117810 */ /* 0x000fce0007ffe0ff */
.L_x_1910:
[----:B------:R-:W-:Y:S05]  /*48d0*/  BSYNC.RECONVERGENT B7 ;  /* 0x0000000000077941 */ /* 0x000fea0003800200 */
.L_x_1909:
[----:B------:R-:W5:Y:S01]  /*48e0*/  LDCU UR4, c[0x0][0x380] ;  /* 0x00007000ff0477ac */ /* 0x000f620008000800 */
[----:B------:R-:W-:Y:S01]  /*48f0*/  BSSY.RECONVERGENT B7, `(.L_x_1980) ;  /* 0x0000480000077945 */ /* 0x000fe20003800200 */
[----:B-----5:R-:W-:-:S13]  /*4900*/  ISETP.GE.AND P0, PT, R17, UR4, PT ;  /* 0x0000000411007c0c */ /* 0x020fda000bf06270 */
[----:B------:R-:W-:Y:S05]  /*4910*/  @P0 BRA `(.L_x_1981) ;  /* 0x0000004400f40947 */ /* 0x000fea0003800000 */
[----:B------:R-:W5:Y:S01]  /*4920*/  LDCU UR4, c[0x0][0x388] ;  /* 0x00007100ff0477ac */ /* 0x000f620008000800 */
[----:B01----:R-:W-:Y:S02]  /*4930*/  IMAD.MOV.U32 R0, RZ, RZ, RZ ;  /* 0x000000ffff007224 */ /* 0x003fe400078e00ff */
[----:B------:R-:W-:Y:S01]  /*4940*/  IMAD.MOV.U32 R16, RZ, RZ, RZ ;  /* 0x000000ffff107224 */ /* 0x000fe200078e00ff */
[----:B-----5:R-:W-:-:S09]  /*4950*/  UISETP.NE.AND UP0, UPT, UR4, URZ, UPT ;  /* 0x000000ff0400728c */ /* 0x020fd2000bf05270 */
[----:B------:R-:W-:Y:S05]  /*4960*/  BRA.U !UP0, `(.L_x_1982) ;  /* 0x0000001108a87547 */ /* 0x000fea000b800000 */
[----:B------:R-:W2:Y:S01]  /*4970*/  LDCU.64 UR4, c[0x0][0x390] ;  /* 0x00007200ff0477ac */ /* 0x000ea20008000a00 */
[----:B------:R-:W-:Y:S01]  /*4980*/  HFMA2 R16, -RZ, RZ, 0, 0 ;  /* 0x00000000ff107431 */ /* 0x000fe200000001ff */
[----:B------:R-:W0:Y:S01]  /*4990*/  LDCU UR6, c[0x0][0x38c] ;  /* 0x00007180ff0677ac */ /* 0x000e220008000800 */
[----:B------:R-:W1:Y:S01]  /*49a0*/  LDCU.64 UR8, c[0x0][0x4b8] ;  /* 0x00009700ff0877ac */ /* 0x000e620008000a00 */
[----:B------:R-:W-:Y:S02]  /*49b0*/  UISETP.NE.AND UP0, UPT, UR40, URZ, UPT ;  /* 0x000000ff2800728c */ /* 0x000fe4000bf05270 */
[----:B--234-:R-:W-:-:S05]  /*49c0*/  IMAD.HI.U32 R2, R17, UR4, R16 ;  /* 0x0000000411027c27 */ /* 0x01cfca000f8e0010 */
[----:B------:R-:W-:-:S05]  /*49d0*/  SHF.R.U32.HI R3, RZ, UR5, R2 ;  /* 0x00000005ff037c19 */ /* 0x000fca0008011602 */
[----:B------:R-:W-:-:S04]  /*49e0*/  IMAD.MOV R0, RZ, RZ, -R3 ;  /* 0x000000ffff007224 */ /* 0x000fc800078e0a03 */
[----:B0-----:R-:W-:-:S04]  /*49f0*/  IMAD R0, R0, UR6, R17 ;  /* 0x0000000600007c24 */ /* 0x001fc8000f8e0211 */
[C---:B-1----:R-:W-:Y:S02]  /*4a00*/  IMAD R16, R0.reuse, UR8, RZ ;  /* 0x0000000800107c24 */ /* 0x042fe4000f8e02ff */
        /* <DEDUP_REMOVED lines=288> */
.L_x_1982:
[----:B------:R-:W0:Y:S01]  /*5c10*/  LDCU.64 UR6, c[0x0][0x588] ;  /* 0x0000b100ff0677ac */ /* 0x000e220008000a00 */
[----:B------:R-:W-:Y:S01]  /*5c20*/  BSSY.RECONVERGENT B6, `(.L_x_1983) ;  /* 0x00000ec000067945 */ /* 0x000fe20003800200 */
[----:B------:R-:W-:-:S04]  /*5c30*/  UPRMT UR4, UR41, 0x9910, URZ ;  /* 0x0000991029047896 */ /* 0x000fc800080000ff */
[----:B------:R-:W-:Y:S01]  /*5c40*/  UISETP.GT.AND UP0, UPT, UR4, 0x9, UPT ;  /* 0x000000090400788c */ /* 0x000fe2000bf04270 */
[----:B0-----:R-:W-:-:S05]  /*5c50*/  IADD3 R4, P0, PT, R0, UR6, RZ ;  /* 0x0000000600047c10 */ /* 0x001fca000ff1e0ff */
[----:B--234-:R-:W-:-:S03]  /*5c60*/  IMAD.X R5, RZ, RZ, UR7, P0 ;  /* 0x00000007ff057e24 */ /* 0x01cfc600080e06ff */
        /* <DEDUP_REMOVED lines=12> */
.L_x_1987:
[----:B------:R-:W2:Y:S02]  /*5d30*/  LDG.E.U8 R2, desc[UR36][R4.64] ;  /* 0x0000002404027981 */ /* 0x000ea4000c1e1100 */
[----:B--2---:R-:W3:Y:S02]  /*5d40*/  I2F.F64.U16 R2, R2 ;  /* 0x0000000200027312 */ /* 0x004ee40000101800 */
[----:B---3--:R-:W-:Y:S05]  /*5d50*/  BRA `(.L_x_1989) ;  /* 0x0000000c00607947 */ /* 0x008fea0003800000 */
.L_x_1986:
        /* <DEDUP_REMOVED lines=9> */
.L_x_1991:
[----:B------:R-:W2:Y:S02]  /*5df0*/  LDG.E R2, desc[UR36][R4.64] ;  /* 0x0000002404027981 */ /* 0x000ea4000c1e1900 */
[----:B--2---:R-:W3:Y:S02]  /*5e00*/  I2F.F64 R2, R2 ;  /* 0x0000000200027312 */ /* 0x004ee40000201c00 */
[----:B---3--:R-:W-:Y:S05]  /*5e10*/  BRA `(.L_x_1989) ;  /* 0x0000000c00307947 */ /* 0x008fea0003800000 */
.L_x_1990:
[----:B------:R-:W2:Y:S02]  /*5e20*/  LDG.E.U16 R2, desc[UR36][R4.64] ;  /* 0x0000002404027981 */ /* 0x000ea4000c1e1500 */
[----:B--2---:R-:W3:Y:S02]  /*5e30*/  I2F.F64.S16 R2, R2 ;  /* 0x0000000200027312 */ /* 0x004ee40000101c00 */
[----:B---3--:R-:W-:Y:S05]  /*5e40*/  BRA `(.L_x_1989) ;  /* 0x0000000c00247947 */ /* 0x008fea0003800000 */
.L_x_1985:
        /* <DEDUP_REMOVED lines=10> */
.L_x_1993:
[----:B------:R-:W2:Y:S02]  /*5ef0*/  LDG.E.U16 R0, desc[UR36][R4.64] ;  /* 0x0000002404007981 */ /* 0x000ea4000c1e1500 */
[----:B--2---:R-:W-:-:S05]  /*5f00*/  HADD2.F32 R0, -RZ, R0.H0_H0 ;  /* 0x20000000ff007230 */ /* 0x004fca0000004100 */
[----:B------:R-:W-:-:S04]  /*5f10*/  FMUL.FTZ R0, R0, 1 ;  /* 0x3f80000000007820 */ /* 0x000fc80000410000 */
[----:B------:R3:W4:Y:S02]  /*5f20*/  F2F.F64.F32 R2, R0 ;  /* 0x0000000000027310 */ /* 0x0007240000201800 */
[----:B---34-:R-:W-:Y:S05]  /*5f30*/  BRA `(.L_x_1989) ;  /* 0x0000000800e87947 */ /* 0x018fea0003800000 */
.L_x_1992:
        /* <DEDUP_REMOVED lines=10> */
.L_x_1995:
[----:B------:R-:W2:Y:S02]  /*5fe0*/  LDG.E.U16 R4, desc[UR36][R4.64] ;  /* 0x0000002404047981 */ /* 0x000ea4000c1e1500 */
[----:B--2---:R-:W-:-:S05]  /*5ff0*/  HADD2.F32 R0, -RZ, R4.H0_H0 ;  /* 0x20000004ff007230 */ /* 0x004fca0000004100 */
[----:B------:R-:W-:-:S04]  /*6000*/  FMUL.FTZ R0, R0, 1 ;  /* 0x3f80000000007820 */ /* 0x000fc80000410000 */
[----:B------:R2:W3:Y:S02]  /*6010*/  F2F.F64.F32 R2, R0 ;  /* 0x0000000000027310 */ /* 0x0004e40000201800 */
[----:B--23--:R-:W-:Y:S05]  /*6020*/  BRA `(.L_x_1989) ;  /* 0x0000000800ac7947 */ /* 0x00cfea0003800000 */
.L_x_1994:
[----:B------:R2:W5:Y:S01]  /*6030*/  LDG.E.64 R2, desc[UR36][R4.64] ;  /* 0x0000002404027981 */ /* 0x000562000c1e1b00 */
[----:B------:R-:W-:Y:S05]  /*6040*/  BRA `(.L_x_1989) ;  /* 0x0000000800a47947 */ /* 0x000fea0003800000 */
.L_x_1984:
        /* <DEDUP_REMOVED lines=13> */
.L_x_1998:
[----:B------:R1:W5:Y:S01]  /*6120*/  LDG.E.64 R2, desc[UR36][R4.64] ;  /* 0x0000002404027981 */ /* 0x000362000c1e1b00 */
[----:B------:R-:W-:Y:S05]  /*6130*/  BRA `(.L_x_1989) ;  /* 0x0000000800687947 */ /* 0x000fea0003800000 */
.L_x_1997:
        /* <DEDUP_REMOVED lines=25> */
[----:B------:R-:W2:Y:S02]  /*62d0*/  F2F.F64.F32 R2, R3 ;  /* 0x0000000300027310 */ /* 0x000ea40000201800 */
[----:B--2---:R-:W-:Y:S05]  /*62e0*/  BRA `(.L_x_1989) ;  /* 0x0000000400fc7947 */ /* 0x004fea0003800000 */
.L_x_2000:
        /* <DEDUP_REMOVED lines=10> */
[----:B------:R-:W-:-:S05]  /*6390*/  LOP3.LUT R0, R0, 0x80000000, R3, 0xf8, !PT ;  /* 0x8000000000007812 */ /* 0x000fca00078ef803 */
[----:B------:R-:W-:-:S04]  /*63a0*/  FMUL.FTZ R0, R0, 1 ;  /* 0x3f80000000007820 */ /* 0x000fc80000410000 */
[----:B------:R2:W3:Y:S02]  /*63b0*/  F2F.F64.F32 R2, R0 ;  /* 0x0000000000027310 */ /* 0x0004e40000201800 */
[----:B--23--:R-:W-:Y:S05]  /*63c0*/  BRA `(.L_x_1989) ;  /* 0x0000000400c47947 */ /* 0x00cfea0003800000 */
.L_x_1999:
[----:B------:R-:W2:Y:S02]  /*63d0*/  LDG.E.U16 R0, desc[UR36][R4.64] ;  /* 0x0000002404007981 */ /* 0x000ea4000c1e1500 */
[----:B--2---:R-:W-:-:S04]  /*63e0*/  IMAD.U32 R0, R0, 0x10000, RZ ;  /* 0x0001000000007824 */ /* 0x004fc800078e00ff */
[----:B------:R-:W-:-:S04]  /*63f0*/  FMUL.FTZ R0, R0, 1 ;  /* 0x3f80000000007820 */ /* 0x000fc80000410000 */
[----:B------:R2:W3:Y:S02]  /*6400*/  F2F.F64.F32 R2, R0 ;  /* 0x0000000000027310 */ /* 0x0004e40000201800 */
[----:B--23--:R-:W-:Y:S05]  /*6410*/  BRA `(.L_x_1989) ;  /* 0x0000000400b07947 */ /* 0x00cfea0003800000 */
.L_x_1996:
        /* <DEDUP_REMOVED lines=11> */
.L_x_2003:
        /* <DEDUP_REMOVED lines=21> */
.L_x_2005:
[----:B------:R-:W-:Y:S05]  /*6620*/  BSYNC.RECONVERGENT B0 ;  /* 0x0000000000007941 */ /* 0x000fea0003800200 */
.L_x_2004:
[----:B------:R-:W-:Y:S02]  /*6630*/  SHF.L.U32 R0, R0, 0x14, RZ ;  /* 0x0000001400007819 */ /* 0x000fe400000006ff */
[----:B------:R-:W-:-:S04]  /*6640*/  LEA R2, R2, 0x3b800000, 0x17 ;  /* 0x3b80000002027811 */ /* 0x000fc800078eb8ff */
[----:B------:R-:W-:-:S05]  /*6650*/  LOP3.LUT R0, R2, R0, R7, 0xfe, !PT ;  /* 0x0000000002007212 */ /* 0x000fca00078efe07 */
[----:B------:R-:W-:-:S04]  /*6660*/  FMUL.FTZ R0, R0, 1 ;  /* 0x3f80000000007820 */ /* 0x000fc80000410000 */
[----:B------:R1:W2:Y:S02]  /*6670*/  F2F.F64.F32 R2, R0 ;  /* 0x0000000000027310 */ /* 0x0002a40000201800 */
[----:B-12---:R-:W-:Y:S05]  /*6680*/  BRA `(.L_x_1989) ;  /* 0x0000000400147947 */ /* 0x006fea0003800000 */
.L_x_2002:
        /* <DEDUP_REMOVED lines=21> */
.L_x_2007:
[----:B------:R-:W-:Y:S05]  /*67e0*/  BSYNC.RECONVERGENT B0 ;  /* 0x0000000000007941 */ /* 0x000fea0003800200 */
.L_x_2006:
[----:B------:R-:W-:Y:S01]  /*67f0*/  IMAD.SHL.U32 R0, R0, 0x200000, RZ ;  /* 0x0020000000007824 */ /* 0x000fe200078e00ff */
[----:B------:R-:W-:-:S04]  /*6800*/  LEA R2, R2, 0x37800000, 0x17 ;  /* 0x3780000002027811 */ /* 0x000fc800078eb8ff */
[----:B------:R-:W-:-:S05]  /*6810*/  LOP3.LUT R0, R2, R0, R7, 0xfe, !PT ;  /* 0x0000000002007212 */ /* 0x000fca00078efe07 */
[----:B------:R-:W-:-:S04]  /*6820*/  FMUL.FTZ R0, R0, 1 ;  /* 0x3f80000000007820 */ /* 0x000fc80000410000 */
[----:B------:R1:W2:Y:S02]  /*6830*/  F2F.F64.F32 R2, R0 ;  /* 0x0000000000027310 */ /* 0x0002a40000201800 */
[----:B-12---:R-:W-:Y:S05]  /*6840*/  BRA `(.L_x_1989) ;  /* 0x0000000000a47947 */ /* 0x006fea0003800000 */
.L_x_2001:
[----:B------:R-:W-:-:S09]  /*6850*/  UISETP.NE.AND UP0, UPT, UR4, 0x1c, UPT ;  /* 0x0000001c0400788c */ /* 0x000fd2000bf05270 */
[----:B------:R-:W-:Y:S05]  /*6860*/  BRA.U !UP0, `(.L_x_2008) ;  /* 0x0000000108947547 */ /* 0x000fea000b800000 */
[----:B------:R-:W-:-:S09]  /*6870*/  UISETP.NE.AND UP0, UPT, UR4, 0x1d, UPT ;  /* 0x0000001d0400788c */ /* 0x000fd2000bf05270 */
[----:B------:R-:W-:Y:S05]  /*6880*/  BRA.U !UP0, `(.L_x_2009) ;  /* 0x0000000108807547 */ /* 0x000fea000b800000 */
[----:B------:R-:W-:-:S09]  /*6890*/  UISETP.NE.AND UP0, UPT, UR4, 0x2c, UPT ;  /* 0x0000002c0400788c */ /* 0x000fd2000bf05270 */
[----:B------:R-:W-:Y:S05]  /*68a0*/  BRA.U UP0, `(.L_x_1988) ;  /* 0x0000000100307547 */ /* 0x000fea000b800000 */
[----:B------:R-:W2:Y:S01]  /*68b0*/  LDG.E.U8 R0, desc[UR36][R4.64] ;  /* 0x0000002404007981 */ /* 0x000ea2000c1e1100 */
[----:B------:R-:W-:Y:S02]  /*68c0*/  HFMA2 R2, -RZ, RZ, 0, 0 ;  /* 0x00000000ff027431 */ /* 0x000fe400000001ff */
        /* <DEDUP_REMOVED lines=10> */
.L_x_1988:
        /* <DEDUP_REMOVED lines=16> */
.L_x_2010:
[----:B------:R-:W-:Y:S01]  /*6a70*/  CS2R R2, SRZ ;  /* 0x0000000000027805 */ /* 0x000fe2000001ff00 */
[----:B------:R-:W-:Y:S06]  /*6a80*/  BRA `(.L_x_1989) ;  /* 0x0000000000147947 */ /* 0x000fec0003800000 */
.L_x_2009:
[----:B------:R-:W2:Y:S02]  /*6a90*/  LDG.E.64 R2, desc[UR36][R4.64] ;  /* 0x0000002404027981 */ /* 0x000ea4000c1e1b00 */
[----:B--2---:R-:W1:Y:S02]  /*6aa0*/  I2F.F64.U64 R2, R2 ;  /* 0x0000000200027312 */ /* 0x004e640000301800 */
[----:B-1----:R-:W-:Y:S05]  /*6ab0*/  BRA `(.L_x_1989) ;  /* 0x0000000000087947 */ /* 0x002fea0003800000 */
.L_x_2008:
[----:B------:R-:W2:Y:S02]  /*6ac0*/  LDG.E R2, desc[UR36][R4.64] ;  /* 0x0000002404027981 */ /* 0x000ea4000c1e1900 */
[----:B--2---:R-:W0:Y:S02]  /*6ad0*/  I2F.F64.U32 R2, R2 ;  /* 0x0000000200027312 */ /* 0x004e240000201800 */
.L_x_1989:
[----:B------:R-:W-:Y:S05]  /*6ae0*/  BSYNC.RECONVERGENT B6 ;  /* 0x0000000000067941 */ /* 0x000fea0003800200 */
.L_x_1983:
[----:B012--5:R-:W0:Y:S01]  /*6af0*/  DADD R4, -RZ, |R2| ;  /* 0x00000000ff047229 */ /* 0x027e220000000502 */
[----:B------:R-:W-:Y:S01]  /*6b00*/  BSSY.RECONVERGENT B0, `(.L_x_2011) ;  /* 0x0000128000007945 */ /* 0x000fe20003800200 */
[----:B0-----:R-:W-:-:S13]  /*6b10*/  ISETP.GE.AND P0, PT, R5, 0x3fe26666, PT ;  /* 0x3fe266660500780c */ /* 0x001fda0003f06270 */
[----:B------:R-:W-:Y:S05]  /*6b20*/  @!P0 BRA `(.L_x_2012) ;  /* 0x0000000800a48947 */ /* 0x000fea0003800000 */
        /* <DEDUP_REMOVED lines=167> */
[----:B------:R-:W-:Y:S01]  /*75a0*/  FSEL R5, R5, R7, !P0 ;  /* 0x0000000705057208 */ /* 0x000fe20004000000 */
[----:B------:R-:W-:Y:S06]  /*75b0*/  BRA `(.L_x_2013) ;  /* 0x0000000400f07947 */ /* 0x000fec0003800000 */
.L_x_2012:
[----:B------:R-:W-:Y:S01]  /*75c0*/  IMAD.MOV.U32 R6, RZ, RZ, 0x180754af ;  /* 0x180754afff067424 */ /* 0x000fe200078e00ff */
[----:B------:R-:W-:Y:S01]  /*75d0*/  UMOV UR4, 0xdc1895e9 ;  /* 0xdc1895e900047882 */ /* 0x000fe20000000000 */
[----:B------:R-:W-:Y:S01]  /*75e0*/  IMAD.MOV.U32 R7, RZ, RZ, 0x3fb3823b ;  /* 0x3fb3823bff077424 */ /* 0x000fe200078e00ff */
[----:B------:R-:W-:Y:S01]  /*75f0*/  UMOV UR5, 0x3fb0066b ;  /* 0x3fb0066b00057882 */ /* 0x000fe20000000000 */
[----:B------:R-:W0:Y:S01]  /*7600*/  DMUL R4, R2, R2 ;  /* 0x0000000202047228 */ /* 0x000e220000000000 */
[----:B------:R-:W-:-:S15]  /*7610*/  ISETP.GE.AND P0, PT, R3, RZ, PT ;  /* 0x000000ff0300720c */ /* 0x000fde0003f06270 */
        /* <DEDUP_REMOVED lines=89> */
[----:B0-----:R-:W-:Y:S01]  /*7bb0*/  @P0 MOV R4, 0x33145c07 ;  /* 0x33145c0700040802 */ /* 0x001fe20000000f00 */
[----:B------:R-:W-:-:S15]  /*7bc0*/  @P0 IMAD.MOV.U32 R5, RZ, RZ, 0x3c91a626 ;  /* 0x3c91a626ff050424 */ /* 0x000fde00078e00ff */
[----:B------:R-:W-:-:S15]  /*7bd0*/  NOP ;  /* 0x0000000000007918 */ /* 0x000fde0000000000 */
[----:B------:R-:W-:-:S15]  /*7be0*/  NOP ;  /* 0x0000000000007918 */ /* 0x000fde0000000000 */
[----:B------:R-:W-:-:S15]  /*7bf0*/  NOP ;  /* 0x0000000000007918 */ /* 0x000fde0000000000 */
[----:B------:R-:W-:-:S01]  /*7c00*/  NOP ;  /* 0x0000000000007918 */ /* 0x000fc20000000000 */
[----:B-1----:R0:W1:Y:S02]  /*7c10*/  DFMA R6, R6, |R2|, |R2| ;  /* 0x400000020606722b */ /* 0x0020640000000402 */
[----:B0-----:R-:W-:Y:S01]  /*7c20*/  @!P0 IMAD.MOV.U32 R2, RZ, RZ, 0x33145c07 ;  /* 0x33145c07ff028424 */ /* 0x001fe200078e00ff */
[----:B------:R-:W-:-:S15]  /*7c30*/  @!P0 MOV R3, 0x3c91a626 ;  /* 0x3c91a62600038802 */ /* 0x000fde0000000f00 */
[----:B------:R-:W-:-:S15]  /*7c40*/  NOP ;  /* 0x0000000000007918 */ /* 0x000fde0000000000 */
[----:B------:R-:W-:-:S15]  /*7c50*/  NOP ;  /* 0x0000000000007918 */ /* 0x000fde0000000000 */
[----:B------:R-:W-:-:S15]  /*7c60*/  NOP ;  /* 0x0000000000007918 */ /* 0x000fde0000000000 */
[----:B------:R-:W-:-:S01]  /*7c70*/  NOP ;  /* 0x0000000000007918 */ /* 0x000fc20000000000 */
[----:B-1----:R-:W0:-:S15]  /*7c80*/  @P0 DADD R4, R6, -R4 ;  /* 0x0000000006040229 */ /* 0x002e1e0000000804 */
[----:B------:R-:W-:-:S15]  /*7c90*/  NOP ;  /* 0x0000000000007918 */ /* 0x000fde0000000000 */
[----:B------:R-:W-:-:S15]  /*7ca0*/  NOP ;  /* 0x0000000000007918 */ /* 0x000fde0000000000 */
[----:B------:R-:W-:-:S15]  /*7cb0*/  NOP ;  /* 0x0000000000007918 */ /* 0x000fde0000000000 */
[----:B------:R-:W-:-:S04]  /*7cc0*/  NOP ;  /* 0x0000000000007918 */ /* 0x000fc80000000000 */
[----:B------:R-:W1:-:S15]  /*7cd0*/  @!P0 DADD R2, R6, R2 ;  /* 0x0000000006028229 */ /* 0x000e5e0000000002 */
[----:B------:R-:W-:-:S15]  /*7ce0*/  NOP ;  /* 0x0000000000007918 */ /* 0x000fde0000000000 */
[----:B------:R-:W-:-:S15]  /*7cf0*/  NOP ;  /* 0x0000000000007918 */ /* 0x000fde0000000000 */
[----:B------:R-:W-:-:S15]  /*7d00*/  NOP ;  /* 0x0000000000007918 */ /* 0x000fde0000000000 */
[----:B------:R-:W-:-:S04]  /*7d10*/  NOP ;  /* 0x0000000000007918 */ /* 0x000fc80000000000 */
[----:B0-----:R-:W0:-:S15]  /*7d20*/  @P0 DADD R4, -R4, UR4 ;  /* 0x0000000404040e29 */ /* 0x001e1e0008000100 */
[----:B------:R-:W-:-:S15]  /*7d30*/  NOP ;  /* 0x0000000000007918 */ /* 0x000fde0000000000 */
[----:B------:R-:W-:-:S15]  /*7d40*/  NOP ;  /* 0x0000000000007918 */ /* 0x000fde0000000000 */
[----:B------:R-:W-:-:S15]  /*7d50*/  NOP ;  /* 0x0000000000007918 */ /* 0x000fde0000000000 */
[----:B------:R-:W-:-:S04]  /*7d60*/  NOP ;  /* 0x0000000000007918 */ /* 0x000fc80000000000 */
[----:B01----:R1:W2:Y:S02]  /*7d70*/  @!P0 DADD R4, R2, UR4 ;  /* 0x0000000402048e29 */ /* 0x0032a40008000000 */
.L_x_2013:
[----:B------:R-:W-:Y:S05]  /*7d80*/  BSYNC.RECONVERGENT B0 ;  /* 0x0000000000007941 */ /* 0x000fea0003800200 */
.L_x_2011:
[----:B------:R-:W1:Y:S01]  /*7d90*/  LDCU.64 UR6, c[0x0][0x580] ;  /* 0x0000b000ff0677ac */ /* 0x000e620008000a00 */
[----:B------:R-:W-:-:S04]  /*7da0*/  UPRMT UR4, UR42, 0x9910, URZ ;  /* 0x000099102a047896 */ /* 0x000fc800080000ff */
[----:B------:R-:W-:Y:S01]  /*7db0*/  UISETP.GT.AND UP0, UPT, UR4, 0x9, UPT ;  /* 0x000000090400788c */ /* 0x000fe2000bf04270 */
[----:B-1----:R-:W-:-:S05]  /*7dc0*/  IADD3 R2, P0, PT, R16, UR6, RZ ;  /* 0x0000000610027c10 */ /* 0x002fca000ff1e0ff */
        /* <DEDUP_REMOVED lines=10> */
[----:B--2---:R-:W0:Y:S02]  /*7e70*/  F2I.F64.TRUNC R5, R4 ;  /* 0x0000000400057311 */ /* 0x004e24000030d100 */
[----:B0-----:R4:W-:Y:S01]  /*7e80*/  STG.E.U8 desc[UR36][R2.64], R5 ;  /* 0x0000000502007986 */ /* 0x0019e2000c101124 */
[----:B------:R-:W-:Y:S05]  /*7e90*/  BRA `(.L_x_2019) ;  /* 0x0000001000907947 */ /* 0x000fea0003800000 */
.L_x_2017:
[----:B--2---:R-:W0:Y:S02]  /*7ea0*/  F2I.S64.F64.TRUNC R4, R4 ;  /* 0x0000000400047311 */ /* 0x004e24000030d900 */
[----:B0-----:R-:W-:-:S05]  /*7eb0*/  IMAD.MOV.U32 R7, RZ, RZ, R4 ;  /* 0x000000ffff077224 */ /* 0x001fca00078e0004 */
[----:B------:R3:W-:Y:S01]  /*7ec0*/  STG.E.U8 desc[UR36][R2.64], R7 ;  /* 0x0000000702007986 */ /* 0x0007e2000c101124 */
[----:B------:R-:W-:Y:S05]  /*7ed0*/  BRA `(.L_x_2019) ;  /* 0x0000001000807947 */ /* 0x000fea0003800000 */
.L_x_2016:
[----:B------:R-:W-:-:S09]  /*7ee0*/  UISETP.NE.AND UP0, UPT, UR4, 0x2, UPT ;  /* 0x000000020400788c */ /* 0x000fd2000bf05270 */
[----:B------:R-:W-:Y:S05]  /*7ef0*/  BRA.U !UP0, `(.L_x_2020) ;  /* 0x0000000108287547 */ /* 0x000fea000b800000 */
[----:B------:R-:W-:-:S09]  /*7f00*/  UISETP.NE.AND UP0, UPT, UR4, 0x3, UPT ;  /* 0x000000030400788c */ /* 0x000fd2000bf05270 */
[----:B------:R-:W-:Y:S05]  /*7f10*/  BRA.U !UP0, `(.L_x_2021) ;  /* 0x0000000108147547 */ /* 0x000fea000b800000 */
[----:B------:R-:W-:-:S09]  /*7f20*/  UISETP.NE.AND UP0, UPT, UR4, 0x4, UPT ;  /* 0x000000040400788c */ /* 0x000fd2000bf05270 */
[----:B------:R-:W-:Y:S05]  /*7f30*/  BRA.U UP0, `(.L_x_2018) ;  /* 0x0000000d00247547 */ /* 0x000fea000b800000 */
[----:B--2---:R-:W0:Y:S02]  /*7f40*/  F2I.S64.F64.TRUNC R4, R4 ;  /* 0x0000000400047311 */ /* 0x004e24000030d900 */
[----:B0-----:R1:W-:Y:S01]  /*7f50*/  STG.E.64 desc[UR36][R2.64], R4 ;  /* 0x0000000402007986 */ /* 0x0013e2000c101b24 */
[----:B------:R-:W-:Y:S05]  /*7f60*/  BRA `(.L_x_2019) ;  /* 0x00000010005c7947 */ /* 0x000fea0003800000 */
.L_x_2021:
[----:B--2---:R-:W0:Y:S02]  /*7f70*/  F2I.F64.TRUNC R5, R4 ;  /* 0x0000000400057311 */ /* 0x004e24000030d100 */
[----:B0-----:R2:W-:Y:S01]  /*7f80*/  STG.E desc[UR36][R2.64], R5 ;  /* 0x0000000502007986 */ /* 0x0015e2000c101924 */
[----:B------:R-:W-:Y:S05]  /*7f90*/  BRA `(.L_x_2019) ;  /* 0x0000001000507947 */ /* 0x000fea0003800000 */
.L_x_2020:
[----:B--2---:R-:W0:Y:S02]  /*7fa0*/  F2I.F64.TRUNC R5, R4 ;  /* 0x0000000400057311 */ /* 0x004e24000030d100 */
[----:B0-----:R0:W-:Y:S01]  /*7fb0*/  STG.E.U16 desc[UR36][R2.64], R5 ;  /* 0x0000000502007986 */ /* 0x0011e2000c101524 */
[----:B------:R-:W-:Y:S05]  /*7fc0*/  BRA `(.L_x_2019) ;  /* 0x0000001000447947 */ /* 0x000fea0003800000 */
.L_x_2015:
        /* <DEDUP_REMOVED lines=8> */
[----:B--2---:R-:W0:-:S15]  /*8050*/  F2F.F32.F64 R7, R4 ;  /* 0x0000000400077310 */ /* 0x004e1e0000301000 */
        /* <DEDUP_REMOVED lines=8> */
.L_x_2023:
        /* <DEDUP_REMOVED lines=12> */
.L_x_2022:
        /* <DEDUP_REMOVED lines=18> */
.L_x_2025:
        /* <DEDUP_REMOVED lines=13> */
.L_x_2024:
[----:B--2---:R0:W-:Y:S01]  /*8390*/  STG.E.64 desc[UR36][R2.64], R4 ;  /* 0x0000000402007986 */ /* 0x0041e2000c101b24 */
[----:B------:R-:W-:Y:S05]  /*83a0*/  BRA `(.L_x_2019) ;  /* 0x0000000c004c7947 */ /* 0x000fea0003800000 */
.L_x_2014:
        /* <DEDUP_REMOVED lines=10> */
[----:B--2---:R-:W0:Y:S02]  /*8450*/  F2I.U32.F64.TRUNC R5, R4 ;  /* 0x0000000400057311 */ /* 0x004e24000030d000 */
[----:B0-----:R0:W-:Y:S01]  /*8460*/  STG.E.U16 desc[UR36][R2.64], R5 ;  /* 0x0000000502007986 */ /* 0x0011e2000c101524 */
[----:B------:R-:W-:Y:S05]  /*8470*/  BRA `(.L_x_2019) ;  /* 0x0000000c00187947 */ /* 0x000fea0003800000 */
.L_x_2029:
        /* <DEDUP_REMOVED lines=26> */
.L_x_2032:
[----:B------:R-:W-:-:S04]  /*8620*/  SHF.R.U32.HI R5, RZ, 0x18, R7 ;  /* 0x00000018ff057819 */ /* 0x000fc80000011607 */
[----:B------:R-:W-:-:S07]  /*8630*/  LOP3.LUT R0, R0, 0x80, R5, 0xf8, !PT ;  /* 0x0000008000007812 */ /* 0x000fce00078ef805 */
.L_x_2031:
[----:B------:R-:W-:Y:S05]  /*8640*/  BSYNC.RECONVERGENT B0 ;  /* 0x0000000000007941 */ /* 0x000fea0003800200 */
.L_x_2030:
[----:B------:R0:W-:Y:S01]  /*8650*/  STG.E.U8 desc[UR36][R2.64], R0 ;  /* 0x0000000002007986 */ /* 0x0001e2000c101124 */
[----:B------:R-:W-:Y:S05]  /*8660*/  BRA `(.L_x_2019) ;  /* 0x00000008009c7947 */ /* 0x000fea0003800000 */
.L_x_2028:
        /* <DEDUP_REMOVED lines=26> */
.L_x_2035:
[----:B------:R-:W-:-:S04]  /*8810*/  SHF.R.U32.HI R5, RZ, 0x18, R7 ;  /* 0x00000018ff057819 */ /* 0x000fc80000011607 */
[----:B------:R-:W-:-:S07]  /*8820*/  LOP3.LUT R0, R0, 0x80, R5, 0xf8, !PT ;  /* 0x0000008000007812 */ /* 0x000fce00078ef805 */
.L_x_2034:
[----:B------:R-:W-:Y:S05]  /*8830*/  BSYNC.RECONVERGENT B0 ;  /* 0x0000000000007941 */ /* 0x000fea0003800200 */
.L_x_2033:
[----:B------:R0:W-:Y:S01]  /*8840*/  STG.E.U8 desc[UR36][R2.64], R0 ;  /* 0x0000000002007986 */ /* 0x0001e2000c101124 */
[----:B------:R-:W-:Y:S05]  /*8850*/  BRA `(.L_x_2019) ;  /* 0x0000000800207947 */ /* 0x000fea0003800000 */
.L_x_2027:
        /* <DEDUP_REMOVED lines=30> */
.L_x_2037:
[----:B--2---:R-:W0:Y:S02]  /*8a40*/  F2I.U64.F64.TRUNC R4, R4 ;  /* 0x0000000400047311 */ /* 0x004e24000030d800 */
[----:B0-----:R0:W-:Y:S01]  /*8a50*/  STG.E.64 desc[UR36][R2.64], R4 ;  /* 0x0000000402007986 */ /* 0x0011e2000c101b24 */
[----:B------:R-:W-:Y:S05]  /*8a60*/  BRA `(.L_x_2019) ;  /* 0x00000004009c7947 */ /* 0x000fea0003800000 */
.L_x_2036:
[----:B--2---:R-:W0:Y:S02]  /*8a70*/  F2I.U32.F64.TRUNC R5, R4 ;  /* 0x0000000400057311 */ /* 0x004e24000030d000 */
[----:B0-----:R0:W-:Y:S01]  /*8a80*/  STG.E desc[UR36][R2.64], R5 ;  /* 0x0000000502007986 */ /* 0x0011e2000c101924 */
[----:B------:R-:W-:Y:S05]  /*8a90*/  BRA `(.L_x_2019) ;  /* 0x0000000400907947 */ /* 0x000fea0003800000 */
.L_x_2026:
[----:B------:R-:W-:-:S09]  /*8aa0*/  UISETP.GT.AND UP0, UPT, UR4, 0xe, UPT ;  /* 0x0000000e0400788c */ /* 0x000fd2000bf04270 */
[----:B------:R-:W-:Y:S05]  /*8ab0*/  BRA.U UP0, `(.L_x_2038) ;  /* 0x00000001002c7547 */ /* 0x000fea000b800000 */
[----:B------:R-:W-:-:S09]  /*8ac0*/  UISETP.NE.AND UP0, UPT, UR4, 0xa, UPT ;  /* 0x0000000a0400788c */ /* 0x000fd2000bf05270 */
[----:B------:R-:W-:Y:S05]  /*8ad0*/  BRA.U !UP0, `(.L_x_2039) ;  /* 0x0000000108187547 */ /* 0x000fea000b800000 */
[----:B------:R-:W-:-:S09]  /*8ae0*/  UISETP.NE.AND UP0, UPT, UR4, 0xb, UPT ;  /* 0x0000000b0400788c */ /* 0x000fd2000bf05270 */
[----:B------:R-:W-:Y:S05]  /*8af0*/  BRA.U UP0, `(.L_x_2018) ;  /* 0x0000000100347547 */ /* 0x000fea000b800000 */
[----:B--2---:R-:W0:Y:S02]  /*8b00*/  DSETP.NEU.AND P0, PT, R4, RZ, PT ;  /* 0x000000ff0400722a */ /* 0x004e240003f0d000 */
[----:B0-----:R-:W-:-:S05]  /*8b10*/  SEL R5, RZ, 0x1, !P0 ;  /* 0x00000001ff057807 */ /* 0x001fca0004000000 */
[----:B------:R0:W-:Y:S01]  /*8b20*/  STG.E.U8 desc[UR36][R2.64], R5 ;  /* 0x0000000502007986 */ /* 0x0001e2000c101124 */
[----:B------:R-:W-:Y:S05]  /*8b30*/  BRA `(.L_x_2019) ;  /* 0x0000000400687947 */ /* 0x000fea0003800000 */
.L_x_2039:
[----:B------:R-:W-:-:S05]  /*8b40*/  CS2R R6, SRZ ;  /* 0x0000000000067805 */ /* 0x000fca000001ff00 */
[----:B--2---:R0:W-:Y:S01]  /*8b50*/  STG.E.128 desc[UR36][R2.64], R4 ;  /* 0x0000000402007986 */ /* 0x0041e2000c101d24 */
[----:B------:R-:W-:Y:S05]  /*8b60*/  BRA `(.L_x_2019) ;  /* 0x00000004005c7947 */ /* 0x000fea0003800000 */
.L_x_2038:
[----:B------:R-:W-:-:S09]  /*8b70*/  UISETP.NE.AND UP0, UPT, UR4, 0xf, UPT ;  /* 0x0000000f0400788c */ /* 0x000fd2000bf05270 */
[----:B------:R-:W-:Y:S05]  /*8b80*/  BRA.U !UP0, `(.L_x_2040) ;  /* 0x0000000508287547 */ /* 0x000fea000b800000 */
[----:B------:R-:W-:-:S09]  /*8b90*/  UISETP.NE.AND UP0, UPT, UR4, 0x17, UPT ;  /* 0x000000170400788c */ /* 0x000fd2000bf05270 */
[----:B------:R-:W-:Y:S05]  /*8ba0*/  BRA.U !UP0, `(.L_x_2041) ;  /* 0x0000000108b07547 */ /* 0x000fea000b800000 */
[----:B------:R-:W-:-:S09]  /*8bb0*/  UISETP.NE.AND UP0, UPT, UR4, 0x18, UPT ;  /* 0x000000180400788c */ /* 0x000fd2000bf05270 */
[----:B------:R-:W-:Y:S05]  /*8bc0*/  BRA.U !UP0, `(.L_x_2042) ;  /* 0x0000000108447547 */ /* 0x000fea000b800000 */
.L_x_2018:
[----:B------:R-:W-:Y:S01]  /*8bd0*/  MOV R0, 0x0 ;  /* 0x0000000000007802 */ /* 0x000fe20000000f00 */
[----:B------:R-:W2:Y:S01]  /*8be0*/  LDCU.64 UR4, c[0x4][0x158] ;  /* 0x01002b00ff0477ac */ /* 0x000ea20008000a00 */
[----:B------:R-:W-:Y:S02]  /*8bf0*/  HFMA2 R8, -RZ, RZ, 0, 6.020069122314453125e-06 ;  /* 0x00000065ff087431 */ /* 0x000fe400000001ff */
[----:B------:R-:W-:Y:S01]  /*8c00*/  IMAD.MOV.U32 R12, RZ, RZ, 0x1 ;  /* 0x00000001ff0c7424 */ /* 0x000fe200078e00ff */
[----:B------:R0:W1:Y:S01]  /*8c10*/  LDC.64 R2, c[0x4][R0] ;  /* 0x0100000000027b82 */ /* 0x0000620000000a00 */
[----:B------:R-:W3:Y:S01]  /*8c20*/  LDCU.64 UR6, c[0x4][0x160] ;  /* 0x01002c00ff0677ac */ /* 0x000ee20008000a00 */
[----:B------:R-:W-:Y:S01]  /*8c30*/  IMAD.MOV.U32 R13, RZ, RZ, RZ ;  /* 0x000000ffff0d7224 */ /* 0x000fe200078e00ff */
[----:B------:R-:W4:Y:S01]  /*8c40*/  LDCU.64 UR8, c[0x4][0x40] ;  /* 0x01000800ff0877ac */ /* 0x000f220008000a00 */
[----:B--2---:R-:W-:Y:S01]  /*8c50*/  MOV R4, UR4 ;  /* 0x0000000400047c02 */ /* 0x004fe20008000f00 */
[----:B------:R-:W-:-:S02]  /*8c60*/  IMAD.U32 R5, RZ, RZ, UR5 ;  /* 0x00000005ff057e24 */ /* 0x000fc4000f8e00ff */
[----:B---3--:R-:W-:Y:S01]  /*8c70*/  IMAD.U32 R6, RZ, RZ, UR6 ;  /* 0x00000006ff067e24 */ /* 0x008fe2000f8e00ff */
[----:B------:R-:W-:Y:S01]  /*8c80*/  MOV R7, UR7 ;  /* 0x0000000700077c02 */ /* 0x000fe20008000f00 */
[----:B----4-:R-:W-:Y:S02]  /*8c90*/  IMAD.U32 R10, RZ, RZ, UR8 ;  /* 0x00000008ff0a7e24 */ /* 0x010fe4000f8e00ff */
[----:B0-----:R-:W-:-:S07]  /*8ca0*/  IMAD.U32 R11, RZ, RZ, UR9 ;  /* 0x00000009ff0b7e24 */ /* 0x001fce000f8e00ff */
[----:B------:R-:W-:-:S07]  /*8cb0*/  LEPC R20, `(.L_x_2043) ;  /* 0x000000001014794e */ /* 0x000fce0000000000 */
[----:B-1----:R-:W-:Y:S05]  /*8cc0*/  CALL.ABS.NOINC R2 ;  /* 0x0000000002007343 */ /* 0x002fea0003c00000 */
.L_x_2043:
[----:B------:R-:W-:Y:S05]  /*8cd0*/  BRA `(.L_x_2019) ;  /* 0x0000000400007947 */ /* 0x000fea0003800000 */
.L_x_2042:
        /* <DEDUP_REMOVED lines=21> */
.L_x_2045:
[----:B------:R-:W-:Y:S05]  /*8e30*/  BSYNC.RECONVERGENT B0 ;  /* 0x0000000000007941 */ /* 0x000fea0003800200 */
.L_x_2044:
[----:B------:R-:W-:-:S05]  /*8e40*/  LOP3.LUT R7, R0, 0x80, R7, 0xf8, !PT ;  /* 0x0000008000077812 */ /* 0x000fca00078ef807 */
[----:B------:R0:W-:Y:S01]  /*8e50*/  STG.E.U8 desc[UR36][R2.64], R7 ;  /* 0x0000000702007986 */ /* 0x0001e2000c101124 */
[----:B------:R-:W-:Y:S05]  /*8e60*/  BRA `(.L_x_2019) ;  /* 0x00000000009c7947 */ /* 0x000fea0003800000 */
.L_x_2041:
        /* <DEDUP_REMOVED lines=9> */
[----:B0-----:R-:W-:-:S05]  /*8f00*/  @!P0 FMUL R7, R7, 1.175494350822287508e-38 ;  /* 0x0080000007078820 */ /* 0x001fca0000400000 */
        /* <DEDUP_REMOVED lines=10> */
.L_x_2047:
[----:B------:R-:W-:Y:S01]  /*8fb0*/  IMAD.MOV.U32 R0, RZ, RZ, 0x7f ;  /* 0x0000007fff007424 */ /* 0x000fe200078e00ff */
[----:B------:R-:W-:-:S04]  /*8fc0*/  ISETP.GT.U32.AND P0, PT, R6, 0x7f800000, PT ;  /* 0x7f8000000600780c */ /* 0x000fc80003f04070 */
[----:B------:R-:W-:-:S09]  /*8fd0*/  SEL R0, R0, 0x7c, P0 ;  /* 0x0000007c00007807 */ /* 0x000fd20000000000 */
.L_x_2048:
[----:B------:R-:W-:Y:S05]  /*8fe0*/  BSYNC.RECONVERGENT B0 ;  /* 0x0000000000007941 */ /* 0x000fea0003800200 */
.L_x_2046:
[----:B------:R-:W-:-:S04]  /*8ff0*/  SHF.R.U32.HI R5, RZ, 0x18, R7 ;  /* 0x00000018ff057819 */ /* 0x000fc80000011607 */
[----:B------:R-:W-:-:S05]  /*9000*/  LOP3.LUT R5, R0, 0x80, R5, 0xf8, !PT ;  /* 0x0000008000057812 */ /* 0x000fca00078ef805 */
[----:B------:R0:W-:Y:S01]  /*9010*/  STG.E.U8 desc[UR36][R2.64], R5 ;  /* 0x0000000502007986 */ /* 0x0001e2000c101124 */
[----:B------:R-:W-:Y:S05]  /*9020*/  BRA `(.L_x_2019) ;  /* 0x00000000002c7947 */ /* 0x000fea0003800000 */
.L_x_2040:
        /* <DEDUP_REMOVED lines=9> */
[----:B------:R-:W-:-:S05]  /*90c0*/  F2FP.BF16.F32.PACK_AB R0, RZ, R0 ;  /* 0x00000000ff00723e */ /* 0x000fca00000010ff */
[----:B------:R0:W-:Y:S02]  /*90d0*/  STG.E.U16 desc[UR36][R2.64], R0 ;  /* 0x0000000002007986 */ /* 0x0001e4000c101524 */
.L_x_2019:
[----:B------:R-:W-:-:S07]  /*90e0*/  VIADD R17, R17, 0x80 ;  /* 0x0000008011117836 */ /* 0x000fce0000000000 */
.L_x_1981:
[----:B------:R-:W-:Y:S05]  /*90f0*/  BSYNC.RECONVERGENT B7 ;  /* 0x0000000000077941 */ /* 0x000fea0003800200 */
.L_x_1980:
[----:B------:R-:W5:Y:S01]  /*9100*/  LDCU UR4, c[0x0][0x380] ;  /* 0x00007000ff0477ac */ /* 0x000f620008000800 */
[----:B------:R-:W-:Y:S01]  /*9110*/  BSSY.RECONVERGENT B7, `(.L_x_2049) ;  /* 0x0000480000077945 */ /* 0x000fe20003800200 */
[----:B-----5:R-:W-:-:S13]  /*9120*/  ISETP.GE.AND P0, PT, R17, UR4, PT ;  /* 0x0000000411007c0c */ /* 0x020fda000bf06270 */
[----:B------:R-:W-:Y:S05]  /*9130*/  @P0 BRA `(.L_x_2050) ;  /* 0x0000004400f40947 */ /* 0x000fea0003800000 */
[----:B------:R-:W5:Y:S01]  /*9140*/  LDCU UR4, c[0x0][0x388] ;  /* 0x00007100ff0477ac */ /* 0x000f620008000800 */
[----:B01----:R-:W-:Y:S01]  /*9150*/  MOV R0, RZ ;  /* 0x000000ff00007202 */ /* 0x003fe20000000f00 */
        /* <DEDUP_REMOVED lines=301> */
.L_x_2051:
[----:B------:R-:W0:Y:S01]  /*a430*/  LDCU.64 UR6, c[0x0][0x588] ;  /* 0x0000b100ff0677ac */ /* 0x000e220008000a00 */
[----:B------:R-:W-:Y:S01]  /*a440*/  BSSY.RECONVERGENT B6, `(.L_x_2052) ;  /* 0x00000ec000067945 */ /* 0x000fe20003800200 */
[----:B------:R-:W-:-:S04]  /*a450*/  UPRMT UR4, UR41, 0x9910, URZ ;  /* 0x0000991029047896 */ /* 0x000fc800080000ff */
[----:B------:R-:W-:Y:S01]  /*a460*/  UISETP.GT.AND UP0, UPT, UR4, 0x9, UPT ;  /* 0x000000090400788c */ /* 0x000fe2000bf04270 */
[----:B0-----:R-:W-:-:S04]  /*a470*/  IADD3 R4, P0, PT, R0, UR6, RZ ;  /* 0x0000000600047c10 */ /* 0x001fc8000ff1e0ff */
[----:B--234-:R-:W-:-:S04]  /*a480*/  IADD3.X R5, PT, PT, RZ, UR7, RZ, P0, !PT ;  /* 0x00000007ff057c10 */ /* 0x01cfc800087fe4ff */
        /* <DEDUP_REMOVED lines=10> */
[----:B--2---:R-:W0:Y:S02]  /*a530*/  I2F.F64.S16 R2, R2 ;  /* 0x0000000200027312 */ /* 0x004e240000101c00 */
[----:B0-----:R-:W-:Y:S05]  /*a540*/  BRA `(.L_x_2058) ;  /* 0x0000000c006c7947 */ /* 0x001fea0003800000 */
.L_x_2056:
[----:B------:R-:W2:Y:S02]  /*a550*/  LDG.E.U8 R2, desc[UR36][R4.64] ;  /* 0x0000002404027981 */ /* 0x000ea4000c1e1100 */
[----:B--2---:R-:W0:Y:S02]  /*a560*/  I2F.F64.U16 R2, R2 ;  /* 0x0000000200027312 */ /* 0x004e240000101800 */
[----:B0-----:R-:W-:Y:S05]  /*a570*/  BRA `(.L_x_2058) ;  /* 0x0000000c00607947 */ /* 0x001fea0003800000 */
.L_x_2055:
[----:B------:R-:W-:-:S09]  /*a580*/  UISETP.NE.AND UP0, UPT, UR4, 0x2, UPT ;  /* 0x000000020400788c */ /* 0x000fd2000bf05270 */
[----:B------:R-:W-:Y:S05]  /*a590*/  BRA.U !UP0, `(.L_x_2059) ;  /* 0x0000000108287547 */ /* 0x000fea000b800000 */
[----:B------:R-:W-:-:S09]  /*a5a0*/  UISETP.NE.AND UP0, UPT, UR4, 0x3, UPT ;  /* 0x000000030400788c */ /* 0x000fd2000bf05270 */
[----:B------:R-:W-:Y:S05]  /*a5b0*/  BRA.U !UP0, `(.L_x_2060) ;  /* 0x0000000108147547 */ /* 0x000fea000b800000 */
[----:B------:R-:W-:-:S09]  /*a5c0*/  UISETP.NE.AND UP0, UPT, UR4, 0x4, UPT ;  /* 0x000000040400788c */ /* 0x000fd2000bf05270 */
[----:B------:R-:W-:Y:S05]  /*a5d0*/  BRA.U UP0, `(.L_x_2057) ;  /* 0x0000000900ec7547 */ /* 0x000fea000b800000 */
[----:B------:R-:W2:Y:S02]  /*a5e0*/  LDG.E.64 R2, desc[UR36][R4.64] ;  /* 0x0000002404027981 */ /* 0x000ea4000c1e1b00 */
[----:B--2---:R-:W0:Y:S02]  /*a5f0*/  I2F.F64.S64 R2, R2 ;  /* 0x0000000200027312 */ /* 0x004e240000301c00 */
[----:B0-----:R-:W-:Y:S05]  /*a600*/  BRA `(.L_x_2058) ;  /* 0x0000000c003c7947 */ /* 0x001fea0003800000 */
.L_x_2060:
[----:B------:R-:W2:Y:S02]  /*a610*/  LDG.E R2, desc[UR36][R4.64] ;  /* 0x0000002404027981 */ /* 0x000ea4000c1e1900 */
[----:B--2---:R-:W0:Y:S02]  /*a620*/  I2F.F64 R2, R2 ;  /* 0x0000000200027312 */ /* 0x004e240000201c00 */
[----:B0-----:R-:W-:Y:S05]  /*a630*/  BRA `(.L_x_2058) ;  /* 0x0000000c00307947 */ /* 0x001fea0003800000 */
.L_x_2059:
[----:B------:R-:W2:Y:S02]  /*a640*/  LDG.E.U16 R2, desc[UR36][R4.64] ;  /* 0x0000002404027981 */ /* 0x000ea4000c1e1500 */
[----:B--2---:R-:W0:Y:S02]  /*a650*/  I2F.F64.S16 R2, R2 ;  /* 0x0000000200027312 */ /* 0x004e240000101c00 */
[----:B0-----:R-:W-:Y:S05]  /*a660*/  BRA `(.L_x_2058) ;  /* 0x0000000c00247947 */ /* 0x001fea0003800000 */
.L_x_2054:
        /* <DEDUP_REMOVED lines=8> */
[----:B------:R-:W1:Y:S02]  /*a6f0*/  F2F.F64.F32 R2, R2 ;  /* 0x0000000200027310 */ /* 0x000e640000201800 */
[----:B-1----:R-:W-:Y:S05]  /*a700*/  BRA `(.L_x_2058) ;  /* 0x0000000800fc7947 */ /* 0x002fea0003800000 */
.L_x_2062:
[----:B------:R-:W2:Y:S02]  /*a710*/  LDG.E.U16 R0, desc[UR36][R4.64] ;  /* 0x0000002404007981 */ /* 0x000ea4000c1e1500 */
[----:B--2---:R-:W-:-:S05]  /*a720*/  HADD2.F32 R0, -RZ, R0.H0_H0 ;  /* 0x20000000ff007230 */ /* 0x004fca0000004100 */
[----:B------:R-:W-:-:S04]  /*a730*/  FMUL.FTZ R0, R0, 1 ;  /* 0x3f80000000007820 */ /* 0x000fc80000410000 */
[----:B------:R1:W2:Y:S02]  /*a740*/  F2F.F64.F32 R2, R0 ;  /* 0x0000000000027310 */ /* 0x0002a40000201800 */
[----:B-12---:R-:W-:Y:S05]  /*a750*/  BRA `(.L_x_2058) ;  /* 0x0000000800e87947 */ /* 0x006fea0003800000 */
.L_x_2061:
        /* <DEDUP_REMOVED lines=10> */
.L_x_2064:
[----:B------:R-:W2:Y:S02]  /*a800*/  LDG.E.U16 R4, desc[UR36][R4.64] ;  /* 0x0000002404047981 */ /* 0x000ea4000c1e1500 */
[----:B--2---:R-:W-:-:S05]  /*a810*/  HADD2.F32 R0, -RZ, R4.H0_H0 ;  /* 0x20000004ff007230 */ /* 0x004fca0000004100 */
[----:B------:R-:W-:-:S04]  /*a820*/  FMUL.FTZ R0, R0, 1 ;  /* 0x3f80000000007820 */ /* 0x000fc80000410000 */
[----:B------:R1:W2:Y:S02]  /*a830*/  F2F.F64.F32 R2, R0 ;  /* 0x0000000000027310 */ /* 0x0002a40000201800 */
[----:B-12---:R-:W-:Y:S05]  /*a840*/  BRA `(.L_x_2058) ;  /* 0x0000000800ac7947 */ /* 0x006fea0003800000 */
.L_x_2063:
[----:B------:R0:W5:Y:S01]  /*a850*/  LDG.E.64 R2, desc[UR36][R4.64] ;  /* 0x0000002404027981 */ /* 0x000162000c1e1b00 */
[----:B------:R-:W-:Y:S05]  /*a860*/  BRA `(.L_x_2058) ;  /* 0x0000000800a47947 */ /* 0x000fea0003800000 */
.L_x_2053:
        /* <DEDUP_REMOVED lines=9> */
[----:B------:R-:W-:Y:S01]  /*a900*/  IMAD.MOV.U32 R2, RZ, RZ, RZ ;  /* 0x000000ffff027224 */ /* 0x000fe200078e00ff */
[----:B--2---:R-:W-:-:S04]  /*a910*/  ISETP.NE.AND P0, PT, R4, RZ, PT ;  /* 0x000000ff0400720c */ /* 0x004fc80003f05270 */
[----:B------:R-:W-:Y:S01]  /*a920*/  FSEL R3, RZ, 1.875, !P0 ;  /* 0x3ff00000ff037808 */ /* 0x000fe20004000000 */
[----:B------:R-:W-:Y:S08]  /*a930*/  BRA `(.L_x_2058) ;  /* 0x0000000800707947 */ /* 0x000ff00003800000 */
.L_x_2067:
[----:B------:R1:W5:Y:S01]  /*a940*/  LDG.E.64 R2, desc[UR36][R4.64] ;  /* 0x0000002404027981 */ /* 0x000362000c1e1b00 */
[----:B------:R-:W-:Y:S05]  /*a950*/  BRA `(.L_x_2058) ;  /* 0x0000000800687947 */ /* 0x000fea0003800000 */
.L_x_2066:
        /* <DEDUP_REMOVED lines=23> */
[----:B------:R-:W-:-:S05]  /*aad0*/  LOP3.LUT R3, R3, 0x80000000, R0, 0xf8, !PT ;  /* 0x8000000003037812 */ /* 0x000fca00078ef800 */
[----:B------:R-:W-:-:S06]  /*aae0*/  FMUL.FTZ R3, R3, 1 ;  /* 0x3f80000003037820 */ /* 0x000fcc0000410000 */
[----:B------:R-:W2:Y:S02]  /*aaf0*/  F2F.F64.F32 R2, R3 ;  /* 0x0000000300027310 */ /* 0x000ea40000201800 */
[----:B--2---:R-:W-:Y:S05]  /*ab00*/  BRA `(.L_x_2058) ;  /* 0x0000000400fc7947 */ /* 0x004fea0003800000 */
.L_x_2069:
        /* <DEDUP_REMOVED lines=14> */
.L_x_2068:
[----:B------:R-:W2:Y:S02]  /*abf0*/  LDG.E.U16 R0, desc[UR36][R4.64] ;  /* 0x0000002404007981 */ /* 0x000ea4000c1e1500 */
[----:B--2---:R-:W-:-:S04]  /*ac00*/  IMAD.U32 R0, R0, 0x10000, RZ ;  /* 0x0001000000007824 */ /* 0x004fc800078e00ff */
[----:B------:R-:W-:-:S04]  /*ac10*/  FMUL.FTZ R0, R0, 1 ;  /* 0x3f80000000007820 */ /* 0x000fc80000410000 */
[----:B------:R2:W3:Y:S02]  /*ac20*/  F2F.F64.F32 R2, R0 ;  /* 0x0000000000027310 */ /* 0x0004e40000201800 */
[----:B--23--:R-:W-:Y:S05]  /*ac30*/  BRA `(.L_x_2058) ;  /* 0x0000000400b07947 */ /* 0x00cfea0003800000 */
.L_x_2065:
        /* <DEDUP_REMOVED lines=9> */
[----:B--2---:R-:W3:Y:S02]  /*acd0*/  I2F.F64.U16 R2, R2 ;  /* 0x0000000200027312 */ /* 0x004ee40000101800 */
[----:B---3--:R-:W-:Y:S05]  /*ace0*/  BRA `(.L_x_2058) ;  /* 0x0000000400847947 */ /* 0x008fea0003800000 */
.L_x_2072:
[----:B------:R-:W2:Y:S01]  /*acf0*/  LDG.E.U8 R4, desc[UR36][R4.64] ;  /* 0x0000002404047981 */ /* 0x000ea2000c1e1100 */
[----:B------:R-:W-:Y:S02]  /*ad00*/  CS2R R2, SRZ ;  /* 0x0000000000027805 */ /* 0x000fe4000001ff00 */
[----:B--2---:R-:W-:-:S13]  /*ad10*/  ISETP.NE.AND P0, PT, R4, RZ, PT ;  /* 0x000000ff0400720c */ /* 0x004fda0003f05270 */
[----:B------:R-:W-:Y:S05]  /*ad20*/  @!P0 BRA `(.L_x_2058) ;  /* 0x0000000400748947 */ /* 0x000fea0003800000 */
[----:B------:R-:W-:-:S13]  /*ad30*/  ISETP.NE.AND P0, PT, R4, 0x80, PT ;  /* 0x000000800400780c */ /* 0x000fda0003f05270 */
[----:B------:R-:W-:Y:S01]  /*ad40*/  @!P0 MOV R2, 0x20000000 ;  /* 0x2000000000028802 */ /* 0x000fe20000000f00 */
        /* <DEDUP_REMOVED lines=15> */
.L_x_2074:
[----:B------:R-:W-:Y:S05]  /*ae40*/  BSYNC.RECONVERGENT B0 ;  /* 0x0000000000007941 */ /* 0x000fea0003800200 */
.L_x_2073:
[----:B------:R-:W-:Y:S02]  /*ae50*/  SHF.L.U32 R0, R0, 0x14, RZ ;  /* 0x0000001400007819 */ /* 0x000fe400000006ff */
[----:B------:R-:W-:-:S04]  /*ae60*/  LEA R2, R2, 0x3b800000, 0x17 ;  /* 0x3b80000002027811 */ /* 0x000fc800078eb8ff */
[----:B------:R-:W-:-:S05]  /*ae70*/  LOP3.LUT R0, R2, R0, R7, 0xfe, !PT ;  /* 0x0000000002007212 */ /* 0x000fca00078efe07 */
[----:B------:R-:W-:-:S04]  /*ae80*/  FMUL.FTZ R0, R0, 1 ;  /* 0x3f80000000007820 */ /* 0x000fc80000410000 */
[----:B------:R3:W4:Y:S02]  /*ae90*/  F2F.F64.F32 R2, R0 ;  /* 0x0000000000027310 */ /* 0x0007240000201800 */
[----:B---34-:R-:W-:Y:S05]  /*aea0*/  BRA `(.L_x_2058) ;  /* 0x0000000400147947 */ /* 0x018fea0003800000 */
.L_x_2071:
        /* <DEDUP_REMOVED lines=21> */
.L_x_2076:
[----:B------:R-:W-:Y:S05]  /*b000*/  BSYNC.RECONVERGENT B0 ;  /* 0x0000000000007941 */ /* 0x000fea0003800200 */
.L_x_2075:
[----:B------:R-:W-:Y:S01]  /*b010*/  IMAD.SHL.U32 R0, R0, 0x200000, RZ ;  /* 0x0020000000007824 */ /* 0x000fe200078e00ff */
[----:B------:R-:W-:-:S04]  /*b020*/  LEA R2, R2, 0x37800000, 0x17 ;  /* 0x3780000002027811 */ /* 0x000fc800078eb8ff */
[----:B------:R-:W-:-:S05]  /*b030*/  LOP3.LUT R0, R2, R0, R7, 0xfe, !PT ;  /* 0x0000000002007212 */ /* 0x000fca00078efe07 */
[----:B------:R-:W-:-:S04]  /*b040*/  FMUL.FTZ R0, R0, 1 ;  /* 0x3f80000000007820 */ /* 0x000fc80000410000 */
[----:B------:R3:W4:Y:S02]  /*b050*/  F2F.F64.F32 R2, R0 ;  /* 0x0000000000027310 */ /* 0x0007240000201800 */
[----:B---34-:R-:W-:Y:S05]  /*b060*/  BRA `(.L_x_2058) ;  /* 0x0000000000a47947 */ /* 0x018fea0003800000 */
.L_x_2070:
        /* <DEDUP_REMOVED lines=12> */
[----:B------:R-:W-:Y:S01]  /*b130*/  @P0 SHF.L.U32 R0, R0, 0x17, RZ ;  /* 0x0000001700000819 */ /* 0x000fe200000006ff */
[----:B------:R-:W-:Y:S01]  /*b140*/  @!P0 IMAD.MOV.U32 R2, RZ, RZ, 0x20000000 ;  /* 0x20000000ff028424 */ /* 0x000fe200078e00ff */
[----:B------:R-:W-:-:S03]  /*b150*/  @!P0 MOV R3, 0x7ff80000 ;  /* 0x7ff8000000038802 */ /* 0x000fc60000000f00 */
[----:B------:R-:W-:-:S04]  /*b160*/  @P0 FMUL.FTZ R0, R0, 1 ;  /* 0x3f80000000000820 */ /* 0x000fc80000410000 */
[----:B------:R3:W4:Y:S02]  /*b170*/  @P0 F2F.F64.F32 R2, R0 ;  /* 0x0000000000020310 */ /* 0x0007240000201800 */
[----:B---34-:R-:W-:Y:S05]  /*b180*/  BRA `(.L_x_2058) ;  /* 0x00000000005c7947 */ /* 0x018fea0003800000 */
.L_x_2057:
        /* <DEDUP_REMOVED lines=10> */
[----:B-1----:R-:W-:Y:S01]  /*b230*/  IMAD.U32 R6, RZ, RZ, UR6 ;  /* 0x00000006ff067e24 */ /* 0x002fe2000f8e00ff */
[----:B------:R-:W-:Y:S01]  /*b240*/  MOV R7, UR7 ;  /* 0x0000000700077c02 */ /* 0x000fe20008000f00 */
[----:B---3--:R-:W-:Y:S01]  /*b250*/  IMAD.U32 R10, RZ, RZ, UR8 ;  /* 0x00000008ff0a7e24 */ /* 0x008fe2000f8e00ff */
[----:B------:R-:W-:-:S07]  /*b260*/  MOV R11, UR9 ;  /* 0x00000009000b7c02 */ /* 0x000fce0008000f00 */
[----:B------:R-:W-:-:S07]  /*b270*/  LEPC R20, `(.L_x_2079) ;  /* 0x000000001014794e */ /* 0x000fce0000000000 */
[----:B--2---:R-:W-:Y:S05]  /*b280*/  CALL.ABS.NOINC R2 ;  /* 0x0000000002007343 */ /* 0x004fea0003c00000 */
.L_x_2079:
[----:B------:R-:W-:Y:S01]  /*b290*/  CS2R R2, SRZ ;  /* 0x0000000000027805 */ /* 0x000fe2000001ff00 */
[----:B------:R-:W-:Y:S06]  /*b2a0*/  BRA `(.L_x_2058) ;  /* 0x0000000000147947 */ /* 0x000fec0003800000 */
.L_x_2078:
[----:B------:R-:W2:Y:S02]  /*b2b0*/  LDG.E.64 R2, desc[UR36][R4.64] ;  /* 0x0000002404027981 */ /* 0x000ea4000c1e1b00 */
[----:B--2---:R-:W3:Y:S02]  /*b2c0*/  I2F.F64.U64 R2, R2 ;  /* 0x0000000200027312 */ /* 0x004ee40000301800 */
[----:B---3--:R-:W-:Y:S05]  /*b2d0*/  BRA `(.L_x_2058) ;  /* 0x0000000000087947 */ /* 0x008fea0003800000 */
.L_x_2077:
[----:B------:R-:W2:Y:S02]  /*b2e0*/  LDG.E R2, desc[UR36][R4.64] ;  /* 0x0000002404027981 */ /* 0x000ea4000c1e1900 */
[----:B--2---:R-:W2:Y:S02]  /*b2f0*/  I2F.F64.U32 R2, R2 ;  /* 0x0000000200027312 */ /* 0x004ea40000201800 */
.L_x_2058:
[----:B------:R-:W-:Y:S05]  /*b300*/  BSYNC.RECONVERGENT B6 ;  /* 0x0000000000067941 */ /* 0x000fea0003800200 */
.L_x_2052:
[----:B012--5:R-:W0:Y:S01]  /*b310*/  DADD R4, -RZ, |R2| ;  /* 0x00000000ff047229 */ /* 0x027e220000000502 */
[----:B------:R-:W-:Y:S01]  /*b320*/  BSSY.RECONVERGENT B0, `(.L_x_2080) ;  /* 0x0000128000007945 */ /* 0x000fe20003800200 */
[----:B0-----:R-:W-:-:S13]  /*b330*/  ISETP.GE.AND P0, PT, R5, 0x3fe26666, PT ;  /* 0x3fe266660500780c */ /* 0x001fda0003f06270 */
[----:B------:R-:W-:Y:S05]  /*b340*/  @!P0 BRA `(.L_x_2081) ;  /* 0x0000000800a48947 */ /* 0x000fea0003800000 */
[----:B------:R-:W-:Y:S01]  /*b350*/  MOV R8, 0x66faac4b ;  /* 0x66faac4b00087802 */ /* 0x000fe20000000f00 */
[----:B------:R-:W-:Y:S01]  /*b360*/  IMAD.MOV.U32 R9, RZ, RZ, 0x3ebac2fe ;  /* 0x3ebac2feff097424 */ /* 0x000fe200078e00ff */
        /* <DEDUP_REMOVED lines=32> */
[----:B0-----:R-:W-:Y:S01]  /*b570*/  IADD3 R9, PT, PT, R7, -0x100000, RZ ;  /* 0xfff0000007097810 */ /* 0x001fe20007ffe0ff */
        /* <DEDUP_REMOVED lines=9> */
[----:B0-----:R-:W-:Y:S01]  /*b610*/  VIADD R15, R13, 0xfff00000 ;  /* 0xfff000000d0f7836 */ /* 0x001fe20000000000 */
[----:B------:R-:W-:-:S15]  /*b620*/  MOV R14, RZ ;  /* 0x000000ff000e7202 */ /* 0x000fde0000000f00 */
[----:B------:R-:W-:-:S15]  /*b630*/  NOP ;  /* 0x0000000000007918 */ /* 0x000fde0000000000 */
[----:B------:R-:W-:-:S15]  /*b640*/  NOP ;  /* 0x0000000000007918 */ /* 0x000fde0000000000 */
[----:B------:R-:W-:-:S15]  /*b650*/  NOP ;  /* 0x0000000000007918 */ /* 0x000fde0000000000 */
        /* <DEDUP_REMOVED lines=59> */
[----:B0-----:R-:W-:-:S15]  /*ba10*/  VIADD R9, R9, 0x100000 ;  /* 0x0010000009097836 */ /* 0x001fde0000000000 */
        /* <DEDUP_REMOVED lines=60> */
.L_x_2081:
[----:B------:R-:W-:Y:S01]  /*bde0*/  MOV R6, 0x180754af ;  /* 0x180754af00067802 */ /* 0x000fe20000000f00 */
[----:B------:R-:W-:Y:S01]  /*bdf0*/  IMAD.MOV.U32 R7, RZ, RZ, 0x3fb3823b ;  /* 0x3fb3823bff077424 */ /* 0x000fe200078e00ff */
[----:B------:R-:W-:Y:S01]  /*be00*/  UMOV UR4, 0xdc1895e9 ;  /* 0xdc1895e900047882 */ /* 0x000fe20000000000 */
        /* <DEDUP_REMOVED lines=99> */
[----:B0-----:R-:W-:Y:S01]  /*c440*/  @!P0 MOV R2, 0x33145c07 ;  /* 0x33145c0700028802 */ /* 0x001fe20000000f00 */
[----:B------:R-:W-:-:S15]  /*c450*/  @!P0 IMAD.MOV.U32 R3, RZ, RZ, 0x3c91a626 ;  /* 0x3c91a626ff038424 */ /* 0x000fde00078e00ff */
        /* <DEDUP_REMOVED lines=20> */
.L_x_2082:
[----:B------:R-:W-:Y:S05]  /*c5a0*/  BSYNC.RECONVERGENT B0 ;  /* 0x0000000000007941 */ /* 0x000fea0003800200 */
.L_x_2080:
[----:B------:R-:W1:Y:S01]  /*c5b0*/  LDCU.64 UR6, c[0x0][0x580] ;  /* 0x0000b000ff0677ac */ /* 0x000e620008000a00 */
[----:B------:R-:W-:-:S04]  /*c5c0*/  UPRMT UR4, UR42, 0x9910, URZ ;  /* 0x000099102a047896 */ /* 0x000fc800080000ff */
[----:B------:R-:W-:Y:S01]  /*c5d0*/  UISETP.GT.AND UP0, UPT, UR4, 0x9, UPT ;  /* 0x000000090400788c */ /* 0x000fe2000bf04270 */
[----:B-1----:R-:W-:-:S04]  /*c5e0*/  IADD3 R2, P0, PT, R16, UR6, RZ ;  /* 0x0000000610027c10 */ /* 0x002fc8000ff1e0ff */
        /* <DEDUP_REMOVED lines=13> */
.L_x_2086:
[----:B--2---:R-:W0:Y:S02]  /*c6c0*/  F2I.S64.F64.TRUNC R4, R4 ;  /* 0x0000000400047311 */ /* 0x004e24000030d900 */
[----:B0-----:R-:W-:-:S05]  /*c6d0*/  IMAD.MOV.U32 R7, RZ, RZ, R4 ;  /* 0x000000ffff077224 */ /* 0x001fca00078e0004 */
[----:B------:R0:W-:Y:S01]  /*c6e0*/  STG.E.U8 desc[UR36][R2.64], R7 ;  /* 0x0000000702007986 */ /* 0x0001e2000c101124 */
[----:B------:R-:W-:Y:S05]  /*c6f0*/  BRA `(.L_x_2088) ;  /* 0x0000001000807947 */ /* 0x000fea0003800000 */
.L_x_2085:
        /* <DEDUP_REMOVED lines=9> */
.L_x_2090:
[----:B--2---:R-:W0:Y:S02]  /*c790*/  F2I.F64.TRUNC R5, R4 ;  /* 0x0000000400057311 */ /* 0x004e24000030d100 */
[----:B0-----:R0:W-:Y:S01]  /*c7a0*/  STG.E desc[UR36][R2.64], R5 ;  /* 0x0000000502007986 */ /* 0x0011e2000c101924 */
[----:B------:R-:W-:Y:S05]  /*c7b0*/  BRA `(.L_x_2088) ;  /* 0x0000001000507947 */ /* 0x000fea0003800000 */
.L_x_2089:
[----:B--2---:R-:W0:Y:S02]  /*c7c0*/  F2I.F64.TRUNC R5, R4 ;  /* 0x0000000400057311 */ /* 0x004e24000030d100 */
[----:B0-----:R0:W-:Y:S01]  /*c7d0*/  STG.E.U16 desc[UR36][R2.64], R5 ;  /* 0x0000000502007986 */ /* 0x0011e2000c101524 */
[----:B------:R-:W-:Y:S05]  /*c7e0*/  BRA `(.L_x_2088) ;  /* 0x0000001000447947 */ /* 0x000fea0003800000 */
.L_x_2084:
        /* <DEDUP_REMOVED lines=17> */
.L_x_2092:
        /* <DEDUP_REMOVED lines=12> */
.L_x_2091:
        /* <DEDUP_REMOVED lines=18> */
.L_x_2094:
        /* <DEDUP_REMOVED lines=13> */
.L_x_2093:
[----:B--2---:R0:W-:Y:S01]  /*cbb0*/  STG.E.64 desc[UR36][R2.64], R4 ;  /* 0x0000000402007986 */ /* 0x0041e2000c101b24 */
[----:B------:R-:W-:Y:S05]  /*cbc0*/  BRA `(.L_x_2088) ;  /* 0x0000000c004c7947 */ /* 0x000fea0003800000 */
.L_x_2083:
        /* <DEDUP_REMOVED lines=13> */
.L_x_2098:
        /* <DEDUP_REMOVED lines=25> */
[----:B------:R-:W-:-:S07]  /*ce30*/  MOV R0, R4 ;  /* 0x0000000400007202 */ /* 0x000fce0000000f00 */
.L_x_2101:
[----:B------:R-:W-:-:S04]  /*ce40*/  SHF.R.U32.HI R5, RZ, 0x18, R7 ;  /* 0x00000018ff057819 */ /* 0x000fc80000011607 */
[----:B------:R-:W-:-:S07]  /*ce50*/  LOP3.LUT R0, R0, 0x80, R5, 0xf8, !PT ;  /* 0x0000008000007812 */ /* 0x000fce00078ef805 */
.L_x_2100:
[----:B------:R-:W-:Y:S05]  /*ce60*/  BSYNC.RECONVERGENT B0 ;  /* 0x0000000000007941 */ /* 0x000fea0003800200 */
.L_x_2099:
[----:B------:R0:W-:Y:S01]  /*ce70*/  STG.E.U8 desc[UR36][R2.64], R0 ;  /* 0x0000000002007986 */ /* 0x0001e2000c101124 */
[----:B------:R-:W-:Y:S05]  /*ce80*/  BRA `(.L_x_2088) ;  /* 0x00000008009c7947 */ /* 0x000fea0003800000 */
.L_x_2097:
        /* <DEDUP_REMOVED lines=26> */
.L_x_2104:
[----:B------:R-:W-:-:S04]  /*d030*/  SHF.R.U32.HI R5, RZ, 0x18, R7 ;  /* 0x00000018ff057819 */ /* 0x000fc80000011607 */
[----:B------:R-:W-:-:S07]  /*d040*/  LOP3.LUT R0, R0, 0x80, R5, 0xf8, !PT ;  /* 0x0000008000007812 */ /* 0x000fce00078ef805 */
.L_x_2103:
[----:B------:R-:W-:Y:S05]  /*d050*/  BSYNC.RECONVERGENT B0 ;  /* 0x0000000000007941 */ /* 0x000fea0003800200 */
.L_x_2102:
[----:B------:R0:W-:Y:S01]  /*d060*/  STG.E.U8 desc[UR36][R2.64], R0 ;  /* 0x0000000002007986 */ /* 0x0001e2000c101124 */
[----:B------:R-:W-:Y:S05]  /*d070*/  BRA `(.L_x_2088) ;  /* 0x0000000800207947 */ /* 0x000fea0003800000 */
.L_x_2096:
        /* <DEDUP_REMOVED lines=26> */
[----:B------:R-:W-:-:S05]  /*d220*/  @!P0 IMAD.MOV R0, RZ, RZ, R6 ;  /* 0x000000ffff008224 */ /* 0x000fca00078e0206 */
[----:B------:R-:W-:-:S05]  /*d230*/  @P1 MOV R5, R0 ;  /* 0x0000000000051202 */ /* 0x000fca0000000f00 */
[----:B------:R0:W-:Y:S01]  /*d240*/  STG.E.U8 desc[UR36][R2.64], R5 ;  /* 0x0000000502007986 */ /* 0x0001e2000c101124 */
[----:B------:R-:W-:Y:S05]  /*d250*/  BRA `(.L_x_2088) ;  /* 0x0000000400a87947 */ /* 0x000fea0003800000 */
.L_x_2106:
[----:B--2---:R-:W0:Y:S02]  /*d260*/  F2I.U64.F64.TRUNC R4, R4 ;  /* 0x0000000400047311 */ /* 0x004e24000030d800 */
[----:B0-----:R0:W-:Y:S01]  /*d270*/  STG.E.64 desc[UR36][R2.64], R4 ;  /* 0x0000000402007986 */ /* 0x0011e2000c101b24 */
[----:B------:R-:W-:Y:S05]  /*d280*/  BRA `(.L_x_2088) ;  /* 0x00000004009c7947 */ /* 0x000fea0003800000 */
.L_x_2105:
[----:B--2---:R-:W0:Y:S02]  /*d290*/  F2I.U32.F64.TRUNC R5, R4 ;  /* 0x0000000400057311 */ /* 0x004e24000030d000 */
[----:B0-----:R0:W-:Y:S01]  /*d2a0*/  STG.E desc[UR36][R2.64], R5 ;  /* 0x0000000502007986 */ /* 0x0011e2000c101924 */
[----:B------:R-:W-:Y:S05]  /*d2b0*/  BRA `(.L_x_2088) ;  /* 0x0000000400907947 */ /* 0x000fea0003800000 */
.L_x_2095:
        /* <DEDUP_REMOVED lines=10> */
.L_x_2108:
[----:B------:R-:W-:-:S05]  /*d360*/  CS2R R6, SRZ ;  /* 0x0000000000067805 */ /* 0x000fca000001ff00 */
[----:B--2---:R4:W-:Y:S01]  /*d370*/  STG.E.128 desc[UR36][R2.64], R4 ;  /* 0x0000000402007986 */ /* 0x0049e2000c101d24 */
[----:B------:R-:W-:Y:S05]  /*d380*/  BRA `(.L_x_2088) ;  /* 0x00000004005c7947 */ /* 0x000fea0003800000 */
.L_x_2107:
[----:B------:R-:W-:-:S09]  /*d390*/  UISETP.NE.AND UP0, UPT, UR4, 0xf, UPT ;  /* 0x0000000f0400788c */ /* 0x000fd2000bf05270 */
[----:B------:R-:W-:Y:S05]  /*d3a0*/  BRA.U !UP0, `(.L_x_2109) ;  /* 0x0000000508287547 */ /* 0x000fea000b800000 */
[----:B------:R-:W-:-:S09]  /*d3b0*/  UISETP.NE.AND UP0, UPT, UR4, 0x17, UPT ;  /* 0x000000170400788c */ /* 0x000fd2000bf05270 */
[----:B------:R-:W-:Y:S05]  /*d3c0*/  BRA.U !UP0, `(.L_x_2110) ;  /* 0x0000000108b07547 */ /* 0x000fea000b800000 */
[----:B------:R-:W-:-:S09]  /*d3d0*/  UISETP.NE.AND UP0, UPT, UR4, 0x18, UPT ;  /* 0x000000180400788c */ /* 0x000fd2000bf05270 */
[----:B------:R-:W-:Y:S05]  /*d3e0*/  BRA.U !UP0, `(.L_x_2111) ;  /* 0x0000000108447547 */ /* 0x000fea000b800000 */
.L_x_2087:
[----:B------:R-:W-:Y:S01]  /*d3f0*/  MOV R0, 0x0 ;  /* 0x0000000000007802 */ /* 0x000fe20000000f00 */
[----:B------:R-:W2:Y:S01]  /*d400*/  LDCU.64 UR4, c[0x4][0x158] ;  /* 0x01002b00ff0477ac */ /* 0x000ea20008000a00 */
[----:B------:R-:W-:Y:S02]  /*d410*/  HFMA2 R12, -RZ, RZ, 0, 5.9604644775390625e-08 ;  /* 0x00000001ff0c7431 */ /* 0x000fe400000001ff */
[----:B------:R-:W-:Y:S01]  /*d420*/  IMAD.MOV.U32 R8, RZ, RZ, 0x65 ;  /* 0x00000065ff087424 */ /* 0x000fe200078e00ff */
[----:B------:R0:W1:Y:S01]  /*d430*/  LDC.64 R2, c[0x4][R0] ;  /* 0x0100000000027b82 */ /* 0x0000620000000a00 */
[----:B------:R-:W3:Y:S01]  /*d440*/  LDCU.64 UR6, c[0x4][0x160] ;  /* 0x01002c00ff0677ac */ /* 0x000ee20008000a00 */
[----:B------:R-:W-:Y:S01]  /*d450*/  IMAD.MOV.U32 R13, RZ, RZ, RZ ;  /* 0x000000ffff0d7224 */ /* 0x000fe200078e00ff */
[----:B------:R-:W4:Y:S01]  /*d460*/  LDCU.64 UR8, c[0x4][0x40] ;  /* 0x01000800ff0877ac */ /* 0x000f220008000a00 */
[----:B--2---:R-:W-:Y:S01]  /*d470*/  IMAD.U32 R4, RZ, RZ, UR4 ;  /* 0x00000004ff047e24 */ /* 0x004fe2000f8e00ff */
[----:B------:R-:W-:Y:S01]  /*d480*/  MOV R5, UR5 ;  /* 0x0000000500057c02 */ /* 0x000fe20008000f00 */
[----:B---3--:R-:W-:Y:S01]  /*d490*/  IMAD.U32 R6, RZ, RZ, UR6 ;  /* 0x00000006ff067e24 */ /* 0x008fe2000f8e00ff */
[----:B------:R-:W-:Y:S01]  /*d4a0*/  MOV R7, UR7 ;  /* 0x0000000700077c02 */ /* 0x000fe20008000f00 */
[----:B----4-:R-:W-:Y:S01]  /*d4b0*/  IMAD.U32 R10, RZ, RZ, UR8 ;  /* 0x00000008ff0a7e24 */ /* 0x010fe2000f8e00ff */
[----:B0-----:R-:W-:-:S07]  /*d4c0*/  MOV R11, UR9 ;  /* 0x00000009000b7c02 */ /* 0x001fce0008000f00 */
[----:B------:R-:W-:-:S07]  /*d4d0*/  LEPC R20, `(.L_x_2112) ;  /* 0x000000001014794e */ /* 0x000fce0000000000 */
[----:B-1----:R-:W-:Y:S05]  /*d4e0*/  CALL.ABS.NOINC R2 ;  /* 0x0000000002007343 */ /* 0x002fea0003c00000 */
.L_x_2112:
[----:B------:R-:W-:Y:S05]  /*d4f0*/  BRA `(.L_x_2088) ;  /* 0x0000000400007947 */ /* 0x000fea0003800000 */
.L_x_2111:
        /* <DEDUP_REMOVED lines=21> */
.L_x_2114:
[----:B------:R-:W-:Y:S05]  /*d650*/  BSYNC.RECONVERGENT B0 ;  /* 0x0000000000007941 */ /* 0x000fea0003800200 */
.L_x_2113:
[----:B------:R-:W-:-:S05]  /*d660*/  LOP3.LUT R7, R0, 0x80, R7, 0xf8, !PT ;  /* 0x0000008000077812 */ /* 0x000fca00078ef807 */
[----:B------:R2:W-:Y:S01]  /*d670*/  STG.E.U8 desc[UR36][R2.64], R7 ;  /* 0x0000000702007986 */ /* 0x0005e2000c101124 */
[----:B------:R-:W-:Y:S05]  /*d680*/  BRA `(.L_x_2088) ;  /* 0x00000000009c7947 */ /* 0x000fea0003800000 */
.L_x_2110:
        /* <DEDUP_REMOVED lines=20> */
.L_x_2116:
[----:B------:R-:W-:Y:S01]  /*d7d0*/  IMAD.MOV.U32 R0, RZ, RZ, 0x7f ;  /* 0x0000007fff007424 */ /* 0x000fe200078e00ff */
[----:B------:R-:W-:-:S04]  /*d7e0*/  ISETP.GT.U32.AND P0, PT, R6, 0x7f800000, PT ;  /* 0x7f8000000600780c */ /* 0x000fc80003f04070 */
[----:B------:R-:W-:-:S09]  /*d7f0*/  SEL R0, R0, 0x7c, P0 ;  /* 0x0000007c00007807 */ /* 0x000fd20000000000 */
.L_x_2117:
[----:B------:R-:W-:Y:S05]  /*d800*/  BSYNC.RECONVERGENT B0 ;  /* 0x0000000000007941 */ /* 0x000fea0003800200 */
.L_x_2115:
[----:B------:R-:W-:-:S04]  /*d810*/  SHF.R.U32.HI R5, RZ, 0x18, R7 ;  /* 0x00000018ff057819 */ /* 0x000fc80000011607 */
[----:B------:R-:W-:-:S05]  /*d820*/  LOP3.LUT R5, R0, 0x80, R5, 0xf8, !PT ;  /* 0x0000008000057812 */ /* 0x000fca00078ef805 */
[----:B------:R1:W-:Y:S01]  /*d830*/  STG.E.U8 desc[UR36][R2.64], R5 ;  /* 0x0000000502007986 */ /* 0x0003e2000c101124 */
[----:B------:R-:W-:Y:S05]  /*d840*/  BRA `(.L_x_2088) ;  /* 0x00000000002c7947 */ /* 0x000fea0003800000 */
.L_x_2109:
        /* <DEDUP_REMOVED lines=11> */
.L_x_2088:
[----:B------:R-:W-:-:S07]  /*d900*/  IADD3 R17, PT, PT, R17, 0x80, RZ ;  /* 0x0000008011117810 */ /* 0x000fce0007ffe0ff */
.L_x_2050:
[----:B------:R-:W-:Y:S05]  /*d910*/  BSYNC.RECONVERGENT B7 ;  /* 0x0000000000077941 */ /* 0x000fea0003800200 */
.L_x_2049:
[----:B------:R-:W5:Y:S02]  /*d920*/  LDCU UR4, c[0x0][0x380] ;  /* 0x00007000ff0477ac */ /* 0x000f640008000800 */
[----:B-----5:R-:W-:-:S13]  /*d930*/  ISETP.GE.AND P0, PT, R17, UR4, PT ;  /* 0x0000000411007c0c */ /* 0x020fda000bf06270 */
[----:B------:R-:W-:Y:S05]  /*d940*/  @P0 EXIT ;  /* 0x000000000000094d */ /* 0x000fea0003800000 */
[----:B------:R-:W5:Y:S01]  /*d950*/  LDCU UR4, c[0x0][0x388] ;  /* 0x00007100ff0477ac */ /* 0x000f620008000800 */
[----:B01----:R-:W-:Y:S01]  /*d960*/  IMAD.MOV.U32 R0, RZ, RZ, RZ ;  /* 0x000000ffff007224 */ /* 0x003fe200078e00ff */
[----:B------:R-:W-:Y:S01]  /*d970*/  MOV R16, RZ ;  /* 0x000000ff00107202 */ /* 0x000fe20000000f00 */
[----:B-----5:R-:W-:-:S09]  /*d980*/  UISETP.NE.AND UP0, UPT, UR4, URZ, UPT ;  /* 0x000000ff0400728c */ /* 0x020fd2000bf05270 */
[----:B------:R-:W-:Y:S05]  /*d990*/  BRA.U !UP0, `(.L_x_2118) ;  /* 0x0000001108a87547 */ /* 0x000fea000b800000 */
[----:B------:R-:W2:Y:S01]  /*d9a0*/  LDCU.64 UR4, c[0x0][0x390] ;  /* 0x00007200ff0477ac */ /* 0x000ea20008000a00 */
[----:B------:R-:W-:Y:S01]  /*d9b0*/  IMAD.MOV.U32 R16, RZ, RZ, RZ ;  /* 0x000000ffff107224 */ /* 0x000fe200078e00ff */
[----:B------:R-:W0:Y:S01]  /*d9c0*/  LDCU UR6, c[0x0][0x38c] ;  /* 0x00007180ff0677ac */ /* 0x000e220008000800 */
[----:B------:R-:W1:Y:S01]  /*d9d0*/  LDCU.64 UR8, c[0x0][0x4b8] ;  /* 0x00009700ff0877ac */ /* 0x000e620008000a00 */
[----:B------:R-:W-:Y:S01]  /*d9e0*/  UISETP.NE.AND UP0, UPT, UR40, URZ, UPT ;  /* 0x000000ff2800728c */ /* 0x000fe2000bf05270 */
[----:B--234-:R-:W-:-:S05]  /*d9f0*/  IMAD.HI.U32 R2, R17, UR4, R16 ;  /* 0x0000000411027c27 */ /* 0x01cfca000f8e0010 */
[----:B------:R-:W-:-:S04]  /*da00*/  SHF.R.U32.HI R3, RZ, UR5, R2 ;  /* 0x00000005ff037c19 */ /* 0x000fc80008011602 */
[----:B------:R-:W-:-:S05]  /*da10*/  IADD3 R0, PT, PT, -R3, RZ, RZ ;  /* 0x000000ff03007210 */ /* 0x000fca0007ffe1ff */
        /* <DEDUP_REMOVED lines=290> */
.L_x_2118:
[----:B------:R-:W0:Y:S01]  /*ec40*/  LDCU.128 UR8, c[0x0][0x580] ;  /* 0x0000b000ff0877ac */ /* 0x000e220008000c00 */
[----:B------:R-:W-:Y:S01]  /*ec50*/  BSSY.RECONVERGENT B6, `(.L_x_2119) ;  /* 0x00000ee000067945 */ /* 0x000fe20003800200 */
[----:B------:R-:W-:-:S04]  /*ec60*/  UPRMT UR4, UR41, 0x9910, URZ ;  /* 0x0000991029047896 */ /* 0x000fc800080000ff */
[----:B------:R-:W-:Y:S01]  /*ec70*/  UISETP.GT.AND UP0, UPT, UR4, 0x9, UPT ;  /* 0x000000090400788c */ /* 0x000fe2000bf04270 */
[----:B0-----:R-:W-:Y:S02]  /*ec80*/  IADD3 R16, P0, PT, R16, UR8, RZ ;  /* 0x0000000810107c10 */ /* 0x001fe4000ff1e0ff */
[----:B----4-:R-:W-:-:S03]  /*ec90*/  IADD3 R4, P1, PT, R0, UR10, RZ ;  /* 0x0000000a00047c10 */ /* 0x010fc6000ff3e0ff */
[----:B------:R-:W-:Y:S01]  /*eca0*/  IMAD.X R17, RZ, RZ, UR9, P0 ;  /* 0x00000009ff117e24 */ /* 0x000fe200080e06ff */
[----:B--23--:R-:W-:Y:S02]  /*ecb0*/  IADD3.X R5, PT, PT, RZ, UR11, RZ, P1, !PT ;  /* 0x0000000bff057c10 */ /* 0x00cfe40008ffe4ff */
        /* <DEDUP_REMOVED lines=12> */
.L_x_2123:
[----:B------:R-:W2:Y:S02]  /*ed80*/  LDG.E.U8 R2, desc[UR36][R4.64] ;  /* 0x0000002404027981 */ /* 0x000ea4000c1e1100 */
[----:B--2---:R-:W3:Y:S02]  /*ed90*/  I2F.F64.U16 R2, R2 ;  /* 0x0000000200027312 */ /* 0x004ee40000101800 */
[----:B---3--:R-:W-:Y:S05]  /*eda0*/  BRA `(.L_x_2125) ;  /* 0x0000000c00607947 */ /* 0x008fea0003800000 */
.L_x_2122:
        /* <DEDUP_REMOVED lines=9> */
.L_x_2127:
[----:B------:R-:W2:Y:S02]  /*ee40*/  LDG.E R2, desc[UR36][R4.64] ;  /* 0x0000002404027981 */ /* 0x000ea4000c1e1900 */
[----:B--2---:R-:W3:Y:S02]  /*ee50*/  I2F.F64 R2, R2 ;  /* 0x0000000200027312 */ /* 0x004ee40000201c00 */
[----:B---3--:R-:W-:Y:S05]  /*ee60*/  BRA `(.L_x_2125) ;  /* 0x0000000c00307947 */ /* 0x008fea0003800000 */
.L_x_2126:
[----:B------:R-:W2:Y:S02]  /*ee70*/  LDG.E.U16 R2, desc[UR36][R4.64] ;  /* 0x0000002404027981 */ /* 0x000ea4000c1e1500 */
[----:B--2---:R-:W3:Y:S02]  /*ee80*/  I2F.F64.S16 R2, R2 ;  /* 0x0000000200027312 */ /* 0x004ee40000101c00 */
[----:B---3--:R-:W-:Y:S05]  /*ee90*/  BRA `(.L_x_2125) ;  /* 0x0000000c00247947 */ /* 0x008fea0003800000 */
.L_x_2121:
        /* <DEDUP_REMOVED lines=10> */
.L_x_2129:
[----:B------:R-:W2:Y:S02]  /*ef40*/  LDG.E.U16 R0, desc[UR36][R4.64] ;  /* 0x0000002404007981 */ /* 0x000ea4000c1e1500 */
[----:B--2---:R-:W-:-:S05]  /*ef50*/  HADD2.F32 R0, -RZ, R0.H0_H0 ;  /* 0x20000000ff007230 */ /* 0x004fca0000004100 */
[----:B------:R-:W-:-:S04]  /*ef60*/  FMUL.FTZ R0, R0, 1 ;  /* 0x3f80000000007820 */ /* 0x000fc80000410000 */
[----:B------:R2:W3:Y:S02]  /*ef70*/  F2F.F64.F32 R2, R0 ;  /* 0x0000000000027310 */ /* 0x0004e40000201800 */
[----:B--23--:R-:W-:Y:S05]  /*ef80*/  BRA `(.L_x_2125) ;  /* 0x0000000800e87947 */ /* 0x00cfea0003800000 */
.L_x_2128:
        /* <DEDUP_REMOVED lines=10> */
.L_x_2131:
[----:B------:R-:W2:Y:S02]  /*f030*/  LDG.E.U16 R4, desc[UR36][R4.64] ;  /* 0x0000002404047981 */ /* 0x000ea4000c1e1500 */
[----:B--2---:R-:W-:-:S05]  /*f040*/  HADD2.F32 R0, -RZ, R4.H0_H0 ;  /* 0x20000004ff007230 */ /* 0x004fca0000004100 */
[----:B------:R-:W-:-:S04]  /*f050*/  FMUL.FTZ R0, R0, 1 ;  /* 0x3f80000000007820 */ /* 0x000fc80000410000 */
[----:B------:R2:W3:Y:S02]  /*f060*/  F2F.F64.F32 R2, R0 ;  /* 0x0000000000027310 */ /* 0x0004e40000201800 */
[----:B--23--:R-:W-:Y:S05]  /*f070*/  BRA `(.L_x_2125) ;  /* 0x0000000800ac7947 */ /* 0x00cfea0003800000 */
.L_x_2130:
[----:B------:R2:W5:Y:S01]  /*f080*/  LDG.E.64 R2, desc[UR36][R4.64] ;  /* 0x0000002404027981 */ /* 0x000562000c1e1b00 */
[----:B------:R-:W-:Y:S05]  /*f090*/  BRA `(.L_x_2125) ;  /* 0x0000000800a47947 */ /* 0x000fea0003800000 */
.L_x_2120:
        /* <DEDUP_REMOVED lines=13> */
.L_x_2134:
[----:B------:R1:W5:Y:S01]  /*f170*/  LDG.E.64 R2, desc[UR36][R4.64] ;  /* 0x0000002404027981 */ /* 0x000362000c1e1b00 */
[----:B------:R-:W-:Y:S05]  /*f180*/  BRA `(.L_x_2125) ;  /* 0x0000000800687947 */ /* 0x000fea0003800000 */
.L_x_2133:
        /* <DEDUP_REMOVED lines=25> */
[----:B------:R-:W1:Y:S02]  /*f320*/  F2F.F64.F32 R2, R3 ;  /* 0x0000000300027310 */ /* 0x000e640000201800 */
[----:B-1----:R-:W-:Y:S05]  /*f330*/  BRA `(.L_x_2125) ;  /* 0x0000000400fc7947 */ /* 0x002fea0003800000 */
.L_x_2136:
        /* <DEDUP_REMOVED lines=12> */
[----:B------:R1:W2:Y:S02]  /*f400*/  F2F.F64.F32 R2, R0 ;  /* 0x0000000000027310 */ /* 0x0002a40000201800 */
[----:B-12---:R-:W-:Y:S05]  /*f410*/  BRA `(.L_x_2125) ;  /* 0x0000000400c47947 */ /* 0x006fea0003800000 */
.L_x_2135:
[----:B------:R-:W2:Y:S02]  /*f420*/  LDG.E.U16 R0, desc[UR36][R4.64] ;  /* 0x0000002404007981 */ /* 0x000ea4000c1e1500 */
[----:B--2---:R-:W-:-:S04]  /*f430*/  IMAD.U32 R0, R0, 0x10000, RZ ;  /* 0x0001000000007824 */ /* 0x004fc800078e00ff */
[----:B------:R-:W-:-:S04]  /*f440*/  FMUL.FTZ R0, R0, 1 ;  /* 0x3f80000000007820 */ /* 0x000fc80000410000 */
[----:B------:R1:W2:Y:S02]  /*f450*/  F2F.F64.F32 R2, R0 ;  /* 0x0000000000027310 */ /* 0x0002a40000201800 */
[----:B-12---:R-:W-:Y:S05]  /*f460*/  BRA `(.L_x_2125) ;  /* 0x0000000400b07947 */ /* 0x006fea0003800000 */
.L_x_2132:
        /* <DEDUP_REMOVED lines=11> */
.L_x_2139:
        /* <DEDUP_REMOVED lines=21> */
.L_x_2141:
[----:B------:R-:W-:Y:S05]  /*f670*/  BSYNC.RECONVERGENT B0 ;  /* 0x0000000000007941 */ /* 0x000fea0003800200 */
.L_x_2140:
[----:B------:R-:W-:Y:S02]  /*f680*/  SHF.L.U32 R0, R0, 0x14, RZ ;  /* 0x0000001400007819 */ /* 0x000fe400000006ff */
[----:B------:R-:W-:-:S04]  /*f690*/  LEA R2, R2, 0x3b800000, 0x17 ;  /* 0x3b80000002027811 */ /* 0x000fc800078eb8ff */
[----:B------:R-:W-:-:S05]  /*f6a0*/  LOP3.LUT R0, R2, R0, R7, 0xfe, !PT ;  /* 0x0000000002007212 */ /* 0x000fca00078efe07 */
[----:B------:R-:W-:-:S04]  /*f6b0*/  FMUL.FTZ R0, R0, 1 ;  /* 0x3f80000000007820 */ /* 0x000fc80000410000 */
[----:B------:R1:W2:Y:S02]  /*f6c0*/  F2F.F64.F32 R2, R0 ;  /* 0x0000000000027310 */ /* 0x0002a40000201800 */
[----:B-12---:R-:W-:Y:S05]  /*f6d0*/  BRA `(.L_x_2125) ;  /* 0x0000000400147947 */ /* 0x006fea0003800000 */
.L_x_2138:
        /* <DEDUP_REMOVED lines=21> */
.L_x_2143:
[----:B------:R-:W-:Y:S05]  /*f830*/  BSYNC.RECONVERGENT B0 ;  /* 0x0000000000007941 */ /* 0x000fea0003800200 */
.L_x_2142:
[----:B------:R-:W-:Y:S01]  /*f840*/  IMAD.SHL.U32 R0, R0, 0x200000, RZ ;  /* 0x0020000000007824 */ /* 0x000fe200078e00ff */
[----:B------:R-:W-:-:S04]  /*f850*/  LEA R2, R2, 0x37800000, 0x17 ;  /* 0x3780000002027811 */ /* 0x000fc800078eb8ff */
[----:B------:R-:W-:-:S05]  /*f860*/  LOP3.LUT R0, R2, R0, R7, 0xfe, !PT ;  /* 0x0000000002007212 */ /* 0x000fca00078efe07 */
[----:B------:R-:W-:-:S04]  /*f870*/  FMUL.FTZ R0, R0, 1 ;  /* 0x3f80000000007820 */ /* 0x000fc80000410000 */
[----:B------:R1:W2:Y:S02]  /*f880*/  F2F.F64.F32 R2, R0 ;  /* 0x0000000000027310 */ /* 0x0002a40000201800 */
[----:B-12---:R-:W-:Y:S05]  /*f890*/  BRA `(.L_x_2125) ;  /* 0x0000000000a47947 */ /* 0x006fea0003800000 */
.L_x_2137:
        /* <DEDUP_REMOVED lines=16> */
[----:B------:R0:W1:Y:S02]  /*f9a0*/  @P0 F2F.F64.F32 R2, R0 ;  /* 0x0000000000020310 */ /* 0x0000640000201800 */
[----:B01----:R-:W-:Y:S05]  /*f9b0*/  BRA `(.L_x_2125) ;  /* 0x00000000005c7947 */ /* 0x003fea0003800000 */
.L_x_2124:
        /* <DEDUP_REMOVED lines=16> */
.L_x_2146:
[----:B------:R-:W-:Y:S01]  /*fac0*/  CS2R R2, SRZ ;  /* 0x0000000000027805 */ /* 0x000fe2000001ff00 */
[----:B------:R-:W-:Y:S06]  /*fad0*/  BRA `(.L_x_2125) ;  /* 0x0000000000147947 */ /* 0x000fec0003800000 */
.L_x_2145:
[----:B------:R-:W2:Y:S02]  /*fae0*/  LDG.E.64 R2, desc[UR36][R4.64] ;  /* 0x0000002404027981 */ /* 0x000ea4000c1e1b00 */
[----:B--2---:R-:W0:Y:S02]  /*faf0*/  I2F.F64.U64 R2, R2 ;  /* 0x0000000200027312 */ /* 0x004e240000301800 */
[----:B0-----:R-:W-:Y:S05]  /*fb00*/  BRA `(.L_x_2125) ;  /* 0x0000000000087947 */ /* 0x001fea0003800000 */
.L_x_2144:
[----:B------:R-:W2:Y:S02]  /*fb10*/  LDG.E R2, desc[UR36][R4.64] ;  /* 0x0000002404027981 */ /* 0x000ea4000c1e1900 */
[----:B--2---:R-:W0:Y:S02]  /*fb20*/  I2F.F64.U32 R2, R2 ;  /* 0x0000000200027312 */ /* 0x004e240000201800 */
.L_x_2125:
[----:B------:R-:W-:Y:S05]  /*fb30*/  BSYNC.RECONVERGENT B6 ;  /* 0x0000000000067941 */ /* 0x000fea0003800200 */
.L_x_2119:
        /* <DEDUP_REMOVED lines=173> */
.L_x_2148:
        /* <DEDUP_REMOVED lines=124> */
.L_x_2149:
[----:B------:R-:W-:Y:S05]  /*10dd0*/  BSYNC.RECONVERGENT B0 ;  /* 0x0000000000007941 */ /* 0x000fea0003800200 */
.L_x_2147:
[----:B------:R-:W-:-:S04]  /*10de0*/  UPRMT UR4, UR42, 0x9910, URZ ;  /* 0x000099102a047896 */ /* 0x000fc800080000ff */
[----:B------:R-:W-:-:S09]  /*10df0*/  UISETP.GT.AND UP0, UPT, UR4, 0x9, UPT ;  /* 0x000000090400788c */ /* 0x000fd2000bf04270 */
        /* <DEDUP_REMOVED lines=10> */
[----:B0-----:R-:W-:Y:S01]  /*10ea0*/  STG.E.U8 desc[UR36][R16.64], R5 ;  /* 0x0000000510007986 */ /* 0x001fe2000c101124 */
[----:B------:R-:W-:Y:S05]  /*10eb0*/  EXIT ;  /* 0x000000000000794d */ /* 0x000fea0003800000 */
.L_x_2153:
[----:B--2---:R-:W1:Y:S02]  /*10ec0*/  F2I.S64.F64.TRUNC R4, R4 ;  /* 0x0000000400047311 */ /* 0x004e64000030d900 */
[----:B-1----:R-:W-:-:S05]  /*10ed0*/  MOV R3, R4 ;  /* 0x0000000400037202 */ /* 0x002fca0000000f00 */
[----:B------:R-:W-:Y:S01]  /*10ee0*/  STG.E.U8 desc[UR36][R16.64], R3 ;  /* 0x0000000310007986 */ /* 0x000fe2000c101124 */
[----:B------:R-:W-:Y:S05]  /*10ef0*/  EXIT ;  /* 0x000000000000794d */ /* 0x000fea0003800000 */
.L_x_2152:
[----:B------:R-:W-:-:S09]  /*10f00*/  UISETP.NE.AND UP0, UPT, UR4, 0x2, UPT ;  /* 0x000000020400788c */ /* 0x000fd2000bf05270 */
[----:B------:R-:W-:Y:S05]  /*10f10*/  BRA.U !UP0, `(.L_x_2155) ;  /* 0x0000000108287547 */ /* 0x000fea000b800000 */
[----:B------:R-:W-:-:S09]  /*10f20*/  UISETP.NE.AND UP0, UPT, UR4, 0x3, UPT ;  /* 0x000000030400788c */ /* 0x000fd2000bf05270 */
[----:B------:R-:W-:Y:S05]  /*10f30*/  BRA.U !UP0, `(.L_x_2156) ;  /* 0x0000000108147547 */ /* 0x000fea000b800000 */
[----:B------:R-:W-:-:S09]  /*10f40*/  UISETP.NE.AND UP0, UPT, UR4, 0x4, UPT ;  /* 0x000000040400788c */ /* 0x000fd2000bf05270 */
[----:B------:R-:W-:Y:S05]  /*10f50*/  BRA.U UP0, `(.L_x_2154) ;  /* 0x0000000d00247547 */ /* 0x000fea000b800000 */
[----:B--2---:R-:W0:Y:S02]  /*10f60*/  F2I.S64.F64.TRUNC R4, R4 ;  /* 0x0000000400047311 */ /* 0x004e24000030d900 */
[----:B0-----:R-:W-:Y:S01]  /*10f70*/  STG.E.64 desc[UR36][R16.64], R4 ;  /* 0x0000000410007986 */ /* 0x001fe2000c101b24 */
[----:B------:R-:W-:Y:S05]  /*10f80*/  EXIT ;  /* 0x000000000000794d */ /* 0x000fea0003800000 */
.L_x_2156:
[----:B--2---:R-:W0:Y:S02]  /*10f90*/  F2I.F64.TRUNC R5, R4 ;  /* 0x0000000400057311 */ /* 0x004e24000030d100 */
[----:B0-----:R-:W-:Y:S01]  /*10fa0*/  STG.E desc[UR36][R16.64], R5 ;  /* 0x0000000510007986 */ /* 0x001fe2000c101924 */
[----:B------:R-:W-:Y:S05]  /*10fb0*/  EXIT ;  /* 0x000000000000794d */ /* 0x000fea0003800000 */
.L_x_2155:
[----:B--2---:R-:W0:Y:S02]  /*10fc0*/  F2I.F64.TRUNC R5, R4 ;  /* 0x0000000400057311 */ /* 0x004e24000030d100 */
[----:B0-----:R-:W-:Y:S01]  /*10fd0*/  STG.E.U16 desc[UR36][R16.64], R5 ;  /* 0x0000000510007986 */ /* 0x001fe2000c101524 */
[----:B------:R-:W-:Y:S05]  /*10fe0*/  EXIT ;  /* 0x000000000000794d */ /* 0x000fea0003800000 */
.L_x_2151:
        /* <DEDUP_REMOVED lines=8> */
[----:B-12---:R-:W0:-:S15]  /*11070*/  F2F.F32.F64 R3, R4 ;  /* 0x0000000400037310 */ /* 0x006e1e0000301000 */
[----:B------:R-:W-:-:S15]  /*11080*/  NOP ;  /* 0x0000000000007918 */ /* 0x000fde0000000000 */
[----:B------:R-:W-:-:S15]  /*11090*/  NOP ;  /* 0x0000000000007918 */ /* 0x000fde0000000000 */
[----:B------:R-:W-:-:S15]  /*110a0*/  NOP ;  /* 0x0000000000007918 */ /* 0x000fde0000000000 */
[----:B------:R-:W-:-:S04]  /*110b0*/  NOP ;  /* 0x0000000000007918 */ /* 0x000fc80000000000 */
[----:B------:R-:W0:Y:S02]  /*110c0*/  DSETP.GEU.AND P0, PT, |R4|, UR4, PT ;  /* 0x0000000404007e2a */ /* 0x000e24000bf0e200 */
[----:B0-----:R-:W-:-:S05]  /*110d0*/  @!P0 FMUL R3, R3, 1.175494350822287508e-38 ;  /* 0x0080000003038820 */ /* 0x001fca0000400000 */
[----:B------:R-:W-:Y:S01]  /*110e0*/  STG.E desc[UR36][R16.64], R3 ;  /* 0x0000000310007986 */ /* 0x000fe2000c101924 */
[----:B------:R-:W-:Y:S05]  /*110f0*/  EXIT ;  /* 0x000000000000794d */ /* 0x000fea0003800000 */
.L_x_2158:
        /* <DEDUP_REMOVED lines=10> */
[----:B------:R-:W-:Y:S01]  /*111a0*/  STG.E.U16 desc[UR36][R16.64], R0 ;  /* 0x0000000010007986 */ /* 0x000fe2000c101524 */
[----:B------:R-:W-:Y:S05]  /*111b0*/  EXIT ;  /* 0x000000000000794d */ /* 0x000fea0003800000 */
.L_x_2157:
        /* <DEDUP_REMOVED lines=13> */
[----:B------:R-:W0:Y:S01]  /*11290*/  DSETP.GEU.AND P0, PT, |R4|, UR4, PT ;  /* 0x0000000404007e2a */ /* 0x000e22000bf0e200 */
[----:B------:R-:W-:Y:S02]  /*112a0*/  IMAD.MOV.U32 R3, RZ, RZ, RZ ;  /* 0x000000ffff037224 */ /* 0x000fe400078e00ff */
[----:B0-----:R-:W-:-:S05]  /*112b0*/  @!P0 FMUL R2, R2, 1.175494350822287508e-38 ;  /* 0x0080000002028820 */ /* 0x001fca0000400000 */
[----:B------:R-:W-:Y:S01]  /*112c0*/  STG.E.64 desc[UR36][R16.64], R2 ;  /* 0x0000000210007986 */ /* 0x000fe2000c101b24 */
[----:B------:R-:W-:Y:S05]  /*112d0*/  EXIT ;  /* 0x000000000000794d */ /* 0x000fea0003800000 */
.L_x_2160:
        /* <DEDUP_REMOVED lines=9> */
[----:B-1----:R-:W-:-:S04]  /*11370*/  F2FP.F16.F32.PACK_AB R3, RZ, R0 ;  /* 0x00000000ff03723e */ /* 0x002fc800000000ff */
[----:B------:R-:W-:-:S05]  /*11380*/  PRMT R3, R3, 0x5410, RZ ;  /* 0x0000541003037816 */ /* 0x000fca00000000ff */
[----:B------:R-:W-:Y:S01]  /*11390*/  STG.E desc[UR36][R16.64], R3 ;  /* 0x0000000310007986 */ /* 0x000fe2000c101924 */
[----:B------:R-:W-:Y:S05]  /*113a0*/  EXIT ;  /* 0x000000000000794d */ /* 0x000fea0003800000 */
.L_x_2159:
[----:B--2---:R-:W-:Y:S01]  /*113b0*/  STG.E.64 desc[UR36][R16.64], R4 ;  /* 0x0000000410007986 */ /* 0x004fe2000c101b24 */
[----:B------:R-:W-:Y:S05]  /*113c0*/  EXIT ;  /* 0x000000000000794d */ /* 0x000fea0003800000 */
.L_x_2150:
        /* <DEDUP_REMOVED lines=11> */
[----:B0-----:R-:W-:Y:S01]  /*11480*/  STG.E.U16 desc[UR36][R16.64], R5 ;  /* 0x0000000510007986 */ /* 0x001fe2000c101524 */
[----:B------:R-:W-:Y:S05]  /*11490*/  EXIT ;  /* 0x000000000000794d */ /* 0x000fea0003800000 */
.L_x_2164:
        /* <DEDUP_REMOVED lines=25> */
.L_x_2167:
[----:B------:R-:W-:-:S04]  /*11630*/  SHF.R.U32.HI R3, RZ, 0x18, R3 ;  /* 0x00000018ff037819 */ /* 0x000fc80000011603 */
[----:B------:R-:W-:-:S04]  /*11640*/  LOP3.LUT R0, R0, 0x80, R3, 0xf8, !PT ;  /* 0x0000008000007812 */ /* 0x000fc800078ef803 */
[----:B------:R-:W-:-:S07]  /*11650*/  PRMT R8, R0, 0x7610, R8 ;  /* 0x0000761000087816 */ /* 0x000fce0000000008 */
.L_x_2166:
[----:B------:R-:W-:Y:S05]  /*11660*/  BSYNC.RECONVERGENT B0 ;  /* 0x0000000000007941 */ /* 0x000fea0003800200 */
.L_x_2165:
[----:B------:R-:W-:Y:S01]  /*11670*/  STG.E.U8 desc[UR36][R16.64], R8 ;  /* 0x0000000810007986 */ /* 0x000fe2000c101124 */
[----:B------:R-:W-:Y:S05]  /*11680*/  EXIT ;  /* 0x000000000000794d */ /* 0x000fea0003800000 */
.L_x_2163:
        /* <DEDUP_REMOVED lines=25> */
.L_x_2170:
[----:B------:R-:W-:-:S04]  /*11820*/  SHF.R.U32.HI R3, RZ, 0x18, R3 ;  /* 0x00000018ff037819 */ /* 0x000fc80000011603 */
[----:B------:R-:W-:-:S04]  /*11830*/  LOP3.LUT R0, R0, 0x80, R3, 0xf8, !PT ;  /* 0x0000008000007812 */ /* 0x000fc800078ef803 */
[----:B------:R-:W-:-:S07]  /*11840*/  PRMT R8, R0, 0x7610, R8 ;  /* 0x0000761000087816 */ /* 0x000fce0000000008 */
.L_x_2169:
[----:B------:R-:W-:Y:S05]  /*11850*/  BSYNC.RECONVERGENT B0 ;  /* 0x0000000000007941 */ /* 0x000fea0003800200 */
.L_x_2168:
[----:B------:R-:W-:Y:S01]  /*11860*/  STG.E.U8 desc[UR36][R16.64], R8 ;  /* 0x0000000810007986 */ /* 0x000fe2000c101124 */
[----:B------:R-:W-:Y:S05]  /*11870*/  EXIT ;  /* 0x000000000000794d */ /* 0x000fea0003800000 */
.L_x_2162:
        /* <DEDUP_REMOVED lines=15> */
[----:B-1----:R-:W-:-:S04]  /*11970*/  SHF.R.U32.HI R2, RZ, 0x17, R6 ;  /* 0x00000017ff027819 */ /* 0x002fc80000011606 */
        /* <DEDUP_REMOVED lines=14> */
.L_x_2172:
[----:B--2---:R-:W0:Y:S02]  /*11a60*/  F2I.U64.F64.TRUNC R4, R4 ;  /* 0x0000000400047311 */ /* 0x004e24000030d800 */
[----:B0-----:R-:W-:Y:S01]  /*11a70*/  STG.E.64 desc[UR36][R16.64], R4 ;  /* 0x0000000410007986 */ /* 0x001fe2000c101b24 */
[----:B------:R-:W-:Y:S05]  /*11a80*/  EXIT ;  /* 0x000000000000794d */ /* 0x000fea0003800000 */
.L_x_2171:
[----:B--2---:R-:W0:Y:S02]  /*11a90*/  F2I.U32.F64.TRUNC R5, R4 ;  /* 0x0000000400057311 */ /* 0x004e24000030d000 */
[----:B0-----:R-:W-:Y:S01]  /*11aa0*/  STG.E desc[UR36][R16.64], R5 ;  /* 0x0000000510007986 */ /* 0x001fe2000c101924 */
[----:B------:R-:W-:Y:S05]  /*11ab0*/  EXIT ;  /* 0x000000000000794d */ /* 0x000fea0003800000 */
.L_x_2161:
[----:B------:R-:W-:-:S09]  /*11ac0*/  UISETP.GT.AND UP0, UPT, UR4, 0xe, UPT ;  /* 0x0000000e0400788c */ /* 0x000fd2000bf04270 */
[----:B------:R-:W-:Y:S05]  /*11ad0*/  BRA.U UP0, `(.L_x_2173) ;  /* 0x00000001002c7547 */ /* 0x000fea000b800000 */
[----:B------:R-:W-:-:S09]  /*11ae0*/  UISETP.NE.AND UP0, UPT, UR4, 0xa, UPT ;  /* 0x0000000a0400788c */ /* 0x000fd2000bf05270 */
[----:B------:R-:W-:Y:S05]  /*11af0*/  BRA.U !UP0, `(.L_x_2174) ;  /* 0x0000000108187547 */ /* 0x000fea000b800000 */
[----:B------:R-:W-:-:S09]  /*11b00*/  UISETP.NE.AND UP0, UPT, UR4, 0xb, UPT ;  /* 0x0000000b0400788c */ /* 0x000fd2000bf05270 */
[----:B------:R-:W-:Y:S05]  /*11b10*/  BRA.U UP0, `(.L_x_2154) ;  /* 0x0000000100347547 */ /* 0x000fea000b800000 */
[----:B--2---:R-:W1:Y:S02]  /*11b20*/  DSETP.NEU.AND P0, PT, R4, RZ, PT ;  /* 0x000000ff0400722a */ /* 0x004e640003f0d000 */
[----:B-1----:R-:W-:-:S05]  /*11b30*/  SEL R3, RZ, 0x1, !P0 ;  /* 0x00000001ff037807 */ /* 0x002fca0004000000 */
[----:B------:R-:W-:Y:S01]  /*11b40*/  STG.E.U8 desc[UR36][R16.64], R3 ;  /* 0x0000000310007986 */ /* 0x000fe2000c101124 */
[----:B------:R-:W-:Y:S05]  /*11b50*/  EXIT ;  /* 0x000000000000794d */ /* 0x000fea0003800000 */
.L_x_2174:
[----:B------:R-:W-:-:S05]  /*11b60*/  CS2R R6, SRZ ;  /* 0x0000000000067805 */ /* 0x000fca000001ff00 */
[----:B--2---:R-:W-:Y:S01]  /*11b70*/  STG.E.128 desc[UR36][R16.64], R4 ;  /* 0x0000000410007986 */ /* 0x004fe2000c101d24 */
[----:B------:R-:W-:Y:S05]  /*11b80*/  EXIT ;  /* 0x000000000000794d */ /* 0x000fea0003800000 */
.L_x_2173:
[----:B------:R-:W-:-:S09]  /*11b90*/  UISETP.NE.AND UP0, UPT, UR4, 0xf, UPT ;  /* 0x0000000f0400788c */ /* 0x000fd2000bf05270 */
[----:B------:R-:W-:Y:S05]  /*11ba0*/  BRA.U !UP0, `(.L_x_2175) ;  /* 0x0000000508287547 */ /* 0x000fea000b800000 */
[----:B------:R-:W-:-:S09]  /*11bb0*/  UISETP.NE.AND UP0, UPT, UR4, 0x17, UPT ;  /* 0x000000170400788c */ /* 0x000fd2000bf05270 */
[----:B------:R-:W-:Y:S05]  /*11bc0*/  BRA.U !UP0, `(.L_x_2176) ;  /* 0x0000000108b07547 */ /* 0x000fea000b800000 */
[----:B------:R-:W-:-:S09]  /*11bd0*/  UISETP.NE.AND UP0, UPT, UR4, 0x18, UPT ;  /* 0x000000180400788c */ /* 0x000fd2000bf05270 */
[----:B------:R-:W-:Y:S05]  /*11be0*/  BRA.U !UP0, `(.L_x_2177) ;  /* 0x0000000108447547 */ /* 0x000fea000b800000 */
.L_x_2154:
[----:B------:R-:W-:Y:S01]  /*11bf0*/  MOV R0, 0x0 ;  /* 0x0000000000007802 */ /* 0x000fe20000000f00 */
[----:B------:R-:W2:Y:S01]  /*11c00*/  LDCU.64 UR4, c[0x4][0x158] ;  /* 0x01002b00ff0477ac */ /* 0x000ea20008000a00 */
[----:B------:R-:W-:Y:S02]  /*11c10*/  HFMA2 R8, -RZ, RZ, 0, 6.020069122314453125e-06 ;  /* 0x00000065ff087431 */ /* 0x000fe400000001ff */
[----:B------:R-:W-:Y:S01]  /*11c20*/  IMAD.MOV.U32 R12, RZ, RZ, 0x1 ;  /* 0x00000001ff0c7424 */ /* 0x000fe200078e00ff */
[----:B-1----:R0:W1:Y:S01]  /*11c30*/  LDC.64 R2, c[0x4][R0] ;  /* 0x0100000000027b82 */ /* 0x0020620000000a00 */
        /* <DEDUP_REMOVED lines=11> */
.L_x_2178:
[----:B------:R-:W-:Y:S05]  /*11cf0*/  EXIT ;  /* 0x000000000000794d */ /* 0x000fea0003800000 */
.L_x_2177:
        /* <DEDUP_REMOVED lines=11> */
[----:B-1----:R-:W-:Y:S02]  /*11db0*/  LOP3.LUT R2, R7, 0x7fffffff, RZ, 0xc0, !PT ;  /* 0x7fffffff07027812 */ /* 0x002fe400078ec0ff */
        /* <DEDUP_REMOVED lines=9> */
.L_x_2180:
[----:B------:R-:W-:Y:S05]  /*11e50*/  BSYNC.RECONVERGENT B0 ;  /* 0x0000000000007941 */ /* 0x000fea0003800200 */
.L_x_2179:
[----:B------:R-:W-:-:S05]  /*11e60*/  LOP3.LUT R3, R0, 0x80, R3, 0xf8, !PT ;  /* 0x0000008000037812 */ /* 0x000fca00078ef803 */
[----:B------:R-:W-:Y:S01]  /*11e70*/  STG.E.U8 desc[UR36][R16.64], R3 ;  /* 0x0000000310007986 */ /* 0x000fe2000c101124 */
[----:B------:R-:W-:Y:S05]  /*11e80*/  EXIT ;  /* 0x000000000000794d */ /* 0x000fea0003800000 */
.L_x_2176:
        /* <DEDUP_REMOVED lines=20> */
.L_x_2182:
[----:B------:R-:W-:Y:S02]  /*11fd0*/  ISETP.GT.U32.AND P0, PT, R2, 0x7f800000, PT ;  /* 0x7f8000000200780c */ /* 0x000fe40003f04070 */
[----:B------:R-:W-:-:S04]  /*11fe0*/  MOV R0, 0x7f ;  /* 0x0000007f00007802 */ /* 0x000fc80000000f00 */
[----:B------:R-:W-:-:S07]  /*11ff0*/  SEL R0, R0, 0x7c, P0 ;  /* 0x0000007c00007807 */ /* 0x000fce0000000000 */
.L_x_2183:
[----:B------:R-:W-:Y:S05]  /*12000*/  BSYNC.RECONVERGENT B0 ;  /* 0x0000000000007941 */ /* 0x000fea0003800200 */
.L_x_2181:
[----:B------:R-:W-:-:S04]  /*12010*/  SHF.R.U32.HI R3, RZ, 0x18, R3 ;  /* 0x00000018ff037819 */ /* 0x000fc80000011603 */
[----:B------:R-:W-:-:S05]  /*12020*/  LOP3.LUT R3, R0, 0x80, R3, 0xf8, !PT ;  /* 0x0000008000037812 */ /* 0x000fca00078ef803 */
[----:B------:R-:W-:Y:S01]  /*12030*/  STG.E.U8 desc[UR36][R16.64], R3 ;  /* 0x0000000310007986 */ /* 0x000fe2000c101124 */
[----:B------:R-:W-:Y:S05]  /*12040*/  EXIT ;  /* 0x000000000000794d */ /* 0x000fea0003800000 */
.L_x_2175:
        /* <DEDUP_REMOVED lines=10> */
[----:B------:R-:W-:Y:S01]  /*120f0*/  STG.E.U16 desc[UR36][R16.64], R0 ;  /* 0x0000000010007986 */ /* 0x000fe2000c101524 */
[----:B------:R-:W-:Y:S05]  /*12100*/  EXIT ;  /* 0x000000000000794d */ /* 0x000fea0003800000 */
.L_x_2184:
        /* <DEDUP_REMOVED lines=15> */
.L_x_13824:


//--------------------- .text._ZN2at6native27unrolled_elementwise_kernelIZZZNS0_16acos_kernel_cudaERNS_18TensorIteratorBaseEENKUlvE0_clEvENKUlvE_clEvEUldE_St5arrayIPcLm2EELi4E23TrivialOffsetCalculatorILi1EjESB_NS0_6memory12LoadWithCastILi1EEENSC_13StoreWithCastILi1EEEEEviT_T0_T2_T3_T4_T5_ --------------------------
	.section	.text._ZN2at6native27unrolled_elementwise_kernelIZZZNS0_16acos_kernel_cudaERNS_18TensorIteratorBaseEENKUlvE0_clEvENKUlvE_clEvEUldE_St5arrayIPcLm2EELi4E23TrivialOffsetCalculatorILi1EjESB_NS0_6memory12LoadWithCastILi1EEENSC_13StoreWithCastILi1EEEEEviT_T0_T2_T3_T4_T5_,"ax",@progbits
	.align	128
        .global         _ZN2at6native27unrolled_elementwise_kernelIZZZNS0_16acos_kernel_cudaERNS_18TensorIteratorBaseEENKUlvE0_clEvENKUlvE_clEvEUldE_St5arrayIPcLm2EELi4E23TrivialOffsetCalculatorILi1EjESB_NS0_6memory12LoadWithCastILi1EEENSC_13StoreWithCastILi1EEEEEviT_T0_T2_T3_T4_T5_
        .type           _ZN2at6native27unrolled_elementwise_kernelIZZZNS0_16acos_kernel_cudaERNS_18TensorIteratorBaseEENKUlvE0_clEvENKUlvE_clEvEUldE_St5arrayIPcLm2EELi4E23TrivialOffsetCalculatorILi1EjESB_NS0_6memory12LoadWithCastILi1EEENSC_13StoreWithCastILi1EEEEEviT_T0_T2_T3_T4_T5_,@function
        .size           _ZN2at6native27unrolled_elementwise_kernelIZZZNS0_16acos_kernel_cudaERNS_18TensorIteratorBaseEENKUlvE0_clEvENKUlvE_clEvEUldE_St5arrayIPcLm2EELi4E23TrivialOffsetCalculatorILi1EjESB_NS0_6memory12LoadWithCastILi1EEENSC_13StoreWithCastILi1EEEEEviT_T0_T2_T3_T4_T5_,(.L_x_13825 - _ZN2at6native27unrolled_elementwise_kernelIZZZNS0_16acos_kernel_cudaERNS_18TensorIteratorBaseEENKUlvE0_clEvENKUlvE_clEvEUldE_St5arrayIPcLm2EELi4E23TrivialOffsetCalculatorILi1EjESB_NS0_6memory12LoadWithCastILi1EEENSC_13StoreWithCastILi1EEEEEviT_T0_T2_T3_T4_T5_)
        .other          _ZN2at6native27unrolled_elementwise_kernelIZZZNS0_16acos_kernel_cudaERNS_18TensorIteratorBaseEENKUlvE0_clEvENKUlvE_clEvEUldE_St5arrayIPcLm2EELi4E23TrivialOffsetCalculatorILi1EjESB_NS0_6memory12LoadWithCastILi1EEENSC_13StoreWithCastILi1EEEEEviT_T0_T2_T3_T4_T5_,@"STO_CUDA_ENTRY STV_DEFAULT"
_ZN2at6native27unrolled_elementwise_kernelIZZZNS0_16acos_kernel_cudaERNS_18TensorIteratorBaseEENKUlvE0_clEvENKUlvE_clEvEUldE_St5arrayIPcLm2EELi4E23TrivialOffsetCalculatorILi1EjESB_NS0_6memory12LoadWithCastILi1EEENSC_13StoreWithCastILi1EEEEEviT_T0_T2_T3_T4_T5_:
.text._ZN2at6native27unrolled_elementwise_kernelIZZZNS0_16acos_kernel_cudaERNS_18TensorIteratorBaseEENKUlvE0_clEvENKUlvE_clEvEUldE_St5arrayIPcLm2EELi4E23TrivialOffsetCalculatorILi1EjESB_NS0_6memory12LoadWithCastILi1EEENSC_13StoreWithCastILi1EEEEEviT_T0_T2_T3_T4_T5_:
[----:B------:R-:W0:Y:S01]  /*0000*/  LDC R1, c[0x0][0x37c] ;  /* 0x0000df00ff017b82 */ /* 0x000e220000000800 */
[----:B------:R-:W1:Y:S07]  /*0010*/  S2R R18, SR_CTAID.X ;  /* 0x0000000000127919 */ /* 0x000e6e0000002500 */
[----:B------:R-:W1:Y:S01]  /*0020*/  LDC R19, c[0x0][0x380] ;  /* 0x0000e000ff137b82 */ /* 0x000e620000000800 */
[----:B------:R-:W2:Y:S01]  /*0030*/  LDCU.64 UR36, c[0x0][0x358] ;  /* 0x00006b00ff2477ac */ /* 0x000ea20008000a00 */
[----:B------:R-:W-:Y:S01]  /*0040*/  BSSY.RECONVERGENT B7, `(.L_x_2185) ;  /* 0x00000fa000077945 */ /* 0x000fe20003800200 */
[----:B------:R-:W3:Y:S01]  /*0050*/  S2R R2, SR_TID.X ;  /* 0x0000000000027919 */ /* 0x000ee20000002100 */
[----:B------:R-:W-:Y:S01]  /*0060*/  CS2R R28, SRZ ;  /* 0x00000000001c7805 */ /* 0x000fe2000001ff00 */
        /* <DEDUP_REMOVED lines=24> */
[----:B--2---:R0:W1:Y:S02]  /*01f0*/  I2F.F64.S16 R28, R2 ;  /* 0x00000002001c7312 */ /* 0x0040640000101c00 */
[----:B01----:R-:W-:Y:S05]  /*0200*/  BRA `(.L_x_2193) ;  /* 0x0000000c006c7947 */ /* 0x003fea0003800000 */
.L_x_2191:
[----:B------:R-:W2:Y:S02]  /*0210*/  LDG.E.U8 R2, desc[UR36][R2.64] ;  /* 0x0000002402027981 */ /* 0x000ea4000c1e1100 */
[----:B--2---:R0:W1:Y:S02]  /*0220*/  I2F.F64.U16 R28, R2 ;  /* 0x00000002001c7312 */ /* 0x0040640000101800 */
[----:B01----:R-:W-:Y:S05]  /*0230*/  BRA `(.L_x_2193) ;  /* 0x0000000c00607947 */ /* 0x003fea0003800000 */
.L_x_2190:
        /* <DEDUP_REMOVED lines=9> */
.L_x_2195:
[----:B------:R-:W2:Y:S02]  /*02d0*/  LDG.E R2, desc[UR36][R2.64] ;  /* 0x0000002402027981 */ /* 0x000ea4000c1e1900 */
[----:B--2---:R0:W1:Y:S02]  /*02e0*/  I2F.F64 R28, R2 ;  /* 0x00000002001c7312 */ /* 0x0040640000201c00 */
[----:B01----:R-:W-:Y:S05]  /*02f0*/  BRA `(.L_x_2193) ;  /* 0x0000000c00307947 */ /* 0x003fea0003800000 */
.L_x_2194:
[----:B------:R-:W2:Y:S02]  /*0300*/  LDG.E.U16 R2, desc[UR36][R2.64] ;  /* 0x0000002402027981 */ /* 0x000ea4000c1e1500 */
[----:B--2---:R0:W1:Y:S02]  /*0310*/  I2F.F64.S16 R28, R2 ;  /* 0x00000002001c7312 */ /* 0x0040640000101c00 */
[----:B01----:R-:W-:Y:S05]  /*0320*/  BRA `(.L_x_2193) ;  /* 0x0000000c00247947 */ /* 0x003fea0003800000 */
.L_x_2189:
        /* <DEDUP_REMOVED lines=10> */
.L_x_2197:
[----:B------:R-:W2:Y:S02]  /*03d0*/  LDG.E.U16 R0, desc[UR36][R2.64] ;  /* 0x0000002402007981 */ /* 0x000ea4000c1e1500 */
[----:B--2---:R-:W-:-:S05]  /*03e0*/  HADD2.F32 R0, -RZ, R0.H0_H0 ;  /* 0x20000000ff007230 */ /* 0x004fca0000004100 */
[----:B------:R-:W-:-:S04]  /*03f0*/  FMUL.FTZ R0, R0, 1 ;  /* 0x3f80000000007820 */ /* 0x000fc80000410000 */
[----:B------:R1:W2:Y:S02]  /*0400*/  F2F.F64.F32 R28, R0 ;  /* 0x00000000001c7310 */ /* 0x0002a40000201800 */
[----:B-12---:R-:W-:Y:S05]  /*0410*/  BRA `(.L_x_2193) ;  /* 0x0000000800e87947 */ /* 0x006fea0003800000 */
.L_x_2196:
        /* <DEDUP_REMOVED lines=10> */
.L_x_2199:
[----:B------:R-:W2:Y:S02]  /*04c0*/  LDG.E.U16 R2, desc[UR36][R2.64] ;  /* 0x0000002402027981 */ /* 0x000ea4000c1e1500 */
[----:B--2---:R-:W-:-:S05]  /*04d0*/  HADD2.F32 R0, -RZ, R2.H0_H0 ;  /* 0x20000002ff007230 */ /* 0x004fca0000004100 */
[----:B------:R-:W-:-:S04]  /*04e0*/  FMUL.FTZ R0, R0, 1 ;  /* 0x3f80000000007820 */ /* 0x000fc80000410000 */
[----:B------:R1:W2:Y:S02]  /*04f0*/  F2F.F64.F32 R28, R0 ;  /* 0x00000000001c7310 */ /* 0x0002a40000201800 */
[----:B-12---:R-:W-:Y:S05]  /*0500*/  BRA `(.L_x_2193) ;  /* 0x0000000800ac7947 */ /* 0x006fea0003800000 */
.L_x_2198:
[----:B------:R0:W5:Y:S01]  /*0510*/  LDG.E.64 R28, desc[UR36][R2.64] ;  /* 0x00000024021c7981 */ /* 0x000162000c1e1b00 */
[----:B------:R-:W-:Y:S05]  /*0520*/  BRA `(.L_x_2193) ;  /* 0x0000000800a47947 */ /* 0x000fea0003800000 */
.L_x_2188:
        /* <DEDUP_REMOVED lines=13> */
.L_x_2202:
[----:B------:R1:W5:Y:S01]  /*0600*/  LDG.E.64 R28, desc[UR36][R2.64] ;  /* 0x00000024021c7981 */ /* 0x000362000c1e1b00 */
[----:B------:R-:W-:Y:S05]  /*0610*/  BRA `(.L_x_2193) ;  /* 0x0000000800687947 */ /* 0x000fea0003800000 */
.L_x_2201:
        /* <DEDUP_REMOVED lines=23> */
[----:B------:R-:W-:-:S05]  /*0790*/  LOP3.LUT R5, R5, 0x80000000, R0, 0xf8, !PT ;  /* 0x8000000005057812 */ /* 0x000fca00078ef800 */
[----:B------:R-:W-:-:S04]  /*07a0*/  FMUL.FTZ R5, R5, 1 ;  /* 0x3f80000005057820 */ /* 0x000fc80000410000 */
[----:B------:R2:W3:Y:S02]  /*07b0*/  F2F.F64.F32 R28, R5 ;  /* 0x00000005001c7310 */ /* 0x0004e40000201800 */
[----:B--23--:R-:W-:Y:S05]  /*07c0*/  BRA `(.L_x_2193) ;  /* 0x0000000400fc7947 */ /* 0x00cfea0003800000 */
.L_x_2204:
        /* <DEDUP_REMOVED lines=12> */
[----:B------:R2:W3:Y:S02]  /*0890*/  F2F.F64.F32 R28, R0 ;  /* 0x00000000001c7310 */ /* 0x0004e40000201800 */
[----:B--23--:R-:W-:Y:S05]  /*08a0*/  BRA `(.L_x_2193) ;  /* 0x0000000400c47947 */ /* 0x00cfea0003800000 */
.L_x_2203:
[----:B------:R-:W2:Y:S02]  /*08b0*/  LDG.E.U16 R0, desc[UR36][R2.64] ;  /* 0x0000002402007981 */ /* 0x000ea4000c1e1500 */
[----:B--2---:R-:W-:-:S04]  /*08c0*/  IMAD.U32 R0, R0, 0x10000, RZ ;  /* 0x0001000000007824 */ /* 0x004fc800078e00ff */
[----:B------:R-:W-:-:S04]  /*08d0*/  FMUL.FTZ R0, R0, 1 ;  /* 0x3f80000000007820 */ /* 0x000fc80000410000 */
[----:B------:R2:W3:Y:S02]  /*08e0*/  F2F.F64.F32 R28, R0 ;  /* 0x00000000001c7310 */ /* 0x0004e40000201800 */
[----:B--23--:R-:W-:Y:S05]  /*08f0*/  BRA `(.L_x_2193) ;  /* 0x0000000400b07947 */ /* 0x00cfea0003800000 */
.L_x_2200:
        /* <DEDUP_REMOVED lines=9> */
[----:B--2---:R4:W0:Y:S02]  /*0990*/  I2F.F64.U16 R28, R2 ;  /* 0x00000002001c7312 */ /* 0x0048240000101800 */
[----:B0---4-:R-:W-:Y:S05]  /*09a0*/  BRA `(.L_x_2193) ;  /* 0x0000000400847947 */ /* 0x011fea0003800000 */
.L_x_2207:
        /* <DEDUP_REMOVED lines=21> */
.L_x_2209:
[----:B------:R-:W-:Y:S05]  /*0b00*/  BSYNC.RECONVERGENT B0 ;  /* 0x0000000000007941 */ /* 0x000fea0003800200 */
.L_x_2208:
[----:B------:R-:W-:Y:S01]  /*0b10*/  IMAD.SHL.U32 R0, R0, 0x100000, RZ ;  /* 0x0010000000007824 */ /* 0x000fe200078e00ff */
[----:B------:R-:W-:-:S04]  /*0b20*/  LEA R2, R2, 0x3b800000, 0x17 ;  /* 0x3b80000002027811 */ /* 0x000fc800078eb8ff */
[----:B------:R-:W-:-:S05]  /*0b30*/  LOP3.LUT R0, R2, R0, R7, 0xfe, !PT ;  /* 0x0000000002007212 */ /* 0x000fca00078efe07 */
[----:B------:R-:W-:-:S04]  /*0b40*/  FMUL.FTZ R0, R0, 1 ;  /* 0x3f80000000007820 */ /* 0x000fc80000410000 */
[----:B------:R4:W0:Y:S02]  /*0b50*/  F2F.F64.F32 R28, R0 ;  /* 0x00000000001c7310 */ /* 0x0008240000201800 */
[----:B0---4-:R-:W-:Y:S05]  /*0b60*/  BRA `(.L_x_2193) ;  /* 0x0000000400147947 */ /* 0x011fea0003800000 */
.L_x_2206:
        /* <DEDUP_REMOVED lines=21> */
.L_x_2211:
[----:B------:R-:W-:Y:S05]  /*0cc0*/  BSYNC.RECONVERGENT B0 ;  /* 0x0000000000007941 */ /* 0x000fea0003800200 */
.L_x_2210:
[----:B------:R-:W-:Y:S01]  /*0cd0*/  IMAD.SHL.U32 R0, R0, 0x200000, RZ ;  /* 0x0020000000007824 */ /* 0x000fe200078e00ff */
[----:B------:R-:W-:-:S04]  /*0ce0*/  LEA R2, R2, 0x37800000, 0x17 ;  /* 0x3780000002027811 */ /* 0x000fc800078eb8ff */
[----:B------:R-:W-:-:S05]  /*0cf0*/  LOP3.LUT R0, R2, R0, R7, 0xfe, !PT ;  /* 0x0000000002007212 */ /* 0x000fca00078efe07 */
[----:B------:R-:W-:-:S04]  /*0d00*/  FMUL.FTZ R0, R0, 1 ;  /* 0x3f80000000007820 */ /* 0x000fc80000410000 */
[----:B------:R4:W0:Y:S02]  /*0d10*/  F2F.F64.F32 R28, R0 ;  /* 0x00000000001c7310 */ /* 0x0008240000201800 */
[----:B0---4-:R-:W-:Y:S05]  /*0d20*/  BRA `(.L_x_2193) ;  /* 0x0000000000a47947 */ /* 0x011fea0003800000 */
.L_x_2205:
[----:B------:R-:W-:-:S09]  /*0d30*/  UISETP.NE.AND UP0, UPT, UR4, 0x1c, UPT ;  /* 0x0000001c0400788c */ /* 0x000fd2000bf05270 */
[----:B------:R-:W-:Y:S05]  /*0d40*/  BRA.U !UP0, `(.L_x_2212) ;  /* 0x0000000108947547 */ /* 0x000fea000b800000 */
[----:B------:R-:W-:-:S09]  /*0d50*/  UISETP.NE.AND UP0, UPT, UR4, 0x1d, UPT ;  /* 0x0000001d0400788c */ /* 0x000fd2000bf05270 */
[----:B------:R-:W-:Y:S05]  /*0d60*/  BRA.U !UP0, `(.L_x_2213) ;  /* 0x0000000108807547 */ /* 0x000fea000b800000 */
[----:B------:R-:W-:-:S09]  /*0d70*/  UISETP.NE.AND UP0, UPT, UR4, 0x2c, UPT ;  /* 0x0000002c0400788c */ /* 0x000fd2000bf05270 */
[----:B------:R-:W-:Y:S05]  /*0d80*/  BRA.U !UP0, `(.L_x_2214) ;  /* 0x0000000108487547 */ /* 0x000fea000b800000 */
.L_x_2192:
        /* <DEDUP_REMOVED lines=16> */
.L_x_2215:
[----:B------:R-:W-:Y:S01]  /*0e90*/  CS2R R28, SRZ ;  /* 0x00000000001c7805 */ /* 0x000fe2000001ff00 */
[----:B------:R-:W-:Y:S06]  /*0ea0*/  BRA `(.L_x_2193) ;  /* 0x0000000000447947 */ /* 0x000fec0003800000 */
.L_x_2214:
[----:B------:R-:W2:Y:S01]  /*0eb0*/  LDG.E.U8 R0, desc[UR36][R2.64] ;  /* 0x0000002402007981 */ /* 0x000ea2000c1e1100 */
[----:B------:R-:W-:Y:S02]  /*0ec0*/  IMAD.MOV.U32 R28, RZ, RZ, 0x0 ;  /* 0x00000000ff1c7424 */ /* 0x000fe400078e00ff */
[----:B------:R-:W-:Y:S01]  /*0ed0*/  IMAD.MOV.U32 R29, RZ, RZ, 0x38000000 ;  /* 0x38000000ff1d7424 */ /* 0x000fe200078e00ff */
[----:B--2---:R-:W-:-:S13]  /*0ee0*/  ISETP.NE.AND P0, PT, R0, RZ, PT ;  /* 0x000000ff0000720c */ /* 0x004fda0003f05270 */
[----:B------:R-:W-:Y:S05]  /*0ef0*/  @!P0 BRA `(.L_x_2193) ;  /* 0x0000000000308947 */ /* 0x000fea0003800000 */
[----:B------:R-:W-:-:S13]  /*0f00*/  ISETP.NE.AND P0, PT, R0, 0xff, PT ;  /* 0x000000ff0000780c */ /* 0x000fda0003f05270 */
[----:B------:R-:W-:Y:S02]  /*0f10*/  @P0 IMAD.SHL.U32 R0, R0, 0x800000, RZ ;  /* 0x0080000000000824 */ /* 0x000fe400078e00ff */
[----:B------:R-:W-:Y:S02]  /*0f20*/  @!P0 IMAD.MOV.U32 R28, RZ, RZ, 0x20000000 ;  /* 0x20000000ff1c8424 */ /* 0x000fe400078e00ff */
[----:B------:R-:W-:Y:S02]  /*0f30*/  @!P0 IMAD.MOV.U32 R29, RZ, RZ, 0x7ff80000 ;  /* 0x7ff80000ff1d8424 */ /* 0x000fe400078e00ff */
[----:B------:R-:W-:-:S04]  /*0f40*/  @P0 FMUL.FTZ R0, R0, 1 ;  /* 0x3f80000000000820 */ /* 0x000fc80000410000 */
[----:B------:R4:W0:Y:S02]  /*0f50*/  @P0 F2F.F64.F32 R28, R0 ;  /* 0x00000000001c0310 */ /* 0x0008240000201800 */
[----:B0---4-:R-:W-:Y:S05]  /*0f60*/  BRA `(.L_x_2193) ;  /* 0x0000000000147947 */ /* 0x011fea0003800000 */
.L_x_2213:
[----:B------:R-:W2:Y:S02]  /*0f70*/  LDG.E.64 R28, desc[UR36][R2.64] ;  /* 0x00000024021c7981 */ /* 0x000ea4000c1e1b00 */
[----:B--2---:R-:W4:Y:S02]  /*0f80*/  I2F.F64.U64 R28, R28 ;  /* 0x0000001c001c7312 */ /* 0x004f240000301800 */
[----:B----4-:R-:W-:Y:S05]  /*0f90*/  BRA `(.L_x_2193) ;  /* 0x0000000000087947 */ /* 0x010fea0003800000 */
.L_x_2212:
[----:B------:R-:W2:Y:S02]  /*0fa0*/  LDG.E R2, desc[UR36][R2.64] ;  /* 0x0000002402027981 */ /* 0x000ea4000c1e1900 */
[----:B--2---:R2:W3:Y:S02]  /*0fb0*/  I2F.F64.U32 R28, R2 ;  /* 0x00000002001c7312 */ /* 0x0044e40000201800 */
.L_x_2193:
[----:B------:R-:W-:Y:S05]  /*0fc0*/  BSYNC.RECONVERGENT B6 ;  /* 0x0000000000067941 */ /* 0x000fea0003800200 */
.L_x_2187:
[----:B012---:R-:W-:-:S07]  /*0fd0*/  VIADD R2, R23, 0x80 ;  /* 0x0000008017027836 */ /* 0x007fce0000000000 */
.L_x_2186:
[----:B------:R-:W-:Y:S05]  /*0fe0*/  BSYNC.RECONVERGENT B7 ;  /* 0x0000000000077941 */ /* 0x000fea0003800200 */
.L_x_2185:
[----:B------:R-:W-:Y:S01]  /*0ff0*/  ISETP.GE.AND P0, PT, R2, R19, PT ;  /* 0x000000130200720c */ /* 0x000fe20003f06270 */
[----:B------:R-:W-:Y:S01]  /*1000*/  BSSY.RECONVERGENT B7, `(.L_x_2216) ;  /* 0x00000f6000077945 */ /* 0x000fe20003800200 */
[----:B------:R-:W-:-:S11]  /*1010*/  CS2R R26, SRZ ;  /* 0x00000000001a7805 */ /* 0x000fd6000001ff00 */
[----:B------:R-:W-:Y:S05]  /*1020*/  @P0 BRA `(.L_x_2217) ;  /* 0x0000000c00cc0947 */ /* 0x000fea0003800000 */
        /* <DEDUP_REMOVED lines=19> */
[----:B--2---:R1:W2:Y:S02]  /*1160*/  I2F.F64.S16 R26, R4 ;  /* 0x00000004001a7312 */ /* 0x0042a40000101c00 */
[----:B-12---:R-:W-:Y:S05]  /*1170*/  BRA `(.L_x_2224) ;  /* 0x0000000c00707947 */ /* 0x006fea0003800000 */
.L_x_2222:
[----:B------:R-:W2:Y:S02]  /*1180*/  LDG.E.U8 R4, desc[UR36][R4.64] ;  /* 0x0000002404047981 */ /* 0x000ea4000c1e1100 */
[----:B--2---:R1:W2:Y:S02]  /*1190*/  I2F.F64.U16 R26, R4 ;  /* 0x00000004001a7312 */ /* 0x0042a40000101800 */
[----:B-12---:R-:W-:Y:S05]  /*11a0*/  BRA `(.L_x_2224) ;  /* 0x0000000c00647947 */ /* 0x006fea0003800000 */
.L_x_2221:
[----:B------:R-:W-:-:S09]  /*11b0*/  UISETP.NE.AND UP0, UPT, UR4, 0x2, UPT ;  /* 0x000000020400788c */ /* 0x000fd2000bf05270 */
[----:B------:R-:W-:Y:S05]  /*11c0*/  BRA.U !UP0, `(.L_x_2225) ;  /* 0x0000000108287547 */ /* 0x000fea000b800000 */
[----:B------:R-:W-:-:S09]  /*11d0*/  UISETP.NE.AND UP0, UPT, UR4, 0x3, UPT ;  /* 0x000000030400788c */ /* 0x000fd2000bf05270 */
[----:B------:R-:W-:Y:S05]  /*11e0*/  BRA.U !UP0, `(.L_x_2226) ;  /* 0x0000000108147547 */ /* 0x000fea000b800000 */
[----:B------:R-:W-:-:S09]  /*11f0*/  UISETP.NE.AND UP0, UPT, UR4, 0x4, UPT ;  /* 0x000000040400788c */ /* 0x000fd2000bf05270 */
[----:B------:R-:W-:Y:S05]  /*1200*/  BRA.U UP0, `(.L_x_2223) ;  /* 0x0000000900f07547 */ /* 0x000fea000b800000 */
[----:B------:R-:W2:Y:S02]  /*1210*/  LDG.E.64 R26, desc[UR36][R4.64] ;  /* 0x00000024041a7981 */ /* 0x000ea4000c1e1b00 */
[----:B--2---:R-:W1:Y:S02]  /*1220*/  I2F.F64.S64 R26, R26 ;  /* 0x0000001a001a7312 */ /* 0x004e640000301c00 */
[----:B-1----:R-:W-:Y:S05]  /*1230*/  BRA `(.L_x_2224) ;  /* 0x0000000c00407947 */ /* 0x002fea0003800000 */
.L_x_2226:
[----:B------:R-:W2:Y:S02]  /*1240*/  LDG.E R4, desc[UR36][R4.64] ;  /* 0x0000002404047981 */ /* 0x000ea4000c1e1900 */
[----:B--2---:R1:W2:Y:S02]  /*1250*/  I2F.F64 R26, R4 ;  /* 0x00000004001a7312 */ /* 0x0042a40000201c00 */
[----:B-12---:R-:W-:Y:S05]  /*1260*/  BRA `(.L_x_2224) ;  /* 0x0000000c00347947 */ /* 0x006fea0003800000 */
.L_x_2225:
[----:B------:R-:W2:Y:S02]  /*1270*/  LDG.E.U16 R4, desc[UR36][R4.64] ;  /* 0x0000002404047981 */ /* 0x000ea4000c1e1500 */
[----:B--2---:R1:W2:Y:S02]  /*1280*/  I2F.F64.S16 R26, R4 ;  /* 0x00000004001a7312 */ /* 0x0042a40000101c00 */
[----:B-12---:R-:W-:Y:S05]  /*1290*/  BRA `(.L_x_2224) ;  /* 0x0000000c00287947 */ /* 0x006fea0003800000 */
.L_x_2220:
        /* <DEDUP_REMOVED lines=8> */
[----:B------:R-:W0:Y:S02]  /*1320*/  F2F.F64.F32 R26, R26 ;  /* 0x0000001a001a7310 */ /* 0x000e240000201800 */
[----:B0-----:R-:W-:Y:S05]  /*1330*/  BRA `(.L_x_2224) ;  /* 0x0000000c00007947 */ /* 0x001fea0003800000 */
.L_x_2228:
[----:B------:R-:W2:Y:S02]  /*1340*/  LDG.E.U16 R0, desc[UR36][R4.64] ;  /* 0x0000002404007981 */ /* 0x000ea4000c1e1500 */
[----:B--2---:R-:W-:-:S05]  /*1350*/  HADD2.F32 R0, -RZ, R0.H0_H0 ;  /* 0x20000000ff007230 */ /* 0x004fca0000004100 */
[----:B------:R-:W-:-:S04]  /*1360*/  FMUL.FTZ R0, R0, 1 ;  /* 0x3f80000000007820 */ /* 0x000fc80000410000 */
[----:B------:R0:W1:Y:S02]  /*1370*/  F2F.F64.F32 R26, R0 ;  /* 0x00000000001a7310 */ /* 0x0000640000201800 */
[----:B01----:R-:W-:Y:S05]  /*1380*/  BRA `(.L_x_2224) ;  /* 0x0000000800ec7947 */ /* 0x003fea0003800000 */
.L_x_2227:
        /* <DEDUP_REMOVED lines=10> */
.L_x_2230:
[----:B------:R-:W2:Y:S02]  /*1430*/  LDG.E.U16 R4, desc[UR36][R4.64] ;  /* 0x0000002404047981 */ /* 0x000ea4000c1e1500 */
[----:B--2---:R-:W-:-:S05]  /*1440*/  HADD2.F32 R0, -RZ, R4.H0_H0 ;  /* 0x20000004ff007230 */ /* 0x004fca0000004100 */
[----:B------:R-:W-:-:S04]  /*1450*/  FMUL.FTZ R0, R0, 1 ;  /* 0x3f80000000007820 */ /* 0x000fc80000410000 */
[----:B------:R0:W1:Y:S02]  /*1460*/  F2F.F64.F32 R26, R0 ;  /* 0x00000000001a7310 */ /* 0x0000640000201800 */
[----:B01----:R-:W-:Y:S05]  /*1470*/  BRA `(.L_x_2224) ;  /* 0x0000000800b07947 */ /* 0x003fea0003800000 */
.L_x_2229:
[----:B------:R0:W5:Y:S01]  /*1480*/  LDG.E.64 R26, desc[UR36][R4.64] ;  /* 0x00000024041a7981 */ /* 0x000162000c1e1b00 */
[----:B------:R-:W-:Y:S05]  /*1490*/  BRA `(.L_x_2224) ;  /* 0x0000000800a87947 */ /* 0x000fea0003800000 */
.L_x_2219:
        /* <DEDUP_REMOVED lines=13> */
.L_x_2233:
[----:B------:R4:W5:Y:S01]  /*1570*/  LDG.E.64 R26, desc[UR36][R4.64] ;  /* 0x00000024041a7981 */ /* 0x000962000c1e1b00 */
[----:B------:R-:W-:Y:S05]  /*1580*/  BRA `(.L_x_2224) ;  /* 0x00000008006c7947 */ /* 0x000fea0003800000 */
.L_x_2232:
        /* <DEDUP_REMOVED lines=25> */
[----:B------:R4:W0:Y:S02]  /*1720*/  F2F.F64.F32 R26, R3 ;  /* 0x00000003001a7310 */ /* 0x0008240000201800 */
[----:B0---4-:R-:W-:Y:S05]  /*1730*/  BRA `(.L_x_2224) ;  /* 0x0000000800007947 */ /* 0x011fea0003800000 */
.L_x_2235:
        /* <DEDUP_REMOVED lines=11> */
[----:B------:R-:W-:-:S05]  /*17f0*/  LOP3.LUT R0, R0, 0x80000000, R3, 0xf8, !PT ;  /* 0x8000000000007812 */ /* 0x000fca00078ef803 */
[----:B------:R-:W-:-:S04]  /*1800*/  FMUL.FTZ R0, R0, 1 ;  /* 0x3f80000000007820 */ /* 0x000fc80000410000 */
[----:B------:R4:W0:Y:S02]  /*1810*/  F2F.F64.F32 R26, R0 ;  /* 0x00000000001a7310 */ /* 0x0008240000201800 */
[----:B0---4-:R-:W-:Y:S05]  /*1820*/  BRA `(.L_x_2224) ;  /* 0x0000000400c47947 */ /* 0x011fea0003800000 */
.L_x_2234:
[----:B------:R-:W2:Y:S02]  /*1830*/  LDG.E.U16 R0, desc[UR36][R4.64] ;  /* 0x0000002404007981 */ /* 0x000ea4000c1e1500 */
[----:B--2---:R-:W-:-:S04]  /*1840*/  IMAD.U32 R0, R0, 0x10000, RZ ;  /* 0x0001000000007824 */ /* 0x004fc800078e00ff */
[----:B------:R-:W-:-:S04]  /*1850*/  FMUL.FTZ R0, R0, 1 ;  /* 0x3f80000000007820 */ /* 0x000fc80000410000 */
[----:B------:R4:W0:Y:S02]  /*1860*/  F2F.F64.F32 R26, R0 ;  /* 0x00000000001a7310 */ /* 0x0008240000201800 */
[----:B0---4-:R-:W-:Y:S05]  /*1870*/  BRA `(.L_x_2224) ;  /* 0x0000000400b07947 */ /* 0x011fea0003800000 */
.L_x_2231:
        /* <DEDUP_REMOVED lines=11> */
.L_x_2238:
        /* <DEDUP_REMOVED lines=21> */
.L_x_2240:
[----:B------:R-:W-:Y:S05]  /*1a80*/  BSYNC.RECONVERGENT B0 ;  /* 0x0000000000007941 */ /* 0x000fea0003800200 */
.L_x_2239:
[----:B------:R-:W-:Y:S01]  /*1a90*/  IMAD.SHL.U32 R0, R0, 0x100000, RZ ;  /* 0x0010000000007824 */ /* 0x000fe200078e00ff */
[----:B------:R-:W-:-:S04]  /*1aa0*/  LEA R3, R3, 0x3b800000, 0x17 ;  /* 0x3b80000003037811 */ /* 0x000fc800078eb8ff */
[----:B------:R-:W-:-:S05]  /*1ab0*/  LOP3.LUT R0, R3, R0, R7, 0xfe, !PT ;  /* 0x0000000003007212 */ /* 0x000fca00078efe07 */
[----:B------:R-:W-:-:S04]  /*1ac0*/  FMUL.FTZ R0, R0, 1 ;  /* 0x3f80000000007820 */ /* 0x000fc80000410000 */
[----:B------:R4:W0:Y:S02]  /*1ad0*/  F2F.F64.F32 R26, R0 ;  /* 0x00000000001a7310 */ /* 0x0008240000201800 */
[----:B0---4-:R-:W-:Y:S05]  /*1ae0*/  BRA `(.L_x_2224) ;  /* 0x0000000400147947 */ /* 0x011fea0003800000 */
.L_x_2237:
        /* <DEDUP_REMOVED lines=21> */
.L_x_2242:
[----:B------:R-:W-:Y:S05]  /*1c40*/  BSYNC.RECONVERGENT B0 ;  /* 0x0000000000007941 */ /* 0x000fea0003800200 */
.L_x_2241:
[----:B------:R-:W-:Y:S01]  /*1c50*/  IMAD.SHL.U32 R0, R0, 0x200000, RZ ;  /* 0x0020000000007824 */ /* 0x000fe200078e00ff */
[----:B------:R-:W-:-:S04]  /*1c60*/  LEA R3, R3, 0x37800000, 0x17 ;  /* 0x3780000003037811 */ /* 0x000fc800078eb8ff */
[----:B------:R-:W-:-:S05]  /*1c70*/  LOP3.LUT R0, R3, R0, R7, 0xfe, !PT ;  /* 0x0000000003007212 */ /* 0x000fca00078efe07 */
[----:B------:R-:W-:-:S04]  /*1c80*/  FMUL.FTZ R0, R0, 1 ;  /* 0x3f80000000007820 */ /* 0x000fc80000410000 */
[----:B------:R4:W0:Y:S02]  /*1c90*/  F2F.F64.F32 R26, R0 ;  /* 0x00000000001a7310 */ /* 0x0008240000201800 */
[----:B0---4-:R-:W-:Y:S05]  /*1ca0*/  BRA `(.L_x_2224) ;  /* 0x0000000000a47947 */ /* 0x011fea0003800000 */
.L_x_2236:
        /* <DEDUP_REMOVED lines=16> */
[----:B------:R1:W2:Y:S02]  /*1db0*/  @P0 F2F.F64.F32 R26, R0 ;  /* 0x00000000001a0310 */ /* 0x0002a40000201800 */
[----:B-12---:R-:W-:Y:S05]  /*1dc0*/  BRA `(.L_x_2224) ;  /* 0x00000000005c7947 */ /* 0x006fea0003800000 */
.L_x_2223:
        /* <DEDUP_REMOVED lines=16> */
.L_x_2245:
[----:B------:R-:W-:Y:S01]  /*1ed0*/  CS2R R26, SRZ ;  /* 0x00000000001a7805 */ /* 0x000fe2000001ff00 */
[----:B------:R-:W-:Y:S06]  /*1ee0*/  BRA `(.L_x_2224) ;  /* 0x0000000000147947 */ /* 0x000fec0003800000 */
.L_x_2244:
[----:B------:R-:W2:Y:S02]  /*1ef0*/  LDG.E.64 R26, desc[UR36][R4.64] ;  /* 0x00000024041a7981 */ /* 0x000ea4000c1e1b00 */
[----:B--2---:R-:W1:Y:S02]  /*1f00*/  I2F.F64.U64 R26, R26 ;  /* 0x0000001a001a7312 */ /* 0x004e640000301800 */
[----:B-1----:R-:W-:Y:S05]  /*1f10*/  BRA `(.L_x_2224) ;  /* 0x0000000000087947 */ /* 0x002fea0003800000 */
.L_x_2243:
[----:B------:R-:W2:Y:S02]  /*1f20*/  LDG.E R4, desc[UR36][R4.64] ;  /* 0x0000002404047981 */ /* 0x000ea4000c1e1900 */
[----:B--2---:R1:W2:Y:S02]  /*1f30*/  I2F.F64.U32 R26, R4 ;  /* 0x00000004001a7312 */ /* 0x0042a40000201800 */
.L_x_2224:
[----:B------:R-:W-:Y:S05]  /*1f40*/  BSYNC.RECONVERGENT B6 ;  /* 0x0000000000067941 */ /* 0x000fea0003800200 */
.L_x_2218:
[----:B------:R-:W-:-:S07]  /*1f50*/  VIADD R2, R2, 0x80 ;  /* 0x0000008002027836 */ /* 0x000fce0000000000 */
.L_x_2217:
[----:B------:R-:W-:Y:S05]  /*1f60*/  BSYNC.RECONVERGENT B7 ;  /* 0x0000000000077941 */ /* 0x000fea0003800200 */
.L_x_2216:
[----:B------:R-:W-:Y:S01]  /*1f70*/  ISETP.GE.AND P0, PT, R2, R19, PT ;  /* 0x000000130200720c */ /* 0x000fe20003f06270 */
[----:B------:R-:W-:Y:S01]  /*1f80*/  BSSY.RECONVERGENT B7, `(.L_x_2246) ;  /* 0x00000f6000077945 */ /* 0x000fe20003800200 */
[----:B------:R-:W-:-:S11]  /*1f90*/  CS2R R24, SRZ ;  /* 0x0000000000187805 */ /* 0x000fd6000001ff00 */
[----:B------:R-:W-:Y:S05]  /*1fa0*/  @P0 BRA `(.L_x_2247) ;  /* 0x0000000c00cc0947 */ /* 0x000fea0003800000 */
[----:B01--4-:R-:W0:Y:S01]  /*1fb0*/  LDC.64 R4, c[0x0][0x390] ;  /* 0x0000e400ff047b82 */ /* 0x013e220000000a00 */
        /* <DEDUP_REMOVED lines=17> */
[----:B------:R-:W4:Y:S02]  /*20d0*/  LDG.E.S8 R4, desc[UR36][R4.64] ;  /* 0x0000002404047981 */ /* 0x000f24000c1e1300 */
[----:B----4-:R0:W1:Y:S02]  /*20e0*/  I2F.F64.S16 R24, R4 ;  /* 0x0000000400187312 */ /* 0x0100640000101c00 */
[----:B01----:R-:W-:Y:S05]  /*20f0*/  BRA `(.L_x_2254) ;  /* 0x0000000c00707947 */ /* 0x003fea0003800000 */
.L_x_2252:
[----:B------:R-:W4:Y:S02]  /*2100*/  LDG.E.U8 R4, desc[UR36][R4.64] ;  /* 0x0000002404047981 */ /* 0x000f24000c1e1100 */
[----:B----4-:R0:W1:Y:S02]  /*2110*/  I2F.F64.U16 R24, R4 ;  /* 0x0000000400187312 */ /* 0x0100640000101800 */
[----:B01----:R-:W-:Y:S05]  /*2120*/  BRA `(.L_x_2254) ;  /* 0x0000000c00647947 */ /* 0x003fea0003800000 */
.L_x_2251:
[----:B------:R-:W-:-:S09]  /*2130*/  UISETP.NE.AND UP0, UPT, UR4, 0x2, UPT ;  /* 0x000000020400788c */ /* 0x000fd2000bf05270 */
[----:B------:R-:W-:Y:S05]  /*2140*/  BRA.U !UP0, `(.L_x_2255) ;  /* 0x0000000108287547 */ /* 0x000fea000b800000 */
[----:B------:R-:W-:-:S09]  /*2150*/  UISETP.NE.AND UP0, UPT, UR4, 0x3, UPT ;  /* 0x000000030400788c */ /* 0x000fd2000bf05270 */
[----:B------:R-:W-:Y:S05]  /*2160*/  BRA.U !UP0, `(.L_x_2256) ;  /* 0x0000000108147547 */ /* 0x000fea000b800000 */
[----:B------:R-:W-:-:S09]  /*2170*/  UISETP.NE.AND UP0, UPT, UR4, 0x4, UPT ;  /* 0x000000040400788c */ /* 0x000fd2000bf05270 */
[----:B------:R-:W-:Y:S05]  /*2180*/  BRA.U UP0, `(.L_x_2253) ;  /* 0x0000000900f07547 */ /* 0x000fea000b800000 */
[----:B------:R-:W4:Y:S02]  /*2190*/  LDG.E.64 R24, desc[UR36][R4.64] ;  /* 0x0000002404187981 */ /* 0x000f24000c1e1b00 */
[----:B----4-:R-:W0:Y:S02]  /*21a0*/  I2F.F64.S64 R24, R24 ;  /* 0x0000001800187312 */ /* 0x010e240000301c00 */
[----:B0-----:R-:W-:Y:S05]  /*21b0*/  BRA `(.L_x_2254) ;  /* 0x0000000c00407947 */ /* 0x001fea0003800000 */
.L_x_2256:
[----:B------:R-:W4:Y:S02]  /*21c0*/  LDG.E R4, desc[UR36][R4.64] ;  /* 0x0000002404047981 */ /* 0x000f24000c1e1900 */
[----:B----4-:R0:W1:Y:S02]  /*21d0*/  I2F.F64 R24, R4 ;  /* 0x0000000400187312 */ /* 0x0100640000201c00 */
[----:B01----:R-:W-:Y:S05]  /*21e0*/  BRA `(.L_x_2254) ;  /* 0x0000000c00347947 */ /* 0x003fea0003800000 */
.L_x_2255:
[----:B------:R-:W4:Y:S02]  /*21f0*/  LDG.E.U16 R4, desc[UR36][R4.64] ;  /* 0x0000002404047981 */ /* 0x000f24000c1e1500 */
[----:B----4-:R0:W1:Y:S02]  /*2200*/  I2F.F64.S16 R24, R4 ;  /* 0x0000000400187312 */ /* 0x0100640000101c00 */
[----:B01----:R-:W-:Y:S05]  /*2210*/  BRA `(.L_x_2254) ;  /* 0x0000000c00287947 */ /* 0x003fea0003800000 */
.L_x_2250:
[----:B------:R-:W-:-:S09]  /*2220*/  UISETP.GT.AND UP0, UPT, UR4, 0x6, UPT ;  /* 0x000000060400788c */ /* 0x000fd2000bf04270 */
[----:B------:R-:W-:Y:S05]  /*2230*/  BRA.U UP0, `(.L_x_2257) ;  /* 0x0000000100347547 */ /* 0x000fea000b800000 */
[----:B------:R-:W-:-:S09]  /*2240*/  UISETP.NE.AND UP0, UPT, UR4, 0x5, UPT ;  /* 0x000000050400788c */ /* 0x000fd2000bf05270 */
[----:B------:R-:W-:Y:S05]  /*2250*/  BRA.U !UP0, `(.L_x_2258) ;  /* 0x0000000108187547 */ /* 0x000fea000b800000 */
[----:B------:R-:W-:-:S09]  /*2260*/  UISETP.NE.AND UP0, UPT, UR4, 0x6, UPT ;  /* 0x000000060400788c */ /* 0x000fd2000bf05270 */
[----:B------:R-:W-:Y:S05]  /*2270*/  BRA.U UP0, `(.L_x_2253) ;  /* 0x0000000900b47547 */ /* 0x000fea000b800000 */
[----:B------:R-:W4:Y:S02]  /*2280*/  LDG.E R24, desc[UR36][R4.64] ;  /* 0x0000002404187981 */ /* 0x000f24000c1e1900 */
[----:B----4-:R-:W-:-:S06]  /*2290*/  FMUL.FTZ R24, R24, 1 ;  /* 0x3f80000018187820 */ /* 0x010fcc0000410000 */
[----:B------:R-:W1:Y:S02]  /*22a0*/  F2F.F64.F32 R24, R24 ;  /* 0x0000001800187310 */ /* 0x000e640000201800 */
[----:B-1----:R-:W-:Y:S05]  /*22b0*/  BRA `(.L_x_2254) ;  /* 0x0000000c00007947 */ /* 0x002fea0003800000 */
.L_x_2258:
[----:B------:R-:W4:Y:S02]  /*22c0*/  LDG.E.U16 R0, desc[UR36][R4.64] ;  /* 0x0000002404007981 */ /* 0x000f24000c1e1500 */
[----:B----4-:R-:W-:-:S05]  /*22d0*/  HADD2.F32 R0, -RZ, R0.H0_H0 ;  /* 0x20000000ff007230 */ /* 0x010fca0000004100 */
[----:B------:R-:W-:-:S04]  /*22e0*/  FMUL.FTZ R0, R0, 1 ;  /* 0x3f80000000007820 */ /* 0x000fc80000410000 */
[----:B------:R1:W4:Y:S02]  /*22f0*/  F2F.F64.F32 R24, R0 ;  /* 0x0000000000187310 */ /* 0x0003240000201800 */
[----:B-1--4-:R-:W-:Y:S05]  /*2300*/  BRA `(.L_x_2254) ;  /* 0x0000000800ec7947 */ /* 0x012fea0003800000 */
.L_x_2257:
[----:B------:R-:W-:-:S09]  /*2310*/  UISETP.NE.AND UP0, UPT, UR4, 0x7, UPT ;  /* 0x000000070400788c */ /* 0x000fd2000bf05270 */
[----:B------:R-:W-:Y:S05]  /*2320*/  BRA.U !UP0, `(.L_x_2259) ;  /* 0x0000000108347547 */ /* 0x000fea000b800000 */
        /* <DEDUP_REMOVED lines=8> */
.L_x_2260:
[----:B------:R-:W4:Y:S02]  /*23b0*/  LDG.E.U16 R4, desc[UR36][R4.64] ;  /* 0x0000002404047981 */ /* 0x000f24000c1e1500 */
[----:B----4-:R-:W-:-:S05]  /*23c0*/  HADD2.F32 R0, -RZ, R4.H0_H0 ;  /* 0x20000004ff007230 */ /* 0x010fca0000004100 */
[----:B------:R-:W-:-:S04]  /*23d0*/  FMUL.FTZ R0, R0, 1 ;  /* 0x3f80000000007820 */ /* 0x000fc80000410000 */
[----:B------:R1:W4:Y:S02]  /*23e0*/  F2F.F64.F32 R24, R0 ;  /* 0x0000000000187310 */ /* 0x0003240000201800 */
[----:B-1--4-:R-:W-:Y:S05]  /*23f0*/  BRA `(.L_x_2254) ;  /* 0x0000000800b07947 */ /* 0x012fea0003800000 */
.L_x_2259:
[----:B------:R0:W5:Y:S01]  /*2400*/  LDG.E.64 R24, desc[UR36][R4.64] ;  /* 0x0000002404187981 */ /* 0x000162000c1e1b00 */
[----:B------:R-:W-:Y:S05]  /*2410*/  BRA `(.L_x_2254) ;  /* 0x0000000800a87947 */ /* 0x000fea0003800000 */
.L_x_2249:
        /* <DEDUP_REMOVED lines=8> */
[----:B------:R-:W4:Y:S01]  /*24a0*/  LDG.E.U8 R4, desc[UR36][R4.64] ;  /* 0x0000002404047981 */ /* 0x000f22000c1e1100 */
[----:B------:R-:W-:Y:S01]  /*24b0*/  IMAD.MOV.U32 R24, RZ, RZ, RZ ;  /* 0x000000ffff187224 */ /* 0x000fe200078e00ff */
[----:B----4-:R-:W-:-:S04]  /*24c0*/  ISETP.NE.AND P0, PT, R4, RZ, PT ;  /* 0x000000ff0400720c */ /* 0x010fc80003f05270 */
[----:B------:R-:W-:Y:S01]  /*24d0*/  FSEL R25, RZ, 1.875, !P0 ;  /* 0x3ff00000ff197808 */ /* 0x000fe20004000000 */
[----:B------:R-:W-:Y:S08]  /*24e0*/  BRA `(.L_x_2254) ;  /* 0x0000000800747947 */ /* 0x000ff00003800000 */
.L_x_2263:
[----:B------:R1:W5:Y:S01]  /*24f0*/  LDG.E.64 R24, desc[UR36][R4.64] ;  /* 0x0000002404187981 */ /* 0x000362000c1e1b00 */
[----:B------:R-:W-:Y:S05]  /*2500*/  BRA `(.L_x_2254) ;  /* 0x00000008006c7947 */ /* 0x000fea0003800000 */
.L_x_2262:
[----:B------:R-:W-:-:S09]  /*2510*/  UISETP.NE.AND UP0, UPT, UR4, 0xf, UPT ;  /* 0x0000000f0400788c */ /* 0x000fd2000bf05270 */
[----:B------:R-:W-:Y:S05]  /*2520*/  BRA.U !UP0, `(.L_x_2264) ;  /* 0x0000000108a07547 */ /* 0x000fea000b800000 */
[----:B------:R-:W-:-:S09]  /*2530*/  UISETP.NE.AND UP0, UPT, UR4, 0x17, UPT ;  /* 0x000000170400788c */ /* 0x000fd2000bf05270 */
[----:B------:R-:W-:Y:S05]  /*2540*/  BRA.U !UP0, `(.L_x_2265) ;  /* 0x00000001085c7547 */ /* 0x000fea000b800000 */
[----:B------:R-:W-:-:S09]  /*2550*/  UISETP.NE.AND UP0, UPT, UR4, 0x18, UPT ;  /* 0x000000180400788c */ /* 0x000fd2000bf05270 */
[----:B------:R-:W-:Y:S05]  /*2560*/  BRA.U UP0, `(.L_x_2253) ;  /* 0x0000000500f87547 */ /* 0x000fea000b800000 */
[----:B------:R-:W4:Y:S01]  /*2570*/  LDG.E.U8 R0, desc[UR36][R4.64] ;  /* 0x0000002404007981 */ /* 0x000f22000c1e1100 */
[----:B------:R-:W-:Y:S02]  /*2580*/  IMAD.MOV.U32 R7, RZ, RZ, 0x1f ;  /* 0x0000001fff077424 */ /* 0x000fe400078e00ff */
[----:B----4-:R-:W-:-:S05]  /*2590*/  IMAD.SHL.U32 R0, R0, 0x1000000, RZ ;  /* 0x0100000000007824 */ /* 0x010fca00078e00ff */
        /* <DEDUP_REMOVED lines=18> */
.L_x_2265:
[----:B------:R-:W4:Y:S02]  /*26c0*/  LDG.E.U8 R4, desc[UR36][R4.64] ;  /* 0x0000002404047981 */ /* 0x000f24000c1e1100 */
[C---:B----4-:R-:W-:Y:S02]  /*26d0*/  IMAD.SHL.U32 R0, R4.reuse, 0x2000000, RZ ;  /* 0x0200000004007824 */ /* 0x050fe400078e00ff */
        /* <DEDUP_REMOVED lines=13> */
.L_x_2264:
[----:B------:R-:W4:Y:S02]  /*27b0*/  LDG.E.U16 R0, desc[UR36][R4.64] ;  /* 0x0000002404007981 */ /* 0x000f24000c1e1500 */
[----:B----4-:R-:W-:-:S04]  /*27c0*/  IMAD.U32 R0, R0, 0x10000, RZ ;  /* 0x0001000000007824 */ /* 0x010fc800078e00ff */
[----:B------:R-:W-:-:S04]  /*27d0*/  FMUL.FTZ R0, R0, 1 ;  /* 0x3f80000000007820 */ /* 0x000fc80000410000 */
[----:B------:R4:W0:Y:S02]  /*27e0*/  F2F.F64.F32 R24, R0 ;  /* 0x0000000000187310 */ /* 0x0008240000201800 */
[----:B0---4-:R-:W-:Y:S05]  /*27f0*/  BRA `(.L_x_2254) ;  /* 0x0000000400b07947 */ /* 0x011fea0003800000 */
.L_x_2261:
        /* <DEDUP_REMOVED lines=8> */
[----:B------:R-:W4:Y:S02]  /*2880*/  LDG.E.U16 R4, desc[UR36][R4.64] ;  /* 0x0000002404047981 */ /* 0x000f24000c1e1500 */
[----:B----4-:R0:W1:Y:S02]  /*2890*/  I2F.F64.U16 R24, R4 ;  /* 0x0000000400187312 */ /* 0x0100640000101800 */
[----:B01----:R-:W-:Y:S05]  /*28a0*/  BRA `(.L_x_2254) ;  /* 0x0000000400847947 */ /* 0x003fea0003800000 */
.L_x_2268:
[----:B------:R-:W4:Y:S01]  /*28b0*/  LDG.E.U8 R4, desc[UR36][R4.64] ;  /* 0x0000002404047981 */ /* 0x000f22000c1e1100 */
[----:B------:R-:W-:Y:S02]  /*28c0*/  CS2R R24, SRZ ;  /* 0x0000000000187805 */ /* 0x000fe4000001ff00 */
[----:B----4-:R-:W-:-:S13]  /*28d0*/  ISETP.NE.AND P0, PT, R4, RZ, PT ;  /* 0x000000ff0400720c */ /* 0x010fda0003f05270 */
        /* <DEDUP_REMOVED lines=18> */
.L_x_2270:
[----:B------:R-:W-:Y:S05]  /*2a00*/  BSYNC.RECONVERGENT B0 ;  /* 0x0000000000007941 */ /* 0x000fea0003800200 */
.L_x_2269:
[----:B------:R-:W-:Y:S01]  /*2a10*/  IMAD.SHL.U32 R0, R0, 0x100000, RZ ;  /* 0x0010000000007824 */ /* 0x000fe200078e00ff */
[----:B------:R-:W-:-:S04]  /*2a20*/  LEA R3, R3, 0x3b800000, 0x17 ;  /* 0x3b80000003037811 */ /* 0x000fc800078eb8ff */
[----:B------:R-:W-:-:S05]  /*2a30*/  LOP3.LUT R0, R3, R0, R7, 0xfe, !PT ;  /* 0x0000000003007212 */ /* 0x000fca00078efe07 */
[----:B------:R-:W-:-:S04]  /*2a40*/  FMUL.FTZ R0, R0, 1 ;  /* 0x3f80000000007820 */ /* 0x000fc80000410000 */
[----:B------:R0:W1:Y:S02]  /*2a50*/  F2F.F64.F32 R24, R0 ;  /* 0x0000000000187310 */ /* 0x0000640000201800 */
[----:B01----:R-:W-:Y:S05]  /*2a60*/  BRA `(.L_x_2254) ;  /* 0x0000000400147947 */ /* 0x003fea0003800000 */
.L_x_2267:
        /* <DEDUP_REMOVED lines=21> */
.L_x_2272:
[----:B------:R-:W-:Y:S05]  /*2bc0*/  BSYNC.RECONVERGENT B0 ;  /* 0x0000000000007941 */ /* 0x000fea0003800200 */
.L_x_2271:
[----:B------:R-:W-:Y:S01]  /*2bd0*/  IMAD.SHL.U32 R0, R0, 0x200000, RZ ;  /* 0x0020000000007824 */ /* 0x000fe200078e00ff */
[----:B------:R-:W-:-:S04]  /*2be0*/  LEA R3, R3, 0x37800000, 0x17 ;  /* 0x3780000003037811 */ /* 0x000fc800078eb8ff */
[----:B------:R-:W-:-:S05]  /*2bf0*/  LOP3.LUT R0, R3, R0, R7, 0xfe, !PT ;  /* 0x0000000003007212 */ /* 0x000fca00078efe07 */
[----:B------:R-:W-:-:S04]  /*2c00*/  FMUL.FTZ R0, R0, 1 ;  /* 0x3f80000000007820 */ /* 0x000fc80000410000 */
[----:B------:R0:W1:Y:S02]  /*2c10*/  F2F.F64.F32 R24, R0 ;  /* 0x0000000000187310 */ /* 0x0000640000201800 */
[----:B01----:R-:W-:Y:S05]  /*2c20*/  BRA `(.L_x_2254) ;  /* 0x0000000000a47947 */ /* 0x003fea0003800000 */
.L_x_2266:
        /* <DEDUP_REMOVED lines=8> */
[----:B------:R-:W-:Y:S01]  /*2cb0*/  IMAD.MOV.U32 R25, RZ, RZ, 0x38000000 ;  /* 0x38000000ff197424 */ /* 0x000fe200078e00ff */
[----:B----4-:R-:W-:-:S13]  /*2cc0*/  ISETP.NE.AND P0, PT, R0, RZ, PT ;  /* 0x000000ff0000720c */ /* 0x010fda0003f05270 */
[----:B------:R-:W-:Y:S05]  /*2cd0*/  @!P0 BRA `(.L_x_2254) ;  /* 0x0000000000788947 */ /* 0x000fea0003800000 */
[----:B------:R-:W-:-:S13]  /*2ce0*/  ISETP.NE.AND P0, PT, R0, 0xff, PT ;  /* 0x000000ff0000780c */ /* 0x000fda0003f05270 */
[----:B------:R-:W-:Y:S02]  /*2cf0*/  @P0 IMAD.SHL.U32 R0, R0, 0x800000, RZ ;  /* 0x0080000000000824 */ /* 0x000fe400078e00ff */
[----:B------:R-:W-:Y:S02]  /*2d00*/  @!P0 IMAD.MOV.U32 R24, RZ, RZ, 0x20000000 ;  /* 0x20000000ff188424 */ /* 0x000fe400078e00ff */
[----:B------:R-:W-:Y:S02]  /*2d10*/  @!P0 IMAD.MOV.U32 R25, RZ, RZ, 0x7ff80000 ;  /* 0x7ff80000ff198424 */ /* 0x000fe400078e00ff */
[----:B------:R-:W-:-:S04]  /*2d20*/  @P0 FMUL.FTZ R0, R0, 1 ;  /* 0x3f80000000000820 */ /* 0x000fc80000410000 */
[----:B------:R0:W1:Y:S02]  /*2d30*/  @P0 F2F.F64.F32 R24, R0 ;  /* 0x0000000000180310 */ /* 0x0000640000201800 */
[----:B01----:R-:W-:Y:S05]  /*2d40*/  BRA `(.L_x_2254) ;  /* 0x00000000005c7947 */ /* 0x003fea0003800000 */
.L_x_2253:
[----:B------:R-:W-:Y:S01]  /*2d50*/  MOV R14, 0x0 ;  /* 0x00000000000e7802 */ /* 0x000fe20000000f00 */
[----:B------:R-:W0:Y:S01]  /*2d60*/  LDCU.64 UR4, c[0x4][0x158] ;  /* 0x01002b00ff0477ac */ /* 0x000e220008000a00 */
[----:B------:R-:W-:Y:S02]  /*2d70*/  IMAD.MOV.U32 R8, RZ, RZ, 0x4e ;  /* 0x0000004eff087424 */ /* 0x000fe400078e00ff */
[----:B------:R-:W-:Y:S01]  /*2d80*/  IMAD.MOV.U32 R12, RZ, RZ, 0x1 ;  /* 0x00000001ff0c7424 */ /* 0x000fe200078e00ff */
[----:B------:R-:W1:Y:S01]  /*2d90*/  LDCU.64 UR6, c[0x4][0x160] ;  /* 0x01002c00ff0677ac */ /* 0x000e620008000a00 */
[----:B------:R-:W4:Y:S01]  /*2da0*/  LDC.64 R14, c[0x4][R14] ;  /* 0x010000000e0e7b82 */ /* 0x000f220000000a00 */
[----:B------:R-:W-:Y:S01]  /*2db0*/  IMAD.MOV.U32 R13, RZ, RZ, RZ ;  /* 0x000000ffff0d7224 */ /* 0x000fe200078e00ff */
[----:B------:R-:W2:Y:S01]  /*2dc0*/  LDCU.64 UR8, c[0x4][0x38] ;  /* 0x01000700ff0877ac */ /* 0x000ea20008000a00 */
[----:B0-----:R-:W-:Y:S02]  /*2dd0*/  IMAD.U32 R4, RZ, RZ, UR4 ;  /* 0x00000004ff047e24 */ /* 0x001fe4000f8e00ff */
[----:B------:R-:W-:-:S02]  /*2de0*/  IMAD.U32 R5, RZ, RZ, UR5 ;  /* 0x00000005ff057e24 */ /* 0x000fc4000f8e00ff */
[----:B-1----:R-:W-:Y:S02]  /*2df0*/  IMAD.U32 R6, RZ, RZ, UR6 ;  /* 0x00000006ff067e24 */ /* 0x002fe4000f8e00ff */
[----:B------:R-:W-:Y:S02]  /*2e00*/  IMAD.U32 R7, RZ, RZ, UR7 ;  /* 0x00000007ff077e24 */ /* 0x000fe4000f8e00ff */
[----:B--2---:R-:W-:Y:S02]  /*2e10*/  IMAD.U32 R10, RZ, RZ, UR8 ;  /* 0x00000008ff0a7e24 */ /* 0x004fe4000f8e00ff */
[----:B------:R-:W-:-:S07]  /*2e20*/  IMAD.U32 R11, RZ, RZ, UR9 ;  /* 0x00000009ff0b7e24 */ /* 0x000fce000f8e00ff */
[----:B------:R-:W-:-:S07]  /*2e30*/  LEPC R20, `(.L_x_2275) ;  /* 0x000000001014794e */ /* 0x000fce0000000000 */
[----:B---345:R-:W-:Y:S05]  /*2e40*/  CALL.ABS.NOINC R14 ;  /* 0x000000000e007343 */ /* 0x038fea0003c00000 */
.L_x_2275:
[----:B------:R-:W-:Y:S01]  /*2e50*/  CS2R R24, SRZ ;  /* 0x0000000000187805 */ /* 0x000fe2000001ff00 */
[----:B------:R-:W-:Y:S06]  /*2e60*/  BRA `(.L_x_2254) ;  /* 0x0000000000147947 */ /* 0x000fec0003800000 */
.L_x_2274:
[----:B------:R-:W4:Y:S02]  /*2e70*/  LDG.E.64 R24, desc[UR36][R4.64] ;  /* 0x0000002404187981 */ /* 0x000f24000c1e1b00 */
[----:B----4-:R-:W0:Y:S02]  /*2e80*/  I2F.F64.U64 R24, R24 ;  /* 0x0000001800187312 */ /* 0x010e240000301800 */
[----:B0-----:R-:W-:Y:S05]  /*2e90*/  BRA `(.L_x_2254) ;  /* 0x0000000000087947 */ /* 0x001fea0003800000 */
.L_x_2273:
[----:B------:R-:W4:Y:S02]  /*2ea0*/  LDG.E R4, desc[UR36][R4.64] ;  /* 0x0000002404047981 */ /* 0x000f24000c1e1900 */
[----:B----4-:R4:W0:Y:S02]  /*2eb0*/  I2F.F64.U32 R24, R4 ;  /* 0x0000000400187312 */ /* 0x0108240000201800 */
.L_x_2254:
[----:B------:R-:W-:Y:S05]  /*2ec0*/  BSYNC.RECONVERGENT B6 ;  /* 0x0000000000067941 */ /* 0x000fea0003800200 */
.L_x_2248:
[----:B------:R-:W-:-:S07]  /*2ed0*/  VIADD R2, R2, 0x80 ;  /* 0x0000008002027836 */ /* 0x000fce0000000000 */
.L_x_2247:
[----:B------:R-:W-:Y:S05]  /*2ee0*/  BSYNC.RECONVERGENT B7 ;  /* 0x0000000000077941 */ /* 0x000fea0003800200 */
.L_x_2246:
[----:B------:R-:W-:Y:S01]  /*2ef0*/  ISETP.GE.AND P0, PT, R2, R19, PT ;  /* 0x000000130200720c */ /* 0x000fe20003f06270 */
[----:B------:R-:W-:Y:S01]  /*2f00*/  BSSY.RECONVERGENT B6, `(.L_x_2276) ;  /* 0x00000ef000067945 */ /* 0x000fe20003800200 */
[----:B------:R-:W-:-:S11]  /*2f10*/  CS2R R16, SRZ ;  /* 0x0000000000107805 */ /* 0x000fd6000001ff00 */
[----:B------:R-:W-:Y:S05]  /*2f20*/  @P0 BRA `(.L_x_2277) ;  /* 0x0000000c00b00947 */ /* 0x000fea0003800000 */
[----:B01--4-:R-:W0:Y:S01]  /*2f30*/  LDC.64 R4, c[0x0][0x390] ;  /* 0x0000e400ff047b82 */ /* 0x013e220000000a00 */
        /* <DEDUP_REMOVED lines=19> */
.L_x_2281:
[----:B------:R-:W4:Y:S02]  /*3070*/  LDG.E.U8 R2, desc[UR36][R2.64] ;  /* 0x0000002402027981 */ /* 0x000f24000c1e1100 */
[----:B----4-:R0:W1:Y:S02]  /*3080*/  I2F.F64.U16 R16, R2 ;  /* 0x0000000200107312 */ /* 0x0100640000101800 */
[----:B01----:R-:W-:Y:S05]  /*3090*/  BRA `(.L_x_2277) ;  /* 0x0000000c00547947 */ /* 0x003fea0003800000 */
.L_x_2280:
        /* <DEDUP_REMOVED lines=9> */
.L_x_2284:
[----:B------:R-:W4:Y:S02]  /*3130*/  LDG.E R2, desc[UR36][R2.64] ;  /* 0x0000002402027981 */ /* 0x000f24000c1e1900 */
[----:B----4-:R0:W1:Y:S02]  /*3140*/  I2F.F64 R16, R2 ;  /* 0x0000000200107312 */ /* 0x0100640000201c00 */
[----:B01----:R-:W-:Y:S05]  /*3150*/  BRA `(.L_x_2277) ;  /* 0x0000000c00247947 */ /* 0x003fea0003800000 */
.L_x_2283:
[----:B------:R-:W4:Y:S02]  /*3160*/  LDG.E.U16 R2, desc[UR36][R2.64] ;  /* 0x0000002402027981 */ /* 0x000f24000c1e1500 */
[----:B----4-:R0:W1:Y:S02]  /*3170*/  I2F.F64.S16 R16, R2 ;  /* 0x0000000200107312 */ /* 0x0100640000101c00 */
[----:B01----:R-:W-:Y:S05]  /*3180*/  BRA `(.L_x_2277) ;  /* 0x0000000c00187947 */ /* 0x003fea0003800000 */
.L_x_2279:
        /* <DEDUP_REMOVED lines=8> */
[----:B------:R-:W0:Y:S02]  /*3210*/  F2F.F64.F32 R16, R16 ;  /* 0x0000001000107310 */ /* 0x000e240000201800 */
[----:B0-----:R-:W-:Y:S05]  /*3220*/  BRA `(.L_x_2277) ;  /* 0x0000000800f07947 */ /* 0x001fea0003800000 */
.L_x_2286:
[----:B------:R-:W4:Y:S02]  /*3230*/  LDG.E.U16 R0, desc[UR36][R2.64] ;  /* 0x0000002402007981 */ /* 0x000f24000c1e1500 */
[----:B----4-:R-:W-:-:S05]  /*3240*/  HADD2.F32 R0, -RZ, R0.H0_H0 ;  /* 0x20000000ff007230 */ /* 0x010fca0000004100 */
[----:B------:R-:W-:-:S04]  /*3250*/  FMUL.FTZ R0, R0, 1 ;  /* 0x3f80000000007820 */ /* 0x000fc80000410000 */
[----:B------:R0:W1:Y:S02]  /*3260*/  F2F.F64.F32 R16, R0 ;  /* 0x0000000000107310 */ /* 0x0000640000201800 */
[----:B01----:R-:W-:Y:S05]  /*3270*/  BRA `(.L_x_2277) ;  /* 0x0000000800dc7947 */ /* 0x003fea0003800000 */
.L_x_2285:
        /* <DEDUP_REMOVED lines=10> */
.L_x_2288:
[----:B------:R-:W4:Y:S02]  /*3320*/  LDG.E.U16 R2, desc[UR36][R2.64] ;  /* 0x0000002402027981 */ /* 0x000f24000c1e1500 */
[----:B----4-:R-:W-:-:S05]  /*3330*/  HADD2.F32 R0, -RZ, R2.H0_H0 ;  /* 0x20000002ff007230 */ /* 0x010fca0000004100 */
[----:B------:R-:W-:-:S04]  /*3340*/  FMUL.FTZ R0, R0, 1 ;  /* 0x3f80000000007820 */ /* 0x000fc80000410000 */
[----:B------:R0:W1:Y:S02]  /*3350*/  F2F.F64.F32 R16, R0 ;  /* 0x0000000000107310 */ /* 0x0000640000201800 */
[----:B01----:R-:W-:Y:S05]  /*3360*/  BRA `(.L_x_2277) ;  /* 0x0000000800a07947 */ /* 0x003fea0003800000 */
.L_x_2287:
[----:B------:R0:W5:Y:S01]  /*3370*/  LDG.E.64 R16, desc[UR36][R2.64] ;  /* 0x0000002402107981 */ /* 0x000162000c1e1b00 */
[----:B------:R-:W-:Y:S05]  /*3380*/  BRA `(.L_x_2277) ;  /* 0x0000000800987947 */ /* 0x000fea0003800000 */
.L_x_2278:
        /* <DEDUP_REMOVED lines=13> */
.L_x_2291:
[----:B------:R0:W5:Y:S01]  /*3460*/  LDG.E.64 R16, desc[UR36][R2.64] ;  /* 0x0000002402107981 */ /* 0x000162000c1e1b00 */
[----:B------:R-:W-:Y:S05]  /*3470*/  BRA `(.L_x_2277) ;  /* 0x00000008005c7947 */ /* 0x000fea0003800000 */
.L_x_2290:
        /* <DEDUP_REMOVED lines=25> */
[----:B------:R0:W1:Y:S02]  /*3610*/  F2F.F64.F32 R16, R5 ;  /* 0x0000000500107310 */ /* 0x0000640000201800 */
[----:B01----:R-:W-:Y:S05]  /*3620*/  BRA `(.L_x_2277) ;  /* 0x0000000400f07947 */ /* 0x003fea0003800000 */
.L_x_2293:
[----:B------:R-:W4:Y:S02]  /*3630*/  LDG.E.U8 R2, desc[UR36][R2.64] ;  /* 0x0000002402027981 */ /* 0x000f24000c1e1100 */
[C---:B----4-:R-:W-:Y:S02]  /*3640*/  IMAD.SHL.U32 R0, R2.reuse, 0x2000000, RZ ;  /* 0x0200000002007824 */ /* 0x050fe400078e00ff */
        /* <DEDUP_REMOVED lines=10> */
[----:B------:R0:W1:Y:S02]  /*36f0*/  F2F.F64.F32 R16, R0 ;  /* 0x0000000000107310 */ /* 0x0000640000201800 */
[----:B01----:R-:W-:Y:S05]  /*3700*/  BRA `(.L_x_2277) ;  /* 0x0000000400b87947 */ /* 0x003fea0003800000 */
.L_x_2292:
[----:B------:R-:W4:Y:S02]  /*3710*/  LDG.E.U16 R0, desc[UR36][R2.64] ;  /* 0x0000002402007981 */ /* 0x000f24000c1e1500 */
[----:B----4-:R-:W-:-:S04]  /*3720*/  IMAD.U32 R0, R0, 0x10000, RZ ;  /* 0x0001000000007824 */ /* 0x010fc800078e00ff */
[----:B------:R-:W-:-:S04]  /*3730*/  FMUL.FTZ R0, R0, 1 ;  /* 0x3f80000000007820 */ /* 0x000fc80000410000 */
[----:B------:R0:W1:Y:S02]  /*3740*/  F2F.F64.F32 R16, R0 ;  /* 0x0000000000107310 */ /* 0x0000640000201800 */
[----:B01----:R-:W-:Y:S05]  /*3750*/  BRA `(.L_x_2277) ;  /* 0x0000000400a47947 */ /* 0x003fea0003800000 */
.L_x_2289:
        /* <DEDUP_REMOVED lines=11> */
.L_x_2296:
[----:B------:R-:W4:Y:S02]  /*3810*/  LDG.E.U8 R3, desc[UR36][R2.64] ;  /* 0x0000002402037981 */ /* 0x000f24000c1e1100 */
        /* <DEDUP_REMOVED lines=19> */
.L_x_2298:
[----:B------:R-:W-:Y:S05]  /*3950*/  BSYNC.RECONVERGENT B0 ;  /* 0x0000000000007941 */ /* 0x000fea0003800200 */
.L_x_2297:
[----:B------:R-:W-:Y:S01]  /*3960*/  IMAD.SHL.U32 R0, R0, 0x100000, RZ ;  /* 0x0010000000007824 */ /* 0x000fe200078e00ff */
[----:B------:R-:W-:-:S04]  /*3970*/  LEA R2, R2, 0x3b800000, 0x17 ;  /* 0x3b80000002027811 */ /* 0x000fc800078eb8ff */
[----:B------:R-:W-:-:S05]  /*3980*/  LOP3.LUT R0, R2, R0, R7, 0xfe, !PT ;  /* 0x0000000002007212 */ /* 0x000fca00078efe07 */
[----:B------:R-:W-:-:S04]  /*3990*/  FMUL.FTZ R0, R0, 1 ;  /* 0x3f80000000007820 */ /* 0x000fc80000410000 */
[----:B------:R0:W1:Y:S02]  /*39a0*/  F2F.F64.F32 R16, R0 ;  /* 0x0000000000107310 */ /* 0x0000640000201800 */
[----:B01----:R-:W-:Y:S05]  /*39b0*/  BRA `(.L_x_2277) ;  /* 0x00000004000c7947 */ /* 0x003fea0003800000 */
.L_x_2295:
        /* <DEDUP_REMOVED lines=20> */
.L_x_2300:
[----:B------:R-:W-:Y:S05]  /*3b00*/  BSYNC.RECONVERGENT B0 ;  /* 0x0000000000007941 */ /* 0x000fea0003800200 */
.L_x_2299:
[----:B------:R-:W-:Y:S01]  /*3b10*/  IMAD.SHL.U32 R0, R0, 0x200000, RZ ;  /* 0x0020000000007824 */ /* 0x000fe200078e00ff */
[----:B------:R-:W-:-:S04]  /*3b20*/  LEA R2, R2, 0x37800000, 0x17 ;  /* 0x3780000002027811 */ /* 0x000fc800078eb8ff */
[----:B------:R-:W-:-:S05]  /*3b30*/  LOP3.LUT R0, R2, R0, R7, 0xfe, !PT ;  /* 0x0000000002007212 */ /* 0x000fca00078efe07 */
[----:B------:R-:W-:-:S04]  /*3b40*/  FMUL.FTZ R0, R0, 1 ;  /* 0x3f80000000007820 */ /* 0x000fc80000410000 */
[----:B------:R0:W1:Y:S02]  /*3b50*/  F2F.F64.F32 R16, R0 ;  /* 0x0000000000107310 */ /* 0x0000640000201800 */
[----:B01----:R-:W-:Y:S05]  /*3b60*/  BRA `(.L_x_2277) ;  /* 0x0000000000a07947 */ /* 0x003fea0003800000 */
.L_x_2294:
        /* <DEDUP_REMOVED lines=18> */
.L_x_2282:
        /* <DEDUP_REMOVED lines=16> */
.L_x_2303:
[----:B------:R-:W-:Y:S05]  /*3d90*/  BRA `(.L_x_2277) ;  /* 0x0000000000147947 */ /* 0x000fea0003800000 */
.L_x_2302:
[----:B------:R-:W4:Y:S02]  /*3da0*/  LDG.E.64 R16, desc[UR36][R2.64] ;  /* 0x0000002402107981 */ /* 0x000f24000c1e1b00 */
[----:B----4-:R-:W0:Y:S02]  /*3db0*/  I2F.F64.U64 R16, R16 ;  /* 0x0000001000107312 */ /* 0x010e240000301800 */
[----:B0-----:R-:W-:Y:S05]  /*3dc0*/  BRA `(.L_x_2277) ;  /* 0x0000000000087947 */ /* 0x001fea0003800000 */
.L_x_2301:
[----:B------:R-:W4:Y:S02]  /*3dd0*/  LDG.E R2, desc[UR36][R2.64] ;  /* 0x0000002402027981 */ /* 0x000f24000c1e1900 */
[----:B----4-:R0:W1:Y:S02]  /*3de0*/  I2F.F64.U32 R16, R2 ;  /* 0x0000000200107312 */ /* 0x0100640000201800 */
.L_x_2277:
[----:B------:R-:W-:Y:S05]  /*3df0*/  BSYNC.RECONVERGENT B6 ;  /* 0x0000000000067941 */ /* 0x000fea0003800200 */
.L_x_2276:
[----:B------:R-:W-:Y:S01]  /*3e00*/  ISETP.GE.AND P0, PT, R23, R19, PT ;  /* 0x000000131700720c */ /* 0x000fe20003f06270 */
[----:B------:R-:W-:-:S12]  /*3e10*/  BSSY.RECONVERGENT B0, `(.L_x_2304) ;  /* 0x0000128000007945 */ /* 0x000fd80003800200 */
[----:B------:R-:W-:Y:S05]  /*3e20*/  @P0 BRA `(.L_x_2305) ;  /* 0x0000001000980947 */ /* 0x000fea0003800000 */
[----:B0--3-5:R-:W0:Y:S02]  /*3e30*/  DADD R2, -RZ, |R28| ;  /* 0x00000000ff027229 */ /* 0x029e24000000051c */
[----:B0-----:R-:W-:-:S13]  /*3e40*/  ISETP.GT.AND P1, PT, R3, 0x3fe26665, PT ;  /* 0x3fe266650300780c */ /* 0x001fda0003f24270 */
[----:B------:R-:W-:Y:S05]  /*3e50*/  @P1 BRA `(.L_x_2306) ;  /* 0x0000000400ec1947 */ /* 0x000fea0003800000 */
[----:B-1--4-:R-:W-:Y:S01]  /*3e60*/  IMAD.MOV.U32 R4, RZ, RZ, 0x180754af ;  /* 0x180754afff047424 */ /* 0x012fe200078e00ff */
[----:B------:R-:W-:Y:S01]  /*3e70*/  UMOV UR4, 0xdc1895e9 ;  /* 0xdc1895e900047882 */ /* 0x000fe20000000000 */
[----:B------:R-:W-:Y:S01]  /*3e80*/  IMAD.MOV.U32 R5, RZ, RZ, 0x3fb3823b ;  /* 0x3fb3823bff057424 */ /* 0x000fe200078e00ff */
        /* <DEDUP_REMOVED lines=92> */
[----:B0-----:R-:W-:Y:S02]  /*4450*/  @P1 IMAD.MOV.U32 R2, RZ, RZ, 0x33145c07 ;  /* 0x33145c07ff021424 */ /* 0x001fe400078e00ff */
[----:B------:R-:W-:-:S15]  /*4460*/  @P1 IMAD.MOV.U32 R3, RZ, RZ, 0x3c91a626 ;  /* 0x3c91a626ff031424 */ /* 0x000fde00078e00ff */
[----:B------:R-:W-:-:S15]  /*4470*/  NOP ;  /* 0x0000000000007918 */ /* 0x000fde0000000000 */
[----:B------:R-:W-:-:S15]  /*4480*/  NOP ;  /* 0x0000000000007918 */ /* 0x000fde0000000000 */
[----:B------:R-:W-:-:S15]  /*4490*/  NOP ;  /* 0x0000000000007918 */ /* 0x000fde0000000000 */
[----:B-1----:R0:W1:Y:S02]  /*44a0*/  DFMA R6, R4, |R28|, |R28| ;  /* 0x4000001c0406722b */ /* 0x002064000000041c */
[----:B0-----:R-:W-:Y:S02]  /*44b0*/  @!P1 IMAD.MOV.U32 R4, RZ, RZ, 0x33145c07 ;  /* 0x33145c07ff049424 */ /* 0x001fe400078e00ff */
[----:B------:R-:W-:-:S15]  /*44c0*/  @!P1 IMAD.MOV.U32 R5, RZ, RZ, 0x3c91a626 ;  /* 0x3c91a626ff059424 */ /* 0x000fde00078e00ff */
[----:B------:R-:W-:-:S15]  /*44d0*/  NOP ;  /* 0x0000000000007918 */ /* 0x000fde0000000000 */
[----:B------:R-:W-:-:S15]  /*44e0*/  NOP ;  /* 0x0000000000007918 */ /* 0x000fde0000000000 */
[----:B------:R-:W-:-:S15]  /*44f0*/  NOP ;  /* 0x0000000000007918 */ /* 0x000fde0000000000 */
        /* <DEDUP_REMOVED lines=15> */
[----:B-1----:R1:W3:Y:S02]  /*45f0*/  @P1 DADD R4, -R2, UR4 ;  /* 0x0000000402041e29 */ /* 0x0022e40008000100 */
[----:B01-3--:R-:W-:Y:S05]  /*4600*/  BRA `(.L_x_2305) ;  /* 0x0000000800a07947 */ /* 0x00bfea0003800000 */
.L_x_2306:
[----:B-1--4-:R-:W0:Y:S01]  /*4610*/  DADD R4, -|R28|, 1 ;  /* 0x3ff000001c047429 */ /* 0x012e220000000300 */
[----:B------:R-:W-:Y:S01]  /*4620*/  IMAD.MOV.U32 R10, RZ, RZ, RZ ;  /* 0x000000ffff0a7224 */ /* 0x000fe200078e00ff */
[----:B------:R-:W-:Y:S01]  /*4630*/  UMOV UR4, 0x71155f70 ;  /* 0x71155f7000047882 */ /* 0x000fe20000000000 */
[C---:B0-----:R-:W-:Y:S01]  /*4640*/  VIADD R9, R5.reuse, 0xfff00000 ;  /* 0xfff0000005097836 */ /* 0x041fe20000000000 */
[----:B------:R-:W-:Y:S01]  /*4650*/  UMOV UR5, 0x3ec715b3 ;  /* 0x3ec715b300057882 */ /* 0x000fe20000000000 */
[----:B------:R-:W-:Y:S01]  /*4660*/  IMAD.MOV.U32 R8, RZ, RZ, R4 ;  /* 0x000000ffff087224 */ /* 0x000fe200078e0004 */
[----:B------:R-:W-:Y:S01]  /*4670*/  ISETP.GE.AND P1, PT, R5, 0x1, PT ;  /* 0x000000010500780c */ /* 0x000fe20003f26270 */
[----:B------:R-:W0:Y:S01]  /*4680*/  MUFU.RSQ64H R11, R9 ;  /* 0x00000009000b7308 */ /* 0x000e220000001c00 */
[----:B------:R-:W-:Y:S02]  /*4690*/  IMAD.MOV.U32 R12, RZ, RZ, RZ ;  /* 0x000000ffff0c7224 */ /* 0x000fe400078e00ff */
[----:B0-----:R-:W-:-:S15]  /*46a0*/  VIADD R13, R11, 0xfff00000 ;  /* 0xfff000000b0d7836 */ /* 0x001fde0000000000 */
[----:B------:R-:W-:-:S15]  /*46b0*/  NOP ;  /* 0x0000000000007918 */ /* 0x000fde0000000000 */
[----:B------:R-:W-:-:S15]  /*46c0*/  NOP ;  /* 0x0000000000007918 */ /* 0x000fde0000000000 */
[----:B------:R-:W-:-:S09]  /*46d0*/  NOP ;  /* 0x0000000000007918 */ /* 0x000fd20000000000 */
        /* <DEDUP_REMOVED lines=15> */
[----:B0-----:R-:W0:-:S15]  /*47d0*/  DFMA R10, R10, -R6, 1 ;  /* 0x3ff000000a0a742b */ /* 0x001e1e0000000806 */
[----:B------:R-:W-:-:S15]  /*47e0*/  NOP ;  /* 0x0000000000007918 */ /* 0x000fde0000000000 */
[----:B------:R-:W-:-:S15]  /*47f0*/  NOP ;  /* 0x0000000000007918 */ /* 0x000fde0000000000 */
[----:B------:R-:W-:-:S15]  /*4800*/  NOP ;  /* 0x0000000000007918 */ /* 0x000fde0000000000 */
[----:B------:R-:W-:-:S04]  /*4810*/  NOP ;  /* 0x0000000000007918 */ /* 0x000fc80000000000 */
[----:B0-----:R0:W-:Y:S02]  /*4820*/  DFMA R12, R12, R10, R12 ;  /* 0x0000000a0c0c722b */ /* 0x0011e4000000000c */
[----:B0-----:R-:W-:Y:S02]  /*4830*/  IMAD.MOV.U32 R10, RZ, RZ, 0x66faac4b ;  /* 0x66faac4bff0a7424 */ /* 0x001fe400078e00ff */
[----:B------:R-:W-:-:S15]  /*4840*/  IMAD.MOV.U32 R11, RZ, RZ, 0x3ebac2fe ;  /* 0x3ebac2feff0b7424 */ /* 0x000fde00078e00ff */
[----:B------:R-:W-:-:S15]  /*4850*/  NOP ;  /* 0x0000000000007918 */ /* 0x000fde0000000000 */
[----:B------:R-:W-:-:S15]  /*4860*/  NOP ;  /* 0x0000000000007918 */ /* 0x000fde0000000000 */
[----:B------:R-:W-:-:S15]  /*4870*/  NOP ;  /* 0x0000000000007918 */ /* 0x000fde0000000000 */
        /* <DEDUP_REMOVED lines=129> */
.L_x_2305:
[----:B------:R-:W-:Y:S05]  /*5090*/  BSYNC.RECONVERGENT B0 ;  /* 0x0000000000007941 */ /* 0x000fea0003800200 */
.L_x_2304:
[----:B------:R-:W-:Y:S01]  /*50a0*/  VIADD R22, R23, 0x80 ;  /* 0x0000008017167836 */ /* 0x000fe20000000000 */
[----:B------:R-:W-:Y:S04]  /*50b0*/  BSSY.RECONVERGENT B0, `(.L_x_2307) ;  /* 0x0000129000007945 */ /* 0x000fe80003800200 */
[----:B------:R-:W-:-:S13]  /*50c0*/  ISETP.GE.AND P1, PT, R22, R19, PT ;  /* 0x000000131600720c */ /* 0x000fda0003f26270 */
[----:B------:R-:W-:Y:S05]  /*50d0*/  @P1 BRA `(.L_x_2308) ;  /* 0x0000001000981947 */ /* 0x000fea0003800000 */
[----:B0-2--5:R-:W0:Y:S02]  /*50e0*/  DADD R2, -RZ, |R26| ;  /* 0x00000000ff027229 */ /* 0x025e24000000051a */
[----:B0-----:R-:W-:-:S13]  /*50f0*/  ISETP.GE.AND P1, PT, R3, 0x3fe26666, PT ;  /* 0x3fe266660300780c */ /* 0x001fda0003f26270 */
[----:B------:R-:W-:Y:S05]  /*5100*/  @!P1 BRA `(.L_x_2309) ;  /* 0x0000000800a49947 */ /* 0x000fea0003800000 */
[----:B------:R-:W0:Y:S01]  /*5110*/  DADD R2, -|R26|, 1 ;  /* 0x3ff000001a027429 */ /* 0x000e220000000300 */
        /* <DEDUP_REMOVED lines=164> */
[----:B0-----:R-:W3:Y:S02]  /*5b60*/  DADD R2, -R2, UR4 ;  /* 0x0000000402027e29 */ /* 0x001ee40008000100 */
[----:B---3--:R-:W-:Y:S02]  /*5b70*/  FSEL R28, R2, R6, !P1 ;  /* 0x00000006021c7208 */ /* 0x008fe40004800000 */
[----:B------:R-:W-:Y:S01]  /*5b80*/  FSEL R29, R3, R7, !P1 ;  /* 0x00000007031d7208 */ /* 0x000fe20004800000 */
[----:B------:R-:W-:Y:S06]  /*5b90*/  BRA `(.L_x_2308) ;  /* 0x0000000400e87947 */ /* 0x000fec0003800000 */
.L_x_2309:
[----:B------:R-:W-:Y:S01]  /*5ba0*/  IMAD.MOV.U32 R6, RZ, RZ, 0x180754af ;  /* 0x180754afff067424 */ /* 0x000fe200078e00ff */
[----:B------:R-:W-:Y:S01]  /*5bb0*/  UMOV UR4, 0xdc1895e9 ;  /* 0xdc1895e900047882 */ /* 0x000fe20000000000 */
[----:B------:R-:W-:Y:S01]  /*5bc0*/  IMAD.MOV.U32 R7, RZ, RZ, 0x3fb3823b ;  /* 0x3fb3823bff077424 */ /* 0x000fe200078e00ff */
[----:B------:R-:W-:Y:S01]  /*5bd0*/  UMOV UR5, 0x3fb0066b ;  /* 0x3fb0066b00057882 */ /* 0x000fe20000000000 */
[----:B------:R-:W0:Y:S01]  /*5be0*/  DMUL R2, R26, R26 ;  /* 0x0000001a1a027228 */ /* 0x000e220000000000 */
[----:B------:R-:W-:-:S13]  /*5bf0*/  ISETP.GE.AND P1, PT, R27, RZ, PT ;  /* 0x000000ff1b00720c */ /* 0x000fda0003f26270 */
[----:B---3--:R-:W-:Y:S02]  /*5c00*/  @P1 IMAD.MOV.U32 R28, RZ, RZ, 0x33145c07 ;  /* 0x33145c07ff1c1424 */ /* 0x008fe400078e00ff */
[----:B------:R-:W-:-:S15]  /*5c10*/  @P1 IMAD.MOV.U32 R29, RZ, RZ, 0x3c91a626 ;  /* 0x3c91a626ff1d1424 */ /* 0x000fde00078e00ff */
        /* <DEDUP_REMOVED lines=87> */
[----:B0-----:R0:W2:Y:S02]  /*6190*/  DMUL R6, R2, R6 ;  /* 0x0000000602067228 */ /* 0x0010a40000000000 */
[----:B0-----:R-:W-:Y:S02]  /*61a0*/  @!P1 IMAD.MOV.U32 R2, RZ, RZ, 0x33145c07 ;  /* 0x33145c07ff029424 */ /* 0x001fe400078e00ff */
[----:B------:R-:W-:-:S15]  /*61b0*/  @!P1 IMAD.MOV.U32 R3, RZ, RZ, 0x3c91a626 ;  /* 0x3c91a626ff039424 */ /* 0x000fde00078e00ff */
[----:B------:R-:W-:-:S15]  /*61c0*/  NOP ;  /* 0x0000000000007918 */ /* 0x000fde0000000000 */
[----:B------:R-:W-:-:S15]  /*61d0*/  NOP ;  /* 0x0000000000007918 */ /* 0x000fde0000000000 */
[----:B------:R-:W-:-:S15]  /*61e0*/  NOP ;  /* 0x0000000000007918 */ /* 0x000fde0000000000 */
[----:B--2---:R-:W0:-:S15]  /*61f0*/  DFMA R6, R6, |R26|, |R26| ;  /* 0x4000001a0606722b */ /* 0x004e1e000000041a */
[----:B------:R-:W-:-:S15]  /*6200*/  NOP ;  /* 0x0000000000007918 */ /* 0x000fde0000000000 */
[----:B------:R-:W-:-:S15]  /*6210*/  NOP ;  /* 0x0000000000007918 */ /* 0x000fde0000000000 */
[----:B------:R-:W-:-:S15]  /*6220*/  NOP ;  /* 0x0000000000007918 */ /* 0x000fde0000000000 */
[----:B------:R-:W-:-:S04]  /*6230*/  NOP ;  /* 0x0000000000007918 */ /* 0x000fc80000000000 */
[----:B0-----:R-:W0:-:S15]  /*6240*/  @P1 DADD R28, R6, -R28 ;  /* 0x00000000061c1229 */ /* 0x001e1e000000081c */
[----:B------:R-:W-:-:S15]  /*6250*/  NOP ;  /* 0x0000000000007918 */ /* 0x000fde0000000000 */
[----:B------:R-:W-:-:S15]  /*6260*/  NOP ;  /* 0x0000000000007918 */ /* 0x000fde0000000000 */
[----:B------:R-:W-:-:S15]  /*6270*/  NOP ;  /* 0x0000000000007918 */ /* 0x000fde0000000000 */
[----:B------:R-:W-:-:S04]  /*6280*/  NOP ;  /* 0x0000000000007918 */ /* 0x000fc80000000000 */
[----:B------:R-:W2:-:S15]  /*6290*/  @!P1 DADD R2, R6, R2 ;  /* 0x0000000006029229 */ /* 0x000e9e0000000002 */
        /* <DEDUP_REMOVED lines=9> */
[----:B0-2---:R2:W3:Y:S02]  /*6330*/  @!P1 DADD R28, R2, UR4 ;  /* 0x00000004021c9e29 */ /* 0x0054e40008000000 */
.L_x_2308:
[----:B------:R-:W-:Y:S05]  /*6340*/  BSYNC.RECONVERGENT B0 ;  /* 0x0000000000007941 */ /* 0x000fea0003800200 */
.L_x_2307:
        /* <DEDUP_REMOVED lines=176> */
.L_x_2312:
        /* <DEDUP_REMOVED lines=100> */
[----:B--2---:R0:W2:Y:S02]  /*7490*/  DFMA R6, R6, |R24|, |R24| ;  /* 0x400000180606722b */ /* 0x0040a40000000418 */
[----:B0-----:R-:W-:Y:S02]  /*74a0*/  @P1 IMAD.MOV.U32 R24, RZ, RZ, 0x33145c07 ;  /* 0x33145c07ff181424 */ /* 0x001fe400078e00ff */
[----:B------:R-:W-:-:S15]  /*74b0*/  @P1 IMAD.MOV.U32 R25, RZ, RZ, 0x3c91a626 ;  /* 0x3c91a626ff191424 */ /* 0x000fde00078e00ff */
[----:B------:R-:W-:-:S15]  /*74c0*/  NOP ;  /* 0x0000000000007918 */ /* 0x000fde0000000000 */
[----:B------:R-:W-:-:S15]  /*74d0*/  NOP ;  /* 0x0000000000007918 */ /* 0x000fde0000000000 */
[----:B------:R-:W-:-:S15]  /*74e0*/  NOP ;  /* 0x0000000000007918 */ /* 0x000fde0000000000 */
[----:B--2---:R-:W0:-:S15]  /*74f0*/  @P1 DADD R24, R6, -R24 ;  /* 0x0000000006181229 */ /* 0x004e1e0000000818 */
        /* <DEDUP_REMOVED lines=14> */
[----:B--2---:R2:W0:Y:S02]  /*75e0*/  @!P1 DADD R24, R2, UR4 ;  /* 0x0000000402189e29 */ /* 0x0044240008000000 */
.L_x_2311:
[----:B------:R-:W-:Y:S05]  /*75f0*/  BSYNC.RECONVERGENT B0 ;  /* 0x0000000000007941 */ /* 0x000fea0003800200 */
.L_x_2310:
[----:B------:R-:W-:Y:S01]  /*7600*/  VIADD R0, R23, 0x180 ;  /* 0x0000018017007836 */ /* 0x000fe20000000000 */
[----:B------:R-:W-:Y:S04]  /*7610*/  BSSY.RECONVERGENT B0, `(.L_x_2313) ;  /* 0x0000129000007945 */ /* 0x000fe80003800200 */
[----:B------:R-:W-:-:S13]  /*7620*/  ISETP.GE.AND P1, PT, R0, R19, PT ;  /* 0x000000130000720c */ /* 0x000fda0003f26270 */
[----:B------:R-:W-:Y:S05]  /*7630*/  @P1 BRA `(.L_x_2314) ;  /* 0x0000001000981947 */ /* 0x000fea0003800000 */
[----:B012--5:R-:W0:Y:S02]  /*7640*/  DADD R2, -RZ, |R16| ;  /* 0x00000000ff027229 */ /* 0x027e240000000510 */
        /* <DEDUP_REMOVED lines=171> */
.L_x_2315:
        /* <DEDUP_REMOVED lines=101> */
[----:B0-----:R-:W-:Y:S02]  /*8750*/  @P1 IMAD.MOV.U32 R16, RZ, RZ, 0x33145c07 ;  /* 0x33145c07ff101424 */ /* 0x001fe400078e00ff */
[----:B------:R-:W-:-:S15]  /*8760*/  @P1 IMAD.MOV.U32 R17, RZ, RZ, 0x3c91a626 ;  /* 0x3c91a626ff111424 */ /* 0x000fde00078e00ff */
[----:B------:R-:W-:-:S15]  /*8770*/  NOP ;  /* 0x0000000000007918 */ /* 0x000fde0000000000 */
[----:B------:R-:W-:-:S15]  /*8780*/  NOP ;  /* 0x0000000000007918 */ /* 0x000fde0000000000 */
[----:B------:R-:W-:-:S15]  /*8790*/  NOP ;  /* 0x0000000000007918 */ /* 0x000fde0000000000 */
        /* <DEDUP_REMOVED lines=16> */
.L_x_2314:
[----:B------:R-:W-:Y:S05]  /*88a0*/  BSYNC.RECONVERGENT B0 ;  /* 0x0000000000007941 */ /* 0x000fea0003800200 */
.L_x_2313:
[----:B012---:R-:W0:Y:S01]  /*88b0*/  LDC.U8 R2, c[0x0][0x3a4] ;  /* 0x0000e900ff027b82 */ /* 0x007e220000000000 */
[----:B------:R-:W-:Y:S04]  /*88c0*/  BSSY.RECONVERGENT B6, `(.L_x_2316) ;  /* 0x0000150000067945 */ /* 0x000fe80003800200 */
[----:B------:R-:W-:Y:S05]  /*88d0*/  @P0 BRA `(.L_x_2317) ;  /* 0x0000001400380947 */ /* 0x000fea0003800000 */
[----:B------:R-:W1:Y:S01]  /*88e0*/  LDCU UR4, c[0x0][0x3a8] ;  /* 0x00007500ff0477ac */ /* 0x000e620008000800 */
[----:B------:R-:W2:Y:S01]  /*88f0*/  LDC.64 R8, c[0x0][0x388] ;  /* 0x0000e200ff087b82 */ /* 0x000ea20000000a00 */
[----:B------:R-:W-:Y:S01]  /*8900*/  IMAD R0, R18, 0x200, R23 ;  /* 0x0000020012007824 */ /* 0x000fe200078e0217 */
[----:B0-----:R-:W-:-:S03]  /*8910*/  PRMT R6, R2, 0x9910, RZ ;  /* 0x0000991002067816 */ /* 0x001fc600000000ff */
[----:B-1----:R-:W-:Y:S02]  /*8920*/  IMAD R3, R0, UR4, RZ ;  /* 0x0000000400037c24 */ /* 0x002fe4000f8e02ff */
        /* <DEDUP_REMOVED lines=13> */
[----:B----4-:R-:W0:Y:S01]  /*8a00*/  F2I.F64.TRUNC R5, R4 ;  /* 0x0000000400057311 */ /* 0x010e22000030d100 */
[----:B------:R-:W-:Y:S01]  /*8a10*/  IMAD.MOV.U32 R23, RZ, RZ, R22 ;  /* 0x000000ffff177224 */ /* 0x000fe200078e0016 */
[----:B0-----:R0:W-:Y:S01]  /*8a20*/  STG.E.U8 desc[UR36][R8.64], R5 ;  /* 0x0000000508007986 */ /* 0x0011e2000c101124 */
[----:B------:R-:W-:Y:S05]  /*8a30*/  BRA `(.L_x_2317) ;  /* 0x0000001000e07947 */ /* 0x000fea0003800000 */
.L_x_2321:
[----:B----4-:R-:W0:Y:S01]  /*8a40*/  F2I.S64.F64.TRUNC R4, R4 ;  /* 0x0000000400047311 */ /* 0x010e22000030d900 */
[----:B------:R-:W-:Y:S02]  /*8a50*/  IMAD.MOV.U32 R23, RZ, RZ, R22 ;  /* 0x000000ffff177224 */ /* 0x000fe400078e0016 */
[----:B0-----:R-:W-:-:S05]  /*8a60*/  IMAD.MOV.U32 R3, RZ, RZ, R4 ;  /* 0x000000ffff037224 */ /* 0x001fca00078e0004 */
[----:B------:R0:W-:Y:S01]  /*8a70*/  STG.E.U8 desc[UR36][R8.64], R3 ;  /* 0x0000000308007986 */ /* 0x0001e2000c101124 */
[----:B------:R-:W-:Y:S05]  /*8a80*/  BRA `(.L_x_2317) ;  /* 0x0000001000cc7947 */ /* 0x000fea0003800000 */
.L_x_2320:
[----:B------:R-:W-:-:S13]  /*8a90*/  ISETP.NE.AND P0, PT, R0, 0x2, PT ;  /* 0x000000020000780c */ /* 0x000fda0003f05270 */
[----:B------:R-:W-:Y:S05]  /*8aa0*/  @!P0 BRA `(.L_x_2323) ;  /* 0x0000000000308947 */ /* 0x000fea0003800000 */
[----:B------:R-:W-:-:S13]  /*8ab0*/  ISETP.NE.AND P0, PT, R0, 0x3, PT ;  /* 0x000000030000780c */ /* 0x000fda0003f05270 */
[----:B------:R-:W-:Y:S05]  /*8ac0*/  @!P0 BRA `(.L_x_2324) ;  /* 0x0000000000188947 */ /* 0x000fea0003800000 */
[----:B------:R-:W-:-:S13]  /*8ad0*/  ISETP.NE.AND P0, PT, R0, 0x4, PT ;  /* 0x000000040000780c */ /* 0x000fda0003f05270 */
[----:B------:R-:W-:Y:S05]  /*8ae0*/  @P0 BRA `(.L_x_2322) ;  /* 0x0000000c00ec0947 */ /* 0x000fea0003800000 */
[----:B----4-:R-:W0:Y:S01]  /*8af0*/  F2I.S64.F64.TRUNC R4, R4 ;  /* 0x0000000400047311 */ /* 0x010e22000030d900 */
[----:B------:R-:W-:Y:S01]  /*8b00*/  IMAD.MOV.U32 R23, RZ, RZ, R22 ;  /* 0x000000ffff177224 */ /* 0x000fe200078e0016 */
[----:B0-----:R2:W-:Y:S01]  /*8b10*/  STG.E.64 desc[UR36][R8.64], R4 ;  /* 0x0000000408007986 */ /* 0x0015e2000c101b24 */
[----:B------:R-:W-:Y:S05]  /*8b20*/  BRA `(.L_x_2317) ;  /* 0x0000001000a47947 */ /* 0x000fea0003800000 */
.L_x_2324:
[----:B----4-:R-:W0:Y:S01]  /*8b30*/  F2I.F64.TRUNC R5, R4 ;  /* 0x0000000400057311 */ /* 0x010e22000030d100 */
[----:B------:R-:W-:Y:S01]  /*8b40*/  IMAD.MOV.U32 R23, RZ, RZ, R22 ;  /* 0x000000ffff177224 */ /* 0x000fe200078e0016 */
[----:B0-----:R0:W-:Y:S01]  /*8b50*/  STG.E desc[UR36][R8.64], R5 ;  /* 0x0000000508007986 */ /* 0x0011e2000c101924 */
[----:B------:R-:W-:Y:S05]  /*8b60*/  BRA `(.L_x_2317) ;  /* 0x0000001000947947 */ /* 0x000fea0003800000 */
.L_x_2323:
[----:B----4-:R-:W0:Y:S01]  /*8b70*/  F2I.F64.TRUNC R5, R4 ;  /* 0x0000000400057311 */ /* 0x010e22000030d100 */
[----:B------:R-:W-:Y:S01]  /*8b80*/  IMAD.MOV.U32 R23, RZ, RZ, R22 ;  /* 0x000000ffff177224 */ /* 0x000fe200078e0016 */
[----:B0-----:R1:W-:Y:S01]  /*8b90*/  STG.E.U16 desc[UR36][R8.64], R5 ;  /* 0x0000000508007986 */ /* 0x0013e2000c101524 */
[----:B------:R-:W-:Y:S05]  /*8ba0*/  BRA `(.L_x_2317) ;  /* 0x0000001000847947 */ /* 0x000fea0003800000 */
.L_x_2319:
[----:B------:R-:W-:-:S13]  /*8bb0*/  ISETP.GT.AND P0, PT, R0, 0x6, PT ;  /* 0x000000060000780c */ /* 0x000fda0003f04270 */
[----:B------:R-:W-:Y:S05]  /*8bc0*/  @P0 BRA `(.L_x_2325) ;  /* 0x0000000000740947 */ /* 0x000fea0003800000 */
[----:B------:R-:W-:-:S13]  /*8bd0*/  ISETP.NE.AND P0, PT, R0, 0x5, PT ;  /* 0x000000050000780c */ /* 0x000fda0003f05270 */
[----:B------:R-:W-:Y:S05]  /*8be0*/  @!P0 BRA `(.L_x_2326) ;  /* 0x0000000000388947 */ /* 0x000fea0003800000 */
[----:B------:R-:W-:-:S13]  /*8bf0*/  ISETP.NE.AND P0, PT, R0, 0x6, PT ;  /* 0x000000060000780c */ /* 0x000fda0003f05270 */
[----:B------:R-:W-:Y:S05]  /*8c00*/  @P0 BRA `(.L_x_2322) ;  /* 0x0000000c00a40947 */ /* 0x000fea0003800000 */
        /* <DEDUP_REMOVED lines=8> */
[----:B------:R-:W-:Y:S02]  /*8c90*/  IMAD.MOV.U32 R23, RZ, RZ, R22 ;  /* 0x000000ffff177224 */ /* 0x000fe400078e0016 */
[----:B0-----:R-:W-:-:S05]  /*8ca0*/  @!P0 FMUL R3, R3, 1.175494350822287508e-38 ;  /* 0x0080000003038820 */ /* 0x001fca0000400000 */
[----:B------:R0:W-:Y:S01]  /*8cb0*/  STG.E desc[UR36][R8.64], R3 ;  /* 0x0000000308007986 */ /* 0x0001e2000c101924 */
[----:B------:R-:W-:Y:S05]  /*8cc0*/  BRA `(.L_x_2317) ;  /* 0x00000010003c7947 */ /* 0x000fea0003800000 */
.L_x_2326:
        /* <DEDUP_REMOVED lines=10> */
[----:B------:R-:W-:-:S05]  /*8d70*/  F2FP.F16.F32.PACK_AB R0, RZ, R0 ;  /* 0x00000000ff00723e */ /* 0x000fca00000000ff */
[----:B------:R0:W-:Y:S01]  /*8d80*/  STG.E.U16 desc[UR36][R8.64], R0 ;  /* 0x0000000008007986 */ /* 0x0001e2000c101524 */
[----:B------:R-:W-:Y:S05]  /*8d90*/  BRA `(.L_x_2317) ;  /* 0x0000001000087947 */ /* 0x000fea0003800000 */
.L_x_2325:
[----:B------:R-:W-:-:S13]  /*8da0*/  ISETP.NE.AND P0, PT, R0, 0x7, PT ;  /* 0x000000070000780c */ /* 0x000fda0003f05270 */
[----:B------:R-:W-:Y:S05]  /*8db0*/  @!P0 BRA `(.L_x_2327) ;  /* 0x00000000007c8947 */ /* 0x000fea0003800000 */
        /* <DEDUP_REMOVED lines=12> */
[----:B------:R-:W-:Y:S02]  /*8e80*/  IMAD.MOV.U32 R7, RZ, RZ, RZ ;  /* 0x000000ffff077224 */ /* 0x000fe400078e00ff */
[----:B0-----:R-:W-:Y:S01]  /*8e90*/  @!P0 FMUL R6, R6, 1.175494350822287508e-38 ;  /* 0x0080000006068820 */ /* 0x001fe20000400000 */
[----:B------:R-:W-:-:S04]  /*8ea0*/  IMAD.MOV.U32 R23, RZ, RZ, R22 ;  /* 0x000000ffff177224 */ /* 0x000fc800078e0016 */
[----:B------:R0:W-:Y:S01]  /*8eb0*/  STG.E.64 desc[UR36][R8.64], R6 ;  /* 0x0000000608007986 */ /* 0x0001e2000c101b24 */
[----:B------:R-:W-:Y:S05]  /*8ec0*/  BRA `(.L_x_2317) ;  /* 0x0000000c00bc7947 */ /* 0x000fea0003800000 */
.L_x_2328:
        /* <DEDUP_REMOVED lines=10> */
[----:B------:R-:W-:-:S04]  /*8f70*/  F2FP.F16.F32.PACK_AB R3, RZ, R0 ;  /* 0x00000000ff03723e */ /* 0x000fc800000000ff */
[----:B------:R-:W-:-:S05]  /*8f80*/  PRMT R3, R3, 0x5410, RZ ;  /* 0x0000541003037816 */ /* 0x000fca00000000ff */
[----:B------:R0:W-:Y:S01]  /*8f90*/  STG.E desc[UR36][R8.64], R3 ;  /* 0x0000000308007986 */ /* 0x0001e2000c101924 */
[----:B------:R-:W-:Y:S05]  /*8fa0*/  BRA `(.L_x_2317) ;  /* 0x0000000c00847947 */ /* 0x000fea0003800000 */
.L_x_2327:
[----:B------:R0:W-:Y:S01]  /*8fb0*/  STG.E.64 desc[UR36][R8.64], R4 ;  /* 0x0000000408007986 */ /* 0x0001e2000c101b24 */
[----:B------:R-:W-:Y:S01]  /*8fc0*/  IMAD.MOV.U32 R23, RZ, RZ, R22 ;  /* 0x000000ffff177224 */ /* 0x000fe200078e0016 */
[----:B------:R-:W-:Y:S06]  /*8fd0*/  BRA `(.L_x_2317) ;  /* 0x0000000c00787947 */ /* 0x000fec0003800000 */
.L_x_2318:
        /* <DEDUP_REMOVED lines=8> */
[----:B------:R-:W0:Y:S01]  /*9060*/  DSETP.NEU.AND P0, PT, R4, RZ, PT ;  /* 0x000000ff0400722a */ /* 0x000e220003f0d000 */
[----:B------:R-:W-:Y:S01]  /*9070*/  IMAD.MOV.U32 R23, RZ, RZ, R22 ;  /* 0x000000ffff177224 */ /* 0x000fe200078e0016 */
[----:B0-----:R-:W-:-:S05]  /*9080*/  SEL R3, RZ, 0x1, !P0 ;  /* 0x00000001ff037807 */ /* 0x001fca0004000000 */
[----:B------:R0:W-:Y:S01]  /*9090*/  STG.E.U8 desc[UR36][R8.64], R3 ;  /* 0x0000000308007986 */ /* 0x0001e2000c101124 */
[----:B------:R-:W-:Y:S05]  /*90a0*/  BRA `(.L_x_2317) ;  /* 0x0000000c00447947 */ /* 0x000fea0003800000 */
.L_x_2331:
[----:B------:R-:W-:Y:S01]  /*90b0*/  CS2R R6, SRZ ;  /* 0x0000000000067805 */ /* 0x000fe2000001ff00 */
[----:B------:R-:W-:-:S04]  /*90c0*/  IMAD.MOV.U32 R23, RZ, RZ, R22 ;  /* 0x000000ffff177224 */ /* 0x000fc800078e0016 */
[----:B------:R0:W-:Y:S01]  /*90d0*/  STG.E.128 desc[UR36][R8.64], R4 ;  /* 0x0000000408007986 */ /* 0x0001e2000c101d24 */
[----:B------:R-:W-:Y:S05]  /*90e0*/  BRA `(.L_x_2317) ;  /* 0x0000000c00347947 */ /* 0x000fea0003800000 */
.L_x_2330:
        /* <DEDUP_REMOVED lines=27> */
.L_x_2335:
[----:B------:R-:W-:Y:S05]  /*92a0*/  BSYNC.RECONVERGENT B0 ;  /* 0x0000000000007941 */ /* 0x000fea0003800200 */
.L_x_2334:
[----:B------:R-:W-:Y:S01]  /*92b0*/  LOP3.LUT R7, R0, 0x80, R7, 0xf8, !PT ;  /* 0x0000008000077812 */ /* 0x000fe200078ef807 */
[----:B------:R-:W-:-:S04]  /*92c0*/  IMAD.MOV.U32 R23, RZ, RZ, R22 ;  /* 0x000000ffff177224 */ /* 0x000fc800078e0016 */
[----:B------:R0:W-:Y:S01]  /*92d0*/  STG.E.U8 desc[UR36][R8.64], R7 ;  /* 0x0000000708007986 */ /* 0x0001e2000c101124 */
[----:B------:R-:W-:Y:S05]  /*92e0*/  BRA `(.L_x_2317) ;  /* 0x0000000800b47947 */ /* 0x000fea0003800000 */
.L_x_2333:
        /* <DEDUP_REMOVED lines=23> */
.L_x_2337:
[----:B------:R-:W-:Y:S05]  /*9460*/  BSYNC.RECONVERGENT B0 ;  /* 0x0000000000007941 */ /* 0x000fea0003800200 */
.L_x_2336:
[----:B------:R-:W-:Y:S01]  /*9470*/  LOP3.LUT R7, R0, 0x80, R7, 0xf8, !PT ;  /* 0x0000008000077812 */ /* 0x000fe200078ef807 */
[----:B------:R-:W-:-:S04]  /*9480*/  IMAD.MOV.U32 R23, RZ, RZ, R22 ;  /* 0x000000ffff177224 */ /* 0x000fc800078e0016 */
[----:B------:R0:W-:Y:S01]  /*9490*/  STG.E.U8 desc[UR36][R8.64], R7 ;  /* 0x0000000708007986 */ /* 0x0001e2000c101124 */
[----:B------:R-:W-:Y:S05]  /*94a0*/  BRA `(.L_x_2317) ;  /* 0x0000000800447947 */ /* 0x000fea0003800000 */
.L_x_2332:
        /* <DEDUP_REMOVED lines=10> */
[----:B------:R-:W-:-:S05]  /*9550*/  F2FP.BF16.F32.PACK_AB R0, RZ, R0 ;  /* 0x00000000ff00723e */ /* 0x000fca00000010ff */
[----:B------:R0:W-:Y:S01]  /*9560*/  STG.E.U16 desc[UR36][R8.64], R0 ;  /* 0x0000000008007986 */ /* 0x0001e2000c101524 */
[----:B------:R-:W-:Y:S05]  /*9570*/  BRA `(.L_x_2317) ;  /* 0x0000000800107947 */ /* 0x000fea0003800000 */
.L_x_2329:
        /* <DEDUP_REMOVED lines=8> */
[----:B----4-:R-:W0:Y:S01]  /*9600*/  F2I.U32.F64.TRUNC R5, R4 ;  /* 0x0000000400057311 */ /* 0x010e22000030d000 */
[----:B------:R-:W-:Y:S01]  /*9610*/  IMAD.MOV.U32 R23, RZ, RZ, R22 ;  /* 0x000000ffff177224 */ /* 0x000fe200078e0016 */
[----:B0-----:R0:W-:Y:S01]  /*9620*/  STG.E.U16 desc[UR36][R8.64], R5 ;  /* 0x0000000508007986 */ /* 0x0011e2000c101524 */
[----:B------:R-:W-:Y:S05]  /*9630*/  BRA `(.L_x_2317) ;  /* 0x0000000400e07947 */ /* 0x000fea0003800000 */
.L_x_2340:
        /* <DEDUP_REMOVED lines=21> */
.L_x_2343:
[----:B------:R-:W-:-:S04]  /*9790*/  SHF.R.U32.HI R0, RZ, 0x14, R7 ;  /* 0x00000014ff007819 */ /* 0x000fc80000011607 */
[----:B------:R-:W-:-:S04]  /*97a0*/  LOP3.LUT R0, R0, 0x1, RZ, 0xc0, !PT ;  /* 0x0000000100007812 */ /* 0x000fc800078ec0ff */
[----:B------:R-:W-:-:S04]  /*97b0*/  IADD3 R0, PT, PT, R7, 0x487ffff, R0 ;  /* 0x0487ffff07007810 */ /* 0x000fc80007ffe000 */
[----:B------:R-:W-:-:S04]  /*97c0*/  SHF.R.U32.HI R0, RZ, 0x14, R0 ;  /* 0x00000014ff007819 */ /* 0x000fc80000011600 */
[----:B------:R-:W-:-:S07]  /*97d0*/  LOP3.LUT R3, R0, 0xff, RZ, 0xc0, !PT ;  /* 0x000000ff00037812 */ /* 0x000fce00078ec0ff */
.L_x_2344:
[----:B------:R-:W-:-:S04]  /*97e0*/  SHF.R.U32.HI R0, RZ, 0x18, R7 ;  /* 0x00000018ff007819 */ /* 0x000fc80000011607 */
[----:B------:R-:W-:-:S07]  /*97f0*/  LOP3.LUT R0, R3, 0x80, R0, 0xf8, !PT ;  /* 0x0000008003007812 */ /* 0x000fce00078ef800 */
.L_x_2342:
[----:B------:R-:W-:Y:S05]  /*9800*/  BSYNC.RECONVERGENT B0 ;  /* 0x0000000000007941 */ /* 0x000fea0003800200 */
.L_x_2341:
[----:B------:R0:W-:Y:S01]  /*9810*/  STG.E.U8 desc[UR36][R8.64], R0 ;  /* 0x0000000008007986 */ /* 0x0001e2000c101124 */
[----:B------:R-:W-:Y:S01]  /*9820*/  IMAD.MOV.U32 R23, RZ, RZ, R22 ;  /* 0x000000ffff177224 */ /* 0x000fe200078e0016 */
[----:B------:R-:W-:Y:S06]  /*9830*/  BRA `(.L_x_2317) ;  /* 0x0000000400607947 */ /* 0x000fec0003800000 */
.L_x_2339:
        /* <DEDUP_REMOVED lines=21> */
.L_x_2347:
[----:B------:R-:W-:-:S04]  /*9990*/  SHF.R.U32.HI R0, RZ, 0x15, R7 ;  /* 0x00000015ff007819 */ /* 0x000fc80000011607 */
[----:B------:R-:W-:-:S04]  /*99a0*/  LOP3.LUT R0, R0, 0x1, RZ, 0xc0, !PT ;  /* 0x0000000100007812 */ /* 0x000fc800078ec0ff */
[----:B------:R-:W-:-:S04]  /*99b0*/  IADD3 R0, PT, PT, R7, 0x88fffff, R0 ;  /* 0x088fffff07007810 */ /* 0x000fc80007ffe000 */
[----:B------:R-:W-:-:S04]  /*99c0*/  SHF.R.U32.HI R0, RZ, 0x15, R0 ;  /* 0x00000015ff007819 */ /* 0x000fc80000011600 */
[----:B------:R-:W-:-:S07]  /*99d0*/  LOP3.LUT R3, R0, 0xff, RZ, 0xc0, !PT ;  /* 0x000000ff00037812 */ /* 0x000fce00078ec0ff */
.L_x_2348:
[----:B------:R-:W-:-:S04]  /*99e0*/  SHF.R.U32.HI R0, RZ, 0x18, R7 ;  /* 0x00000018ff007819 */ /* 0x000fc80000011607 */
[----:B------:R-:W-:-:S07]  /*99f0*/  LOP3.LUT R0, R3, 0x80, R0, 0xf8, !PT ;  /* 0x0000008003007812 */ /* 0x000fce00078ef800 */
.L_x_2346:
[----:B------:R-:W-:Y:S05]  /*9a00*/  BSYNC.RECONVERGENT B0 ;  /* 0x0000000000007941 */ /* 0x000fea0003800200 */
.L_x_2345:
[----:B------:R0:W-:Y:S01]  /*9a10*/  STG.E.U8 desc[UR36][R8.64], R0 ;  /* 0x0000000008007986 */ /* 0x0001e2000c101124 */
[----:B------:R-:W-:Y:S01]  /*9a20*/  IMAD.MOV.U32 R23, RZ, RZ, R22 ;  /* 0x000000ffff177224 */ /* 0x000fe200078e0016 */
[----:B------:R-:W-:Y:S06]  /*9a30*/  BRA `(.L_x_2317) ;  /* 0x0000000000e07947 */ /* 0x000fec0003800000 */
.L_x_2338:
[----:B------:R-:W-:-:S13]  /*9a40*/  ISETP.NE.AND P0, PT, R0, 0x1c, PT ;  /* 0x0000001c0000780c */ /* 0x000fda0003f05270 */
[----:B------:R-:W-:Y:S05]  /*9a50*/  @!P0 BRA `(.L_x_2349) ;  /* 0x0000000000cc8947 */ /* 0x000fea0003800000 */
[----:B------:R-:W-:-:S13]  /*9a60*/  ISETP.NE.AND P0, PT, R0, 0x1d, PT ;  /* 0x0000001d0000780c */ /* 0x000fda0003f05270 */
[----:B------:R-:W-:Y:S05]  /*9a70*/  @!P0 BRA `(.L_x_2350) ;  /* 0x0000000000b48947 */ /* 0x000fea0003800000 */
[----:B------:R-:W-:-:S13]  /*9a80*/  ISETP.NE.AND P0, PT, R0, 0x2c, PT ;  /* 0x0000002c0000780c */ /* 0x000fda0003f05270 */
[----:B------:R-:W-:Y:S05]  /*9a90*/  @!P0 BRA `(.L_x_2351) ;  /* 0x0000000000488947 */ /* 0x000fea0003800000 */
.L_x_2322:
[----:B------:R-:W-:Y:S01]  /*9aa0*/  MOV R14, 0x0 ;  /* 0x00000000000e7802 */ /* 0x000fe20000000f00 */
[----:B------:R-:W4:Y:S01]  /*9ab0*/  LDCU.64 UR6, c[0x4][0x158] ;  /* 0x01002b00ff0677ac */ /* 0x000f220008000a00 */
[----:B------:R-:W-:Y:S02]  /*9ac0*/  IMAD.MOV.U32 R8, RZ, RZ, 0x65 ;  /* 0x00000065ff087424 */ /* 0x000fe400078e00ff */
[----:B------:R-:W-:Y:S01]  /*9ad0*/  IMAD.MOV.U32 R12, RZ, RZ, 0x1 ;  /* 0x00000001ff0c7424 */ /* 0x000fe200078e00ff */
[----:B------:R-:W0:Y:S01]  /*9ae0*/  LDCU.64 UR8, c[0x4][0x160] ;  /* 0x01002c00ff0877ac */ /* 0x000e220008000a00 */
[----:B------:R-:W1:Y:S01]  /*9af0*/  LDC.64 R14, c[0x4][R14] ;  /* 0x010000000e0e7b82 */ /* 0x000e620000000a00 */
[----:B------:R-:W-:Y:S01]  /*9b00*/  IMAD.MOV.U32 R13, RZ, RZ, RZ ;  /* 0x000000ffff0d7224 */ /* 0x000fe200078e00ff */
[----:B------:R-:W2:Y:S01]  /*9b10*/  LDCU.64 UR4, c[0x4][0x40] ;  /* 0x01000800ff0477ac */ /* 0x000ea20008000a00 */
[----:B----4-:R-:W-:Y:S02]  /*9b20*/  IMAD.U32 R4, RZ, RZ, UR6 ;  /* 0x00000006ff047e24 */ /* 0x010fe4000f8e00ff */
[----:B------:R-:W-:-:S02]  /*9b30*/  IMAD.U32 R5, RZ, RZ, UR7 ;  /* 0x00000007ff057e24 */ /* 0x000fc4000f8e00ff */
[----:B0-----:R-:W-:Y:S02]  /*9b40*/  IMAD.U32 R6, RZ, RZ, UR8 ;  /* 0x00000008ff067e24 */ /* 0x001fe4000f8e00ff */
[----:B------:R-:W-:Y:S02]  /*9b50*/  IMAD.U32 R7, RZ, RZ, UR9 ;  /* 0x00000009ff077e24 */ /* 0x000fe4000f8e00ff */
[----:B--2---:R-:W-:Y:S02]  /*9b60*/  IMAD.U32 R10, RZ, RZ, UR4 ;  /* 0x00000004ff0a7e24 */ /* 0x004fe4000f8e00ff */
[----:B------:R-:W-:-:S07]  /*9b70*/  IMAD.U32 R11, RZ, RZ, UR5 ;  /* 0x00000005ff0b7e24 */ /* 0x000fce000f8e00ff */
[----:B------:R-:W-:-:S07]  /*9b80*/  LEPC R20, `(.L_x_2352) ;  /* 0x000000001014794e */ /* 0x000fce0000000000 */
[----:B-1-3-5:R-:W-:Y:S05]  /*9b90*/  CALL.ABS.NOINC R14 ;  /* 0x000000000e007343 */ /* 0x02afea0003c00000 */
.L_x_2352:
[----:B------:R-:W-:Y:S01]  /*9ba0*/  IMAD.MOV.U32 R23, RZ, RZ, R22 ;  /* 0x000000ffff177224 */ /* 0x000fe200078e0016 */
[----:B------:R-:W-:Y:S06]  /*9bb0*/  BRA `(.L_x_2317) ;  /* 0x0000000000807947 */ /* 0x000fec0003800000 */
.L_x_2351:
        /* <DEDUP_REMOVED lines=25> */
.L_x_2350:
[----:B----4-:R-:W0:Y:S01]  /*9d50*/  F2I.U64.F64.TRUNC R4, R4 ;  /* 0x0000000400047311 */ /* 0x010e22000030d800 */
[----:B------:R-:W-:Y:S01]  /*9d60*/  IMAD.MOV.U32 R23, RZ, RZ, R22 ;  /* 0x000000ffff177224 */ /* 0x000fe200078e0016 */
[----:B0-----:R0:W-:Y:S01]  /*9d70*/  STG.E.64 desc[UR36][R8.64], R4 ;  /* 0x0000000408007986 */ /* 0x0011e2000c101b24 */
[----:B------:R-:W-:Y:S05]  /*9d80*/  BRA `(.L_x_2317) ;  /* 0x00000000000c7947 */ /* 0x000fea0003800000 */
.L_x_2349:
[----:B----4-:R-:W0:Y:S01]  /*9d90*/  F2I.U32.F64.TRUNC R5, R4 ;  /* 0x0000000400057311 */ /* 0x010e22000030d000 */
[----:B------:R-:W-:Y:S01]  /*9da0*/  IMAD.MOV.U32 R23, RZ, RZ, R22 ;  /* 0x000000ffff177224 */ /* 0x000fe200078e0016 */
[----:B0-----:R0:W-:Y:S06]  /*9db0*/  STG.E desc[UR36][R8.64], R5 ;  /* 0x0000000508007986 */ /* 0x0011ec000c101924 */
.L_x_2317:
[----:B------:R-:W-:Y:S05]  /*9dc0*/  BSYNC.RECONVERGENT B6 ;  /* 0x0000000000067941 */ /* 0x000fea0003800200 */
.L_x_2316:
[----:B------:R-:W-:Y:S01]  /*9dd0*/  ISETP.GE.AND P0, PT, R23, R19, PT ;  /* 0x000000131700720c */ /* 0x000fe20003f06270 */
[----:B------:R-:W-:-:S12]  /*9de0*/  BSSY.RECONVERGENT B6, `(.L_x_2353) ;  /* 0x0000278000067945 */ /* 0x000fd80003800200 */
[----:B------:R-:W-:Y:S05]  /*9df0*/  @P0 BRA `(.L_x_2354) ;  /* 0x0000002400d80947 */ /* 0x000fea0003800000 */
[----:B------:R-:W3:Y:S01]  /*9e00*/  LDCU UR4, c[0x0][0x3a8] ;  /* 0x00007500ff0477ac */ /* 0x000ee20008000800 */
[----:B012-4-:R-:W0:Y:S01]  /*9e10*/  LDC.64 R4, c[0x0][0x388] ;  /* 0x0000e200ff047b82 */ /* 0x017e220000000a00 */
[----:B------:R-:W-:Y:S01]  /*9e20*/  IMAD R0, R18, 0x200, R23 ;  /* 0x0000020012007824 */ /* 0x000fe200078e0217 */
[----:B------:R-:W-:-:S03]  /*9e30*/  PRMT R6, R2, 0x9910, RZ ;  /* 0x0000991002067816 */ /* 0x000fc600000000ff */
        /* <DEDUP_REMOVED lines=14> */
[----:B-----5:R-:W0:Y:S02]  /*9f20*/  F2I.F64.TRUNC R29, R28 ;  /* 0x0000001c001d7311 */ /* 0x020e24000030d100 */
[----:B0-----:R1:W-:Y:S01]  /*9f30*/  STG.E.U8 desc[UR36][R4.64], R29 ;  /* 0x0000001d04007986 */ /* 0x0013e2000c101124 */
[----:B------:R-:W-:Y:S05]  /*9f40*/  BRA `(.L_x_2360) ;  /* 0x0000001000907947 */ /* 0x000fea0003800000 */
.L_x_2358:
[----:B-----5:R-:W0:Y:S02]  /*9f50*/  F2I.S64.F64.TRUNC R28, R28 ;  /* 0x0000001c001c7311 */ /* 0x020e24000030d900 */
[----:B0-----:R-:W-:-:S05]  /*9f60*/  IMAD.MOV.U32 R3, RZ, RZ, R28 ;  /* 0x000000ffff037224 */ /* 0x001fca00078e001c */
[----:B------:R0:W-:Y:S01]  /*9f70*/  STG.E.U8 desc[UR36][R4.64], R3 ;  /* 0x0000000304007986 */ /* 0x0001e2000c101124 */
[----:B------:R-:W-:Y:S05]  /*9f80*/  BRA `(.L_x_2360) ;  /* 0x0000001000807947 */ /* 0x000fea0003800000 */
.L_x_2357:
[----:B------:R-:W-:-:S13]  /*9f90*/  ISETP.NE.AND P0, PT, R0, 0x2, PT ;  /* 0x000000020000780c */ /* 0x000fda0003f05270 */
[----:B------:R-:W-:Y:S05]  /*9fa0*/  @!P0 BRA `(.L_x_2361) ;  /* 0x0000000000288947 */ /* 0x000fea0003800000 */
[----:B------:R-:W-:-:S13]  /*9fb0*/  ISETP.NE.AND P0, PT, R0, 0x3, PT ;  /* 0x000000030000780c */ /* 0x000fda0003f05270 */
[----:B------:R-:W-:Y:S05]  /*9fc0*/  @!P0 BRA `(.L_x_2362) ;  /* 0x0000000000148947 */ /* 0x000fea0003800000 */
[----:B------:R-:W-:-:S13]  /*9fd0*/  ISETP.NE.AND P0, PT, R0, 0x4, PT ;  /* 0x000000040000780c */ /* 0x000fda0003f05270 */
[----:B------:R-:W-:Y:S05]  /*9fe0*/  @P0 BRA `(.L_x_2359) ;  /* 0x0000000c00240947 */ /* 0x000fea0003800000 */
[----:B-----5:R-:W0:Y:S02]  /*9ff0*/  F2I.S64.F64.TRUNC R28, R28 ;  /* 0x0000001c001c7311 */ /* 0x020e24000030d900 */
[----:B0-----:R4:W-:Y:S01]  /*a000*/  STG.E.64 desc[UR36][R4.64], R28 ;  /* 0x0000001c04007986 */ /* 0x0019e2000c101b24 */
[----:B------:R-:W-:Y:S05]  /*a010*/  BRA `(.L_x_2360) ;  /* 0x00000010005c7947 */ /* 0x000fea0003800000 */
.L_x_2362:
[----:B-----5:R-:W0:Y:S02]  /*a020*/  F2I.F64.TRUNC R29, R28 ;  /* 0x0000001c001d7311 */ /* 0x020e24000030d100 */
[----:B0-----:R3:W-:Y:S01]  /*a030*/  STG.E desc[UR36][R4.64], R29 ;  /* 0x0000001d04007986 */ /* 0x0017e2000c101924 */
[----:B------:R-:W-:Y:S05]  /*a040*/  BRA `(.L_x_2360) ;  /* 0x0000001000507947 */ /* 0x000fea0003800000 */
.L_x_2361:
[----:B-----5:R-:W0:Y:S02]  /*a050*/  F2I.F64.TRUNC R29, R28 ;  /* 0x0000001c001d7311 */ /* 0x020e24000030d100 */
[----:B0-----:R2:W-:Y:S01]  /*a060*/  STG.E.U16 desc[UR36][R4.64], R29 ;  /* 0x0000001d04007986 */ /* 0x0015e2000c101524 */
[----:B------:R-:W-:Y:S05]  /*a070*/  BRA `(.L_x_2360) ;  /* 0x0000001000447947 */ /* 0x000fea0003800000 */
.L_x_2356:
        /* <DEDUP_REMOVED lines=8> */
[----:B-----5:R-:W0:-:S15]  /*a100*/  F2F.F32.F64 R3, R28 ;  /* 0x0000001c00037310 */ /* 0x020e1e0000301000 */
        /* <DEDUP_REMOVED lines=8> */
.L_x_2364:
        /* <DEDUP_REMOVED lines=12> */
.L_x_2363:
        /* <DEDUP_REMOVED lines=13> */
[----:B------:R-:W0:Y:S01]  /*a320*/  DSETP.GEU.AND P0, PT, |R28|, UR4, PT ;  /* 0x000000041c007e2a */ /* 0x000e22000bf0e200 */
[----:B------:R-:W-:Y:S02]  /*a330*/  IMAD.MOV.U32 R7, RZ, RZ, RZ ;  /* 0x000000ffff077224 */ /* 0x000fe400078e00ff */
[----:B0-----:R-:W-:-:S05]  /*a340*/  @!P0 FMUL R6, R6, 1.175494350822287508e-38 ;  /* 0x0080000006068820 */ /* 0x001fca0000400000 */
[----:B------:R0:W-:Y:S01]  /*a350*/  STG.E.64 desc[UR36][R4.64], R6 ;  /* 0x0000000604007986 */ /* 0x0001e2000c101b24 */
[----:B------:R-:W-:Y:S05]  /*a360*/  BRA `(.L_x_2360) ;  /* 0x0000000c00887947 */ /* 0x000fea0003800000 */
.L_x_2366:
        /* <DEDUP_REMOVED lines=13> */
.L_x_2365:
[----:B-----5:R0:W-:Y:S01]  /*a440*/  STG.E.64 desc[UR36][R4.64], R28 ;  /* 0x0000001c04007986 */ /* 0x0201e2000c101b24 */
[----:B------:R-:W-:Y:S05]  /*a450*/  BRA `(.L_x_2360) ;  /* 0x0000000c004c7947 */ /* 0x000fea0003800000 */
.L_x_2355:
        /* <DEDUP_REMOVED lines=10> */
[----:B-----5:R-:W0:Y:S02]  /*a500*/  F2I.U32.F64.TRUNC R29, R28 ;  /* 0x0000001c001d7311 */ /* 0x020e24000030d000 */
[----:B0-----:R0:W-:Y:S01]  /*a510*/  STG.E.U16 desc[UR36][R4.64], R29 ;  /* 0x0000001d04007986 */ /* 0x0011e2000c101524 */
[----:B------:R-:W-:Y:S05]  /*a520*/  BRA `(.L_x_2360) ;  /* 0x0000000c00187947 */ /* 0x000fea0003800000 */
.L_x_2370:
        /* <DEDUP_REMOVED lines=26> */
.L_x_2373:
[----:B------:R-:W-:-:S04]  /*a6d0*/  SHF.R.U32.HI R3, RZ, 0x18, R7 ;  /* 0x00000018ff037819 */ /* 0x000fc80000011607 */
[----:B------:R-:W-:-:S07]  /*a6e0*/  LOP3.LUT R0, R0, 0x80, R3, 0xf8, !PT ;  /* 0x0000008000007812 */ /* 0x000fce00078ef803 */
.L_x_2372:
[----:B------:R-:W-:Y:S05]  /*a6f0*/  BSYNC.RECONVERGENT B0 ;  /* 0x0000000000007941 */ /* 0x000fea0003800200 */
.L_x_2371:
[----:B------:R0:W-:Y:S01]  /*a700*/  STG.E.U8 desc[UR36][R4.64], R0 ;  /* 0x0000000004007986 */ /* 0x0001e2000c101124 */
[----:B------:R-:W-:Y:S05]  /*a710*/  BRA `(.L_x_2360) ;  /* 0x00000008009c7947 */ /* 0x000fea0003800000 */
.L_x_2369:
        /* <DEDUP_REMOVED lines=26> */
.L_x_2376:
[----:B------:R-:W-:-:S04]  /*a8c0*/  SHF.R.U32.HI R3, RZ, 0x18, R7 ;  /* 0x00000018ff037819 */ /* 0x000fc80000011607 */
[----:B------:R-:W-:-:S07]  /*a8d0*/  LOP3.LUT R0, R0, 0x80, R3, 0xf8, !PT ;  /* 0x0000008000007812 */ /* 0x000fce00078ef803 */
.L_x_2375:
[----:B------:R-:W-:Y:S05]  /*a8e0*/  BSYNC.RECONVERGENT B0 ;  /* 0x0000000000007941 */ /* 0x000fea0003800200 */
.L_x_2374:
[----:B------:R0:W-:Y:S01]  /*a8f0*/  STG.E.U8 desc[UR36][R4.64], R0 ;  /* 0x0000000004007986 */ /* 0x0001e2000c101124 */
[----:B------:R-:W-:Y:S05]  /*a900*/  BRA `(.L_x_2360) ;  /* 0x0000000800207947 */ /* 0x000fea0003800000 */
.L_x_2368:
        /* <DEDUP_REMOVED lines=30> */
.L_x_2378:
[----:B-----5:R-:W0:Y:S02]  /*aaf0*/  F2I.U64.F64.TRUNC R28, R28 ;  /* 0x0000001c001c7311 */ /* 0x020e24000030d800 */
[----:B0-----:R0:W-:Y:S01]  /*ab00*/  STG.E.64 desc[UR36][R4.64], R28 ;  /* 0x0000001c04007986 */ /* 0x0011e2000c101b24 */
[----:B------:R-:W-:Y:S05]  /*ab10*/  BRA `(.L_x_2360) ;  /* 0x00000004009c7947 */ /* 0x000fea0003800000 */
.L_x_2377:
[----:B-----5:R-:W0:Y:S02]  /*ab20*/  F2I.U32.F64.TRUNC R29, R28 ;  /* 0x0000001c001d7311 */ /* 0x020e24000030d000 */
[----:B0-----:R0:W-:Y:S01]  /*ab30*/  STG.E desc[UR36][R4.64], R29 ;  /* 0x0000001d04007986 */ /* 0x0011e2000c101924 */
[----:B------:R-:W-:Y:S05]  /*ab40*/  BRA `(.L_x_2360) ;  /* 0x0000000400907947 */ /* 0x000fea0003800000 */
.L_x_2367:
[----:B------:R-:W-:-:S13]  /*ab50*/  ISETP.GT.AND P0, PT, R0, 0xe, PT ;  /* 0x0000000e0000780c */ /* 0x000fda0003f04270 */
[----:B------:R-:W-:Y:S05]  /*ab60*/  @P0 BRA `(.L_x_2379) ;  /* 0x00000000002c0947 */ /* 0x000fea0003800000 */
[----:B------:R-:W-:-:S13]  /*ab70*/  ISETP.NE.AND P0, PT, R0, 0xa, PT ;  /* 0x0000000a0000780c */ /* 0x000fda0003f05270 */
[----:B------:R-:W-:Y:S05]  /*ab80*/  @!P0 BRA `(.L_x_2380) ;  /* 0x0000000000188947 */ /* 0x000fea0003800000 */
[----:B------:R-:W-:-:S13]  /*ab90*/  ISETP.NE.AND P0, PT, R0, 0xb, PT ;  /* 0x0000000b0000780c */ /* 0x000fda0003f05270 */
[----:B------:R-:W-:Y:S05]  /*aba0*/  @P0 BRA `(.L_x_2359) ;  /* 0x0000000000340947 */ /* 0x000fea0003800000 */
[----:B-----5:R-:W0:Y:S02]  /*abb0*/  DSETP.NEU.AND P0, PT, R28, RZ, PT ;  /* 0x000000ff1c00722a */ /* 0x020e240003f0d000 */
[----:B0-----:R-:W-:-:S05]  /*abc0*/  SEL R3, RZ, 0x1, !P0 ;  /* 0x00000001ff037807 */ /* 0x001fca0004000000 */
[----:B------:R0:W-:Y:S01]  /*abd0*/  STG.E.U8 desc[UR36][R4.64], R3 ;  /* 0x0000000304007986 */ /* 0x0001e2000c101124 */
[----:B------:R-:W-:Y:S05]  /*abe0*/  BRA `(.L_x_2360) ;  /* 0x0000000400687947 */ /* 0x000fea0003800000 */
.L_x_2380:
[----:B------:R-:W-:-:S05]  /*abf0*/  CS2R R30, SRZ ;  /* 0x00000000001e7805 */ /* 0x000fca000001ff00 */
[----:B-----5:R0:W-:Y:S01]  /*ac00*/  STG.E.128 desc[UR36][R4.64], R28 ;  /* 0x0000001c04007986 */ /* 0x0201e2000c101d24 */
[----:B------:R-:W-:Y:S05]  /*ac10*/  BRA `(.L_x_2360) ;  /* 0x00000004005c7947 */ /* 0x000fea0003800000 */
.L_x_2379:
[----:B------:R-:W-:-:S13]  /*ac20*/  ISETP.NE.AND P0, PT, R0, 0xf, PT ;  /* 0x0000000f0000780c */ /* 0x000fda0003f05270 */
[----:B------:R-:W-:Y:S05]  /*ac30*/  @!P0 BRA `(.L_x_2381) ;  /* 0x0000000400288947 */ /* 0x000fea0003800000 */
[----:B------:R-:W-:-:S13]  /*ac40*/  ISETP.NE.AND P0, PT, R0, 0x17, PT ;  /* 0x000000170000780c */ /* 0x000fda0003f05270 */
[----:B------:R-:W-:Y:S05]  /*ac50*/  @!P0 BRA `(.L_x_2382) ;  /* 0x0000000000b08947 */ /* 0x000fea0003800000 */
[----:B------:R-:W-:-:S13]  /*ac60*/  ISETP.NE.AND P0, PT, R0, 0x18, PT ;  /* 0x000000180000780c */ /* 0x000fda0003f05270 */
[----:B------:R-:W-:Y:S05]  /*ac70*/  @!P0 BRA `(.L_x_2383) ;  /* 0x0000000000448947 */ /* 0x000fea0003800000 */
.L_x_2359:
        /* <DEDUP_REMOVED lines=16> */
.L_x_2384:
[----:B------:R-:W-:Y:S05]  /*ad80*/  BRA `(.L_x_2360) ;  /* 0x0000000400007947 */ /* 0x000fea0003800000 */
.L_x_2383:
        /* <DEDUP_REMOVED lines=21> */
.L_x_2386:
[----:B------:R-:W-:Y:S05]  /*aee0*/  BSYNC.RECONVERGENT B0 ;  /* 0x0000000000007941 */ /* 0x000fea0003800200 */
.L_x_2385:
[----:B------:R-:W-:-:S05]  /*aef0*/  LOP3.LUT R3, R0, 0x80, R3, 0xf8, !PT ;  /* 0x0000008000037812 */ /* 0x000fca00078ef803 */
[----:B------:R0:W-:Y:S01]  /*af00*/  STG.E.U8 desc[UR36][R4.64], R3 ;  /* 0x0000000304007986 */ /* 0x0001e2000c101124 */
[----:B------:R-:W-:Y:S05]  /*af10*/  BRA `(.L_x_2360) ;  /* 0x00000000009c7947 */ /* 0x000fea0003800000 */
.L_x_2382:
        /* <DEDUP_REMOVED lines=20> */
.L_x_2388:
[----:B------:R-:W-:Y:S01]  /*b060*/  IMAD.MOV.U32 R0, RZ, RZ, 0x7f ;  /* 0x0000007fff007424 */ /* 0x000fe200078e00ff */
[----:B------:R-:W-:-:S04]  /*b070*/  ISETP.GT.U32.AND P0, PT, R3, 0x7f800000, PT ;  /* 0x7f8000000300780c */ /* 0x000fc80003f04070 */
[----:B------:R-:W-:-:S09]  /*b080*/  SEL R0, R0, 0x7c, P0 ;  /* 0x0000007c00007807 */ /* 0x000fd20000000000 */
.L_x_2389:
[----:B------:R-:W-:Y:S05]  /*b090*/  BSYNC.RECONVERGENT B0 ;  /* 0x0000000000007941 */ /* 0x000fea0003800200 */
.L_x_2387:
[----:B------:R-:W-:-:S04]  /*b0a0*/  SHF.R.U32.HI R3, RZ, 0x18, R7 ;  /* 0x00000018ff037819 */ /* 0x000fc80000011607 */
[----:B------:R-:W-:-:S05]  /*b0b0*/  LOP3.LUT R3, R0, 0x80, R3, 0xf8, !PT ;  /* 0x0000008000037812 */ /* 0x000fca00078ef803 */
[----:B------:R0:W-:Y:S01]  /*b0c0*/  STG.E.U8 desc[UR36][R4.64], R3 ;  /* 0x0000000304007986 */ /* 0x0001e2000c101124 */
[----:B------:R-:W-:Y:S05]  /*b0d0*/  BRA `(.L_x_2360) ;  /* 0x00000000002c7947 */ /* 0x000fea0003800000 */
.L_x_2381:
        /* <DEDUP_REMOVED lines=11> */
.L_x_2360:
        /* <DEDUP_REMOVED lines=21> */
[----:B------:R-:W0:Y:S02]  /*b2e0*/  F2I.F64.TRUNC R25, R24 ;  /* 0x0000001800197311 */ /* 0x000e24000030d100 */
[----:B0-----:R0:W-:Y:S01]  /*b2f0*/  STG.E.U8 desc[UR36][R4.64], R25 ;  /* 0x0000001904007986 */ /* 0x0011e2000c101124 */
[----:B------:R-:W-:Y:S05]  /*b300*/  BRA `(.L_x_2395) ;  /* 0x0000001000907947 */ /* 0x000fea0003800000 */
.L_x_2393:
[----:B------:R-:W0:Y:S02]  /*b310*/  F2I.S64.F64.TRUNC R24, R24 ;  /* 0x0000001800187311 */ /* 0x000e24000030d900 */
[----:B0-----:R-:W-:-:S05]  /*b320*/  IMAD.MOV.U32 R3, RZ, RZ, R24 ;  /* 0x000000ffff037224 */ /* 0x001fca00078e0018 */
[----:B------:R0:W-:Y:S01]  /*b330*/  STG.E.U8 desc[UR36][R4.64], R3 ;  /* 0x0000000304007986 */ /* 0x0001e2000c101124 */
[----:B------:R-:W-:Y:S05]  /*b340*/  BRA `(.L_x_2395) ;  /* 0x0000001000807947 */ /* 0x000fea0003800000 */
.L_x_2392:
[----:B------:R-:W-:-:S13]  /*b350*/  ISETP.NE.AND P0, PT, R0, 0x2, PT ;  /* 0x000000020000780c */ /* 0x000fda0003f05270 */
[----:B------:R-:W-:Y:S05]  /*b360*/  @!P0 BRA `(.L_x_2396) ;  /* 0x0000000000288947 */ /* 0x000fea0003800000 */
[----:B------:R-:W-:-:S13]  /*b370*/  ISETP.NE.AND P0, PT, R0, 0x3, PT ;  /* 0x000000030000780c */ /* 0x000fda0003f05270 */
[----:B------:R-:W-:Y:S05]  /*b380*/  @!P0 BRA `(.L_x_2397) ;  /* 0x0000000000148947 */ /* 0x000fea0003800000 */
[----:B------:R-:W-:-:S13]  /*b390*/  ISETP.NE.AND P0, PT, R0, 0x4, PT ;  /* 0x000000040000780c */ /* 0x000fda0003f05270 */
[----:B------:R-:W-:Y:S05]  /*b3a0*/  @P0 BRA `(.L_x_2394) ;  /* 0x0000000c00240947 */ /* 0x000fea0003800000 */
[----:B------:R-:W0:Y:S02]  /*b3b0*/  F2I.S64.F64.TRUNC R24, R24 ;  /* 0x0000001800187311 */ /* 0x000e24000030d900 */
[----:B0-----:R0:W-:Y:S01]  /*b3c0*/  STG.E.64 desc[UR36][R4.64], R24 ;  /* 0x0000001804007986 */ /* 0x0011e2000c101b24 */
[----:B------:R-:W-:Y:S05]  /*b3d0*/  BRA `(.L_x_2395) ;  /* 0x00000010005c7947 */ /* 0x000fea0003800000 */
.L_x_2397:
[----:B------:R-:W0:Y:S02]  /*b3e0*/  F2I.F64.TRUNC R25, R24 ;  /* 0x0000001800197311 */ /* 0x000e24000030d100 */
[----:B0-----:R0:W-:Y:S01]  /*b3f0*/  STG.E desc[UR36][R4.64], R25 ;  /* 0x0000001904007986 */ /* 0x0011e2000c101924 */
[----:B------:R-:W-:Y:S05]  /*b400*/  BRA `(.L_x_2395) ;  /* 0x0000001000507947 */ /* 0x000fea0003800000 */
.L_x_2396:
[----:B------:R-:W0:Y:S02]  /*b410*/  F2I.F64.TRUNC R25, R24 ;  /* 0x0000001800197311 */ /* 0x000e24000030d100 */
[----:B0-----:R0:W-:Y:S01]  /*b420*/  STG.E.U16 desc[UR36][R4.64], R25 ;  /* 0x0000001904007986 */ /* 0x0011e2000c101524 */
[----:B------:R-:W-:Y:S05]  /*b430*/  BRA `(.L_x_2395) ;  /* 0x0000001000447947 */ /* 0x000fea0003800000 */
.L_x_2391:
        /* <DEDUP_REMOVED lines=17> */
.L_x_2399:
        /* <DEDUP_REMOVED lines=12> */
.L_x_2398:
        /* <DEDUP_REMOVED lines=18> */
.L_x_2401:
        /* <DEDUP_REMOVED lines=13> */
.L_x_2400:
[----:B------:R0:W-:Y:S01]  /*b800*/  STG.E.64 desc[UR36][R4.64], R24 ;  /* 0x0000001804007986 */ /* 0x0001e2000c101b24 */
[----:B------:R-:W-:Y:S05]  /*b810*/  BRA `(.L_x_2395) ;  /* 0x0000000c004c7947 */ /* 0x000fea0003800000 */
.L_x_2390:
        /* <DEDUP_REMOVED lines=10> */
[----:B------:R-:W0:Y:S02]  /*b8c0*/  F2I.U32.F64.TRUNC R25, R24 ;  /* 0x0000001800197311 */ /* 0x000e24000030d000 */
[----:B0-----:R0:W-:Y:S01]  /*b8d0*/  STG.E.U16 desc[UR36][R4.64], R25 ;  /* 0x0000001904007986 */ /* 0x0011e2000c101524 */
[----:B------:R-:W-:Y:S05]  /*b8e0*/  BRA `(.L_x_2395) ;  /* 0x0000000c00187947 */ /* 0x000fea0003800000 */
.L_x_2405:
        /* <DEDUP_REMOVED lines=26> */
.L_x_2408:
[----:B------:R-:W-:-:S04]  /*ba90*/  SHF.R.U32.HI R3, RZ, 0x18, R7 ;  /* 0x00000018ff037819 */ /* 0x000fc80000011607 */
[----:B------:R-:W-:-:S07]  /*baa0*/  LOP3.LUT R0, R0, 0x80, R3, 0xf8, !PT ;  /* 0x0000008000007812 */ /* 0x000fce00078ef803 */
.L_x_2407:
[----:B------:R-:W-:Y:S05]  /*bab0*/  BSYNC.RECONVERGENT B0 ;  /* 0x0000000000007941 */ /* 0x000fea0003800200 */
.L_x_2406:
[----:B------:R0:W-:Y:S01]  /*bac0*/  STG.E.U8 desc[UR36][R4.64], R0 ;  /* 0x0000000004007986 */ /* 0x0001e2000c101124 */
[----:B------:R-:W-:Y:S05]  /*bad0*/  BRA `(.L_x_2395) ;  /* 0x00000008009c7947 */ /* 0x000fea0003800000 */
.L_x_2404:
        /* <DEDUP_REMOVED lines=26> */
.L_x_2411:
[----:B------:R-:W-:-:S04]  /*bc80*/  SHF.R.U32.HI R3, RZ, 0x18, R7 ;  /* 0x00000018ff037819 */ /* 0x000fc80000011607 */
[----:B------:R-:W-:-:S07]  /*bc90*/  LOP3.LUT R0, R0, 0x80, R3, 0xf8, !PT ;  /* 0x0000008000007812 */ /* 0x000fce00078ef803 */
.L_x_2410:
[----:B------:R-:W-:Y:S05]  /*bca0*/  BSYNC.RECONVERGENT B0 ;  /* 0x0000000000007941 */ /* 0x000fea0003800200 */
.L_x_2409:
[----:B------:R0:W-:Y:S01]  /*bcb0*/  STG.E.U8 desc[UR36][R4.64], R0 ;  /* 0x0000000004007986 */ /* 0x0001e2000c101124 */
[----:B------:R-:W-:Y:S05]  /*bcc0*/  BRA `(.L_x_2395) ;  /* 0x0000000800207947 */ /* 0x000fea0003800000 */
.L_x_2403:
        /* <DEDUP_REMOVED lines=30> */
.L_x_2413:
[----:B------:R-:W0:Y:S02]  /*beb0*/  F2I.U64.F64.TRUNC R24, R24 ;  /* 0x0000001800187311 */ /* 0x000e24000030d800 */
[----:B0-----:R0:W-:Y:S01]  /*bec0*/  STG.E.64 desc[UR36][R4.64], R24 ;  /* 0x0000001804007986 */ /* 0x0011e2000c101b24 */
[----:B------:R-:W-:Y:S05]  /*bed0*/  BRA `(.L_x_2395) ;  /* 0x00000004009c7947 */ /* 0x000fea0003800000 */
.L_x_2412:
[----:B------:R-:W0:Y:S02]  /*bee0*/  F2I.U32.F64.TRUNC R25, R24 ;  /* 0x0000001800197311 */ /* 0x000e24000030d000 */
[----:B0-----:R0:W-:Y:S01]  /*bef0*/  STG.E desc[UR36][R4.64], R25 ;  /* 0x0000001904007986 */ /* 0x0011e2000c101924 */
[----:B------:R-:W-:Y:S05]  /*bf00*/  BRA `(.L_x_2395) ;  /* 0x0000000400907947 */ /* 0x000fea0003800000 */
.L_x_2402:
[----:B------:R-:W-:-:S13]  /*bf10*/  ISETP.GT.AND P0, PT, R0, 0xe, PT ;  /* 0x0000000e0000780c */ /* 0x000fda0003f04270 */
[----:B------:R-:W-:Y:S05]  /*bf20*/  @P0 BRA `(.L_x_2414) ;  /* 0x00000000002c0947 */ /* 0x000fea0003800000 */
[----:B------:R-:W-:-:S13]  /*bf30*/  ISETP.NE.AND P0, PT, R0, 0xa, PT ;  /* 0x0000000a0000780c */ /* 0x000fda0003f05270 */
[----:B------:R-:W-:Y:S05]  /*bf40*/  @!P0 BRA `(.L_x_2415) ;  /* 0x0000000000188947 */ /* 0x000fea0003800000 */
[----:B------:R-:W-:-:S13]  /*bf50*/  ISETP.NE.AND P0, PT, R0, 0xb, PT ;  /* 0x0000000b0000780c */ /* 0x000fda0003f05270 */
[----:B------:R-:W-:Y:S05]  /*bf60*/  @P0 BRA `(.L_x_2394) ;  /* 0x0000000000340947 */ /* 0x000fea0003800000 */
[----:B------:R-:W0:Y:S02]  /*bf70*/  DSETP.NEU.AND P0, PT, R24, RZ, PT ;  /* 0x000000ff1800722a */ /* 0x000e240003f0d000 */
[----:B0-----:R-:W-:-:S05]  /*bf80*/  SEL R3, RZ, 0x1, !P0 ;  /* 0x00000001ff037807 */ /* 0x001fca0004000000 */
[----:B------:R1:W-:Y:S01]  /*bf90*/  STG.E.U8 desc[UR36][R4.64], R3 ;  /* 0x0000000304007986 */ /* 0x0003e2000c101124 */
[----:B------:R-:W-:Y:S05]  /*bfa0*/  BRA `(.L_x_2395) ;  /* 0x0000000400687947 */ /* 0x000fea0003800000 */
.L_x_2415:
[----:B------:R-:W-:-:S05]  /*bfb0*/  CS2R R26, SRZ ;  /* 0x00000000001a7805 */ /* 0x000fca000001ff00 */
[----:B------:R0:W-:Y:S01]  /*bfc0*/  STG.E.128 desc[UR36][R4.64], R24 ;  /* 0x0000001804007986 */ /* 0x0001e2000c101d24 */
[----:B------:R-:W-:Y:S05]  /*bfd0*/  BRA `(.L_x_2395) ;  /* 0x00000004005c7947 */ /* 0x000fea0003800000 */
.L_x_2414:
[----:B------:R-:W-:-:S13]  /*bfe0*/  ISETP.NE.AND P0, PT, R0, 0xf, PT ;  /* 0x0000000f0000780c */ /* 0x000fda0003f05270 */
[----:B------:R-:W-:Y:S05]  /*bff0*/  @!P0 BRA `(.L_x_2416) ;  /* 0x0000000400288947 */ /* 0x000fea0003800000 */
[----:B------:R-:W-:-:S13]  /*c000*/  ISETP.NE.AND P0, PT, R0, 0x17, PT ;  /* 0x000000170000780c */ /* 0x000fda0003f05270 */
[----:B------:R-:W-:Y:S05]  /*c010*/  @!P0 BRA `(.L_x_2417) ;  /* 0x0000000000b08947 */ /* 0x000fea0003800000 */
[----:B------:R-:W-:-:S13]  /*c020*/  ISETP.NE.AND P0, PT, R0, 0x18, PT ;  /* 0x000000180000780c */ /* 0x000fda0003f05270 */
[----:B------:R-:W-:Y:S05]  /*c030*/  @!P0 BRA `(.L_x_2418) ;  /* 0x0000000000448947 */ /* 0x000fea0003800000 */
.L_x_2394:
        /* <DEDUP_REMOVED lines=16> */
.L_x_2419:
[----:B------:R-:W-:Y:S05]  /*c140*/  BRA `(.L_x_2395) ;  /* 0x0000000400007947 */ /* 0x000fea0003800000 */
.L_x_2418:
        /* <DEDUP_REMOVED lines=21> */
.L_x_2421:
[----:B------:R-:W-:Y:S05]  /*c2a0*/  BSYNC.RECONVERGENT B0 ;  /* 0x0000000000007941 */ /* 0x000fea0003800200 */
.L_x_2420:
[----:B------:R-:W-:-:S05]  /*c2b0*/  LOP3.LUT R3, R0, 0x80, R3, 0xf8, !PT ;  /* 0x0000008000037812 */ /* 0x000fca00078ef803 */
[----:B------:R3:W-:Y:S01]  /*c2c0*/  STG.E.U8 desc[UR36][R4.64], R3 ;  /* 0x0000000304007986 */ /* 0x0007e2000c101124 */
[----:B------:R-:W-:Y:S05]  /*c2d0*/  BRA `(.L_x_2395) ;  /* 0x00000000009c7947 */ /* 0x000fea0003800000 */
.L_x_2417:
        /* <DEDUP_REMOVED lines=20> */
.L_x_2423:
[----:B------:R-:W-:Y:S01]  /*c420*/  IMAD.MOV.U32 R0, RZ, RZ, 0x7f ;  /* 0x0000007fff007424 */ /* 0x000fe200078e00ff */
[----:B------:R-:W-:-:S04]  /*c430*/  ISETP.GT.U32.AND P0, PT, R3, 0x7f800000, PT ;  /* 0x7f8000000300780c */ /* 0x000fc80003f04070 */
[----:B------:R-:W-:-:S09]  /*c440*/  SEL R0, R0, 0x7c, P0 ;  /* 0x0000007c00007807 */ /* 0x000fd20000000000 */
.L_x_2424:
[----:B------:R-:W-:Y:S05]  /*c450*/  BSYNC.RECONVERGENT B0 ;  /* 0x0000000000007941 */ /* 0x000fea0003800200 */
.L_x_2422:
[----:B------:R-:W-:-:S04]  /*c460*/  SHF.R.U32.HI R3, RZ, 0x18, R7 ;  /* 0x00000018ff037819 */ /* 0x000fc80000011607 */
[----:B------:R-:W-:-:S05]  /*c470*/  LOP3.LUT R3, R0, 0x80, R3, 0xf8, !PT ;  /* 0x0000008000037812 */ /* 0x000fca00078ef803 */
[----:B------:R2:W-:Y:S01]  /*c480*/  STG.E.U8 desc[UR36][R4.64], R3 ;  /* 0x0000000304007986 */ /* 0x0005e2000c101124 */
[----:B------:R-:W-:Y:S05]  /*c490*/  BRA `(.L_x_2395) ;  /* 0x00000000002c7947 */ /* 0x000fea0003800000 */
.L_x_2416:
        /* <DEDUP_REMOVED lines=11> */
.L_x_2395:
[----:B------:R-:W-:-:S07]  /*c550*/  VIADD R23, R23, 0x80 ;  /* 0x0000008017177836 */ /* 0x000fce0000000000 */
.L_x_2354:
[----:B------:R-:W-:Y:S05]  /*c560*/  BSYNC.RECONVERGENT B6 ;  /* 0x0000000000067941 */ /* 0x000fea0003800200 */
.L_x_2353:
[----:B------:R-:W-:-:S13]  /*c570*/  ISETP.GE.AND P0, PT, R23, R19, PT ;  /* 0x000000131700720c */ /* 0x000fda0003f06270 */
[----:B------:R-:W-:Y:S05]  /*c580*/  @P0 EXIT ;  /* 0x000000000000094d */ /* 0x000fea0003800000 */
[----:B01234-:R-:W0:Y:S01]  /*c590*/  LDC.64 R4, c[0x0][0x388] ;  /* 0x0000e200ff047b82 */ /* 0x01fe220000000a00 */
[----:B------:R-:W1:Y:S01]  /*c5a0*/  LDCU UR4, c[0x0][0x3a8] ;  /* 0x00007500ff0477ac */ /* 0x000e620008000800 */
[----:B------:R-:W-:Y:S01]  /*c5b0*/  PRMT R0, R2, 0x9910, RZ ;  /* 0x0000991002007816 */ /* 0x000fe200000000ff */
        /* <DEDUP_REMOVED lines=15> */
[----:B0-----:R-:W-:Y:S01]  /*c6b0*/  STG.E.U8 desc[UR36][R4.64], R17 ;  /* 0x0000001104007986 */ /* 0x001fe2000c101124 */
[----:B------:R-:W-:Y:S05]  /*c6c0*/  EXIT ;  /* 0x000000000000794d */ /* 0x000fea0003800000 */
.L_x_2428:
[----:B-----5:R-:W0:Y:S02]  /*c6d0*/  F2I.S64.F64.TRUNC R16, R16 ;  /* 0x0000001000107311 */ /* 0x020e24000030d900 */
[----:B0-----:R-:W-:-:S05]  /*c6e0*/  IMAD.MOV.U32 R3, RZ, RZ, R16 ;  /* 0x000000ffff037224 */ /* 0x001fca00078e0010 */
[----:B------:R-:W-:Y:S01]  /*c6f0*/  STG.E.U8 desc[UR36][R4.64], R3 ;  /* 0x0000000304007986 */ /* 0x000fe2000c101124 */
[----:B------:R-:W-:Y:S05]  /*c700*/  EXIT ;  /* 0x000000000000794d */ /* 0x000fea0003800000 */
.L_x_2427:
[----:B------:R-:W-:-:S13]  /*c710*/  ISETP.NE.AND P0, PT, R0, 0x2, PT ;  /* 0x000000020000780c */ /* 0x000fda0003f05270 */
[----:B------:R-:W-:Y:S05]  /*c720*/  @!P0 BRA `(.L_x_2430) ;  /* 0x0000000000288947 */ /* 0x000fea0003800000 */
[----:B------:R-:W-:-:S13]  /*c730*/  ISETP.NE.AND P0, PT, R0, 0x3, PT ;  /* 0x000000030000780c */ /* 0x000fda0003f05270 */
[----:B------:R-:W-:Y:S05]  /*c740*/  @!P0 BRA `(.L_x_2431) ;  /* 0x0000000000148947 */ /* 0x000fea0003800000 */
[----:B------:R-:W-:-:S13]  /*c750*/  ISETP.NE.AND P0, PT, R0, 0x4, PT ;  /* 0x000000040000780c */ /* 0x000fda0003f05270 */
[----:B------:R-:W-:Y:S05]  /*c760*/  @P0 BRA `(.L_x_2429) ;  /* 0x0000000c00240947 */ /* 0x000fea0003800000 */
[----:B-----5:R-:W0:Y:S02]  /*c770*/  F2I.S64.F64.TRUNC R16, R16 ;  /* 0x0000001000107311 */ /* 0x020e24000030d900 */
[----:B0-----:R-:W-:Y:S01]  /*c780*/  STG.E.64 desc[UR36][R4.64], R16 ;  /* 0x0000001004007986 */ /* 0x001fe2000c101b24 */
[----:B------:R-:W-:Y:S05]  /*c790*/  EXIT ;  /* 0x000000000000794d */ /* 0x000fea0003800000 */
.L_x_2431:
[----:B-----5:R-:W0:Y:S02]  /*c7a0*/  F2I.F64.TRUNC R17, R16 ;  /* 0x0000001000117311 */ /* 0x020e24000030d100 */
[----:B0-----:R-:W-:Y:S01]  /*c7b0*/  STG.E desc[UR36][R4.64], R17 ;  /* 0x0000001104007986 */ /* 0x001fe2000c101924 */
[----:B------:R-:W-:Y:S05]  /*c7c0*/  EXIT ;  /* 0x000000000000794d */ /* 0x000fea0003800000 */
.L_x_2430:
[----:B-----5:R-:W0:Y:S02]  /*c7d0*/  F2I.F64.TRUNC R17, R16 ;  /* 0x0000001000117311 */ /* 0x020e24000030d100 */
[----:B0-----:R-:W-:Y:S01]  /*c7e0*/  STG.E.U16 desc[UR36][R4.64], R17 ;  /* 0x0000001104007986 */ /* 0x001fe2000c101524 */
[----:B------:R-:W-:Y:S05]  /*c7f0*/  EXIT ;  /* 0x000000000000794d */ /* 0x000fea0003800000 */
.L_x_2426:
        /* <DEDUP_REMOVED lines=17> */
.L_x_2433:
        /* <DEDUP_REMOVED lines=12> */
.L_x_2432:
        /* <DEDUP_REMOVED lines=18> */
.L_x_2435:
        /* <DEDUP_REMOVED lines=11> */
[----:B------:R-:W-:Y:S01]  /*cba0*/  STG.E desc[UR36][R4.64], R3 ;  /* 0x0000000304007986 */ /* 0x000fe2000c101924 */
[----:B------:R-:W-:Y:S05]  /*cbb0*/  EXIT ;  /* 0x000000000000794d */ /* 0x000fea0003800000 */
.L_x_2434:
[----:B-----5:R-:W-:Y:S01]  /*cbc0*/  STG.E.64 desc[UR36][R4.64], R16 ;  /* 0x0000001004007986 */ /* 0x020fe2000c101b24 */
[----:B------:R-:W-:Y:S05]  /*cbd0*/  EXIT ;  /* 0x000000000000794d */ /* 0x000fea0003800000 */
.L_x_2425:
        /* <DEDUP_REMOVED lines=11> */
[----:B0-----:R-:W-:Y:S01]  /*cc90*/  STG.E.U16 desc[UR36][R4.64], R17 ;  /* 0x0000001104007986 */ /* 0x001fe2000c101524 */
[----:B------:R-:W-:Y:S05]  /*cca0*/  EXIT ;  /* 0x000000000000794d */ /* 0x000fea0003800000 */
.L_x_2439:
        /* <DEDUP_REMOVED lines=25> */
.L_x_2442:
[----:B------:R-:W-:-:S04]  /*ce40*/  SHF.R.U32.HI R3, RZ, 0x18, R7 ;  /* 0x00000018ff037819 */ /* 0x000fc80000011607 */
[----:B------:R-:W-:-:S04]  /*ce50*/  LOP3.LUT R0, R0, 0x80, R3, 0xf8, !PT ;  /* 0x0000008000007812 */ /* 0x000fc800078ef803 */
[----:B------:R-:W-:-:S07]  /*ce60*/  PRMT R2, R0, 0x7610, R2 ;  /* 0x0000761000027816 */ /* 0x000fce0000000002 */
.L_x_2441:
[----:B------:R-:W-:Y:S05]  /*ce70*/  BSYNC.RECONVERGENT B0 ;  /* 0x0000000000007941 */ /* 0x000fea0003800200 */
.L_x_2440:
[----:B------:R-:W-:Y:S01]  /*ce80*/  STG.E.U8 desc[UR36][R4.64], R2 ;  /* 0x0000000204007986 */ /* 0x000fe2000c101124 */
[----:B------:R-:W-:Y:S05]  /*ce90*/  EXIT ;  /* 0x000000000000794d */ /* 0x000fea0003800000 */
.L_x_2438:
        /* <DEDUP_REMOVED lines=25> */
.L_x_2445:
[----:B------:R-:W-:-:S04]  /*d030*/  SHF.R.U32.HI R3, RZ, 0x18, R7 ;  /* 0x00000018ff037819 */ /* 0x000fc80000011607 */
[----:B------:R-:W-:-:S04]  /*d040*/  LOP3.LUT R0, R0, 0x80, R3, 0xf8, !PT ;  /* 0x0000008000007812 */ /* 0x000fc800078ef803 */
[----:B------:R-:W-:-:S07]  /*d050*/  PRMT R2, R0, 0x7610, R2 ;  /* 0x0000761000027816 */ /* 0x000fce0000000002 */
.L_x_2444:
[----:B------:R-:W-:Y:S05]  /*d060*/  BSYNC.RECONVERGENT B0 ;  /* 0x0000000000007941 */ /* 0x000fea0003800200 */
.L_x_2443:
[----:B------:R-:W-:Y:S01]  /*d070*/  STG.E.U8 desc[UR36][R4.64], R2 ;  /* 0x0000000204007986 */ /* 0x000fe2000c101124 */
[----:B------:R-:W-:Y:S05]  /*d080*/  EXIT ;  /* 0x000000000000794d */ /* 0x000fea0003800000 */
.L_x_2437:
        /* <DEDUP_REMOVED lines=30> */
.L_x_2447:
[----:B-----5:R-:W0:Y:S02]  /*d270*/  F2I.U64.F64.TRUNC R16, R16 ;  /* 0x0000001000107311 */ /* 0x020e24000030d800 */
[----:B0-----:R-:W-:Y:S01]  /*d280*/  STG.E.64 desc[UR36][R4.64], R16 ;  /* 0x0000001004007986 */ /* 0x001fe2000c101b24 */
[----:B------:R-:W-:Y:S05]  /*d290*/  EXIT ;  /* 0x000000000000794d */ /* 0x000fea0003800000 */
.L_x_2446:
[----:B-----5:R-:W0:Y:S02]  /*d2a0*/  F2I.U32.F64.TRUNC R17, R16 ;  /* 0x0000001000117311 */ /* 0x020e24000030d000 */
[----:B0-----:R-:W-:Y:S01]  /*d2b0*/  STG.E desc[UR36][R4.64], R17 ;  /* 0x0000001104007986 */ /* 0x001fe2000c101924 */
[----:B------:R-:W-:Y:S05]  /*d2c0*/  EXIT ;  /* 0x000000000000794d */ /* 0x000fea0003800000 */
.L_x_2436:
        /* <DEDUP_REMOVED lines=8> */
[----:B------:R-:W-:Y:S01]  /*d350*/  STG.E.U8 desc[UR36][R4.64], R3 ;  /* 0x0000000304007986 */ /* 0x000fe2000c101124 */
[----:B------:R-:W-:Y:S05]  /*d360*/  EXIT ;  /* 0x000000000000794d */ /* 0x000fea0003800000 */
.L_x_2449:
[----:B------:R-:W-:-:S05]  /*d370*/  CS2R R18, SRZ ;  /* 0x0000000000127805 */ /* 0x000fca000001ff00 */
[----:B-----5:R-:W-:Y:S01]  /*d380*/  STG.E.128 desc[UR36][R4.64], R16 ;  /* 0x0000001004007986 */ /* 0x020fe2000c101d24 */
[----:B------:R-:W-:Y:S05]  /*d390*/  EXIT ;  /* 0x000000000000794d */ /* 0x000fea0003800000 */
.L_x_2448:
[----:B------:R-:W-:-:S13]  /*d3a0*/  ISETP.NE.AND P0, PT, R0, 0xf, PT ;  /* 0x0000000f0000780c */ /* 0x000fda0003f05270 */
[----:B------:R-:W-:Y:S05]  /*d3b0*/  @!P0 BRA `(.L_x_2450) ;  /* 0x0000000400288947 */ /* 0x000fea0003800000 */
[----:B------:R-:W-:-:S13]  /*d3c0*/  ISETP.NE.AND P0, PT, R0, 0x17, PT ;  /* 0x000000170000780c */ /* 0x000fda0003f05270 */
[----:B------:R-:W-:Y:S05]  /*d3d0*/  @!P0 BRA `(.L_x_2451) ;  /* 0x0000000000b08947 */ /* 0x000fea0003800000 */
[----:B------:R-:W-:-:S13]  /*d3e0*/  ISETP.NE.AND P0, PT, R0, 0x18, PT ;  /* 0x000000180000780c */ /* 0x000fda0003f05270 */
[----:B------:R-:W-:Y:S05]  /*d3f0*/  @!P0 BRA `(.L_x_2452) ;  /* 0x0000000000448947 */ /* 0x000fea0003800000 */
.L_x_2429:
        /* <DEDUP_REMOVED lines=16> */
.L_x_2453:
[----:B------:R-:W-:Y:S05]  /*d500*/  EXIT ;  /* 0x000000000000794d */ /* 0x000fea0003800000 */
.L_x_2452:
        /* <DEDUP_REMOVED lines=21> */
.L_x_2455:
[----:B------:R-:W-:Y:S05]  /*d660*/  BSYNC.RECONVERGENT B0 ;  /* 0x0000000000007941 */ /* 0x000fea0003800200 */
.L_x_2454:
[----:B------:R-:W-:-:S05]  /*d670*/  LOP3.LUT R3, R0, 0x80, R3, 0xf8, !PT ;  /* 0x0000008000037812 */ /* 0x000fca00078ef803 */
[----:B------:R-:W-:Y:S01]  /*d680*/  STG.E.U8 desc[UR36][R4.64], R3 ;  /* 0x0000000304007986 */ /* 0x000fe2000c101124 */
[----:B------:R-:W-:Y:S05]  /*d690*/  EXIT ;  /* 0x000000000000794d */ /* 0x000fea0003800000 */
.L_x_2451:
        /* <DEDUP_REMOVED lines=20> */
.L_x_2457:
[----:B------:R-:W-:Y:S01]  /*d7e0*/  IMAD.MOV.U32 R0, RZ, RZ, 0x7f ;  /* 0x0000007fff007424 */ /* 0x000fe200078e00ff */
[----:B------:R-:W-:-:S04]  /*d7f0*/  ISETP.GT.U32.AND P0, PT, R2, 0x7f800000, PT ;  /* 0x7f8000000200780c */ /* 0x000fc80003f04070 */
[----:B------:R-:W-:-:S09]  /*d800*/  SEL R0, R0, 0x7c, P0 ;  /* 0x0000007c00007807 */ /* 0x000fd20000000000 */
.L_x_2458:
[----:B------:R-:W-:Y:S05]  /*d810*/  BSYNC.RECONVERGENT B0 ;  /* 0x0000000000007941 */ /* 0x000fea0003800200 */
.L_x_2456:
[----:B------:R-:W-:-:S04]  /*d820*/  SHF.R.U32.HI R3, RZ, 0x18, R3 ;  /* 0x00000018ff037819 */ /* 0x000fc80000011603 */
[----:B------:R-:W-:-:S05]  /*d830*/  LOP3.LUT R3, R0, 0x80, R3, 0xf8, !PT ;  /* 0x0000008000037812 */ /* 0x000fca00078ef803 */
[----:B------:R-:W-:Y:S01]  /*d840*/  STG.E.U8 desc[UR36][R4.64], R3 ;  /* 0x0000000304007986 */ /* 0x000fe2000c101124 */
[----:B------:R-:W-:Y:S05]  /*d850*/  EXIT ;  /* 0x000000000000794d */ /* 0x000fea0003800000 */
.L_x_2450:
        /* <DEDUP_REMOVED lines=12> */
.L_x_2459:
        /* <DEDUP_REMOVED lines=14> */
.L_x_13825:


//--------------------- .text._ZN2at6native18elementwise_kernelILi128ELi2EZNS0_22gpu_kernel_impl_nocastIZZZNS0_16acos_kernel_cudaERNS_18TensorIteratorBaseEENKUlvE0_clEvENKUlvE_clEvEUldE_EEvS4_RKT_EUliE_EEviT1_ --------------------------
	.section	.text._ZN2at6native18elementwise_kernelILi128ELi2EZNS0_22gpu_kernel_impl_nocastIZZZNS0_16acos_kernel_cudaERNS_18TensorIteratorBaseEENKUlvE0_clEvENKUlvE_clEvEUldE_EEvS4_RKT_EUliE_EEviT1_,"ax",@progbits
	.align	128
        .global         _ZN2at6native18elementwise_kernelILi128ELi2EZNS0_22gpu_kernel_impl_nocastIZZZNS0_16acos_kernel_cudaERNS_18TensorIteratorBaseEENKUlvE0_clEvENKUlvE_clEvEUldE_EEvS4_RKT_EUliE_EEviT1_
        .type           _ZN2at6native18elementwise_kernelILi128ELi2EZNS0_22gpu_kernel_impl_nocastIZZZNS0_16acos_kernel_cudaERNS_18TensorIteratorBaseEENKUlvE0_clEvENKUlvE_clEvEUldE_EEvS4_RKT_EUliE_EEviT1_,@function
        .size           _ZN2at6native18elementwise_kernelILi128ELi2EZNS0_22gpu_kernel_impl_nocastIZZZNS0_16acos_kernel_cudaERNS_18TensorIteratorBaseEENKUlvE0_clEvENKUlvE_clEvEUldE_EEvS4_RKT_EUliE_EEviT1_,(.L_x_13826 - _ZN2at6native18elementwise_kernelILi128ELi2EZNS0_22gpu_kernel_impl_nocastIZZZNS0_16acos_kernel_cudaERNS_18TensorIteratorBaseEENKUlvE0_clEvENKUlvE_clEvEUldE_EEvS4_RKT_EUliE_EEviT1_)
        .other          _ZN2at6native18elementwise_kernelILi128ELi2EZNS0_22gpu_kernel_impl_nocastIZZZNS0_16acos_kernel_cudaERNS_18TensorIteratorBaseEENKUlvE0_clEvENKUlvE_clEvEUldE_EEvS4_RKT_EUliE_EEviT1_,@"STO_CUDA_ENTRY STV_DEFAULT"
_ZN2at6native18elementwise_kernelILi128ELi2EZNS0_22gpu_kernel_impl_nocastIZZZNS0_16acos_kernel_cudaERNS_18TensorIteratorBaseEENKUlvE0_clEvENKUlvE_clEvEUldE_EEvS4_RKT_EUliE_EEviT1_:
.text._ZN2at6native18elementwise_kernelILi128ELi2EZNS0_22gpu_kernel_impl_nocastIZZZNS0_16acos_kernel_cudaERNS_18TensorIteratorBaseEENKUlvE0_clEvENKUlvE_clEvEUldE_EEvS4_RKT_EUliE_EEviT1_:
        /* <DEDUP_REMOVED lines=14> */
[----:B0-----:R-:W2:Y:S02]  /*00e0*/  LDG.E.64 R4, desc[UR6][R4.64] ;  /* 0x0000000604047981 */ /* 0x001ea4000c1e1b00 */
[----:B--2---:R-:W0:Y:S02]  /*00f0*/  DADD R6, -RZ, |R4| ;  /* 0x00000000ff067229 */ /* 0x004e240000000504 */
        /* <DEDUP_REMOVED lines=171> */
.L_x_2463:
        /* <DEDUP_REMOVED lines=95> */
[----:B0-----:R-:W-:Y:S01]  /*11a0*/  @!P0 MOV R6, 0x33145c07 ;  /* 0x33145c0700068802 */ /* 0x001fe20000000f00 */
[----:B------:R-:W-:-:S15]  /*11b0*/  @!P0 IMAD.MOV.U32 R7, RZ, RZ, 0x3c91a626 ;  /* 0x3c91a626ff078424 */ /* 0x000fde00078e00ff */
[----:B------:R-:W-:-:S15]  /*11c0*/  NOP ;  /* 0x0000000000007918 */ /* 0x000fde0000000000 */
[----:B------:R-:W-:-:S15]  /*11d0*/  NOP ;  /* 0x0000000000007918 */ /* 0x000fde0000000000 */
[----:B------:R-:W-:-:S15]  /*11e0*/  NOP ;  /* 0x0000000000007918 */ /* 0x000fde0000000000 */
[----:B------:R-:W-:-:S01]  /*11f0*/  NOP ;  /* 0x0000000000007918 */ /* 0x000fc20000000000 */
[----:B-1----:R0:W1:Y:S02]  /*1200*/  DFMA R8, |R4|, R8, |R4| ;  /* 0x000000080408722b */ /* 0x0020640000000604 */
[----:B0-----:R-:W-:Y:S01]  /*1210*/  @P0 MOV R4, 0x33145c07 ;  /* 0x33145c0700040802 */ /* 0x001fe20000000f00 */
[----:B------:R-:W-:-:S15]  /*1220*/  @P0 IMAD.MOV.U32 R5, RZ, RZ, 0x3c91a626 ;  /* 0x3c91a626ff050424 */ /* 0x000fde00078e00ff */
        /* <DEDUP_REMOVED lines=20> */
.L_x_2464:
[----:B------:R-:W2:Y:S01]  /*1370*/  LDC.64 R6, c[0x0][0x580] ;  /* 0x00016000ff067b82 */ /* 0x000ea20000000a00 */
[----:B------:R-:W-:Y:S01]  /*1380*/  IADD3 R3, PT, PT, R3, 0x80, RZ ;  /* 0x0000008003037810 */ /* 0x000fe20007ffe0ff */
[----:B--2---:R0:W-:Y:S06]  /*1390*/  STG.E.64 desc[UR6][R6.64], R4 ;  /* 0x0000000406007986 */ /* 0x0041ec000c101b06 */
.L_x_2462:
[----:B------:R-:W-:Y:S05]  /*13a0*/  BSYNC.RECONVERGENT B0 ;  /* 0x0000000000007941 */ /* 0x000fea0003800200 */
.L_x_2461:
[----:B------:R-:W-:-:S13]  /*13b0*/  ISETP.GE.AND P0, PT, R3, UR4, PT ;  /* 0x0000000403007c0c */ /* 0x000fda000bf06270 */
[----:B------:R-:W-:Y:S05]  /*13c0*/  @P0 EXIT ;  /* 0x000000000000094d */ /* 0x000fea0003800000 */
[----:B------:R-:W2:Y:S02]  /*13d0*/  LDC.64 R2, c[0x0][0x588] ;  /* 0x00016200ff027b82 */ /* 0x000ea40000000a00 */
[----:B--2---:R-:W0:Y:S02]  /*13e0*/  LDG.E.64 R2, desc[UR6][R2.64] ;  /* 0x0000000602027981 */ /* 0x004e24000c1e1b00 */
[----:B0-----:R-:W0:Y:S02]  /*13f0*/  DADD R4, -RZ, |R2| ;  /* 0x00000000ff047229 */ /* 0x001e240000000502 */
[----:B0-----:R-:W-:-:S13]  /*1400*/  ISETP.GE.AND P0, PT, R5, 0x3fe26666, PT ;  /* 0x3fe266660500780c */ /* 0x001fda0003f06270 */
[----:B------:R-:W-:Y:S05]  /*1410*/  @!P0 BRA `(.L_x_2465) ;  /* 0x0000000800ac8947 */ /* 0x000fea0003800000 */
[----:B-1----:R-:W-:Y:S01]  /*1420*/  IMAD.MOV.U32 R8, RZ, RZ, 0x66faac4b ;  /* 0x66faac4bff087424 */ /* 0x002fe200078e00ff */
[----:B------:R-:W-:Y:S01]  /*1430*/  MOV R9, 0x3ebac2fe ;  /* 0x3ebac2fe00097802 */ /* 0x000fe20000000f00 */
[----:B------:R-:W-:Y:S01]  /*1440*/  UMOV UR4, 0x71155f70 ;  /* 0x71155f7000047882 */ /* 0x000fe20000000000 */
[----:B------:R-:W-:Y:S01]  /*1450*/  UMOV UR5, 0x3ec715b3 ;  /* 0x3ec715b300057882 */ /* 0x000fe20000000000 */
[----:B------:R-:W0:Y:S01]  /*1460*/  DADD R6, -|R2|, 1 ;  /* 0x3ff0000002067429 */ /* 0x000e220000000300 */
[----:B------:R-:W-:Y:S01]  /*1470*/  IMAD.MOV.U32 R10, RZ, RZ, RZ ;  /* 0x000000ffff0a7224 */ /* 0x000fe200078e00ff */
[----:B0-----:R-:W-:-:S15]  /*1480*/  ISETP.GE.AND P0, PT, R7, 0x1, PT ;  /* 0x000000010700780c */ /* 0x001fde0003f06270 */
[----:B------:R-:W-:-:S15]  /*1490*/  NOP ;  /* 0x0000000000007918 */ /* 0x000fde0000000000 */
[----:B------:R-:W-:-:S15]  /*14a0*/  NOP ;  /* 0x0000000000007918 */ /* 0x000fde0000000000 */
[----:B------:R-:W-:-:S15]  /*14b0*/  NOP ;  /* 0x0000000000007918 */ /* 0x000fde0000000000 */
[----:B------:R-:W-:-:S02]  /*14c0*/  NOP ;  /* 0x0000000000007918 */ /* 0x000fc40000000000 */
        /* <DEDUP_REMOVED lines=25> */
[----:B------:R-:W-:Y:S02]  /*1660*/  MOV R8, R6 ;  /* 0x0000000600087202 */ /* 0x000fe40000000f00 */
[----:B------:R-:W0:-:S15]  /*1670*/  MUFU.RSQ64H R11, R9 ;  /* 0x00000009000b7308 */ /* 0x000e1e0000001c00 */
[----:B------:R-:W-:-:S15]  /*1680*/  NOP ;  /* 0x0000000000007918 */ /* 0x000fde0000000000 */
[----:B------:R-:W-:-:S15]  /*1690*/  NOP ;  /* 0x0000000000007918 */ /* 0x000fde0000000000 */
[----:B------:R-:W-:-:S13]  /*16a0*/  NOP ;  /* 0x0000000000007918 */ /* 0x000fda0000000000 */
[----:B-1----:R0:W1:Y:S01]  /*16b0*/  DFMA R18, R6, R12, UR4 ;  /* 0x0000000406127e2b */ /* 0x002062000800000c */
[----:B------:R-:W-:Y:S01]  /*16c0*/  UMOV UR4, 0xc3bca540 ;  /* 0xc3bca54000047882 */ /* 0x000fe20000000000 */
[----:B------:R-:W-:Y:S01]  /*16d0*/  UMOV UR5, 0x3f1c9a88 ;  /* 0x3f1c9a8800057882 */ /* 0x000fe20000000000 */
[----:B0-----:R-:W-:Y:S01]  /*16e0*/  IADD3 R13, PT, PT, R11, -0x100000, RZ ;  /* 0xfff000000b0d7810 */ /* 0x001fe20007ffe0ff */
[----:B------:R-:W-:-:S15]  /*16f0*/  IMAD.MOV.U32 R12, RZ, RZ, RZ ;  /* 0x000000ffff0c7224 */ /* 0x000fde00078e00ff */
        /* <DEDUP_REMOVED lines=108> */
[----:B------:R-:W0:Y:S01]  /*1dc0*/  LDC.64 R8, c[0x0][0x580] ;  /* 0x00016000ff087b82 */ /* 0x000e220000000a00 */
[----:B------:R-:W-:-:S15]  /*1dd0*/  ISETP.GE.AND P0, PT, R3, RZ, PT ;  /* 0x000000ff0300720c */ /* 0x000fde0003f06270 */
[----:B------:R-:W-:-:S15]  /*1de0*/  NOP ;  /* 0x0000000000007918 */ /* 0x000fde0000000000 */
[----:B------:R-:W-:-:S15]  /*1df0*/  NOP ;  /* 0x0000000000007918 */ /* 0x000fde0000000000 */
[----:B------:R-:W-:-:S12]  /*1e00*/  NOP ;  /* 0x0000000000007918 */ /* 0x000fd80000000000 */
[----:B------:R-:W1:Y:S01]  /*1e10*/  DADD R4, R6, -UR4 ;  /* 0x8000000406047e29 */ /* 0x000e620008000000 */
[----:B------:R-:W-:Y:S01]  /*1e20*/  UMOV UR4, 0x54442d18 ;  /* 0x54442d1800047882 */ /* 0x000fe20000000000 */
[----:B------:R-:W-:-:S15]  /*1e30*/  UMOV UR5, 0x400921fb ;  /* 0x400921fb00057882 */ /* 0x000fde0000000000 */
[----:B------:R-:W-:-:S15]  /*1e40*/  NOP ;  /* 0x0000000000007918 */ /* 0x000fde0000000000 */
[----:B------:R-:W-:-:S15]  /*1e50*/  NOP ;  /* 0x0000000000007918 */ /* 0x000fde0000000000 */
[----:B------:R-:W-:-:S15]  /*1e60*/  NOP ;  /* 0x0000000000007918 */ /* 0x000fde0000000000 */
[----:B------:R-:W-:-:S02]  /*1e70*/  NOP ;  /* 0x0000000000007918 */ /* 0x000fc40000000000 */
[----:B-1----:R-:W1:Y:S02]  /*1e80*/  DADD R4, -R4, UR4 ;  /* 0x0000000404047e29 */ /* 0x002e640008000100 */
[----:B-1----:R-:W-:Y:S02]  /*1e90*/  FSEL R2, R4, R6, !P0 ;  /* 0x0000000604027208 */ /* 0x002fe40004000000 */
[----:B------:R-:W-:-:S05]  /*1ea0*/  FSEL R3, R5, R7, !P0 ;  /* 0x0000000705037208 */ /* 0x000fca0004000000 */
[----:B0-----:R-:W-:Y:S01]  /*1eb0*/  STG.E.64 desc[UR6][R8.64], R2 ;  /* 0x0000000208007986 */ /* 0x001fe2000c101b06 */
[----:B------:R-:W-:Y:S05]  /*1ec0*/  EXIT ;  /* 0x000000000000794d */ /* 0x000fea0003800000 */
.L_x_2465:
        /* <DEDUP_REMOVED lines=87> */
[----:B0-----:R-:W0:-:S15]  /*2440*/  DFMA R6, R4, R6, UR4 ;  /* 0x0000000404067e2b */ /* 0x001e1e0008000006 */
[----:B------:R-:W-:-:S15]  /*2450*/  NOP ;  /* 0x0000000000007918 */ /* 0x000fde0000000000 */
[----:B------:R-:W-:-:S15]  /*2460*/  NOP ;  /* 0x0000000000007918 */ /* 0x000fde0000000000 */
[----:B------:R-:W-:-:S15]  /*2470*/  NOP ;  /* 0x0000000000007918 */ /* 0x000fde0000000000 */
[----:B------:R-:W-:-:S04]  /*2480*/  NOP ;  /* 0x0000000000007918 */ /* 0x000fc80000000000 */
[----:B0-----:R-:W0:-:S15]  /*2490*/  DMUL R6, R4, R6 ;  /* 0x0000000604067228 */ /* 0x001e1e0000000000 */
[----:B------:R-:W-:-:S15]  /*24a0*/  NOP ;  /* 0x0000000000007918 */ /* 0x000fde0000000000 */
[----:B------:R-:W-:-:S15]  /*24b0*/  NOP ;  /* 0x0000000000007918 */ /* 0x000fde0000000000 */
[----:B------:R-:W-:-:S15]  /*24c0*/  NOP ;  /* 0x0000000000007918 */ /* 0x000fde0000000000 */
[----:B------:R-:W-:-:S04]  /*24d0*/  NOP ;  /* 0x0000000000007918 */ /* 0x000fc80000000000 */
[----:B0-----:R0:W2:Y:S02]  /*24e0*/  DFMA R6, |R2|, R6, |R2| ;  /* 0x000000060206722b */ /* 0x0010a40000000602 */
[----:B0-2---:R-:W-:Y:S05]  /*24f0*/  @!P0 BRA `(.L_x_2466) ;  /* 0x0000000000348947 */ /* 0x005fea0003800000 */
[----:B------:R-:W0:Y:S01]  /*2500*/  LDC.64 R2, c[0x0][0x580] ;  /* 0x00016000ff027b82 */ /* 0x000e220000000a00 */
[----:B------:R-:W-:Y:S01]  /*2510*/  UMOV UR4, 0x33145c07 ;  /* 0x33145c0700047882 */ /* 0x000fe20000000000 */
[----:B------:R-:W-:Y:S02]  /*2520*/  UMOV UR5, 0x3c91a626 ;  /* 0x3c91a62600057882 */ /* 0x000fe40000000000 */
[----:B------:R-:W2:Y:S01]  /*2530*/  DADD R6, R6, -UR4 ;  /* 0x8000000406067e29 */ /* 0x000ea20008000000 */
[----:B------:R-:W-:Y:S01]  /*2540*/  UMOV UR4, 0x54442d18 ;  /* 0x54442d1800047882 */ /* 0x000fe20000000000 */
[----:B------:R-:W-:-:S15]  /*2550*/  UMOV UR5, 0x3ff921fb ;  /* 0x3ff921fb00057882 */ /* 0x000fde0000000000 */
[----:B------:R-:W-:-:S15]  /*2560*/  NOP ;  /* 0x0000000000007918 */ /* 0x000fde0000000000 */
[----:B------:R-:W-:-:S15]  /*2570*/  NOP ;  /* 0x0000000000007918 */ /* 0x000fde0000000000 */
[----:B------:R-:W-:-:S15]  /*2580*/  NOP ;  /* 0x0000000000007918 */ /* 0x000fde0000000000 */
[----:B------:R-:W-:-:S02]  /*2590*/  NOP ;  /* 0x0000000000007918 */ /* 0x000fc40000000000 */
[----:B--2---:R-:W0:Y:S02]  /*25a0*/  DADD R6, -R6, UR4 ;  /* 0x0000000406067e29 */ /* 0x004e240008000100 */
[----:B0-----:R-:W-:Y:S01]  /*25b0*/  STG.E.64 desc[UR6][R2.64], R6 ;  /* 0x0000000602007986 */ /* 0x001fe2000c101b06 */
[----:B------:R-:W-:Y:S05]  /*25c0*/  EXIT ;  /* 0x000000000000794d */ /* 0x000fea0003800000 */
.L_x_2466:
[----:B------:R-:W0:Y:S01]  /*25d0*/  LDC.64 R2, c[0x0][0x580] ;  /* 0x00016000ff027b82 */ /* 0x000e220000000a00 */
[----:B------:R-:W-:Y:S01]  /*25e0*/  UMOV UR4, 0x33145c07 ;  /* 0x33145c0700047882 */ /* 0x000fe20000000000 */
[----:B------:R-:W-:Y:S02]  /*25f0*/  UMOV UR5, 0x3c91a626 ;  /* 0x3c91a62600057882 */ /* 0x000fe40000000000 */
[----:B------:R-:W2:Y:S01]  /*2600*/  DADD R6, R6, UR4 ;  /* 0x0000000406067e29 */ /* 0x000ea20008000000 */
[----:B------:R-:W-:Y:S01]  /*2610*/  UMOV UR4, 0x54442d18 ;  /* 0x54442d1800047882 */ /* 0x000fe20000000000 */
[----:B------:R-:W-:-:S15]  /*2620*/  UMOV UR5, 0x3ff921fb ;  /* 0x3ff921fb00057882 */ /* 0x000fde0000000000 */
[----:B------:R-:W-:-:S15]  /*2630*/  NOP ;  /* 0x0000000000007918 */ /* 0x000fde0000000000 */
[----:B------:R-:W-:-:S15]  /*2640*/  NOP ;  /* 0x0000000000007918 */ /* 0x000fde0000000000 */
[----:B------:R-:W-:-:S15]  /*2650*/  NOP ;  /* 0x0000000000007918 */ /* 0x000fde0000000000 */
[----:B------:R-:W-:-:S02]  /*2660*/  NOP ;  /* 0x0000000000007918 */ /* 0x000fc40000000000 */
[----:B--2---:R-:W0:Y:S02]  /*2670*/  DADD R6, R6, UR4 ;  /* 0x0000000406067e29 */ /* 0x004e240008000000 */
[----:B0-----:R-:W-:Y:S01]  /*2680*/  STG.E.64 desc[UR6][R2.64], R6 ;  /* 0x0000000602007986 */ /* 0x001fe2000c101b06 */
[----:B------:R-:W-:Y:S05]  /*2690*/  EXIT ;  /* 0x000000000000794d */ /* 0x000fea0003800000 */
.L_x_2460:
        /* <DEDUP_REMOVED lines=8> */
[----:B------:R-:W-:Y:S01]  /*2720*/  MOV R5, R3 ;  /* 0x0000000300057202 */ /* 0x000fe20000000f00 */
[----:B------:R-:W-:Y:S01]  /*2730*/  IMAD.MOV.U32 R4, RZ, RZ, RZ ;  /* 0x000000ffff047224 */ /* 0x000fe200078e00ff */
[----:B------:R-:W-:Y:S01]  /*2740*/  ISETP.NE.AND P0, PT, R2, RZ, PT ;  /* 0x000000ff0200720c */ /* 0x000fe20003f05270 */
[----:B------:R-:W1:Y:S01]  /*2750*/  LDCU UR5, c[0x0][0x38c] ;  /* 0x00007180ff0577ac */ /* 0x000e620008000800 */
        /* <DEDUP_REMOVED lines=9> */
[----:B------:R-:W-:Y:S01]  /*27f0*/  IMAD.MOV.U32 R6, RZ, RZ, RZ ;  /* 0x000000ffff067224 */ /* 0x000fe200078e00ff */
        /* <DEDUP_REMOVED lines=16> */
[----:B------:R-:W-:-:S05]  /*2900*/  SHF.R.U32.HI R7, RZ, UR9, R6 ;  /* 0x00000009ff077c19 */ /* 0x000fca0008011606 */
[----:B------:R-:W-:-:S04]  /*2910*/  IMAD.MOV R8, RZ, RZ, -R7 ;  /* 0x000000ffff087224 */ /* 0x000fc800078e0a07 */
        /* <DEDUP_REMOVED lines=17> */
[----:B------:R-:W-:Y:S01]  /*2a30*/  IMAD.MOV.U32 R8, RZ, RZ, RZ ;  /* 0x000000ffff087224 */ /* 0x000fe200078e00ff */
        /* <DEDUP_REMOVED lines=16> */
[----:B-1----:R-:W-:-:S05]  /*2b40*/  SHF.R.U32.HI R9, RZ, UR5, R8 ;  /* 0x00000005ff097c19 */ /* 0x002fca0008011608 */
[----:B------:R-:W-:-:S04]  /*2b50*/  IMAD.MOV R6, RZ, RZ, -R9 ;  /* 0x000000ffff067224 */ /* 0x000fc800078e0a09 */
        /* <DEDUP_REMOVED lines=216> */
[----:B-1----:R-:W-:Y:S01]  /*38e0*/  SHF.R.U32.HI R11, RZ, UR5, R10 ;  /* 0x00000005ff0b7c19 */ /* 0x002fe2000801160a */
[----:B------:R-:W-:-:S03]  /*38f0*/  @P0 IMAD.MOV.U32 R10, RZ, RZ, RZ ;  /* 0x000000ffff0a0224 */ /* 0x000fc600078e00ff */
        /* <DEDUP_REMOVED lines=11> */
.L_x_2469:
[----:B------:R-:W0:Y:S02]  /*39b0*/  LDCU.64 UR8, c[0x0][0x588] ;  /* 0x0000b100ff0877ac */ /* 0x000e240008000a00 */
[----:B0-----:R-:W-:-:S05]  /*39c0*/  IADD3 R6, P0, PT, R4, UR8, RZ ;  /* 0x0000000804067c10 */ /* 0x001fca000ff1e0ff */
[----:B------:R-:W-:-:S06]  /*39d0*/  IMAD.X R7, RZ, RZ, UR9, P0 ;  /* 0x00000009ff077e24 */ /* 0x000fcc00080e06ff */
[----:B------:R-:W2:Y:S01]  /*39e0*/  LDG.E.64 R6, desc[UR6][R6.64] ;  /* 0x0000000606067981 */ /* 0x000ea2000c1e1b00 */
[----:B------:R-:W-:Y:S01]  /*39f0*/  BSSY.RECONVERGENT B1, `(.L_x_2470) ;  /* 0x0000129000017945 */ /* 0x000fe20003800200 */
[----:B--2---:R-:W0:Y:S02]  /*3a00*/  DADD R8, -RZ, |R6| ;  /* 0x00000000ff087229 */ /* 0x004e240000000506 */
[----:B0-----:R-:W-:-:S13]  /*3a10*/  ISETP.GT.AND P0, PT, R9, 0x3fe26665, PT ;  /* 0x3fe266650900780c */ /* 0x001fda0003f04270 */
[----:B------:R-:W-:Y:S05]  /*3a20*/  @P0 BRA `(.L_x_2471) ;  /* 0x0000000400f40947 */ /* 0x000fea0003800000 */
[----:B------:R-:W-:Y:S01]  /*3a30*/  MOV R10, 0x180754af ;  /* 0x180754af000a7802 */ /* 0x000fe20000000f00 */
[----:B------:R-:W-:Y:S01]  /*3a40*/  UMOV UR8, 0xdc1895e9 ;  /* 0xdc1895e900087882 */ /* 0x000fe20000000000 */
[----:B------:R-:W-:Y:S01]  /*3a50*/  MOV R11, 0x3fb3823b ;  /* 0x3fb3823b000b7802 */ /* 0x000fe20000000f00 */
        /* <DEDUP_REMOVED lines=98> */
[----:B-1----:R0:W1:Y:S02]  /*4080*/  DFMA R10, |R6|, R10, |R6| ;  /* 0x0000000a060a722b */ /* 0x0020640000000606 */
[----:B0-----:R-:W-:Y:S01]  /*4090*/  @!P0 IMAD.MOV.U32 R6, RZ, RZ, 0x33145c07 ;  /* 0x33145c07ff068424 */ /* 0x001fe200078e00ff */
[----:B------:R-:W-:-:S15]  /*40a0*/  @!P0 MOV R7, 0x3c91a626 ;  /* 0x3c91a62600078802 */ /* 0x000fde0000000f00 */
        /* <DEDUP_REMOVED lines=21> */
.L_x_2471:
[----:B------:R-:W-:Y:S01]  /*4200*/  MOV R12, 0x66faac4b ;  /* 0x66faac4b000c7802 */ /* 0x000fe20000000f00 */
[----:B------:R-:W-:Y:S01]  /*4210*/  UMOV UR8, 0x71155f70 ;  /* 0x71155f7000087882 */ /* 0x000fe20000000000 */
[----:B------:R-:W-:Y:S01]  /*4220*/  MOV R13, 0x3ebac2fe ;  /* 0x3ebac2fe000d7802 */ /* 0x000fe20000000f00 */
        /* <DEDUP_REMOVED lines=38> */
[----:B-1----:R0:W-:Y:S01]  /*4490*/  DFMA R22, R10, R14, UR8 ;  /* 0x000000080a167e2b */ /* 0x0021e2000800000e */
[----:B------:R-:W-:Y:S01]  /*44a0*/  UMOV UR8, 0xc3bca540 ;  /* 0xc3bca54000087882 */ /* 0x000fe20000000000 */
[----:B0-----:R-:W-:Y:S01]  /*44b0*/  VIADD R15, R21, 0xfff00000 ;  /* 0xfff00000150f7836 */ /* 0x001fe20000000000 */
[----:B------:R-:W-:Y:S01]  /*44c0*/  MOV R14, RZ ;  /* 0x000000ff000e7202 */ /* 0x000fe20000000f00 */
[----:B------:R-:W-:-:S15]  /*44d0*/  UMOV UR9, 0x3f1c9a88 ;  /* 0x3f1c9a8800097882 */ /* 0x000fde0000000000 */
[----:B------:R-:W-:-:S15]  /*44e0*/  NOP ;  /* 0x0000000000007918 */ /* 0x000fde0000000000 */
[----:B------:R-:W-:-:S15]  /*44f0*/  NOP ;  /* 0x0000000000007918 */ /* 0x000fde0000000000 */
[----:B------:R-:W-:-:S15]  /*4500*/  NOP ;  /* 0x0000000000007918 */ /* 0x000fde0000000000 */
        /* <DEDUP_REMOVED lines=43> */
[----:B------:R-:W0:-:S15]  /*47c0*/  DFMA R20, R20, -R16, 1 ;  /* 0x3ff000001414742b */ /* 0x000e1e0000000810 */
        /* <DEDUP_REMOVED lines=75> */
.L_x_2472:
[----:B------:R-:W-:Y:S05]  /*4c80*/  BSYNC.RECONVERGENT B1 ;  /* 0x0000000000017941 */ /* 0x000fea0003800200 */
.L_x_2470:
[----:B------:R-:W0:Y:S01]  /*4c90*/  LDCU.64 UR8, c[0x0][0x580] ;  /* 0x0000b000ff0877ac */ /* 0x000e220008000a00 */
[----:B------:R-:W-:Y:S02]  /*4ca0*/  IADD3 R3, PT, PT, R3, 0x80, RZ ;  /* 0x0000008003037810 */ /* 0x000fe40007ffe0ff */
[----:B0-----:R-:W-:-:S05]  /*4cb0*/  IADD3 R4, P0, PT, R5, UR8, RZ ;  /* 0x0000000805047c10 */ /* 0x001fca000ff1e0ff */
[----:B------:R-:W-:-:S05]  /*4cc0*/  IMAD.X R5, RZ, RZ, UR9, P0 ;  /* 0x00000009ff057e24 */ /* 0x000fca00080e06ff */
[----:B------:R0:W-:Y:S03]  /*4cd0*/  STG.E.64 desc[UR6][R4.64], R6 ;  /* 0x0000000604007986 */ /* 0x0001e6000c101b06 */
.L_x_2468:
[----:B------:R-:W-:Y:S05]  /*4ce0*/  BSYNC.RECONVERGENT B0 ;  /* 0x0000000000007941 */ /* 0x000fea0003800200 */
.L_x_2467:
[----:B------:R-:W-:-:S13]  /*4cf0*/  ISETP.GE.AND P0, PT, R3, UR4, PT ;  /* 0x0000000403007c0c */ /* 0x000fda000bf06270 */
[----:B------:R-:W-:Y:S05]  /*4d00*/  @P0 EXIT ;  /* 0x000000000000094d */ /* 0x000fea0003800000 */
[----:B------:R-:W1:Y:S01]  /*4d10*/  LDCU.64 UR4, c[0x0][0x390] ;  /* 0x00007200ff0477ac */ /* 0x000e620008000a00 */
[----:B0-----:R-:W-:Y:S01]  /*4d20*/  MOV R4, RZ ;  /* 0x000000ff00047202 */ /* 0x001fe20000000f00 */
[----:B------:R-:W-:Y:S01]  /*4d30*/  IMAD.MOV.U32 R5, RZ, RZ, R3 ;  /* 0x000000ffff057224 */ /* 0x000fe200078e0003 */
[----:B------:R-:W-:Y:S01]  /*4d40*/  ISETP.NE.AND P0, PT, R2, RZ, PT ;  /* 0x000000ff0200720c */ /* 0x000fe20003f05270 */
[----:B------:R-:W0:Y:S01]  /*4d50*/  LDCU UR8, c[0x0][0x38c] ;  /* 0x00007180ff0877ac */ /* 0x000e220008000800 */
        /* <DEDUP_REMOVED lines=281> */
[----:B------:R-:W-:-:S05]  /*5ef0*/  @P0 MOV R8, RZ ;  /* 0x000000ff00080202 */ /* 0x000fca0000000f00 */
[----:B------:R-:W3:Y:S01]  /*5f00*/  @P0 LDC.64 R12, c[0x0][0x578] ;  /* 0x00015e00ff0c0b82 */ /* 0x000ee20000000a00 */
[----:B------:R-:W-:-:S04]  /*5f10*/  IMAD.MOV R6, RZ, RZ, -R9 ;  /* 0x000000ffff067224 */ /* 0x000fc800078e0a09 */
        /* <DEDUP_REMOVED lines=9> */
.L_x_2473:
[----:B------:R-:W0:Y:S02]  /*5fb0*/  LDCU.128 UR8, c[0x0][0x580] ;  /* 0x0000b000ff0877ac */ /* 0x000e240008000c00 */
[----:B0-----:R-:W-:-:S04]  /*5fc0*/  IADD3 R2, P0, PT, R2, UR10, RZ ;  /* 0x0000000a02027c10 */ /* 0x001fc8000ff1e0ff */
[----:B------:R-:W-:-:S06]  /*5fd0*/  IADD3.X R3, PT, PT, RZ, UR11, RZ, P0, !PT ;  /* 0x0000000bff037c10 */ /* 0x000fcc00087fe4ff */
[----:B------:R-:W2:Y:S01]  /*5fe0*/  LDG.E.64 R2, desc[UR6][R2.64] ;  /* 0x0000000602027981 */ /* 0x000ea2000c1e1b00 */
[----:B------:R-:W-:Y:S01]  /*5ff0*/  IADD3 R4, P1, PT, R5, UR8, RZ ;  /* 0x0000000805047c10 */ /* 0x000fe2000ff3e0ff */
[----:B------:R-:W-:Y:S04]  /*6000*/  BSSY.RECONVERGENT B0, `(.L_x_2474) ;  /* 0x0000129000007945 */ /* 0x000fe80003800200 */
[----:B------:R-:W-:Y:S01]  /*6010*/  IMAD.X R5, RZ, RZ, UR9, P1 ;  /* 0x00000009ff057e24 */ /* 0x000fe200088e06ff */
[----:B--2---:R-:W0:Y:S02]  /*6020*/  DADD R6, -RZ, |R2| ;  /* 0x00000000ff067229 */ /* 0x004e240000000502 */
[----:B0-----:R-:W-:-:S13]  /*6030*/  ISETP.GE.AND P0, PT, R7, 0x3fe26666, PT ;  /* 0x3fe266660700780c */ /* 0x001fda0003f06270 */
[----:B------:R-:W-:Y:S05]  /*6040*/  @!P0 BRA `(.L_x_2475) ;  /* 0x0000000800a48947 */ /* 0x000fea0003800000 */
        /* <DEDUP_REMOVED lines=169> */
.L_x_2475:
[----:B------:R-:W-:Y:S01]  /*6ae0*/  IMAD.MOV.U32 R8, RZ, RZ, 0x180754af ;  /* 0x180754afff087424 */ /* 0x000fe200078e00ff */
[----:B------:R-:W-:Y:S01]  /*6af0*/  MOV R9, 0x3fb3823b ;  /* 0x3fb3823b00097802 */ /* 0x000fe20000000f00 */
        /* <DEDUP_REMOVED lines=93> */
[----:B0-----:R-:W-:Y:S02]  /*70d0*/  @!P0 MOV R6, 0x33145c07 ;  /* 0x33145c0700068802 */ /* 0x001fe40000000f00 */
[----:B------:R-:W-:-:S15]  /*70e0*/  @!P0 MOV R7, 0x3c91a626 ;  /* 0x3c91a62600078802 */ /* 0x000fde0000000f00 */
[----:B------:R-:W-:-:S15]  /*70f0*/  NOP ;  /* 0x0000000000007918 */ /* 0x000fde0000000000 */
[----:B------:R-:W-:-:S15]  /*7100*/  NOP ;  /* 0x0000000000007918 */ /* 0x000fde0000000000 */
[----:B------:R-:W-:-:S15]  /*7110*/  NOP ;  /* 0x0000000000007918 */ /* 0x000fde0000000000 */
        /* <DEDUP_REMOVED lines=23> */
.L_x_2476:
[----:B------:R-:W-:Y:S05]  /*7290*/  BSYNC.RECONVERGENT B0 ;  /* 0x0000000000007941 */ /* 0x000fea0003800200 */
.L_x_2474:
[----:B--2---:R-:W-:Y:S01]  /*72a0*/  STG.E.64 desc[UR6][R4.64], R2 ;  /* 0x0000000204007986 */ /* 0x004fe2000c101b06 */
[----:B------:R-:W-:Y:S05]  /*72b0*/  EXIT ;  /* 0x000000000000794d */ /* 0x000fea0003800000 */
.L_x_2477:
        /* <DEDUP_REMOVED lines=12> */
.L_x_13826:


//--------------------- .text._ZN2at6native27unrolled_elementwise_kernelIZZZNS0_16acos_kernel_cudaERNS_18TensorIteratorBaseEENKUlvE0_clEvENKUlvE_clEvEUldE_St5arrayIPcLm2EELi4E23TrivialOffsetCalculatorILi1EjESB_NS0_6memory15LoadWithoutCastENSC_16StoreWithoutCastEEEviT_T0_T2_T3_T4_T5_ --------------------------
	.section	.text._ZN2at6native27unrolled_elementwise_kernelIZZZNS0_16acos_kernel_cudaERNS_18TensorIteratorBaseEENKUlvE0_clEvENKUlvE_clEvEUldE_St5arrayIPcLm2EELi4E23TrivialOffsetCalculatorILi1EjESB_NS0_6memory15LoadWithoutCastENSC_16StoreWithoutCastEEEviT_T0_T2_T3_T4_T5_,"ax",@progbits
	.align	128
        .global         _ZN2at6native27unrolled_elementwise_kernelIZZZNS0_16acos_kernel_cudaERNS_18TensorIteratorBaseEENKUlvE0_clEvENKUlvE_clEvEUldE_St5arrayIPcLm2EELi4E23TrivialOffsetCalculatorILi1EjESB_NS0_6memory15LoadWithoutCastENSC_16StoreWithoutCastEEEviT_T0_T2_T3_T4_T5_
        .type           _ZN2at6native27unrolled_elementwise_kernelIZZZNS0_16acos_kernel_cudaERNS_18TensorIteratorBaseEENKUlvE0_clEvENKUlvE_clEvEUldE_St5arrayIPcLm2EELi4E23TrivialOffsetCalculatorILi1EjESB_NS0_6memory15LoadWithoutCastENSC_16StoreWithoutCastEEEviT_T0_T2_T3_T4_T5_,@function
        .size           _ZN2at6native27unrolled_elementwise_kernelIZZZNS0_16acos_kernel_cudaERNS_18TensorIteratorBaseEENKUlvE0_clEvENKUlvE_clEvEUldE_St5arrayIPcLm2EELi4E23TrivialOffsetCalculatorILi1EjESB_NS0_6memory15LoadWithoutCastENSC_16StoreWithoutCastEEEviT_T0_T2_T3_T4_T5_,(.L_x_13827 - _ZN2at6native27unrolled_elementwise_kernelIZZZNS0_16acos_kernel_cudaERNS_18TensorIteratorBaseEENKUlvE0_clEvENKUlvE_clEvEUldE_St5arrayIPcLm2EELi4E23TrivialOffsetCalculatorILi1EjESB_NS0_6memory15LoadWithoutCastENSC_16StoreWithoutCastEEEviT_T0_T2_T3_T4_T5_)
        .other          _ZN2at6native27unrolled_elementwise_kernelIZZZNS0_16acos_kernel_cudaERNS_18TensorIteratorBaseEENKUlvE0_clEvENKUlvE_clEvEUldE_St5arrayIPcLm2EELi4E23TrivialOffsetCalculatorILi1EjESB_NS0_6memory15LoadWithoutCastENSC_16StoreWithoutCastEEEviT_T0_T2_T3_T4_T5_,@"STO_CUDA_ENTRY STV_DEFAULT"
_ZN2at6native27unrolled_elementwise_kernelIZZZNS0_16acos_kernel_cudaERNS_18TensorIteratorBaseEENKUlvE0_clEvENKUlvE_clEvEUldE_St5arrayIPcLm2EELi4E23TrivialOffsetCalculatorILi1EjESB_NS0_6memory15LoadWithoutCastENSC_16StoreWithoutCastEEEviT_T0_T2_T3_T4_T5_:
.text._ZN2at6native27unrolled_elementwise_kernelIZZZNS0_16acos_kernel_cudaERNS_18TensorIteratorBaseEENKUlvE0_clEvENKUlvE_clEvEUldE_St5arrayIPcLm2EELi4E23TrivialOffsetCalculatorILi1EjESB_NS0_6memory15LoadWithoutCastENSC_16StoreWithoutCastEEEviT_T0_T2_T3_T4_T5_:
[----:B------:R-:W-:Y:S01]  /*0000*/  LDC R1, c[0x0][0x37c] ;  /* 0x0000df00ff017b82 */ /* 0x000fe20000000800 */
[----:B------:R-:W0:Y:S07]  /*0010*/  S2R R0, SR_CTAID.X ;  /* 0x0000000000007919 */ /* 0x000e2e0000002500 */
[----:B------:R-:W0:Y:S01]  /*0020*/  LDC R3, c[0x0][0x380] ;  /* 0x0000e000ff037b82 */ /* 0x000e220000000800 */
[----:B------:R-:W1:Y:S01]  /*0030*/  LDCU.64 UR4, c[0x0][0x358] ;  /* 0x00006b00ff0477ac */ /* 0x000e620008000a00 */
[----:B------:R-:W2:Y:S01]  /*0040*/  S2R R7, SR_TID.X ;  /* 0x0000000000077919 */ /* 0x000ea20000002100 */
[----:B0-----:R-:W-:-:S02]  /*0050*/  IMAD R8, R0, -0x200, R3 ;  /* 0xfffffe0000087824 */ /* 0x001fc400078e0203 */
[----:B--2---:R-:W-:-:S03]  /*0060*/  IMAD.MOV.U32 R9, RZ, RZ, R7 ;  /* 0x000000ffff097224 */ /* 0x004fc600078e0007 */
[----:B------:R-:W-:-:S13]  /*0070*/  ISETP.GE.AND P0, PT, R7, R8, PT ;  /* 0x000000080700720c */ /* 0x000fda0003f06270 */
[----:B------:R-:W-:Y:S01]  /*0080*/  @!P0 VIADD R7, R9, 0x80 ;  /* 0x0000008009078836 */ /* 0x000fe20000000000 */
[----:B------:R-:W0:Y:S01]  /*0090*/  @!P0 LDC.64 R10, c[0x0][0x390] ;  /* 0x0000e400ff0a8b82 */ /* 0x000e220000000a00 */
[----:B------:R-:W-:-:S03]  /*00a0*/  @!P0 IMAD R13, R0, 0x200, R9 ;  /* 0x00000200000d8824 */ /* 0x000fc600078e0209 */
[----:B------:R-:W-:-:S13]  /*00b0*/  ISETP.GE.AND P1, PT, R7, R8, PT ;  /* 0x000000080700720c */ /* 0x000fda0003f26270 */
[----:B------:R-:W-:Y:S01]  /*00c0*/  @!P1 IMAD R17, R0, 0x200, R7 ;  /* 0x0000020000119824 */ /* 0x000fe200078e0207 */
[----:B------:R-:W2:Y:S01]  /*00d0*/  @!P1 LDC.64 R14, c[0x0][0x390] ;  /* 0x0000e400ff0e9b82 */ /* 0x000ea20000000a00 */
[----:B------:R-:W-:-:S05]  /*00e0*/  @!P1 VIADD R7, R7, 0x80 ;  /* 0x0000008007079836 */ /* 0x000fca0000000000 */
[----:B------:R-:W-:Y:S01]  /*00f0*/  ISETP.GE.AND P3, PT, R7, R8, PT ;  /* 0x000000080700720c */ /* 0x000fe20003f66270 */
[----:B0-----:R-:W-:Y:S01]  /*0100*/  @!P0 IMAD.WIDE.U32 R10, R13, 0x8, R10 ;  /* 0x000000080d0a8825 */ /* 0x001fe200078e000a */
[----:B------:R-:W-:-:S11]  /*0110*/  CS2R R12, SRZ ;  /* 0x00000000000c7805 */ /* 0x000fd6000001ff00 */
[----:B------:R-:W-:Y:S01]  /*0120*/  @!P3 IMAD R19, R0, 0x200, R7 ;  /* 0x000002000013b824 */ /* 0x000fe200078e0207 */
[----:B------:R-:W-:Y:S01]  /*0130*/  @!P3 IADD3 R7, PT, PT, R7, 0x80, RZ ;  /* 0x000000800707b810 */ /* 0x000fe20007ffe0ff */
[----:B------:R-:W0:Y:S03]  /*0140*/  @!P3 LDC.64 R4, c[0x0][0x390] ;  /* 0x0000e400ff04bb82 */ /* 0x000e260000000a00 */
[----:B------:R-:W-:Y:S01]  /*0150*/  ISETP.GE.AND P2, PT, R7, R8, PT ;  /* 0x000000080700720c */ /* 0x000fe20003f46270 */
[----:B--2---:R-:W-:-:S05]  /*0160*/  @!P1 IMAD.WIDE.U32 R14, R17, 0x8, R14 ;  /* 0x00000008110e9825 */ /* 0x004fca00078e000e */
[----:B-1----:R1:W5:Y:S07]  /*0170*/  @!P1 LDG.E.64 R12, desc[UR4][R14.64] ;  /* 0x000000040e0c9981 */ /* 0x00236e000c1e1b00 */
[----:B------:R-:W2:Y:S01]  /*0180*/  @!P2 LDC.64 R2, c[0x0][0x390] ;  /* 0x0000e400ff02ab82 */ /* 0x000ea20000000a00 */
[----:B------:R-:W-:Y:S02]  /*0190*/  @!P2 IMAD R7, R0, 0x200, R7 ;  /* 0x000002000007a824 */ /* 0x000fe400078e0207 */
[----:B0-----:R-:W-:Y:S01]  /*01a0*/  @!P3 IMAD.WIDE.U32 R18, R19, 0x8, R4 ;  /* 0x000000081312b825 */ /* 0x001fe200078e0004 */
[----:B------:R-:W-:-:S03]  /*01b0*/  CS2R R4, SRZ ;  /* 0x0000000000047805 */ /* 0x000fc6000001ff00 */
[----:B--2---:R-:W-:Y:S01]  /*01c0*/  @!P2 IMAD.WIDE.U32 R16, R7, 0x8, R2 ;  /* 0x000000080710a825 */ /* 0x004fe200078e0002 */
[----:B------:R-:W-:Y:S02]  /*01d0*/  CS2R R2, SRZ ;  /* 0x0000000000027805 */ /* 0x000fe4000001ff00 */
[----:B------:R-:W-:Y:S02]  /*01e0*/  CS2R R6, SRZ ;  /* 0x0000000000067805 */ /* 0x000fe4000001ff00 */
[----:B------:R1:W5:Y:S04]  /*01f0*/  @!P2 LDG.E.64 R4, desc[UR4][R16.64] ;  /* 0x000000041004a981 */ /* 0x000368000c1e1b00 */
[----:B------:R1:W5:Y:S04]  /*0200*/  @!P3 LDG.E.64 R2, desc[UR4][R18.64] ;  /* 0x000000041202b981 */ /* 0x000368000c1e1b00 */
[----:B------:R1:W5:Y:S01]  /*0210*/  @!P0 LDG.E.64 R6, desc[UR4][R10.64] ;  /* 0x000000040a068981 */ /* 0x000362000c1e1b00 */
[----:B------:R-:W-:Y:S01]  /*0220*/  ISETP.GE.AND P0, PT, R9, R8, PT ;  /* 0x000000080900720c */ /* 0x000fe20003f06270 */
[----:B------:R-:W-:-:S12]  /*0230*/  BSSY.RECONVERGENT B0, `(.L_x_2478) ;  /* 0x0000129000007945 */ /* 0x000fd80003800200 */
[----:B-1----:R-:W-:Y:S05]  /*0240*/  @P0 BRA `(.L_x_2479) ;  /* 0x00000010009c0947 */ /* 0x002fea0003800000 */
[----:B-----5:R-:W0:Y:S02]  /*0250*/  DADD R10, -RZ, |R6| ;  /* 0x00000000ff0a7229 */ /* 0x020e240000000506 */
[----:B0-----:R-:W-:-:S13]  /*0260*/  ISETP.GT.AND P1, PT, R11, 0x3fe26665, PT ;  /* 0x3fe266650b00780c */ /* 0x001fda0003f24270 */
[----:B------:R-:W-:Y:S05]  /*0270*/  @P1 BRA `(.L_x_2480) ;  /* 0x0000000400f01947 */ /* 0x000fea0003800000 */
[----:B------:R-:W-:Y:S01]  /*0280*/  IMAD.MOV.U32 R14, RZ, RZ, 0x180754af ;  /* 0x180754afff0e7424 */ /* 0x000fe200078e00ff */
        /* <DEDUP_REMOVED lines=123> */
.L_x_2480:
        /* <DEDUP_REMOVED lines=8> */
[----:B------:R-:W-:Y:S01]  /*0ac0*/  IMAD.MOV.U32 R22, RZ, RZ, RZ ;  /* 0x000000ffff167224 */ /* 0x000fe200078e00ff */
[----:B0-----:R-:W-:-:S15]  /*0ad0*/  IADD3 R23, PT, PT, R21, -0x100000, RZ ;  /* 0xfff0000015177810 */ /* 0x001fde0007ffe0ff */
[----:B------:R-:W-:-:S15]  /*0ae0*/  NOP ;  /* 0x0000000000007918 */ /* 0x000fde0000000000 */
[----:B------:R-:W-:-:S15]  /*0af0*/  NOP ;  /* 0x0000000000007918 */ /* 0x000fde0000000000 */
[----:B------:R-:W-:-:S10]  /*0b00*/  NOP ;  /* 0x0000000000007918 */ /* 0x000fd40000000000 */
        /* <DEDUP_REMOVED lines=155> */
.L_x_2479:
[----:B------:R-:W-:Y:S05]  /*14c0*/  BSYNC.RECONVERGENT B0 ;  /* 0x0000000000007941 */ /* 0x000fea0003800200 */
.L_x_2478:
[----:B------:R-:W-:Y:S01]  /*14d0*/  VIADD R11, R9, 0x80 ;  /* 0x00000080090b7836 */ /* 0x000fe20000000000 */
[----:B------:R-:W-:Y:S04]  /*14e0*/  BSSY.RECONVERGENT B0, `(.L_x_2481) ;  /* 0x000012b000007945 */ /* 0x000fe80003800200 */
[----:B------:R-:W-:-:S13]  /*14f0*/  ISETP.GE.AND P1, PT, R11, R8, PT ;  /* 0x000000080b00720c */ /* 0x000fda0003f26270 */
[----:B------:R-:W-:Y:S05]  /*1500*/  @P1 BRA `(.L_x_2482) ;  /* 0x0000001000a01947 */ /* 0x000fea0003800000 */
[----:B-----5:R-:W0:Y:S02]  /*1510*/  DADD R14, -RZ, |R12| ;  /* 0x00000000ff0e7229 */ /* 0x020e24000000050c */
[----:B0-----:R-:W-:-:S13]  /*1520*/  ISETP.GE.AND P1, PT, R15, 0x3fe26666, PT ;  /* 0x3fe266660f00780c */ /* 0x001fda0003f26270 */
[----:B------:R-:W-:Y:S05]  /*1530*/  @!P1 BRA `(.L_x_2483) ;  /* 0x0000000800a89947 */ /* 0x000fea0003800000 */
[----:B------:R-:W0:Y:S01]  /*1540*/  DADD R14, -|R12|, 1 ;  /* 0x3ff000000c0e7429 */ /* 0x000e220000000300 */
[----:B------:R-:W-:Y:S01]  /*1550*/  IMAD.MOV.U32 R20, RZ, RZ, RZ ;  /* 0x000000ffff147224 */ /* 0x000fe200078e00ff */
[C---:B0-----:R-:W-:Y:S01]  /*1560*/  IADD3 R25, PT, PT, R15.reuse, -0x100000, RZ ;  /* 0xfff000000f197810 */ /* 0x041fe20007ffe0ff */
[----:B------:R-:W-:Y:S01]  /*1570*/  IMAD.MOV.U32 R24, RZ, RZ, R14 ;  /* 0x000000ffff187224 */ /* 0x000fe200078e000e */
[----:B------:R-:W-:Y:S01]  /*1580*/  UMOV UR6, 0x71155f70 ;  /* 0x71155f7000067882 */ /* 0x000fe20000000000 */
[----:B------:R-:W-:Y:S01]  /*1590*/  IMAD.MOV.U32 R22, RZ, RZ, RZ ;  /* 0x000000ffff167224 */ /* 0x000fe200078e00ff */
[----:B------:R-:W0:Y:S01]  /*15a0*/  MUFU.RSQ64H R21, R25 ;  /* 0x0000001900157308 */ /* 0x000e220000001c00 */
[----:B------:R-:W-:Y:S01]  /*15b0*/  UMOV UR7, 0x3ec715b3 ;  /* 0x3ec715b300077882 */ /* 0x000fe20000000000 */
[----:B------:R-:W-:Y:S01]  /*15c0*/  ISETP.GE.AND P1, PT, R15, 0x1, PT ;  /* 0x000000010f00780c */ /* 0x000fe20003f26270 */
[----:B0-----:R-:W-:-:S15]  /*15d0*/  VIADD R23, R21, 0xfff00000 ;  /* 0xfff0000015177836 */ /* 0x001fde0000000000 */
        /* <DEDUP_REMOVED lines=24> */
[----:B0-----:R-:W-:Y:S01]  /*1760*/  IMAD.MOV.U32 R22, RZ, RZ, 0x66faac4b ;  /* 0x66faac4bff167424 */ /* 0x001fe200078e00ff */
[----:B------:R-:W-:-:S15]  /*1770*/  MOV R23, 0x3ebac2fe ;  /* 0x3ebac2fe00177802 */ /* 0x000fde0000000f00 */
        /* <DEDUP_REMOVED lines=134> */
.L_x_2483:
        /* <DEDUP_REMOVED lines=123> */
.L_x_2482:
[----:B------:R-:W-:Y:S05]  /*2790*/  BSYNC.RECONVERGENT B0 ;  /* 0x0000000000007941 */ /* 0x000fea0003800200 */
.L_x_2481:
[----:B-1----:R-:W-:Y:S01]  /*27a0*/  VIADD R15, R9, 0x100 ;  /* 0x00000100090f7836 */ /* 0x002fe20000000000 */
[----:B------:R-:W-:Y:S04]  /*27b0*/  BSSY.RECONVERGENT B0, `(.L_x_2484) ;  /* 0x000012a000007945 */ /* 0x000fe80003800200 */
[----:B------:R-:W-:-:S13]  /*27c0*/  ISETP.GE.AND P1, PT, R15, R8, PT ;  /* 0x000000080f00720c */ /* 0x000fda0003f26270 */
[----:B------:R-:W-:Y:S05]  /*27d0*/  @P1 BRA `(.L_x_2485) ;  /* 0x00000010009c1947 */ /* 0x000fea0003800000 */
[----:B-----5:R-:W0:Y:S02]  /*27e0*/  DADD R14, -RZ, |R2| ;  /* 0x00000000ff0e7229 */ /* 0x020e240000000502 */
[----:B0-----:R-:W-:-:S13]  /*27f0*/  ISETP.GE.AND P1, PT, R15, 0x3fe26666, PT ;  /* 0x3fe266660f00780c */ /* 0x001fda0003f26270 */
[----:B------:R-:W-:Y:S05]  /*2800*/  @!P1 BRA `(.L_x_2486) ;  /* 0x0000000800a49947 */ /* 0x000fea0003800000 */
[----:B------:R-:W0:Y:S01]  /*2810*/  DADD R14, -|R2|, 1 ;  /* 0x3ff00000020e7429 */ /* 0x000e220000000300 */
[----:B------:R-:W-:Y:S01]  /*2820*/  MOV R20, RZ ;  /* 0x000000ff00147202 */ /* 0x000fe20000000f00 */
[C---:B0-----:R-:W-:Y:S01]  /*2830*/  VIADD R25, R15.reuse, 0xfff00000 ;  /* 0xfff000000f197836 */ /* 0x041fe20000000000 */
[----:B------:R-:W-:Y:S01]  /*2840*/  UMOV UR6, 0x71155f70 ;  /* 0x71155f7000067882 */ /* 0x000fe20000000000 */
[----:B------:R-:W-:Y:S01]  /*2850*/  IMAD.MOV.U32 R24, RZ, RZ, R14 ;  /* 0x000000ffff187224 */ /* 0x000fe200078e000e */
[----:B------:R-:W-:Y:S01]  /*2860*/  UMOV UR7, 0x3ec715b3 ;  /* 0x3ec715b300077882 */ /* 0x000fe20000000000 */
[----:B------:R-:W0:Y:S01]  /*2870*/  MUFU.RSQ64H R21, R25 ;  /* 0x0000001900157308 */ /* 0x000e220000001c00 */
[----:B------:R-:W-:Y:S01]  /*2880*/  IMAD.MOV.U32 R22, RZ, RZ, RZ ;  /* 0x000000ffff167224 */ /* 0x000fe200078e00ff */
        /* <DEDUP_REMOVED lines=161> */
.L_x_2486:
        /* <DEDUP_REMOVED lines=122> */
[----:B01----:R1:W3:Y:S02]  /*3a40*/  @!P1 DADD R2, R14, UR6 ;  /* 0x000000060e029e29 */ /* 0x0032e40008000000 */
.L_x_2485:
[----:B------:R-:W-:Y:S05]  /*3a50*/  BSYNC.RECONVERGENT B0 ;  /* 0x0000000000007941 */ /* 0x000fea0003800200 */
.L_x_2484:
        /* <DEDUP_REMOVED lines=176> */
.L_x_2489:
        /* <DEDUP_REMOVED lines=122> */
[----:B01----:R1:W4:Y:S02]  /*4d00*/  @!P1 DADD R4, R14, UR6 ;  /* 0x000000060e049e29 */ /* 0x0033240008000000 */
.L_x_2488:
[----:B------:R-:W-:Y:S05]  /*4d10*/  BSYNC.RECONVERGENT B0 ;  /* 0x0000000000007941 */ /* 0x000fea0003800200 */
.L_x_2487:
[----:B-1----:R-:W0:Y:S01]  /*4d20*/  @!P0 LDC.64 R14, c[0x0][0x388] ;  /* 0x0000e200ff0e8b82 */ /* 0x002e220000000a00 */
[----:B------:R-:W-:Y:S01]  /*4d30*/  @!P0 IMAD R17, R0, 0x200, R9 ;  /* 0x0000020000118824 */ /* 0x000fe200078e0209 */
[----:B------:R-:W-:Y:S01]  /*4d40*/  BSSY.RECONVERGENT B0, `(.L_x_2490) ;  /* 0x0000010000007945 */ /* 0x000fe20003800200 */
[----:B------:R-:W-:-:S05]  /*4d50*/  @!P0 IMAD.MOV.U32 R9, RZ, RZ, R11 ;  /* 0x000000ffff098224 */ /* 0x000fca00078e000b */
[----:B------:R-:W-:Y:S01]  /*4d60*/  ISETP.GE.AND P1, PT, R9, R8, PT ;  /* 0x000000080900720c */ /* 0x000fe20003f26270 */
[----:B0-----:R-:W-:-:S05]  /*4d70*/  @!P0 IMAD.WIDE.U32 R10, R17, 0x8, R14 ;  /* 0x00000008110a8825 */ /* 0x001fca00078e000e */
[----:B-----5:R0:W-:Y:S07]  /*4d80*/  @!P0 STG.E.64 desc[UR4][R10.64], R6 ;  /* 0x000000060a008986 */ /* 0x0201ee000c101b04 */
[----:B------:R-:W-:Y:S05]  /*4d90*/  @P1 BRA `(.L_x_2491) ;  /* 0x0000000000281947 */ /* 0x000fea0003800000 */
[----:B0-----:R-:W0:Y:S01]  /*4da0*/  LDC.64 R6, c[0x0][0x388] ;  /* 0x0000e200ff067b82 */ /* 0x001e220000000a00 */
[----:B------:R-:W-:Y:S01]  /*4db0*/  IMAD R11, R0, 0x200, R9 ;  /* 0x00000200000b7824 */ /* 0x000fe200078e0209 */
[----:B------:R-:W-:-:S04]  /*4dc0*/  IADD3 R9, PT, PT, R9, 0x80, RZ ;  /* 0x0000008009097810 */ /* 0x000fc80007ffe0ff */
[----:B------:R-:W-:-:S13]  /*4dd0*/  ISETP.GE.AND P0, PT, R9, R8, PT ;  /* 0x000000080900720c */ /* 0x000fda0003f06270 */
[----:B------:R-:W-:Y:S02]  /*4de0*/  @!P0 IMAD R15, R0, 0x200, R9 ;  /* 0x00000200000f8824 */ /* 0x000fe400078e0209 */
[----:B------:R-:W-:Y:S02]  /*4df0*/  @!P0 VIADD R9, R9, 0x80 ;  /* 0x0000008009098836 */ /* 0x000fe40000000000 */
[----:B0-----:R-:W-:-:S04]  /*4e00*/  IMAD.WIDE.U32 R10, R11, 0x8, R6 ;  /* 0x000000080b0a7825 */ /* 0x001fc800078e0006 */
[----:B------:R-:W-:Y:S01]  /*4e10*/  @!P0 IMAD.WIDE.U32 R6, R15, 0x8, R6 ;  /* 0x000000080f068825 */ /* 0x000fe200078e0006 */
[----:B--2---:R1:W-:Y:S04]  /*4e20*/  STG.E.64 desc[UR4][R10.64], R12 ;  /* 0x0000000c0a007986 */ /* 0x0043e8000c101b04 */
[----:B---3--:R1:W-:Y:S02]  /*4e30*/  @!P0 STG.E.64 desc[UR4][R6.64], R2 ;  /* 0x0000000206008986 */ /* 0x0083e4000c101b04 */
.L_x_2491:
[----:B------:R-:W-:Y:S05]  /*4e40*/  BSYNC.RECONVERGENT B0 ;  /* 0x0000000000007941 */ /* 0x000fea0003800200 */
.L_x_2490:
[----:B------:R-:W-:-:S13]  /*4e50*/  ISETP.GE.AND P0, PT, R9, R8, PT ;  /* 0x000000080900720c */ /* 0x000fda0003f06270 */
[----:B------:R-:W-:Y:S05]  /*4e60*/  @P0 EXIT ;  /* 0x000000000000094d */ /* 0x000fea0003800000 */
[----:B-1-3--:R-:W1:Y:S01]  /*4e70*/  LDC.64 R2, c[0x0][0x388] ;  /* 0x0000e200ff027b82 */ /* 0x00ae620000000a00 */
[----:B------:R-:W-:-:S04]  /*4e80*/  IMAD R9, R0, 0x200, R9 ;  /* 0x0000020000097824 */ /* 0x000fc800078e0209 */
[----:B-1----:R-:W-:-:S05]  /*4e90*/  IMAD.WIDE.U32 R2, R9, 0x8, R2 ;  /* 0x0000000809027825 */ /* 0x002fca00078e0002 */
[----:B----4-:R-:W-:Y:S01]  /*4ea0*/  STG.E.64 desc[UR4][R2.64], R4 ;  /* 0x0000000402007986 */ /* 0x010fe2000c101b04 */
[----:B------:R-:W-:Y:S05]  /*4eb0*/  EXIT ;  /* 0x000000000000794d */ /* 0x000fea0003800000 */
.L_x_2492:
        /* <DEDUP_REMOVED lines=12> */
.L_x_13827:


//--------------------- .text._ZN2at6native29vectorized_elementwise_kernelILi2EZZZNS0_16acos_kernel_cudaERNS_18TensorIteratorBaseEENKUlvE0_clEvENKUlvE_clEvEUldE_St5arrayIPcLm2EEEEviT0_T1_ --------------------------
	.section	.text._ZN2at6native29vectorized_elementwise_kernelILi2EZZZNS0_16acos_kernel_cudaERNS_18TensorIteratorBaseEENKUlvE0_clEvENKUlvE_clEvEUldE_St5arrayIPcLm2EEEEviT0_T1_,"ax",@progbits
	.align	128
        .global         _ZN2at6native29vectorized_elementwise_kernelILi2EZZZNS0_16acos_kernel_cudaERNS_18TensorIteratorBaseEENKUlvE0_clEvENKUlvE_clEvEUldE_St5arrayIPcLm2EEEEviT0_T1_
        .type           _ZN2at6native29vectorized_elementwise_kernelILi2EZZZNS0_16acos_kernel_cudaERNS_18TensorIteratorBaseEENKUlvE0_clEvENKUlvE_clEvEUldE_St5arrayIPcLm2EEEEviT0_T1_,@function
        .size           _ZN2at6native29vectorized_elementwise_kernelILi2EZZZNS0_16acos_kernel_cudaERNS_18TensorIteratorBaseEENKUlvE0_clEvENKUlvE_clEvEUldE_St5arrayIPcLm2EEEEviT0_T1_,(.L_x_13828 - _ZN2at6native29vectorized_elementwise_kernelILi2EZZZNS0_16acos_kernel_cudaERNS_18TensorIteratorBaseEENKUlvE0_clEvENKUlvE_clEvEUldE_St5arrayIPcLm2EEEEviT0_T1_)
        .other          _ZN2at6native29vectorized_elementwise_kernelILi2EZZZNS0_16acos_kernel_cudaERNS_18TensorIteratorBaseEENKUlvE0_clEvENKUlvE_clEvEUldE_St5arrayIPcLm2EEEEviT0_T1_,@"STO_CUDA_ENTRY STV_DEFAULT"
_ZN2at6native29vectorized_elementwise_kernelILi2EZZZNS0_16acos_kernel_cudaERNS_18TensorIteratorBaseEENKUlvE0_clEvENKUlvE_clEvEUldE_St5arrayIPcLm2EEEEviT0_T1_:
.text._ZN2at6native29vectorized_elementwise_kernelILi2EZZZNS0_16acos_kernel_cudaERNS_18TensorIteratorBaseEENKUlvE0_clEvENKUlvE_clEvEUldE_St5arrayIPcLm2EEEEviT0_T1_:
[----:B------:R-:W-:Y:S01]  /*0000*/  LDC R1, c[0x0][0x37c] ;  /* 0x0000df00ff017b82 */ /* 0x000fe20000000800 */
[----:B------:R-:W0:Y:S01]  /*0010*/  S2R R0, SR_CTAID.X ;  /* 0x0000000000007919 */ /* 0x000e220000002500 */
[----:B------:R-:W1:Y:S01]  /*0020*/  LDCU UR6, c[0x0][0x380] ;  /* 0x00007000ff0677ac */ /* 0x000e620008000800 */
[----:B------:R-:W2:Y:S01]  /*0030*/  LDCU.64 UR4, c[0x0][0x358] ;  /* 0x00006b00ff0477ac */ /* 0x000ea20008000a00 */
[----:B0-----:R-:W-:-:S05]  /*0040*/  IMAD.SHL.U32 R0, R0, 0x400, RZ ;  /* 0x0000040000007824 */ /* 0x001fca00078e00ff */
[----:B-1----:R-:W-:-:S04]  /*0050*/  IADD3 R12, PT, PT, -R0, UR6, RZ ;  /* 0x00000006000c7c10 */ /* 0x002fc8000fffe1ff */
[----:B------:R-:W-:-:S13]  /*0060*/  ISETP.GT.U32.AND P0, PT, R12, 0x3ff, PT ;  /* 0x000003ff0c00780c */ /* 0x000fda0003f04070 */
[----:B--2---:R-:W-:Y:S05]  /*0070*/  @P0 BRA `(.L_x_2493) ;  /* 0x0000009c00400947 */ /* 0x004fea0003800000 */
[----:B------:R-:W0:Y:S01]  /*0080*/  S2R R29, SR_TID.X ;  /* 0x00000000001d7919 */ /* 0x000e220000002100 */
[----:B------:R-:W-:Y:S02]  /*0090*/  CS2R R16, SRZ ;  /* 0x0000000000107805 */ /* 0x000fe4000001ff00 */
[----:B0-----:R-:W-:Y:S01]  /*00a0*/  ISETP.GE.U32.AND P6, PT, R29, R12, PT ;  /* 0x0000000c1d00720c */ /* 0x001fe20003fc6070 */
[----:B------:R-:W-:-:S12]  /*00b0*/  IMAD.MOV.U32 R13, RZ, RZ, R29 ;  /* 0x000000ffff0d7224 */ /* 0x000fd800078e001d */
[----:B------:R-:W-:Y:S01]  /*00c0*/  @!P6 VIADD R29, R13, 0x80 ;  /* 0x000000800d1de836 */ /* 0x000fe20000000000 */
[----:B------:R-:W0:Y:S01]  /*00d0*/  @!P6 LDC.64 R20, c[0x0][0x390] ;  /* 0x0000e400ff14eb82 */ /* 0x000e220000000a00 */
[----:B------:R-:W-:-:S03]  /*00e0*/  @!P6 IADD3 R3, PT, PT, R0, R13, RZ ;  /* 0x0000000d0003e210 */ /* 0x000fc60007ffe0ff */
[----:B------:R-:W-:-:S13]  /*00f0*/  ISETP.GE.U32.AND P5, PT, R29, R12, PT ;  /* 0x0000000c1d00720c */ /* 0x000fda0003fa6070 */
[----:B------:R-:W-:Y:S01]  /*0100*/  @!P5 IMAD.IADD R33, R0, 0x1, R29 ;  /* 0x000000010021d824 */ /* 0x000fe200078e021d */
[----:B------:R-:W1:Y:S01]  /*0110*/  @!P5 LDC.64 R24, c[0x0][0x390] ;  /* 0x0000e400ff18db82 */ /* 0x000e620000000a00 */
[----:B------:R-:W-:-:S05]  /*0120*/  @!P5 VIADD R29, R29, 0x80 ;  /* 0x000000801d1dd836 */ /* 0x000fca0000000000 */
[----:B------:R-:W-:Y:S01]  /*0130*/  ISETP.GE.U32.AND P4, PT, R29, R12, PT ;  /* 0x0000000c1d00720c */ /* 0x000fe20003f86070 */
[----:B0-----:R-:W-:-:S05]  /*0140*/  @!P6 IMAD.WIDE.U32 R20, R3, 0x8, R20 ;  /* 0x000000080314e825 */ /* 0x001fca00078e0014 */
[----:B------:R0:W5:Y:S07]  /*0150*/  @!P6 LDG.E.64 R16, desc[UR4][R20.64] ;  /* 0x000000041410e981 */ /* 0x00016e000c1e1b00 */
[----:B------:R-:W-:Y:S01]  /*0160*/  @!P4 IMAD.IADD R35, R0, 0x1, R29 ;  /* 0x000000010023c824 */ /* 0x000fe200078e021d */
[----:B------:R-:W-:Y:S01]  /*0170*/  @!P4 IADD3 R29, PT, PT, R29, 0x80, RZ ;  /* 0x000000801d1dc810 */ /* 0x000fe20007ffe0ff */
[----:B------:R-:W2:Y:S03]  /*0180*/  @!P4 LDC.64 R14, c[0x0][0x390] ;  /* 0x0000e400ff0ecb82 */ /* 0x000ea60000000a00 */
[----:B------:R-:W-:-:S13]  /*0190*/  ISETP.GE.U32.AND P3, PT, R29, R12, PT ;  /* 0x0000000c1d00720c */ /* 0x000fda0003f66070 */
[----:B------:R-:W-:Y:S01]  /*01a0*/  @!P3 IMAD.IADD R31, R0, 0x1, R29 ;  /* 0x00000001001fb824 */ /* 0x000fe200078e021d */
[----:B------:R-:W3:Y:S01]  /*01b0*/  @!P3 LDC.64 R18, c[0x0][0x390] ;  /* 0x0000e400ff12bb82 */ /* 0x000ee20000000a00 */
[----:B------:R-:W-:-:S05]  /*01c0*/  @!P3 VIADD R29, R29, 0x80 ;  /* 0x000000801d1db836 */ /* 0x000fca0000000000 */
[----:B------:R-:W-:-:S13]  /*01d0*/  ISETP.GE.U32.AND P2, PT, R29, R12, PT ;  /* 0x0000000c1d00720c */ /* 0x000fda0003f46070 */
[----:B------:R-:W-:Y:S01]  /*01e0*/  @!P2 IMAD.IADD R27, R0, 0x1, R29 ;  /* 0x00000001001ba824 */ /* 0x000fe200078e021d */
[----:B------:R-:W4:Y:S01]  /*01f0*/  @!P2 LDC.64 R22, c[0x0][0x390] ;  /* 0x0000e400ff16ab82 */ /* 0x000f220000000a00 */
[----:B------:R-:W-:-:S05]  /*0200*/  @!P2 VIADD R29, R29, 0x80 ;  /* 0x000000801d1da836 */ /* 0x000fca0000000000 */
[----:B------:R-:W-:-:S13]  /*0210*/  ISETP.GE.U32.AND P1, PT, R29, R12, PT ;  /* 0x0000000c1d00720c */ /* 0x000fda0003f26070 */
[----:B------:R-:W-:Y:S01]  /*0220*/  @!P1 IMAD.IADD R9, R0, 0x1, R29 ;  /* 0x0000000100099824 */ /* 0x000fe200078e021d */
[----:B------:R-:W2:Y:S01]  /*0230*/  @!P1 LDC.64 R6, c[0x0][0x390] ;  /* 0x0000e400ff069b82 */ /* 0x000ea20000000a00 */
[----:B------:R-:W-:-:S05]  /*0240*/  @!P1 VIADD R29, R29, 0x80 ;  /* 0x000000801d1d9836 */ /* 0x000fca0000000000 */
[----:B------:R-:W-:-:S13]  /*0250*/  ISETP.GE.U32.AND P0, PT, R29, R12, PT ;  /* 0x0000000c1d00720c */ /* 0x000fda0003f06070 */
[----:B------:R-:W-:Y:S01]  /*0260*/  @!P0 IMAD.IADD R11, R0, 0x1, R29 ;  /* 0x00000001000b8824 */ /* 0x000fe200078e021d */
[----:B------:R-:W2:Y:S01]  /*0270*/  @!P0 LDC.64 R2, c[0x0][0x390] ;  /* 0x0000e400ff028b82 */ /* 0x000ea20000000a00 */
[----:B------:R-:W-:-:S05]  /*0280*/  @!P0 VIADD R29, R29, 0x80 ;  /* 0x000000801d1d8836 */ /* 0x000fca0000000000 */
[----:B------:R-:W-:-:S13]  /*0290*/  ISETP.GE.U32.AND P6, PT, R29, R12, PT ;  /* 0x0000000c1d00720c */ /* 0x000fda0003fc6070 */
[----:B------:R-:W2:Y:S01]  /*02a0*/  @!P6 LDC.64 R4, c[0x0][0x390] ;  /* 0x0000e400ff04eb82 */ /* 0x000ea20000000a00 */
[----:B------:R-:W-:Y:S02]  /*02b0*/  @!P6 IMAD.IADD R29, R0, 0x1, R29 ;  /* 0x00000001001de824 */ /* 0x000fe400078e021d */
[----:B-1----:R-:W-:Y:S01]  /*02c0*/  @!P5 IMAD.WIDE.U32 R24, R33, 0x8, R24 ;  /* 0x000000082118d825 */ /* 0x002fe200078e0018 */
[----:B0-----:R-:W-:-:S03]  /*02d0*/  CS2R R20, SRZ ;  /* 0x0000000000147805 */ /* 0x001fc6000001ff00 */
[----:B---3--:R-:W-:-:S03]  /*02e0*/  @!P3 IMAD.WIDE.U32 R18, R31, 0x8, R18 ;  /* 0x000000081f12b825 */ /* 0x008fc600078e0012 */
[----:B------:R0:W5:Y:S01]  /*02f0*/  @!P5 LDG.E.64 R20, desc[UR4][R24.64] ;  /* 0x000000041814d981 */ /* 0x000162000c1e1b00 */
[----:B----4-:R-:W-:-:S04]  /*0300*/  @!P2 IMAD.WIDE.U32 R22, R27, 0x8, R22 ;  /* 0x000000081b16a825 */ /* 0x010fc800078e0016 */
[----:B--2---:R-:W-:Y:S01]  /*0310*/  @!P4 IMAD.WIDE.U32 R32, R35, 0x8, R14 ;  /* 0x000000082320c825 */ /* 0x004fe200078e000e */
[----:B------:R-:W-:-:S03]  /*0320*/  CS2R R14, SRZ ;  /* 0x00000000000e7805 */ /* 0x000fc6000001ff00 */
[----:B------:R-:W-:Y:S01]  /*0330*/  @!P1 IMAD.WIDE.U32 R26, R9, 0x8, R6 ;  /* 0x00000008091a9825 */ /* 0x000fe200078e0006 */
[----:B------:R-:W-:Y:S02]  /*0340*/  CS2R R8, SRZ ;  /* 0x0000000000087805 */ /* 0x000fe4000001ff00 */
[----:B------:R0:W5:Y:S01]  /*0350*/  @!P4 LDG.E.64 R14, desc[UR4][R32.64] ;  /* 0x00000004200ec981 */ /* 0x000162000c1e1b00 */
[----:B------:R-:W-:Y:S01]  /*0360*/  @!P0 IMAD.WIDE.U32 R30, R11, 0x8, R2 ;  /* 0x000000080b1e8825 */ /* 0x000fe200078e0002 */
[----:B------:R-:W-:Y:S02]  /*0370*/  CS2R R10, SRZ ;  /* 0x00000000000a7805 */ /* 0x000fe4000001ff00 */
[----:B------:R-:W-:Y:S01]  /*0380*/  CS2R R2, SRZ ;  /* 0x0000000000027805 */ /* 0x000fe2000001ff00 */
[----:B------:R-:W-:Y:S01]  /*0390*/  @!P6 IMAD.WIDE.U32 R28, R29, 0x8, R4 ;  /* 0x000000081d1ce825 */ /* 0x000fe200078e0004 */
[----:B------:R-:W-:Y:S02]  /*03a0*/  CS2R R4, SRZ ;  /* 0x0000000000047805 */ /* 0x000fe4000001ff00 */
[----:B------:R0:W5:Y:S04]  /*03b0*/  @!P3 LDG.E.64 R10, desc[UR4][R18.64] ;  /* 0x00000004120ab981 */ /* 0x000168000c1e1b00 */
[----:B------:R0:W5:Y:S04]  /*03c0*/  @!P2 LDG.E.64 R2, desc[UR4][R22.64] ;  /* 0x000000041602a981 */ /* 0x000168000c1e1b00 */
[----:B------:R0:W5:Y:S04]  /*03d0*/  @!P1 LDG.E.64 R4, desc[UR4][R26.64] ;  /* 0x000000041a049981 */ /* 0x000168000c1e1b00 */
[----:B------:R0:W5:Y:S01]  /*03e0*/  @!P6 LDG.E.64 R8, desc[UR4][R28.64] ;  /* 0x000000041c08e981 */ /* 0x000162000c1e1b00 */
[----:B------:R-:W-:-:S06]  /*03f0*/  CS2R R6, SRZ ;  /* 0x0000000000067805 */ /* 0x000fcc000001ff00 */
[----:B------:R0:W5:Y:S01]  /*0400*/  @!P0 LDG.E.64 R6, desc[UR4][R30.64] ;  /* 0x000000041e068981 */ /* 0x000162000c1e1b00 */
[----:B------:R-:W-:Y:S01]  /*0410*/  ISETP.GE.U32.AND P0, PT, R13, R12, PT ;  /* 0x0000000c0d00720c */ /* 0x000fe20003f06070 */
[----:B------:R-:W-:-:S12]  /*0420*/  BSSY.RECONVERGENT B0, `(.L_x_2494) ;  /* 0x0000129000007945 */ /* 0x000fd80003800200 */
[----:B0-----:R-:W-:Y:S05]  /*0430*/  @P0 BRA `(.L_x_2495) ;  /* 0x00000010009c0947 */ /* 0x001fea0003800000 */
        /* <DEDUP_REMOVED lines=127> */
.L_x_2496:
[----:B------:R-:W0:Y:S01]  /*0c30*/  DADD R22, -|R16|, 1 ;  /* 0x3ff0000010167429 */ /* 0x000e220000000300 */
[----:B------:R-:W-:Y:S01]  /*0c40*/  IMAD.MOV.U32 R28, RZ, RZ, RZ ;  /* 0x000000ffff1c7224 */ /* 0x000fe200078e00ff */
[----:B------:R-:W-:Y:S01]  /*0c50*/  MOV R30, RZ ;  /* 0x000000ff001e7202 */ /* 0x000fe20000000f00 */
[C---:B0-----:R-:W-:Y:S01]  /*0c60*/  VIADD R27, R23.reuse, 0xfff00000 ;  /* 0xfff00000171b7836 */ /* 0x041fe20000000000 */
[----:B------:R-:W-:Y:S01]  /*0c70*/  UMOV UR6, 0x71155f70 ;  /* 0x71155f7000067882 */ /* 0x000fe20000000000 */
[----:B------:R-:W-:Y:S01]  /*0c80*/  IMAD.MOV.U32 R26, RZ, RZ, R22 ;  /* 0x000000ffff1a7224 */ /* 0x000fe200078e0016 */
[----:B------:R-:W-:Y:S01]  /*0c90*/  UMOV UR7, 0x3ec715b3 ;  /* 0x3ec715b300077882 */ /* 0x000fe20000000000 */
[----:B------:R-:W0:Y:S01]  /*0ca0*/  MUFU.RSQ64H R29, R27 ;  /* 0x0000001b001d7308 */ /* 0x000e220000001c00 */
        /* <DEDUP_REMOVED lines=160> */
.L_x_2495:
[----:B------:R-:W-:Y:S05]  /*16b0*/  BSYNC.RECONVERGENT B0 ;  /* 0x0000000000007941 */ /* 0x000fea0003800200 */
.L_x_2494:
[----:B------:R-:W-:Y:S01]  /*16c0*/  VIADD R19, R13, 0x80 ;  /* 0x000000800d137836 */ /* 0x000fe20000000000 */
[----:B------:R-:W-:Y:S04]  /*16d0*/  BSSY.RECONVERGENT B0, `(.L_x_2497) ;  /* 0x0000129000007945 */ /* 0x000fe80003800200 */
[----:B------:R-:W-:-:S13]  /*16e0*/  ISETP.GE.U32.AND P1, PT, R19, R12, PT ;  /* 0x0000000c1300720c */ /* 0x000fda0003f26070 */
        /* <DEDUP_REMOVED lines=47> */
[----:B0-----:R0:W1:Y:S02]  /*19e0*/  DFMA R30, R28, R24, R30 ;  /* 0x000000181c1e722b */ /* 0x001064000000001e */
[----:B0-----:R-:W-:Y:S02]  /*19f0*/  IMAD.MOV.U32 R24, RZ, RZ, 0x66faac4b ;  /* 0x66faac4bff187424 */ /* 0x001fe400078e00ff */
[----:B------:R-:W-:Y:S02]  /*1a00*/  IMAD.MOV.U32 R25, RZ, RZ, 0x3ebac2fe ;  /* 0x3ebac2feff197424 */ /* 0x000fe400078e00ff */
[----:B-1----:R-:W-:-:S15]  /*1a10*/  VIADD R31, R31, 0x100000 ;  /* 0x001000001f1f7836 */ /* 0x002fde0000000000 */
[----:B------:R-:W-:-:S15]  /*1a20*/  NOP ;  /* 0x0000000000007918 */ /* 0x000fde0000000000 */
[----:B------:R-:W-:-:S15]  /*1a30*/  NOP ;  /* 0x0000000000007918 */ /* 0x000fde0000000000 */
[----:B------:R-:W-:-:S13]  /*1a40*/  NOP ;  /* 0x0000000000007918 */ /* 0x000fda0000000000 */
        /* <DEDUP_REMOVED lines=119> */
.L_x_2499:
        /* <DEDUP_REMOVED lines=122> */
.L_x_2498:
[----:B------:R-:W-:Y:S05]  /*2960*/  BSYNC.RECONVERGENT B0 ;  /* 0x0000000000007941 */ /* 0x000fea0003800200 */
.L_x_2497:
[----:B-1----:R-:W-:Y:S01]  /*2970*/  VIADD R23, R13, 0x100 ;  /* 0x000001000d177836 */ /* 0x002fe20000000000 */
[----:B------:R-:W-:Y:S04]  /*2980*/  BSSY.RECONVERGENT B0, `(.L_x_2500) ;  /* 0x0000129000007945 */ /* 0x000fe80003800200 */
[----:B------:R-:W-:-:S13]  /*2990*/  ISETP.GE.U32.AND P1, PT, R23, R12, PT ;  /* 0x0000000c1700720c */ /* 0x000fda0003f26070 */
[----:B------:R-:W-:Y:S05]  /*29a0*/  @P1 BRA `(.L_x_2501) ;  /* 0x0000001000981947 */ /* 0x000fea0003800000 */
[----:B-----5:R-:W0:Y:S02]  /*29b0*/  DADD R22, -RZ, |R14| ;  /* 0x00000000ff167229 */ /* 0x020e24000000050e */
[----:B0-----:R-:W-:-:S13]  /*29c0*/  ISETP.GE.AND P1, PT, R23, 0x3fe26666, PT ;  /* 0x3fe266661700780c */ /* 0x001fda0003f26270 */
[----:B------:R-:W-:Y:S05]  /*29d0*/  @!P1 BRA `(.L_x_2502) ;  /* 0x0000000800a49947 */ /* 0x000fea0003800000 */
[----:B------:R-:W0:Y:S01]  /*29e0*/  DADD R22, -|R14|, 1 ;  /* 0x3ff000000e167429 */ /* 0x000e220000000300 */
[----:B------:R-:W-:Y:S01]  /*29f0*/  IMAD.MOV.U32 R26, RZ, RZ, RZ ;  /* 0x000000ffff1a7224 */ /* 0x000fe200078e00ff */
[----:B0-----:R-:W-:Y:S01]  /*2a00*/  MOV R24, R22 ;  /* 0x0000001600187202 */ /* 0x001fe20000000f00 */
[C---:B------:R-:W-:Y:S01]  /*2a10*/  VIADD R25, R23.reuse, 0xfff00000 ;  /* 0xfff0000017197836 */ /* 0x040fe20000000000 */
[----:B------:R-:W-:Y:S01]  /*2a20*/  UMOV UR6, 0x71155f70 ;  /* 0x71155f7000067882 */ /* 0x000fe20000000000 */
[----:B------:R-:W-:Y:S01]  /*2a30*/  IMAD.MOV.U32 R28, RZ, RZ, RZ ;  /* 0x000000ffff1c7224 */ /* 0x000fe200078e00ff */
        /* <DEDUP_REMOVED lines=163> */
.L_x_2502:
        /* <DEDUP_REMOVED lines=122> */
.L_x_2501:
[----:B------:R-:W-:Y:S05]  /*3c10*/  BSYNC.RECONVERGENT B0 ;  /* 0x0000000000007941 */ /* 0x000fea0003800200 */
.L_x_2500:
        /* <DEDUP_REMOVED lines=51> */
[----:B0-----:R-:W-:Y:S01]  /*3f50*/  IMAD.MOV.U32 R24, RZ, RZ, 0x66faac4b ;  /* 0x66faac4bff187424 */ /* 0x001fe200078e00ff */
[----:B-1----:R-:W-:Y:S01]  /*3f60*/  IADD3 R31, PT, PT, R31, 0x100000, RZ ;  /* 0x001000001f1f7810 */ /* 0x002fe20007ffe0ff */
        /* <DEDUP_REMOVED lines=123> */
.L_x_2505:
        /* <DEDUP_REMOVED lines=122> */
.L_x_2504:
[----:B------:R-:W-:Y:S05]  /*4ec0*/  BSYNC.RECONVERGENT B0 ;  /* 0x0000000000007941 */ /* 0x000fea0003800200 */
.L_x_2503:
[----:B-1----:R-:W-:Y:S01]  /*4ed0*/  IADD3 R23, PT, PT, R13, 0x200, RZ ;  /* 0x000002000d177810 */ /* 0x002fe20007ffe0ff */
[----:B------:R-:W-:Y:S03]  /*4ee0*/  BSSY.RECONVERGENT B0, `(.L_x_2506) ;  /* 0x000012a000007945 */ /* 0x000fe60003800200 */
[----:B------:R-:W-:-:S13]  /*4ef0*/  ISETP.GE.U32.AND P1, PT, R23, R12, PT ;  /* 0x0000000c1700720c */ /* 0x000fda0003f26070 */
[----:B------:R-:W-:Y:S05]  /*4f00*/  @P1 BRA `(.L_x_2507) ;  /* 0x00000010009c1947 */ /* 0x000fea0003800000 */
[----:B-----5:R-:W0:Y:S02]  /*4f10*/  DADD R22, -RZ, |R2| ;  /* 0x00000000ff167229 */ /* 0x020e240000000502 */
        /* <DEDUP_REMOVED lines=47> */
[----:B------:R-:W-:Y:S01]  /*5210*/  MOV R25, 0x3ebac2fe ;  /* 0x3ebac2fe00197802 */ /* 0x000fe20000000f00 */
[----:B-1----:R-:W-:-:S15]  /*5220*/  VIADD R31, R31, 0x100000 ;  /* 0x001000001f1f7836 */ /* 0x002fde0000000000 */
        /* <DEDUP_REMOVED lines=122> */
.L_x_2508:
        /* <DEDUP_REMOVED lines=95> */
[----:B0-----:R-:W-:Y:S01]  /*5fc0*/  @!P1 IMAD.MOV.U32 R22, RZ, RZ, 0x33145c07 ;  /* 0x33145c07ff169424 */ /* 0x001fe200078e00ff */
[----:B------:R-:W-:-:S15]  /*5fd0*/  @!P1 MOV R23, 0x3c91a626 ;  /* 0x3c91a62600179802 */ /* 0x000fde0000000f00 */
        /* <DEDUP_REMOVED lines=25> */
[----:B-1----:R1:W0:Y:S02]  /*6170*/  @!P1 DADD R2, R22, UR6 ;  /* 0x0000000616029e29 */ /* 0x0022240008000000 */
.L_x_2507:
[----:B------:R-:W-:Y:S05]  /*6180*/  BSYNC.RECONVERGENT B0 ;  /* 0x0000000000007941 */ /* 0x000fea0003800200 */
.L_x_2506:
[----:B-1----:R-:W-:Y:S01]  /*6190*/  VIADD R23, R13, 0x280 ;  /* 0x000002800d177836 */ /* 0x002fe20000000000 */
[----:B------:R-:W-:Y:S04]  /*61a0*/  BSSY.RECONVERGENT B0, `(.L_x_2509) ;  /* 0x000012a000007945 */ /* 0x000fe80003800200 */
[----:B------:R-:W-:-:S13]  /*61b0*/  ISETP.GE.U32.AND P1, PT, R23, R12, PT ;  /* 0x0000000c1700720c */ /* 0x000fda0003f26070 */
[----:B------:R-:W-:Y:S05]  /*61c0*/  @P1 BRA `(.L_x_2510) ;  /* 0x00000010009c1947 */ /* 0x000fea0003800000 */
[----:B-----5:R-:W1:Y:S02]  /*61d0*/  DADD R22, -RZ, |R4| ;  /* 0x00000000ff167229 */ /* 0x020e640000000504 */
[----:B-1----:R-:W-:-:S13]  /*61e0*/  ISETP.GE.AND P1, PT, R23, 0x3fe26666, PT ;  /* 0x3fe266661700780c */ /* 0x002fda0003f26270 */
[----:B------:R-:W-:Y:S05]  /*61f0*/  @!P1 BRA `(.L_x_2511) ;  /* 0x0000000800a49947 */ /* 0x000fea0003800000 */
[----:B------:R-:W1:Y:S01]  /*6200*/  DADD R22, -|R4|, 1 ;  /* 0x3ff0000004167429 */ /* 0x000e620000000300 */
[----:B------:R-:W-:Y:S01]  /*6210*/  IMAD.MOV.U32 R26, RZ, RZ, RZ ;  /* 0x000000ffff1a7224 */ /* 0x000fe200078e00ff */
[----:B------:R-:W-:Y:S01]  /*6220*/  UMOV UR6, 0x71155f70 ;  /* 0x71155f7000067882 */ /* 0x000fe20000000000 */
[C---:B-1----:R-:W-:Y:S01]  /*6230*/  VIADD R25, R23.reuse, 0xfff00000 ;  /* 0xfff0000017197836 */ /* 0x042fe20000000000 */
[----:B------:R-:W-:Y:S01]  /*6240*/  UMOV UR7, 0x3ec715b3 ;  /* 0x3ec715b300077882 */ /* 0x000fe20000000000 */
[----:B------:R-:W-:Y:S01]  /*6250*/  IMAD.MOV.U32 R24, RZ, RZ, R22 ;  /* 0x000000ffff187224 */ /* 0x000fe200078e0016 */
[----:B------:R-:W-:Y:S01]  /*6260*/  ISETP.GE.AND P1, PT, R23, 0x1, PT ;  /* 0x000000011700780c */ /* 0x000fe20003f26270 */
[----:B------:R-:W1:Y:S01]  /*6270*/  MUFU.RSQ64H R27, R25 ;  /* 0x00000019001b7308 */ /* 0x000e620000001c00 */
[----:B------:R-:W-:Y:S02]  /*6280*/  IMAD.MOV.U32 R28, RZ, RZ, RZ ;  /* 0x000000ffff1c7224 */ /* 0x000fe400078e00ff */
[----:B-1----:R-:W-:-:S15]  /*6290*/  VIADD R29, R27, 0xfff00000 ;  /* 0xfff000001b1d7836 */ /* 0x002fde0000000000 */
[----:B------:R-:W-:-:S15]  /*62a0*/  NOP ;  /* 0x0000000000007918 */ /* 0x000fde0000000000 */
[----:B------:R-:W-:-:S15]  /*62b0*/  NOP ;  /* 0x0000000000007918 */ /* 0x000fde0000000000 */
[----:B------:R-:W-:-:S09]  /*62c0*/  NOP ;  /* 0x0000000000007918 */ /* 0x000fd20000000000 */
[----:B------:R-:W1:-:S15]  /*62d0*/  DMUL R30, R24, R26 ;  /* 0x0000001a181e7228 */ /* 0x000e5e0000000000 */
[----:B------:R-:W-:-:S15]  /*62e0*/  NOP ;  /* 0x0000000000007918 */ /* 0x000fde0000000000 */
[----:B------:R-:W-:-:S15]  /*62f0*/  NOP ;  /* 0x0000000000007918 */ /* 0x000fde0000000000 */
[----:B------:R-:W-:-:S15]  /*6300*/  NOP ;  /* 0x0000000000007918 */ /* 0x000fde0000000000 */
[----:B------:R-:W-:-:S04]  /*6310*/  NOP ;  /* 0x0000000000007918 */ /* 0x000fc80000000000 */
[----:B-1----:R-:W1:-:S15]  /*6320*/  DFMA R32, R30, -R30, R24 ;  /* 0x8000001e1e20722b */ /* 0x002e5e0000000018 */
[----:B------:R-:W-:-:S15]  /*6330*/  NOP ;  /* 0x0000000000007918 */ /* 0x000fde0000000000 */
[----:B------:R-:W-:-:S15]  /*6340*/  NOP ;  /* 0x0000000000007918 */ /* 0x000fde0000000000 */
[----:B------:R-:W-:-:S15]  /*6350*/  NOP ;  /* 0x0000000000007918 */ /* 0x000fde0000000000 */
[----:B------:R-:W-:-:S04]  /*6360*/  NOP ;  /* 0x0000000000007918 */ /* 0x000fc80000000000 */
[----:B-1----:R-:W1:-:S15]  /*6370*/  DFMA R30, R28, R32, R30 ;  /* 0x000000201c1e722b */ /* 0x002e5e000000001e */
[----:B------:R-:W-:-:S15]  /*6380*/  NOP ;  /* 0x0000000000007918 */ /* 0x000fde0000000000 */
[----:B------:R-:W-:-:S15]  /*6390*/  NOP ;  /* 0x0000000000007918 */ /* 0x000fde0000000000 */
[----:B------:R-:W-:-:S15]  /*63a0*/  NOP ;  /* 0x0000000000007918 */ /* 0x000fde0000000000 */
[----:B------:R-:W-:-:S04]  /*63b0*/  NOP ;  /* 0x0000000000007918 */ /* 0x000fc80000000000 */
[----:B-1----:R-:W1:-:S15]  /*63c0*/  DFMA R26, R26, -R30, 1 ;  /* 0x3ff000001a1a742b */ /* 0x002e5e000000081e */
[----:B------:R-:W-:-:S15]  /*63d0*/  NOP ;  /* 0x0000000000007918 */ /* 0x000fde0000000000 */
[----:B------:R-:W-:-:S15]  /*63e0*/  NOP ;  /* 0x0000000000007918 */ /* 0x000fde0000000000 */
[----:B------:R-:W-:-:S15]  /*63f0*/  NOP ;  /* 0x0000000000007918 */ /* 0x000fde0000000000 */
[----:B------:R-:W-:-:S04]  /*6400*/  NOP ;  /* 0x0000000000007918 */ /* 0x000fc80000000000 */
[----:B-1----:R-:W-:-:S15]  /*6410*/  DFMA R28, R28, R26, R28 ;  /* 0x0000001a1c1c722b */ /* 0x002fde000000001c */
[----:B------:R-:W-:-:S15]  /*6420*/  NOP ;  /* 0x0000000000007918 */ /* 0x000fde0000000000 */
[----:B------:R-:W-:-:S15]  /*6430*/  NOP ;  /* 0x0000000000007918 */ /* 0x000fde0000000000 */
[----:B------:R-:W-:-:S15]  /*6440*/  NOP ;  /* 0x0000000000007918 */ /* 0x000fde0000000000 */
[----:B------:R-:W-:-:S04]  /*6450*/  NOP ;  /* 0x0000000000007918 */ /* 0x000fc80000000000 */
[----:B------:R-:W1:-:S15]  /*6460*/  DFMA R24, R30, -R30, R24 ;  /* 0x8000001e1e18722b */ /* 0x000e5e0000000018 */
[----:B------:R-:W-:-:S15]  /*6470*/  NOP ;  /* 0x0000000000007918 */ /* 0x000fde0000000000 */
[----:B------:R-:W-:-:S15]  /*6480*/  NOP ;  /* 0x0000000000007918 */ /* 0x000fde0000000000 */
[----:B------:R-:W-:-:S15]  /*6490*/  NOP ;  /* 0x0000000000007918 */ /* 0x000fde0000000000 */
[----:B------:R-:W-:-:S04]  /*64a0*/  NOP ;  /* 0x0000000000007918 */ /* 0x000fc80000000000 */
[----:B-1----:R1:W5:Y:S02]  /*64b0*/  DFMA R30, R28, R24, R30 ;  /* 0x000000181c1e722b */ /* 0x002364000000001e */
[----:B-1----:R-:W-:Y:S01]  /*64c0*/  MOV R24, 0x66faac4b ;  /* 0x66faac4b00187802 */ /* 0x002fe20000000f00 */
[----:B------:R-:W-:Y:S02]  /*64d0*/  IMAD.MOV.U32 R25, RZ, RZ, 0x3ebac2fe ;  /* 0x3ebac2feff197424 */ /* 0x000fe400078e00ff */
[----:B-----5:R-:W-:-:S15]  /*64e0*/  VIADD R31, R31, 0x100000 ;  /* 0x001000001f1f7836 */ /* 0x020fde0000000000 */
[----:B------:R-:W-:-:S15]  /*64f0*/  NOP ;  /* 0x0000000000007918 */ /* 0x000fde0000000000 */
[----:B------:R-:W-:-:S15]  /*6500*/  NOP ;  /* 0x0000000000007918 */ /* 0x000fde0000000000 */
[----:B------:R-:W-:-:S14]  /*6510*/  NOP ;  /* 0x0000000000007918 */ /* 0x000fdc0000000000 */
[----:B------:R-:W1:Y:S01]  /*6520*/  DFMA R24, R22, UR6, -R24 ;  /* 0x0000000616187c2b */ /* 0x000e620008000818 */
[----:B------:R-:W-:Y:S01]  /*6530*/  UMOV UR6, 0x8efcd9b8 ;  /* 0x8efcd9b800067882 */ /* 0x000fe20000000000 */
[----:B------:R-:W-:-:S15]  /*6540*/  UMOV UR7, 0x3ed9a9b8 ;  /* 0x3ed9a9b800077882 */ /* 0x000fde0000000000 */
[----:B------:R-:W-:-:S15]  /*6550*/  NOP ;  /* 0x0000000000007918 */ /* 0x000fde0000000000 */
[----:B------:R-:W-:-:S15]  /*6560*/  NOP ;  /* 0x0000000000007918 */ /* 0x000fde0000000000 */
[----:B------:R-:W-:-:S15]  /*6570*/  NOP ;  /* 0x0000000000007918 */ /* 0x000fde0000000000 */
[----:B------:R-:W-:-:S02]  /*6580*/  NOP ;  /* 0x0000000000007918 */ /* 0x000fc40000000000 */
[----:B-1----:R-:W1:Y:S01]  /*6590*/  DFMA R24, R22, R24, UR6 ;  /* 0x0000000616187e2b */ /* 0x002e620008000018 */
        /* <DEDUP_REMOVED lines=76> */
[----:B-1----:R-:W1:-:S15]  /*6a60*/  DMUL R24, R22, R24 ;  /* 0x0000001816187228 */ /* 0x002e5e0000000000 */
        /* <DEDUP_REMOVED lines=9> */
[----:B-1----:R-:W1:Y:S02]  /*6b00*/  DFMA R24, R30, R24, R30 ;  /* 0x000000181e18722b */ /* 0x002e64000000001e */
[----:B-1----:R-:W-:Y:S02]  /*6b10*/  FSEL R26, R26, R24, !P1 ;  /* 0x000000181a1a7208 */ /* 0x002fe40004800000 */
[----:B------:R-:W-:Y:S02]  /*6b20*/  FSEL R27, R27, R25, !P1 ;  /* 0x000000191b1b7208 */ /* 0x000fe40004800000 */
[----:B------:R-:W-:-:S15]  /*6b30*/  ISETP.GE.AND P1, PT, R23, RZ, PT ;  /* 0x000000ff1700720c */ /* 0x000fde0003f26270 */
[----:B------:R-:W-:-:S15]  /*6b40*/  NOP ;  /* 0x0000000000007918 */ /* 0x000fde0000000000 */
[----:B------:R-:W-:-:S15]  /*6b50*/  NOP ;  /* 0x0000000000007918 */ /* 0x000fde0000000000 */
[----:B------:R-:W-:-:S13]  /*6b60*/  NOP ;  /* 0x0000000000007918 */ /* 0x000fda0000000000 */
[----:B------:R-:W1:Y:S02]  /*6b70*/  DMUL R24, R26, +INF ;  /* 0x7ff000001a187828 */ /* 0x000e640000000000 */
[----:B-1----:R-:W-:Y:S02]  /*6b80*/  FSEL R24, R24, R26, !P1 ;  /* 0x0000001a18187208 */ /* 0x002fe40004800000 */
[----:B------:R-:W-:Y:S02]  /*6b90*/  FSEL R25, R25, R27, !P1 ;  /* 0x0000001b19197208 */ /* 0x000fe40004800000 */
[----:B------:R-:W-:-:S15]  /*6ba0*/  ISETP.GE.AND P1, PT, R5, RZ, PT ;  /* 0x000000ff0500720c */ /* 0x000fde0003f26270 */
[----:B------:R-:W-:-:S15]  /*6bb0*/  NOP ;  /* 0x0000000000007918 */ /* 0x000fde0000000000 */
[----:B------:R-:W-:-:S15]  /*6bc0*/  NOP ;  /* 0x0000000000007918 */ /* 0x000fde0000000000 */
[----:B------:R-:W-:-:S13]  /*6bd0*/  NOP ;  /* 0x0000000000007918 */ /* 0x000fda0000000000 */
        /* <DEDUP_REMOVED lines=9> */
[----:B------:R-:W-:Y:S01]  /*6c70*/  FSEL R5, R23, R25, !P1 ;  /* 0x0000001917057208 */ /* 0x000fe20004800000 */
[----:B------:R-:W-:Y:S06]  /*6c80*/  BRA `(.L_x_2510) ;  /* 0x0000000400ec7947 */ /* 0x000fec0003800000 */
.L_x_2511:
[----:B------:R-:W-:Y:S01]  /*6c90*/  IMAD.MOV.U32 R24, RZ, RZ, 0x180754af ;  /* 0x180754afff187424 */ /* 0x000fe200078e00ff */
[----:B------:R-:W-:Y:S01]  /*6ca0*/  UMOV UR6, 0xdc1895e9 ;  /* 0xdc1895e900067882 */ /* 0x000fe20000000000 */
[----:B------:R-:W-:Y:S01]  /*6cb0*/  IMAD.MOV.U32 R25, RZ, RZ, 0x3fb3823b ;  /* 0x3fb3823bff197424 */ /* 0x000fe200078e00ff */
[----:B------:R-:W-:Y:S01]  /*6cc0*/  UMOV UR7, 0x3fb0066b ;  /* 0x3fb0066b00077882 */ /* 0x000fe20000000000 */
[----:B------:R-:W1:Y:S01]  /*6cd0*/  DMUL R22, R4, R4 ;  /* 0x0000000404167228 */ /* 0x000e620000000000 */
[----:B------:R-:W-:-:S15]  /*6ce0*/  ISETP.GE.AND P1, PT, R5, RZ, PT ;  /* 0x000000ff0500720c */ /* 0x000fde0003f26270 */
[----:B------:R-:W-:-:S15]  /*6cf0*/  NOP ;  /* 0x0000000000007918 */ /* 0x000fde0000000000 */
[----:B------:R-:W-:-:S15]  /*6d00*/  NOP ;  /* 0x0000000000007918 */ /* 0x000fde0000000000 */
[----:B------:R-:W-:-:S15]  /*6d10*/  NOP ;  /* 0x0000000000007918 */ /* 0x000fde0000000000 */
[----:B------:R-:W-:-:S03]  /*6d20*/  NOP ;  /* 0x0000000000007918 */ /* 0x000fc60000000000 */
[----:B-1----:R-:W1:Y:S01]  /*6d30*/  DFMA R24, R22, UR6, -R24 ;  /* 0x0000000616187c2b */ /* 0x002e620008000818 */
        /* <DEDUP_REMOVED lines=13> */
[----:B-1----:R-:W1:Y:S01]  /*6e10*/  DFMA R24, R22, R24, -UR6 ;  /* 0x8000000616187e2b */ /* 0x002e620008000018 */
        /* <DEDUP_REMOVED lines=69> */
[----:B-1----:R1:W5:Y:S02]  /*7270*/  DMUL R24, R22, R24 ;  /* 0x0000001816187228 */ /* 0x0023640000000000 */
[----:B-1----:R-:W-:Y:S01]  /*7280*/  @!P1 MOV R22, 0x33145c07 ;  /* 0x33145c0700169802 */ /* 0x002fe20000000f00 */
[----:B------:R-:W-:-:S15]  /*7290*/  @!P1 IMAD.MOV.U32 R23, RZ, RZ, 0x3c91a626 ;  /* 0x3c91a626ff179424 */ /* 0x000fde00078e00ff */
[----:B------:R-:W-:-:S15]  /*72a0*/  NOP ;  /* 0x0000000000007918 */ /* 0x000fde0000000000 */
[----:B------:R-:W-:-:S15]  /*72b0*/  NOP ;  /* 0x0000000000007918 */ /* 0x000fde0000000000 */
[----:B------:R-:W-:-:S15]  /*72c0*/  NOP ;  /* 0x0000000000007918 */ /* 0x000fde0000000000 */
[----:B------:R-:W-:-:S01]  /*72d0*/  NOP ;  /* 0x0000000000007918 */ /* 0x000fc20000000000 */
[----:B-----5:R1:W5:Y:S02]  /*72e0*/  DFMA R24, R24, |R4|, |R4| ;  /* 0x400000041818722b */ /* 0x0203640000000404 */
[----:B-1----:R-:W-:Y:S02]  /*72f0*/  @P1 IMAD.MOV.U32 R4, RZ, RZ, 0x33145c07 ;  /* 0x33145c07ff041424 */ /* 0x002fe400078e00ff */
[----:B------:R-:W-:-:S15]  /*7300*/  @P1 IMAD.MOV.U32 R5, RZ, RZ, 0x3c91a626 ;  /* 0x3c91a626ff051424 */ /* 0x000fde00078e00ff */
[----:B------:R-:W-:-:S15]  /*7310*/  NOP ;  /* 0x0000000000007918 */ /* 0x000fde0000000000 */
[----:B------:R-:W-:-:S15]  /*7320*/  NOP ;  /* 0x0000000000007918 */ /* 0x000fde0000000000 */
[----:B------:R-:W-:-:S15]  /*7330*/  NOP ;  /* 0x0000000000007918 */ /* 0x000fde0000000000 */
[----:B-----5:R-:W1:-:S15]  /*7340*/  @P1 DADD R4, R24, -R4 ;  /* 0x0000000018041229 */ /* 0x020e5e0000000804 */
[----:B------:R-:W-:-:S15]  /*7350*/  NOP ;  /* 0x0000000000007918 */ /* 0x000fde0000000000 */
[----:B------:R-:W-:-:S15]  /*7360*/  NOP ;  /* 0x0000000000007918 */ /* 0x000fde0000000000 */
[----:B------:R-:W-:-:S15]  /*7370*/  NOP ;  /* 0x0000000000007918 */ /* 0x000fde0000000000 */
[----:B------:R-:W-:-:S04]  /*7380*/  NOP ;  /* 0x0000000000007918 */ /* 0x000fc80000000000 */
[----:B------:R-:W5:-:S15]  /*7390*/  @!P1 DADD R22, R24, R22 ;  /* 0x0000000018169229 */ /* 0x000f5e0000000016 */
[----:B------:R-:W-:-:S15]  /*73a0*/  NOP ;  /* 0x0000000000007918 */ /* 0x000fde0000000000 */
[----:B------:R-:W-:-:S15]  /*73b0*/  NOP ;  /* 0x0000000000007918 */ /* 0x000fde0000000000 */
[----:B------:R-:W-:-:S15]  /*73c0*/  NOP ;  /* 0x0000000000007918 */ /* 0x000fde0000000000 */
[----:B------:R-:W-:-:S04]  /*73d0*/  NOP ;  /* 0x0000000000007918 */ /* 0x000fc80000000000 */
[----:B-1----:R-:W1:-:S15]  /*73e0*/  @P1 DADD R4, -R4, UR6 ;  /* 0x0000000604041e29 */ /* 0x002e5e0008000100 */
[----:B------:R-:W-:-:S15]  /*73f0*/  NOP ;  /* 0x0000000000007918 */ /* 0x000fde0000000000 */
[----:B------:R-:W-:-:S15]  /*7400*/  NOP ;  /* 0x0000000000007918 */ /* 0x000fde0000000000 */
[----:B------:R-:W-:-:S15]  /*7410*/  NOP ;  /* 0x0000000000007918 */ /* 0x000fde0000000000 */
[----:B------:R-:W-:-:S04]  /*7420*/  NOP ;  /* 0x0000000000007918 */ /* 0x000fc80000000000 */
[----:B-1---5:R0:W0:Y:S02]  /*7430*/  @!P1 DADD R4, R22, UR6 ;  /* 0x0000000616049e29 */ /* 0x0220240008000000 */
.L_x_2510:
[----:B------:R-:W-:Y:S05]  /*7440*/  BSYNC.RECONVERGENT B0 ;  /* 0x0000000000007941 */ /* 0x000fea0003800200 */
.L_x_2509:
[----:B0-----:R-:W-:Y:S01]  /*7450*/  VIADD R23, R13, 0x300 ;  /* 0x000003000d177836 */ /* 0x001fe20000000000 */
        /* <DEDUP_REMOVED lines=175> */
.L_x_2514:
        /* <DEDUP_REMOVED lines=101> */
[----:B0-----:R-:W-:Y:S01]  /*85a0*/  @P1 IMAD.MOV.U32 R6, RZ, RZ, 0x33145c07 ;  /* 0x33145c07ff061424 */ /* 0x001fe200078e00ff */
[----:B------:R-:W-:-:S15]  /*85b0*/  @P1 MOV R7, 0x3c91a626 ;  /* 0x3c91a62600071802 */ /* 0x000fde0000000f00 */
        /* <DEDUP_REMOVED lines=20> */
.L_x_2513:
[----:B------:R-:W-:Y:S05]  /*8700*/  BSYNC.RECONVERGENT B0 ;  /* 0x0000000000007941 */ /* 0x000fea0003800200 */
.L_x_2512:
        /* <DEDUP_REMOVED lines=15> */
[----:B------:R-:W-:Y:S01]  /*8800*/  IMAD.MOV.U32 R28, RZ, RZ, RZ ;  /* 0x000000ffff1c7224 */ /* 0x000fe200078e00ff */
[----:B-1----:R-:W-:-:S15]  /*8810*/  IADD3 R29, PT, PT, R27, -0x100000, RZ ;  /* 0xfff000001b1d7810 */ /* 0x002fde0007ffe0ff */
[----:B------:R-:W-:-:S15]  /*8820*/  NOP ;  /* 0x0000000000007918 */ /* 0x000fde0000000000 */
[----:B------:R-:W-:-:S15]  /*8830*/  NOP ;  /* 0x0000000000007918 */ /* 0x000fde0000000000 */
[----:B------:R-:W-:-:S10]  /*8840*/  NOP ;  /* 0x0000000000007918 */ /* 0x000fd40000000000 */
        /* <DEDUP_REMOVED lines=31> */
[----:B-1----:R-:W-:Y:S02]  /*8a40*/  IMAD.MOV.U32 R24, RZ, RZ, 0x66faac4b ;  /* 0x66faac4bff187424 */ /* 0x002fe400078e00ff */
[----:B------:R-:W-:Y:S02]  /*8a50*/  IMAD.MOV.U32 R25, RZ, RZ, 0x3ebac2fe ;  /* 0x3ebac2feff197424 */ /* 0x000fe400078e00ff */
[----:B-----5:R-:W-:-:S15]  /*8a60*/  VIADD R31, R31, 0x100000 ;  /* 0x001000001f1f7836 */ /* 0x020fde0000000000 */
[----:B------:R-:W-:-:S15]  /*8a70*/  NOP ;  /* 0x0000000000007918 */ /* 0x000fde0000000000 */
[----:B------:R-:W-:-:S15]  /*8a80*/  NOP ;  /* 0x0000000000007918 */ /* 0x000fde0000000000 */
[----:B------:R-:W-:-:S13]  /*8a90*/  NOP ;  /* 0x0000000000007918 */ /* 0x000fda0000000000 */
        /* <DEDUP_REMOVED lines=119> */
.L_x_2517:
        /* <DEDUP_REMOVED lines=95> */
[----:B-1----:R-:W-:Y:S02]  /*9800*/  @!P1 IMAD.MOV.U32 R22, RZ, RZ, 0x33145c07 ;  /* 0x33145c07ff169424 */ /* 0x002fe400078e00ff */
[----:B------:R-:W-:-:S15]  /*9810*/  @!P1 IMAD.MOV.U32 R23, RZ, RZ, 0x3c91a626 ;  /* 0x3c91a626ff179424 */ /* 0x000fde00078e00ff */
[----:B------:R-:W-:-:S15]  /*9820*/  NOP ;  /* 0x0000000000007918 */ /* 0x000fde0000000000 */
[----:B------:R-:W-:-:S15]  /*9830*/  NOP ;  /* 0x0000000000007918 */ /* 0x000fde0000000000 */
[----:B------:R-:W-:-:S15]  /*9840*/  NOP ;  /* 0x0000000000007918 */ /* 0x000fde0000000000 */
[----:B-----5:R1:W5:Y:S02]  /*9850*/  DFMA R24, R24, |R8|, |R8| ;  /* 0x400000081818722b */ /* 0x0203640000000408 */
[----:B-1----:R-:W-:Y:S01]  /*9860*/  @P1 MOV R8, 0x33145c07 ;  /* 0x33145c0700081802 */ /* 0x002fe20000000f00 */
[----:B------:R-:W-:-:S15]  /*9870*/  @P1 IMAD.MOV.U32 R9, RZ, RZ, 0x3c91a626 ;  /* 0x3c91a626ff091424 */ /* 0x000fde00078e00ff */
[----:B------:R-:W-:-:S15]  /*9880*/  NOP ;  /* 0x0000000000007918 */ /* 0x000fde0000000000 */
[----:B------:R-:W-:-:S15]  /*9890*/  NOP ;  /* 0x0000000000007918 */ /* 0x000fde0000000000 */
[----:B------:R-:W-:-:S15]  /*98a0*/  NOP ;  /* 0x0000000000007918 */ /* 0x000fde0000000000 */
[----:B------:R-:W-:-:S01]  /*98b0*/  NOP ;  /* 0x0000000000007918 */ /* 0x000fc20000000000 */
        /* <DEDUP_REMOVED lines=16> */
.L_x_2516:
[----:B------:R-:W-:Y:S05]  /*99c0*/  BSYNC.RECONVERGENT B0 ;  /* 0x0000000000007941 */ /* 0x000fea0003800200 */
.L_x_2515:
[----:B0-----:R-:W0:Y:S01]  /*99d0*/  @!P0 LDC.64 R22, c[0x0][0x388] ;  /* 0x0000e200ff168b82 */ /* 0x001e220000000a00 */
[----:B------:R-:W-:Y:S01]  /*99e0*/  @!P0 IMAD.IADD R25, R0, 0x1, R13 ;  /* 0x0000000100198824 */ /* 0x000fe200078e020d */
[----:B------:R-:W-:Y:S01]  /*99f0*/  BSSY.RECONVERGENT B0, `(.L_x_2518) ;  /* 0x0000030000007945 */ /* 0x000fe20003800200 */
[----:B------:R-:W-:-:S03]  /*9a00*/  @!P0 IMAD.MOV.U32 R13, RZ, RZ, R19 ;  /* 0x000000ffff0d8224 */ /* 0x000fc600078e0013 */
[----:B------:R-:W-:Y:S01]  /*9a10*/  BSSY.RELIABLE B1, `(.L_x_2519) ;  /* 0x0000027000017945 */ /* 0x000fe20003800100 */
[----:B0-----:R-:W-:-:S05]  /*9a20*/  @!P0 IMAD.WIDE.U32 R22, R25, 0x8, R22 ;  /* 0x0000000819168825 */ /* 0x001fca00078e0016 */
[----:B-----5:R0:W-:Y:S01]  /*9a30*/  @!P0 STG.E.64 desc[UR4][R22.64], R16 ;  /* 0x0000001016008986 */ /* 0x0201e2000c101b04 */
[----:B------:R-:W-:-:S13]  /*9a40*/  ISETP.GE.U32.AND P0, PT, R13, R12, PT ;  /* 0x0000000c0d00720c */ /* 0x000fda0003f06070 */
[----:B0-----:R-:W-:Y:S05]  /*9a50*/  @P0 BRA `(.L_x_2520) ;  /* 0x0000000000300947 */ /* 0x001fea0003800000 */
[----:B------:R-:W0:Y:S01]  /*9a60*/  LDC.64 R16, c[0x0][0x388] ;  /* 0x0000e200ff107b82 */ /* 0x000e220000000a00 */
[----:B------:R-:W-:Y:S01]  /*9a70*/  IMAD.IADD R19, R0, 0x1, R13 ;  /* 0x0000000100137824 */ /* 0x000fe200078e020d */
[----:B------:R-:W-:-:S04]  /*9a80*/  IADD3 R13, PT, PT, R13, 0x80, RZ ;  /* 0x000000800d0d7810 */ /* 0x000fc80007ffe0ff */
[----:B------:R-:W-:Y:S01]  /*9a90*/  ISETP.GE.U32.AND P0, PT, R13, R12, PT ;  /* 0x0000000c0d00720c */ /* 0x000fe20003f06070 */
[----:B0-----:R-:W-:-:S05]  /*9aa0*/  IMAD.WIDE.U32 R16, R19, 0x8, R16 ;  /* 0x0000000813107825 */ /* 0x001fca00078e0010 */
[----:B--2---:R0:W-:Y:S07]  /*9ab0*/  STG.E.64 desc[UR4][R16.64], R20 ;  /* 0x0000001410007986 */ /* 0x0041ee000c101b04 */
[----:B------:R-:W-:Y:S05]  /*9ac0*/  @P0 BRA `(.L_x_2521) ;  /* 0x0000000000300947 */ /* 0x000fea0003800000 */
[----:B0-----:R-:W0:Y:S01]  /*9ad0*/  LDC.64 R16, c[0x0][0x388] ;  /* 0x0000e200ff107b82 */ /* 0x001e220000000a00 */
[----:B------:R-:W-:Y:S02]  /*9ae0*/  IMAD.IADD R19, R0, 0x1, R13 ;  /* 0x0000000100137824 */ /* 0x000fe400078e020d */
[----:B------:R-:W-:Y:S02]  /*9af0*/  VIADD R13, R13, 0x80 ;  /* 0x000000800d0d7836 */ /* 0x000fe40000000000 */
[----:B0-----:R-:W-:-:S05]  /*9b00*/  IMAD.WIDE.U32 R16, R19, 0x8, R16 ;  /* 0x0000000813107825 */ /* 0x001fca00078e0010 */
[----:B---3--:R0:W-:Y:S02]  /*9b10*/  STG.E.64 desc[UR4][R16.64], R14 ;  /* 0x0000000e10007986 */ /* 0x0081e4000c101b04 */
.L_x_2520:
[----:B------:R-:W-:-:S13]  /*9b20*/  ISETP.GE.U32.AND P0, PT, R13, R12, PT ;  /* 0x0000000c0d00720c */ /* 0x000fda0003f06070 */
[----:B------:R-:W-:Y:S05]  /*9b30*/  @P0 BRA `(.L_x_2522) ;  /* 0x0000000000300947 */ /* 0x000fea0003800000 */
[----:B0--3--:R-:W0:Y:S01]  /*9b40*/  LDC.64 R14, c[0x0][0x388] ;  /* 0x0000e200ff0e7b82 */ /* 0x009e220000000a00 */
[----:B------:R-:W-:Y:S02]  /*9b50*/  IMAD.IADD R17, R0, 0x1, R13 ;  /* 0x0000000100117824 */ /* 0x000fe400078e020d */
[----:B------:R-:W-:Y:S02]  /*9b60*/  VIADD R13, R13, 0x80 ;  /* 0x000000800d0d7836 */ /* 0x000fe40000000000 */
[----:B0-----:R-:W-:-:S05]  /*9b70*/  IMAD.WIDE.U32 R14, R17, 0x8, R14 ;  /* 0x00000008110e7825 */ /* 0x001fca00078e000e */
[----:B----4-:R1:W-:Y:S02]  /*9b80*/  STG.E.64 desc[UR4][R14.64], R10 ;  /* 0x0000000a0e007986 */ /* 0x0103e4000c101b04 */
.L_x_2521:
[----:B------:R-:W-:-:S13]  /*9b90*/  ISETP.GE.U32.AND P0, PT, R13, R12, PT ;  /* 0x0000000c0d00720c */ /* 0x000fda0003f06070 */
[----:B------:R-:W-:Y:S05]  /*9ba0*/  @P0 BRA `(.L_x_2523) ;  /* 0x0000000000340947 */ /* 0x000fea0003800000 */
[----:B-1--4-:R-:W1:Y:S01]  /*9bb0*/  LDC.64 R10, c[0x0][0x388] ;  /* 0x0000e200ff0a7b82 */ /* 0x012e620000000a00 */
[----:B---3--:R-:W-:Y:S02]  /*9bc0*/  IMAD.IADD R15, R0, 0x1, R13 ;  /* 0x00000001000f7824 */ /* 0x008fe400078e020d */
[----:B------:R-:W-:Y:S02]  /*9bd0*/  VIADD R13, R13, 0x80 ;  /* 0x000000800d0d7836 */ /* 0x000fe40000000000 */
[----:B-1----:R-:W-:-:S05]  /*9be0*/  IMAD.WIDE.U32 R10, R15, 0x8, R10 ;  /* 0x000000080f0a7825 */ /* 0x002fca00078e000a */
[----:B------:R1:W-:Y:S02]  /*9bf0*/  STG.E.64 desc[UR4][R10.64], R2 ;  /* 0x000000020a007986 */ /* 0x0003e4000c101b04 */
.L_x_2522:
[----:B------:R-:W-:-:S13]  /*9c00*/  ISETP.GE.U32.AND P0, PT, R13, R12, PT ;  /* 0x0000000c0d00720c */ /* 0x000fda0003f06070 */
[----:B------:R-:W-:Y:S05]  /*9c10*/  @P0 BREAK.RELIABLE B1 ;  /* 0x0000000000010942 */ /* 0x000fea0003800100 */
[----:B------:R-:W-:Y:S05]  /*9c20*/  @P0 BRA `(.L_x_2524) ;  /* 0x0000000000300947 */ /* 0x000fea0003800000 */
[----:B-1----:R-:W1:Y:S01]  /*9c30*/  LDC.64 R2, c[0x0][0x388] ;  /* 0x0000e200ff027b82 */ /* 0x002e620000000a00 */
[----:B----4-:R-:W-:Y:S01]  /*9c40*/  IADD3 R11, PT, PT, R0, R13, RZ ;  /* 0x0000000d000b7210 */ /* 0x010fe20007ffe0ff */
[----:B------:R-:W-:-:S04]  /*9c50*/  VIADD R13, R13, 0x80 ;  /* 0x000000800d0d7836 */ /* 0x000fc80000000000 */
[----:B-1----:R-:W-:-:S05]  /*9c60*/  IMAD.WIDE.U32 R2, R11, 0x8, R2 ;  /* 0x000000080b027825 */ /* 0x002fca00078e0002 */
[----:B------:R1:W-:Y:S02]  /*9c70*/  STG.E.64 desc[UR4][R2.64], R4 ;  /* 0x0000000402007986 */ /* 0x0003e4000c101b04 */
.L_x_2523:
[----:B------:R-:W-:Y:S05]  /*9c80*/  BSYNC.RELIABLE B1 ;  /* 0x0000000000017941 */ /* 0x000fea0003800100 */
.L_x_2519:
[----:B------:R-:W-:-:S13]  /*9c90*/  ISETP.GE.U32.AND P0, PT, R13, R12, PT ;  /* 0x0000000c0d00720c */ /* 0x000fda0003f06070 */
[----:B-1----:R-:W1:Y:S01]  /*9ca0*/  @!P0 LDC.64 R2, c[0x0][0x388] ;  /* 0x0000e200ff028b82 */ /* 0x002e620000000a00 */
[----:B------:R-:W-:Y:S02]  /*9cb0*/  @!P0 IMAD.IADD R5, R0, 0x1, R13 ;  /* 0x0000000100058824 */ /* 0x000fe400078e020d */
[----:B------:R-:W-:Y:S02]  /*9cc0*/  @!P0 VIADD R13, R13, 0x80 ;  /* 0x000000800d0d8836 */ /* 0x000fe40000000000 */
[----:B-1----:R-:W-:-:S05]  /*9cd0*/  @!P0 IMAD.WIDE.U32 R2, R5, 0x8, R2 ;  /* 0x0000000805028825 */ /* 0x002fca00078e0002 */
[----:B------:R1:W-:Y:S02]  /*9ce0*/  @!P0 STG.E.64 desc[UR4][R2.64], R6 ;  /* 0x0000000602008986 */ /* 0x0003e4000c101b04 */
.L_x_2524:
[----:B------:R-:W-:Y:S05]  /*9cf0*/  BSYNC.RECONVERGENT B0 ;  /* 0x0000000000007941 */ /* 0x000fea0003800200 */
.L_x_2518:
[----:B------:R-:W-:Y:S05]  /*9d00*/  WARPSYNC.ALL ;  /* 0x0000000000007948 */ /* 0x000fea0003800000 */
[----:B------:R-:W-:-:S13]  /*9d10*/  ISETP.GE.U32.AND P0, PT, R13, R12, PT ;  /* 0x0000000c0d00720c */ /* 0x000fda0003f06070 */
[----:B------:R-:W-:Y:S05]  /*9d20*/  @P0 EXIT ;  /* 0x000000000000094d */ /* 0x000fea0003800000 */
[----:B-1----:R-:W1:Y:S01]  /*9d30*/  LDC.64 R2, c[0x0][0x388] ;  /* 0x0000e200ff027b82 */ /* 0x002e620000000a00 */
[----:B------:R-:W-:-:S04]  /*9d40*/  IMAD.IADD R13, R0, 0x1, R13 ;  /* 0x00000001000d7824 */ /* 0x000fc800078e020d */
[----:B-1----:R-:W-:-:S05]  /*9d50*/  IMAD.WIDE.U32 R2, R13, 0x8, R2 ;  /* 0x000000080d027825 */ /* 0x002fca00078e0002 */
[----:B------:R-:W-:Y:S01]  /*9d60*/  STG.E.64 desc[UR4][R2.64], R8 ;  /* 0x0000000802007986 */ /* 0x000fe2000c101b04 */
[----:B------:R-:W-:Y:S05]  /*9d70*/  EXIT ;  /* 0x000000000000794d */ /* 0x000fea0003800000 */
.L_x_2493:
[----:B------:R-:W0:Y:S01]  /*9d80*/  S2R R2, SR_TID.X ;  /* 0x0000000000027919 */ /* 0x000e220000002100 */
[----:B------:R-:W1:Y:S02]  /*9d90*/  LDC.64 R4, c[0x0][0x390] ;  /* 0x0000e400ff047b82 */ /* 0x000e640000000a00 */
[----:B-1----:R-:W-:-:S04]  /*9da0*/  IMAD.WIDE.U32 R4, R0, 0x8, R4 ;  /* 0x0000000800047825 */ /* 0x002fc800078e0004 */
[----:B0-----:R-:W-:-:S05]  /*9db0*/  IMAD.WIDE.U32 R20, R2, 0x10, R4 ;  /* 0x0000001002147825 */ /* 0x001fca00078e0004 */
[----:B------:R-:W2:Y:S04]  /*9dc0*/  LDG.E.128 R8, desc[UR4][R20.64] ;  /* 0x0000000414087981 */ /* 0x000ea8000c1e1d00 */
[----:B------:R0:W5:Y:S04]  /*9dd0*/  LDG.E.128 R16, desc[UR4][R20.64+0x800] ;  /* 0x0008000414107981 */ /* 0x000168000c1e1d00 */
[----:B------:R0:W5:Y:S04]  /*9de0*/  LDG.E.128 R12, desc[UR4][R20.64+0x1000] ;  /* 0x00100004140c7981 */ /* 0x000168000c1e1d00 */
[----:B------:R0:W5:Y:S01]  /*9df0*/  LDG.E.128 R4, desc[UR4][R20.64+0x1800] ;  /* 0x0018000414047981 */ /* 0x000162000c1e1d00 */
[----:B------:R-:W-:Y:S01]  /*9e00*/  BSSY.RECONVERGENT B0, `(.L_x_2525) ;  /* 0x0000129000007945 */ /* 0x000fe20003800200 */
[----:B--2---:R-:W1:Y:S02]  /*9e10*/  DADD R22, -RZ, |R8| ;  /* 0x00000000ff167229 */ /* 0x004e640000000508 */
[----:B-1----:R-:W-:-:S13]  /*9e20*/  ISETP.GT.AND P0, PT, R23, 0x3fe26665, PT ;  /* 0x3fe266651700780c */ /* 0x002fda0003f04270 */
[----:B0-----:R-:W-:Y:S05]  /*9e30*/  @P0 BRA `(.L_x_2526) ;  /* 0x0000000400f00947 */ /* 0x001fea0003800000 */
        /* <DEDUP_REMOVED lines=100> */
[----:B-1----:R0:W1:Y:S02]  /*a480*/  DFMA R22, |R8|, R22, |R8| ;  /* 0x000000160816722b */ /* 0x0020640000000608 */
[----:B0-----:R-:W-:Y:S01]  /*a490*/  @!P0 MOV R8, 0x33145c07 ;  /* 0x33145c0700088802 */ /* 0x001fe20000000f00 */
[----:B------:R-:W-:-:S15]  /*a4a0*/  @!P0 IMAD.MOV.U32 R9, RZ, RZ, 0x3c91a626 ;  /* 0x3c91a626ff098424 */ /* 0x000fde00078e00ff */
        /* <DEDUP_REMOVED lines=21> */
.L_x_2526:
        /* <DEDUP_REMOVED lines=71> */
[----:B------:R-:W1:-:S15]  /*aa70*/  DFMA R24, R24, -R28, 1 ;  /* 0x3ff000001818742b */ /* 0x000e5e000000081c */
[----:B------:R-:W-:-:S15]  /*aa80*/  NOP ;  /* 0x0000000000007918 */ /* 0x000fde0000000000 */
[----:B------:R-:W-:-:S15]  /*aa90*/  NOP ;  /* 0x0000000000007918 */ /* 0x000fde0000000000 */
[----:B------:R-:W-:-:S15]  /*aaa0*/  NOP ;  /* 0x0000000000007918 */ /* 0x000fde0000000000 */
[----:B------:R-:W-:-:S04]  /*aab0*/  NOP ;  /* 0x0000000000007918 */ /* 0x000fc80000000000 */
[----:B0-----:R-:W0:Y:S01]  /*aac0*/  DFMA R30, R22, R30, UR6 ;  /* 0x00000006161e7e2b */ /* 0x001e22000800001e */
[----:B------:R-:W-:Y:S01]  /*aad0*/  UMOV UR6, 0x60009c8f ;  /* 0x60009c8f00067882 */ /* 0x000fe20000000000 */
[----:B------:R-:W-:-:S15]  /*aae0*/  UMOV UR7, 0x3f46e8ba ;  /* 0x3f46e8ba00077882 */ /* 0x000fde0000000000 */
[----:B------:R-:W-:-:S15]  /*aaf0*/  NOP ;  /* 0x0000000000007918 */ /* 0x000fde0000000000 */
[----:B------:R-:W-:-:S15]  /*ab00*/  NOP ;  /* 0x0000000000007918 */ /* 0x000fde0000000000 */
[----:B------:R-:W-:-:S15]  /*ab10*/  NOP ;  /* 0x0000000000007918 */ /* 0x000fde0000000000 */
[----:B------:R-:W-:-:S02]  /*ab20*/  NOP ;  /* 0x0000000000007918 */ /* 0x000fc40000000000 */
[----:B-1----:R1:W-:Y:S02]  /*ab30*/  DFMA R26, R26, R24, R26 ;  /* 0x000000181a1a722b */ /* 0x0023e4000000001a */
[----:B-1----:R-:W-:Y:S02]  /*ab40*/  VIADD R25, R23, 0xfff00000 ;  /* 0xfff0000017197836 */ /* 0x002fe40000000000 */
[----:B------:R-:W-:-:S15]  /*ab50*/  IMAD.MOV.U32 R24, RZ, RZ, R22 ;  /* 0x000000ffff187224 */ /* 0x000fde00078e0016 */
[----:B------:R-:W-:-:S15]  /*ab60*/  NOP ;  /* 0x0000000000007918 */ /* 0x000fde0000000000 */
[----:B------:R-:W-:-:S15]  /*ab70*/  NOP ;  /* 0x0000000000007918 */ /* 0x000fde0000000000 */
[----:B------:R-:W-:-:S15]  /*ab80*/  NOP ;  /* 0x0000000000007918 */ /* 0x000fde0000000000 */
        /* <DEDUP_REMOVED lines=80> */
.L_x_2527:
[----:B------:R-:W-:Y:S05]  /*b090*/  BSYNC.RECONVERGENT B0 ;  /* 0x0000000000007941 */ /* 0x000fea0003800200 */
.L_x_2525:
[----:B------:R-:W0:Y:S01]  /*b0a0*/  DADD R20, -RZ, |R10| ;  /* 0x00000000ff147229 */ /* 0x000e22000000050a */
[----:B------:R-:W-:Y:S01]  /*b0b0*/  BSSY.RECONVERGENT B0, `(.L_x_2528) ;  /* 0x0000126000007945 */ /* 0x000fe20003800200 */
        /* <DEDUP_REMOVED lines=171> */
.L_x_2529:
        /* <DEDUP_REMOVED lines=100> */
[----:B-1----:R0:W1:Y:S02]  /*c1b0*/  DFMA R22, |R10|, R22, |R10| ;  /* 0x000000160a16722b */ /* 0x002064000000060a */
        /* <DEDUP_REMOVED lines=21> */
.L_x_2530:
[----:B------:R-:W-:Y:S05]  /*c310*/  BSYNC.RECONVERGENT B0 ;  /* 0x0000000000007941 */ /* 0x000fea0003800200 */
.L_x_2528:
[----:B-----5:R-:W0:Y:S01]  /*c320*/  DADD R20, -RZ, |R16| ;  /* 0x00000000ff147229 */ /* 0x020e220000000510 */
[----:B------:R-:W-:Y:S01]  /*c330*/  BSSY.RECONVERGENT B0, `(.L_x_2531) ;  /* 0x0000127000007945 */ /* 0x000fe20003800200 */
[----:B0-----:R-:W-:-:S13]  /*c340*/  ISETP.GE.AND P0, PT, R21, 0x3fe26666, PT ;  /* 0x3fe266661500780c */ /* 0x001fda0003f06270 */
[----:B------:R-:W-:Y:S05]  /*c350*/  @!P0 BRA `(.L_x_2532) ;  /* 0x0000000800a48947 */ /* 0x000fea0003800000 */
[----:B------:R-:W1:Y:S01]  /*c360*/  DADD R20, -|R16|, 1 ;  /* 0x3ff0000010147429 */ /* 0x000e620000000300 */
[----:B------:R-:W-:Y:S01]  /*c370*/  IMAD.MOV.U32 R30, RZ, RZ, RZ ;  /* 0x000000ffff1e7224 */ /* 0x000fe200078e00ff */
[C---:B-1----:R-:W-:Y:S01]  /*c380*/  IADD3 R23, PT, PT, R21.reuse, -0x100000, RZ ;  /* 0xfff0000015177810 */ /* 0x042fe20007ffe0ff */
        /* <DEDUP_REMOVED lines=166> */
.L_x_2532:
[----:B-1----:R-:W-:Y:S01]  /*cdf0*/  IMAD.MOV.U32 R22, RZ, RZ, 0x180754af ;  /* 0x180754afff167424 */ /* 0x002fe200078e00ff */
        /* <DEDUP_REMOVED lines=122> */
.L_x_2533:
[----:B------:R-:W-:Y:S05]  /*d5a0*/  BSYNC.RECONVERGENT B0 ;  /* 0x0000000000007941 */ /* 0x000fea0003800200 */
.L_x_2531:
[----:B------:R-:W0:Y:S01]  /*d5b0*/  DADD R20, -RZ, |R18| ;  /* 0x00000000ff147229 */ /* 0x000e220000000512 */
[----:B------:R-:W-:Y:S01]  /*d5c0*/  BSSY.RECONVERGENT B0, `(.L_x_2534) ;  /* 0x0000128000007945 */ /* 0x000fe20003800200 */
[----:B0-----:R-:W-:-:S13]  /*d5d0*/  ISETP.GE.AND P0, PT, R21, 0x3fe26666, PT ;  /* 0x3fe266661500780c */ /* 0x001fda0003f06270 */
        /* <DEDUP_REMOVED lines=35> */
[----:B0-----:R-:W-:Y:S01]  /*d810*/  MOV R30, 0x66faac4b ;  /* 0x66faac4b001e7802 */ /* 0x001fe20000000f00 */
[----:B------:R-:W-:-:S15]  /*d820*/  IMAD.MOV.U32 R31, RZ, RZ, 0x3ebac2fe ;  /* 0x3ebac2feff1f7424 */ /* 0x000fde00078e00ff */
        /* <DEDUP_REMOVED lines=134> */
.L_x_2535:
        /* <DEDUP_REMOVED lines=123> */
.L_x_2536:
[----:B------:R-:W-:Y:S05]  /*e840*/  BSYNC.RECONVERGENT B0 ;  /* 0x0000000000007941 */ /* 0x000fea0003800200 */
.L_x_2534:
        /* <DEDUP_REMOVED lines=173> */
.L_x_2538:
[----:B-1----:R-:W-:Y:S01]  /*f320*/  IMAD.MOV.U32 R22, RZ, RZ, 0x180754af ;  /* 0x180754afff167424 */ /* 0x002fe200078e00ff */
        /* <DEDUP_REMOVED lines=121> */
.L_x_2539:
[----:B------:R-:W-:Y:S05]  /*fac0*/  BSYNC.RECONVERGENT B0 ;  /* 0x0000000000007941 */ /* 0x000fea0003800200 */
.L_x_2537:
[----:B------:R-:W5:Y:S01]  /*fad0*/  DADD R20, -RZ, |R14| ;  /* 0x00000000ff147229 */ /* 0x000f62000000050e */
[----:B------:R-:W-:Y:S01]  /*fae0*/  BSSY.RECONVERGENT B0, `(.L_x_2540) ;  /* 0x0000127000007945 */ /* 0x000fe20003800200 */
[----:B-----5:R-:W-:-:S13]  /*faf0*/  ISETP.GE.AND P0, PT, R21, 0x3fe26666, PT ;  /* 0x3fe266661500780c */ /* 0x020fda0003f06270 */
[----:B------:R-:W-:Y:S05]  /*fb00*/  @!P0 BRA `(.L_x_2541) ;  /* 0x0000000800a48947 */ /* 0x000fea0003800000 */
[----:B------:R-:W1:Y:S01]  /*fb10*/  DADD R20, -|R14|, 1 ;  /* 0x3ff000000e147429 */ /* 0x000e620000000300 */
[----:B------:R-:W-:Y:S01]  /*fb20*/  IMAD.MOV.U32 R30, RZ, RZ, RZ ;  /* 0x000000ffff1e7224 */ /* 0x000fe200078e00ff */
[----:B-1----:R-:W-:Y:S01]  /*fb30*/  MOV R22, R20 ;  /* 0x0000001400167202 */ /* 0x002fe20000000f00 */
[C---:B------:R-:W-:Y:S01]  /*fb40*/  VIADD R23, R21.reuse, 0xfff00000 ;  /* 0xfff0000015177836 */ /* 0x040fe20000000000 */
[----:B------:R-:W-:Y:S01]  /*fb50*/  UMOV UR6, 0x71155f70 ;  /* 0x71155f7000067882 */ /* 0x000fe20000000000 */
[----:B------:R-:W-:Y:S01]  /*fb60*/  IMAD.MOV.U32 R26, RZ, RZ, RZ ;  /* 0x000000ffff1a7224 */ /* 0x000fe200078e00ff */
[----:B------:R-:W-:Y:S01]  /*fb70*/  UMOV UR7, 0x3ec715b3 ;  /* 0x3ec715b300077882 */ /* 0x000fe20000000000 */
[----:B------:R-:W1:Y:S01]  /*fb80*/  MUFU.RSQ64H R31, R23 ;  /* 0x00000017001f7308 */ /* 0x000e620000001c00 */
[----:B------:R-:W-:Y:S01]  /*fb90*/  ISETP.GE.AND P0, PT, R21, 0x1, PT ;  /* 0x000000011500780c */ /* 0x000fe20003f06270 */
[----:B-1----:R-:W-:-:S15]  /*fba0*/  VIADD R27, R31, 0xfff00000 ;  /* 0xfff000001f1b7836 */ /* 0x002fde0000000000 */
        /* <DEDUP_REMOVED lines=23> */
[----:B-1----:R1:W-:Y:S02]  /*fd20*/  DFMA R26, R26, R30, R26 ;  /* 0x0000001e1a1a722b */ /* 0x0023e4000000001a */
[----:B-1----:R-:W-:Y:S02]  /*fd30*/  IMAD.MOV.U32 R30, RZ, RZ, 0x66faac4b ;  /* 0x66faac4bff1e7424 */ /* 0x002fe400078e00ff */
[----:B------:R-:W-:-:S15]  /*fd40*/  IMAD.MOV.U32 R31, RZ, RZ, 0x3ebac2fe ;  /* 0x3ebac2feff1f7424 */ /* 0x000fde00078e00ff */
[----:B------:R-:W-:-:S15]  /*fd50*/  NOP ;  /* 0x0000000000007918 */ /* 0x000fde0000000000 */
[----:B------:R-:W-:-:S15]  /*fd60*/  NOP ;  /* 0x0000000000007918 */ /* 0x000fde0000000000 */
[----:B------:R-:W-:-:S15]  /*fd70*/  NOP ;  /* 0x0000000000007918 */ /* 0x000fde0000000000 */
        /* <DEDUP_REMOVED lines=56> */
[----:B-1----:R-:W-:Y:S01]  /*10100*/  DFMA R30, R20, R30, UR6 ;  /* 0x00000006141e7e2b */ /* 0x002fe2000800001e */
[----:B------:R-:W-:Y:S01]  /*10110*/  UMOV UR6, 0xb6dc9f2c ;  /* 0xb6dc9f2c00067882 */ /* 0x000fe20000000000 */
[----:B------:R-:W-:-:S15]  /*10120*/  UMOV UR7, 0x3f76db6d ;  /* 0x3f76db6d00077882 */ /* 0x000fde0000000000 */
[----:B------:R-:W-:-:S15]  /*10130*/  NOP ;  /* 0x0000000000007918 */ /* 0x000fde0000000000 */
[----:B------:R-:W-:-:S15]  /*10140*/  NOP ;  /* 0x0000000000007918 */ /* 0x000fde0000000000 */
[----:B------:R-:W-:-:S15]  /*10150*/  NOP ;  /* 0x0000000000007918 */ /* 0x000fde0000000000 */
[----:B------:R-:W-:-:S02]  /*10160*/  NOP ;  /* 0x0000000000007918 */ /* 0x000fc40000000000 */
[----:B------:R-:W1:-:S15]  /*10170*/  DFMA R22, R28, -R28, R22 ;  /* 0x8000001c1c16722b */ /* 0x000e5e0000000016 */
[----:B------:R-:W-:-:S15]  /*10180*/  NOP ;  /* 0x0000000000007918 */ /* 0x000fde0000000000 */
[----:B------:R-:W-:-:S15]  /*10190*/  NOP ;  /* 0x0000000000007918 */ /* 0x000fde0000000000 */
[----:B------:R-:W-:-:S15]  /*101a0*/  NOP ;  /* 0x0000000000007918 */ /* 0x000fde0000000000 */
[----:B------:R-:W-:-:S04]  /*101b0*/  NOP ;  /* 0x0000000000007918 */ /* 0x000fc80000000000 */
[----:B-1----:R-:W1:Y:S02]  /*101c0*/  DFMA R26, R26, R22, R28 ;  /* 0x000000161a1a722b */ /* 0x002e64000000001c */
[----:B-1----:R-:W-:-:S15]  /*101d0*/  IADD3 R27, PT, PT, R27, 0x100000, RZ ;  /* 0x001000001b1b7810 */ /* 0x002fde0007ffe0ff */
[----:B------:R-:W-:-:S15]  /*101e0*/  NOP ;  /* 0x0000000000007918 */ /* 0x000fde0000000000 */
[----:B------:R-:W-:-:S15]  /*101f0*/  NOP ;  /* 0x0000000000007918 */ /* 0x000fde0000000000 */
[----:B------:R-:W-:-:S15]  /*10200*/  NOP ;  /* 0x0000000000007918 */ /* 0x000fde0000000000 */
[----:B------:R-:W-:-:S02]  /*10210*/  NOP ;  /* 0x0000000000007918 */ /* 0x000fc40000000000 */
[----:B------:R-:W1:Y:S01]  /*10220*/  DFMA R30, R20, R30, UR6 ;  /* 0x00000006141e7e2b */ /* 0x000e62000800001e */
        /* <DEDUP_REMOVED lines=55> */
.L_x_2541:
[----:B-1----:R-:W-:Y:S01]  /*105a0*/  IMAD.MOV.U32 R22, RZ, RZ, 0x180754af ;  /* 0x180754afff167424 */ /* 0x002fe200078e00ff */
        /* <DEDUP_REMOVED lines=94> */
[----:B-1----:R-:W-:Y:S01]  /*10b90*/  @!P0 IMAD.MOV.U32 R20, RZ, RZ, 0x33145c07 ;  /* 0x33145c07ff148424 */ /* 0x002fe200078e00ff */
[----:B------:R-:W-:-:S15]  /*10ba0*/  @!P0 MOV R21, 0x3c91a626 ;  /* 0x3c91a62600158802 */ /* 0x000fde0000000f00 */
[----:B------:R-:W-:-:S15]  /*10bb0*/  NOP ;  /* 0x0000000000007918 */ /* 0x000fde0000000000 */
[----:B------:R-:W-:-:S15]  /*10bc0*/  NOP ;  /* 0x0000000000007918 */ /* 0x000fde0000000000 */
[----:B------:R-:W-:-:S15]  /*10bd0*/  NOP ;  /* 0x0000000000007918 */ /* 0x000fde0000000000 */
[----:B------:R-:W-:-:S01]  /*10be0*/  NOP ;  /* 0x0000000000007918 */ /* 0x000fc20000000000 */
[----:B-----5:R1:W5:Y:S02]  /*10bf0*/  DFMA R22, |R14|, R22, |R14| ;  /* 0x000000160e16722b */ /* 0x020364000000060e */
        /* <DEDUP_REMOVED lines=21> */
.L_x_2542:
[----:B------:R-:W-:Y:S05]  /*10d50*/  BSYNC.RECONVERGENT B0 ;  /* 0x0000000000007941 */ /* 0x000fea0003800200 */
.L_x_2540:
[----:B------:R-:W1:Y:S01]  /*10d60*/  DADD R20, -RZ, |R4| ;  /* 0x00000000ff147229 */ /* 0x000e620000000504 */
[----:B------:R-:W-:Y:S01]  /*10d70*/  BSSY.RECONVERGENT B0, `(.L_x_2543) ;  /* 0x0000128000007945 */ /* 0x000fe20003800200 */
[----:B-1----:R-:W-:-:S13]  /*10d80*/  ISETP.GE.AND P0, PT, R21, 0x3fe26666, PT ;  /* 0x3fe266661500780c */ /* 0x002fda0003f06270 */
        /* <DEDUP_REMOVED lines=171> */
.L_x_2544:
[----:B0-----:R-:W-:Y:S01]  /*11840*/  IMAD.MOV.U32 R22, RZ, RZ, 0x180754af ;  /* 0x180754afff167424 */ /* 0x001fe200078e00ff */
        /* <DEDUP_REMOVED lines=122> */
.L_x_2545:
[----:B------:R-:W-:Y:S05]  /*11ff0*/  BSYNC.RECONVERGENT B0 ;  /* 0x0000000000007941 */ /* 0x000fea0003800200 */
.L_x_2543:
[----:B------:R-:W5:Y:S01]  /*12000*/  DADD R20, -RZ, |R6| ;  /* 0x00000000ff147229 */ /* 0x000f620000000506 */
[----:B------:R-:W-:Y:S01]  /*12010*/  BSSY.RECONVERGENT B0, `(.L_x_2546) ;  /* 0x0000126000007945 */ /* 0x000fe20003800200 */
[----:B-----5:R-:W-:-:S13]  /*12020*/  ISETP.GE.AND P0, PT, R21, 0x3fe26666, PT ;  /* 0x3fe266661500780c */ /* 0x020fda0003f06270 */
        /* <DEDUP_REMOVED lines=109> */
[----:B-1----:R-:W-:-:S15]  /*12700*/  VIADD R27, R27, 0x100000 ;  /* 0x001000001b1b7836 */ /* 0x002fde0000000000 */
        /* <DEDUP_REMOVED lines=60> */
.L_x_2547:
[----:B-1----:R-:W-:Y:S01]  /*12ad0*/  IMAD.MOV.U32 R22, RZ, RZ, 0x180754af ;  /* 0x180754afff167424 */ /* 0x002fe200078e00ff */
[----:B------:R-:W-:Y:S01]  /*12ae0*/  MOV R23, 0x3fb3823b ;  /* 0x3fb3823b00177802 */ /* 0x000fe20000000f00 */
[----:B------:R-:W-:Y:S01]  /*12af0*/  UMOV UR6, 0xdc1895e9 ;  /* 0xdc1895e900067882 */ /* 0x000fe20000000000 */
        /* <DEDUP_REMOVED lines=119> */
.L_x_2548:
[----:B------:R-:W-:Y:S05]  /*13270*/  BSYNC.RECONVERGENT B0 ;  /* 0x0000000000007941 */ /* 0x000fea0003800200 */
.L_x_2546:
[----:B------:R-:W1:Y:S02]  /*13280*/  LDC.64 R20, c[0x0][0x388] ;  /* 0x0000e200ff147b82 */ /* 0x000e640000000a00 */
[----:B-1----:R-:W-:-:S04]  /*13290*/  IMAD.WIDE.U32 R20, R0, 0x8, R20 ;  /* 0x0000000800147825 */ /* 0x002fc800078e0014 */
[----:B------:R-:W-:-:S05]  /*132a0*/  IMAD.WIDE.U32 R20, R2, 0x10, R20 ;  /* 0x0000001002147825 */ /* 0x000fca00078e0014 */
[----:B--2---:R-:W-:Y:S04]  /*132b0*/  STG.E.128 desc[UR4][R20.64], R8 ;  /* 0x0000000814007986 */ /* 0x004fe8000c101d04 */
[----:B---34-:R-:W-:Y:S04]  /*132c0*/  STG.E.128 desc[UR4][R20.64+0x800], R16 ;  /* 0x0008001014007986 */ /* 0x018fe8000c101d04 */
[----:B------:R-:W-:Y:S04]  /*132d0*/  STG.E.128 desc[UR4][R20.64+0x1000], R12 ;  /* 0x0010000c14007986 */ /* 0x000fe8000c101d04 */
[----:B0-----:R-:W-:Y:S01]  /*132e0*/  STG.E.128 desc[UR4][R20.64+0x1800], R4 ;  /* 0x0018000414007986 */ /* 0x001fe2000c101d04 */
[----:B------:R-:W-:Y:S05]  /*132f0*/  EXIT ;  /* 0x000000000000794d */ /* 0x000fea0003800000 */
.L_x_2549:
        /* <DEDUP_REMOVED lines=16> */
.L_x_13828:


//--------------------- .text._ZN2at6native29vectorized_elementwise_kernelILi4EZZZNS0_16acos_kernel_cudaERNS_18TensorIteratorBaseEENKUlvE0_clEvENKUlvE_clEvEUldE_St5arrayIPcLm2EEEEviT0_T1_ --------------------------
	.section	.text._ZN2at6native29vectorized_elementwise_kernelILi4EZZZNS0_16acos_kernel_cudaERNS_18TensorIteratorBaseEENKUlvE0_clEvENKUlvE_clEvEUldE_St5arrayIPcLm2EEEEviT0_T1_,"ax",@progbits
	.align	128
        .global         _ZN2at6native29vectorized_elementwise_kernelILi4EZZZNS0_16acos_kernel_cudaERNS_18TensorIteratorBaseEENKUlvE0_clEvENKUlvE_clEvEUldE_St5arrayIPcLm2EEEEviT0_T1_
        .type           _ZN2at6native29vectorized_elementwise_kernelILi4EZZZNS0_16acos_kernel_cudaERNS_18TensorIteratorBaseEENKUlvE0_clEvENKUlvE_clEvEUldE_St5arrayIPcLm2EEEEviT0_T1_,@function
        .size           _ZN2at6native29vectorized_elementwise_kernelILi4EZZZNS0_16acos_kernel_cudaERNS_18TensorIteratorBaseEENKUlvE0_clEvENKUlvE_clEvEUldE_St5arrayIPcLm2EEEEviT0_T1_,(.L_x_13829 - _ZN2at6native29vectorized_elementwise_kernelILi4EZZZNS0_16acos_kernel_cudaERNS_18TensorIteratorBaseEENKUlvE0_clEvENKUlvE_clEvEUldE_St5arrayIPcLm2EEEEviT0_T1_)
        .other          _ZN2at6native29vectorized_elementwise_kernelILi4EZZZNS0_16acos_kernel_cudaERNS_18TensorIteratorBaseEENKUlvE0_clEvENKUlvE_clEvEUldE_St5arrayIPcLm2EEEEviT0_T1_,@"STO_CUDA_ENTRY STV_DEFAULT"
_ZN2at6native29vectorized_elementwise_kernelILi4EZZZNS0_16acos_kernel_cudaERNS_18TensorIteratorBaseEENKUlvE0_clEvENKUlvE_clEvEUldE_St5arrayIPcLm2EEEEviT0_T1_:
.text._ZN2at6native29vectorized_elementwise_kernelILi4EZZZNS0_16acos_kernel_cudaERNS_18TensorIteratorBaseEENKUlvE0_clEvENKUlvE_clEvEUldE_St5arrayIPcLm2EEEEviT0_T1_:
        /* <DEDUP_REMOVED lines=195> */
.L_x_2553:
        /* <DEDUP_REMOVED lines=168> */
.L_x_2552:
[----:B------:R-:W-:Y:S05]  /*16b0*/  BSYNC.RECONVERGENT B0 ;  /* 0x0000000000007941 */ /* 0x000fea0003800200 */
.L_x_2551:
        /* <DEDUP_REMOVED lines=176> */
.L_x_2556:
        /* <DEDUP_REMOVED lines=122> */
.L_x_2555:
[----:B------:R-:W-:Y:S05]  /*2960*/  BSYNC.RECONVERGENT B0 ;  /* 0x0000000000007941 */ /* 0x000fea0003800200 */
.L_x_2554:
        /* <DEDUP_REMOVED lines=176> */
.L_x_2559:
        /* <DEDUP_REMOVED lines=122> */
.L_x_2558:
[----:B------:R-:W-:Y:S05]  /*3c10*/  BSYNC.RECONVERGENT B0 ;  /* 0x0000000000007941 */ /* 0x000fea0003800200 */
.L_x_2557:
        /* <DEDUP_REMOVED lines=176> */
.L_x_2562:
        /* <DEDUP_REMOVED lines=122> */
.L_x_2561:
[----:B------:R-:W-:Y:S05]  /*4ec0*/  BSYNC.RECONVERGENT B0 ;  /* 0x0000000000007941 */ /* 0x000fea0003800200 */
.L_x_2560:
        /* <DEDUP_REMOVED lines=176> */
.L_x_2565:
        /* <DEDUP_REMOVED lines=123> */
.L_x_2564:
[----:B------:R-:W-:Y:S05]  /*6180*/  BSYNC.RECONVERGENT B0 ;  /* 0x0000000000007941 */ /* 0x000fea0003800200 */
.L_x_2563:
        /* <DEDUP_REMOVED lines=176> */
.L_x_2568:
        /* <DEDUP_REMOVED lines=123> */
.L_x_2567:
[----:B------:R-:W-:Y:S05]  /*7440*/  BSYNC.RECONVERGENT B0 ;  /* 0x0000000000007941 */ /* 0x000fea0003800200 */
.L_x_2566:
        /* <DEDUP_REMOVED lines=176> */
.L_x_2571:
        /* <DEDUP_REMOVED lines=123> */
.L_x_2570:
[----:B------:R-:W-:Y:S05]  /*8700*/  BSYNC.RECONVERGENT B0 ;  /* 0x0000000000007941 */ /* 0x000fea0003800200 */
.L_x_2569:
        /* <DEDUP_REMOVED lines=176> */
.L_x_2574:
        /* <DEDUP_REMOVED lines=123> */
.L_x_2573:
[----:B------:R-:W-:Y:S05]  /*99c0*/  BSYNC.RECONVERGENT B0 ;  /* 0x0000000000007941 */ /* 0x000fea0003800200 */
.L_x_2572:
        /* <DEDUP_REMOVED lines=21> */
.L_x_2577:
[----:B------:R-:W-:-:S13]  /*9b20*/  ISETP.GE.U32.AND P0, PT, R13, R12, PT ;  /* 0x0000000c0d00720c */ /* 0x000fda0003f06070 */
[----:B------:R-:W-:Y:S05]  /*9b30*/  @P0 BRA `(.L_x_2579) ;  /* 0x0000000000300947 */ /* 0x000fea0003800000 */
[----:B0--3--:R-:W0:Y:S01]  /*9b40*/  LDC.64 R14, c[0x0][0x388] ;  /* 0x0000e200ff0e7b82 */ /* 0x009e220000000a00 */
[----:B------:R-:W-:Y:S02]  /*9b50*/  IMAD.IADD R17, R0, 0x1, R13 ;  /* 0x0000000100117824 */ /* 0x000fe400078e020d */
[----:B------:R-:W-:Y:S02]  /*9b60*/  VIADD R13, R13, 0x80 ;  /* 0x000000800d0d7836 */ /* 0x000fe40000000000 */
[----:B0-----:R-:W-:-:S05]  /*9b70*/  IMAD.WIDE.U32 R14, R17, 0x8, R14 ;  /* 0x00000008110e7825 */ /* 0x001fca00078e000e */
[----:B----4-:R1:W-:Y:S02]  /*9b80*/  STG.E.64 desc[UR4][R14.64], R10 ;  /* 0x0000000a0e007986 */ /* 0x0103e4000c101b04 */
.L_x_2578:
[----:B------:R-:W-:-:S13]  /*9b90*/  ISETP.GE.U32.AND P0, PT, R13, R12, PT ;  /* 0x0000000c0d00720c */ /* 0x000fda0003f06070 */
[----:B------:R-:W-:Y:S05]  /*9ba0*/  @P0 BRA `(.L_x_2580) ;  /* 0x0000000000340947 */ /* 0x000fea0003800000 */
[----:B-1--4-:R-:W1:Y:S01]  /*9bb0*/  LDC.64 R10, c[0x0][0x388] ;  /* 0x0000e200ff0a7b82 */ /* 0x012e620000000a00 */
[----:B---3--:R-:W-:Y:S02]  /*9bc0*/  IMAD.IADD R15, R0, 0x1, R13 ;  /* 0x00000001000f7824 */ /* 0x008fe400078e020d */
[----:B------:R-:W-:Y:S02]  /*9bd0*/  VIADD R13, R13, 0x80 ;  /* 0x000000800d0d7836 */ /* 0x000fe40000000000 */
[----:B-1----:R-:W-:-:S05]  /*9be0*/  IMAD.WIDE.U32 R10, R15, 0x8, R10 ;  /* 0x000000080f0a7825 */ /* 0x002fca00078e000a */
[----:B------:R1:W-:Y:S02]  /*9bf0*/  STG.E.64 desc[UR4][R10.64], R2 ;  /* 0x000000020a007986 */ /* 0x0003e4000c101b04 */
.L_x_2579:
        /* <DEDUP_REMOVED lines=8> */
.L_x_2580:
[----:B------:R-:W-:Y:S05]  /*9c80*/  BSYNC.RELIABLE B1 ;  /* 0x0000000000017941 */ /* 0x000fea0003800100 */
.L_x_2576:
[----:B------:R-:W-:-:S13]  /*9c90*/  ISETP.GE.U32.AND P0, PT, R13, R12, PT ;  /* 0x0000000c0d00720c */ /* 0x000fda0003f06070 */
[----:B-1----:R-:W1:Y:S01]  /*9ca0*/  @!P0 LDC.64 R2, c[0x0][0x388] ;  /* 0x0000e200ff028b82 */ /* 0x002e620000000a00 */
[----:B------:R-:W-:Y:S02]  /*9cb0*/  @!P0 IMAD.IADD R5, R0, 0x1, R13 ;  /* 0x0000000100058824 */ /* 0x000fe400078e020d */
[----:B------:R-:W-:Y:S02]  /*9cc0*/  @!P0 VIADD R13, R13, 0x80 ;  /* 0x000000800d0d8836 */ /* 0x000fe40000000000 */
[----:B-1----:R-:W-:-:S05]  /*9cd0*/  @!P0 IMAD.WIDE.U32 R2, R5, 0x8, R2 ;  /* 0x0000000805028825 */ /* 0x002fca00078e0002 */
[----:B------:R1:W-:Y:S02]  /*9ce0*/  @!P0 STG.E.64 desc[UR4][R2.64], R6 ;  /* 0x0000000602008986 */ /* 0x0003e4000c101b04 */
.L_x_2581:
[----:B------:R-:W-:Y:S05]  /*9cf0*/  BSYNC.RECONVERGENT B0 ;  /* 0x0000000000007941 */ /* 0x000fea0003800200 */
.L_x_2575:
        /* <DEDUP_REMOVED lines=8> */
.L_x_2550:
[----:B------:R-:W0:Y:S01]  /*9d80*/  S2R R2, SR_TID.X ;  /* 0x0000000000027919 */ /* 0x000e220000002100 */
[----:B------:R-:W1:Y:S02]  /*9d90*/  LDC.64 R4, c[0x0][0x390] ;  /* 0x0000e400ff047b82 */ /* 0x000e640000000a00 */
[----:B-1----:R-:W-:-:S04]  /*9da0*/  IMAD.WIDE.U32 R4, R0, 0x8, R4 ;  /* 0x0000000800047825 */ /* 0x002fc800078e0004 */
[----:B0-----:R-:W-:-:S05]  /*9db0*/  IMAD.WIDE.U32 R20, R2, 0x20, R4 ;  /* 0x0000002002147825 */ /* 0x001fca00078e0004 */
[----:B------:R-:W2:Y:S04]  /*9dc0*/  LDG.E.ENL2.256 R16, R8, desc[UR4][R20.64] ;  /* 0xfe0000041408797e */ /* 0x000ea80008121910 */
[----:B------:R0:W5:Y:S01]  /*9dd0*/  LDG.E.ENL2.256 R4, R12, desc[UR4][R20.64+0x1000] ;  /* 0xfe008004140c797e */ /* 0x0001620008121904 */
        /* <DEDUP_REMOVED lines=128> */
.L_x_2583:
        /* <DEDUP_REMOVED lines=169> */
.L_x_2584:
[----:B------:R-:W-:Y:S05]  /*b070*/  BSYNC.RECONVERGENT B0 ;  /* 0x0000000000007941 */ /* 0x000fea0003800200 */
.L_x_2582:
        /* <DEDUP_REMOVED lines=173> */
.L_x_2586:
        /* <DEDUP_REMOVED lines=122> */
.L_x_2587:
[----:B------:R-:W-:Y:S05]  /*c2f0*/  BSYNC.RECONVERGENT B0 ;  /* 0x0000000000007941 */ /* 0x000fea0003800200 */
.L_x_2585:
[----:B------:R-:W0:Y:S01]  /*c300*/  DADD R20, -RZ, |R16| ;  /* 0x00000000ff147229 */ /* 0x000e220000000510 */
        /* <DEDUP_REMOVED lines=172> */
.L_x_2589:
        /* <DEDUP_REMOVED lines=123> */
.L_x_2590:
[----:B------:R-:W-:Y:S05]  /*d580*/  BSYNC.RECONVERGENT B0 ;  /* 0x0000000000007941 */ /* 0x000fea0003800200 */
.L_x_2588:
        /* <DEDUP_REMOVED lines=174> */
.L_x_2592:
        /* <DEDUP_REMOVED lines=123> */
.L_x_2593:
[----:B------:R-:W-:Y:S05]  /*e820*/  BSYNC.RECONVERGENT B0 ;  /* 0x0000000000007941 */ /* 0x000fea0003800200 */
.L_x_2591:
[----:B-----5:R-:W0:Y:S01]  /*e830*/  DADD R20, -RZ, |R12| ;  /* 0x00000000ff147229 */ /* 0x020e22000000050c */
        /* <DEDUP_REMOVED lines=172> */
.L_x_2595:
        /* <DEDUP_REMOVED lines=122> */
.L_x_2596:
[----:B------:R-:W-:Y:S05]  /*faa0*/  BSYNC.RECONVERGENT B0 ;  /* 0x0000000000007941 */ /* 0x000fea0003800200 */
.L_x_2594:
        /* <DEDUP_REMOVED lines=173> */
.L_x_2598:
        /* <DEDUP_REMOVED lines=123> */
.L_x_2599:
[----:B------:R-:W-:Y:S05]  /*10d30*/  BSYNC.RECONVERGENT B0 ;  /* 0x0000000000007941 */ /* 0x000fea0003800200 */
.L_x_2597:
        /* <DEDUP_REMOVED lines=174> */
.L_x_2601:
        /* <DEDUP_REMOVED lines=123> */
.L_x_2602:
[----:B------:R-:W-:Y:S05]  /*11fd0*/  BSYNC.RECONVERGENT B0 ;  /* 0x0000000000007941 */ /* 0x000fea0003800200 */
.L_x_2600:
        /* <DEDUP_REMOVED lines=173> */
.L_x_2604:
        /* <DEDUP_REMOVED lines=122> */
.L_x_2605:
[----:B------:R-:W-:Y:S05]  /*13250*/  BSYNC.RECONVERGENT B0 ;  /* 0x0000000000007941 */ /* 0x000fea0003800200 */
.L_x_2603:
[----:B------:R-:W1:Y:S02]  /*13260*/  LDC.64 R20, c[0x0][0x388] ;  /* 0x0000e200ff147b82 */ /* 0x000e640000000a00 */
[----:B-1----:R-:W-:-:S04]  /*13270*/  IMAD.WIDE.U32 R20, R0, 0x8, R20 ;  /* 0x0000000800147825 */ /* 0x002fc800078e0014 */
[----:B------:R-:W-:-:S05]  /*13280*/  IMAD.WIDE.U32 R20, R2, 0x20, R20 ;  /* 0x0000002002147825 */ /* 0x000fca00078e0014 */
[----:B--234-:R-:W-:Y:S04]  /*13290*/  STG.E.ENL2.256 desc[UR4][R20.64], R8, R16 ;  /* 0xf80000081410797f */ /* 0x01cfe8000f121804 */
[----:B0-----:R-:W-:Y:S01]  /*132a0*/  STG.E.ENL2.256 desc[UR4][R20.64+0x1000], R12, R4 ;  /* 0xf800800c1404797f */ /* 0x001fe2000f121804 */
[----:B------:R-:W-:Y:S05]  /*132b0*/  EXIT ;  /* 0x000000000000794d */ /* 0x000fea0003800000 */
.L_x_2606:
        /* <DEDUP_REMOVED lines=12> */
.L_x_13829:


//--------------------- .text._ZN2at6native29vectorized_elementwise_kernelILi8EZZZNS0_16acos_kernel_cudaERNS_18TensorIteratorBaseEENKUlvE0_clEvENKUlvE_clEvEUldE_St5arrayIPcLm2EEEEviT0_T1_ --------------------------
	.section	.text._ZN2at6native29vectorized_elementwise_kernelILi8EZZZNS0_16acos_kernel_cudaERNS_18TensorIteratorBaseEENKUlvE0_clEvENKUlvE_clEvEUldE_St5arrayIPcLm2EEEEviT0_T1_,"ax",@progbits
	.align	128
        .global         _ZN2at6native29vectorized_elementwise_kernelILi8EZZZNS0_16acos_kernel_cudaERNS_18TensorIteratorBaseEENKUlvE0_clEvENKUlvE_clEvEUldE_St5arrayIPcLm2EEEEviT0_T1_
        .type           _ZN2at6native29vectorized_elementwise_kernelILi8EZZZNS0_16acos_kernel_cudaERNS_18TensorIteratorBaseEENKUlvE0_clEvENKUlvE_clEvEUldE_St5arrayIPcLm2EEEEviT0_T1_,@function
        .size           _ZN2at6native29vectorized_elementwise_kernelILi8EZZZNS0_16acos_kernel_cudaERNS_18TensorIteratorBaseEENKUlvE0_clEvENKUlvE_clEvEUldE_St5arrayIPcLm2EEEEviT0_T1_,(.L_x_13830 - _ZN2at6native29vectorized_elementwise_kernelILi8EZZZNS0_16acos_kernel_cudaERNS_18TensorIteratorBaseEENKUlvE0_clEvENKUlvE_clEvEUldE_St5arrayIPcLm2EEEEviT0_T1_)
        .other          _ZN2at6native29vectorized_elementwise_kernelILi8EZZZNS0_16acos_kernel_cudaERNS_18TensorIteratorBaseEENKUlvE0_clEvENKUlvE_clEvEUldE_St5arrayIPcLm2EEEEviT0_T1_,@"STO_CUDA_ENTRY STV_DEFAULT"
_ZN2at6native29vectorized_elementwise_kernelILi8EZZZNS0_16acos_kernel_cudaERNS_18TensorIteratorBaseEENKUlvE0_clEvENKUlvE_clEvEUldE_St5arrayIPcLm2EEEEviT0_T1_:
.text._ZN2at6native29vectorized_elementwise_kernelILi8EZZZNS0_16acos_kernel_cudaERNS_18TensorIteratorBaseEENKUlvE0_clEvENKUlvE_clEvEUldE_St5arrayIPcLm2EEEEviT0_T1_:
[----:B------:R-:W-:Y:S01]  /*0000*/  LDC R1, c[0x0][0x37c] ;  /* 0x0000df00ff017b82 */ /* 0x000fe20000000800 */
[----:B------:R-:W-:Y:S05]  /*0010*/  EXIT ;  /* 0x000000000000794d */ /* 0x000fea0003800000 */
.L_x_2607:
        /* <DEDUP_REMOVED lines=14> */
.L_x_13830:


//--------------------- .text._ZN2at6native18elementwise_kernelILi128ELi4EZNS0_15gpu_kernel_implIZZZNS0_16acos_kernel_cudaERNS_18TensorIteratorBaseEENKUlvE_clEvENKUlvE1_clEvEUlN3c107complexINS7_4HalfEEEE_EEvS4_RKT_EUliE_EEviT1_ --------------------------
	.section	.text._ZN2at6native18elementwise_kernelILi128ELi4EZNS0_15gpu_kernel_implIZZZNS0_16acos_kernel_cudaERNS_18TensorIteratorBaseEENKUlvE_clEvENKUlvE1_clEvEUlN3c107complexINS7_4HalfEEEE_EEvS4_RKT_EUliE_EEviT1_,"ax",@progbits
	.align	128
        .global         _ZN2at6native18elementwise_kernelILi128ELi4EZNS0_15gpu_kernel_implIZZZNS0_16acos_kernel_cudaERNS_18TensorIteratorBaseEENKUlvE_clEvENKUlvE1_clEvEUlN3c107complexINS7_4HalfEEEE_EEvS4_RKT_EUliE_EEviT1_
        .type           _ZN2at6native18elementwise_kernelILi128ELi4EZNS0_15gpu_kernel_implIZZZNS0_16acos_kernel_cudaERNS_18TensorIteratorBaseEENKUlvE_clEvENKUlvE1_clEvEUlN3c107complexINS7_4HalfEEEE_EEvS4_RKT_EUliE_EEviT1_,@function
        .size           _ZN2at6native18elementwise_kernelILi128ELi4EZNS0_15gpu_kernel_implIZZZNS0_16acos_kernel_cudaERNS_18TensorIteratorBaseEENKUlvE_clEvENKUlvE1_clEvEUlN3c107complexINS7_4HalfEEEE_EEvS4_RKT_EUliE_EEviT1_,(.L_x_13779 - _ZN2at6native18elementwise_kernelILi128ELi4EZNS0_15gpu_kernel_implIZZZNS0_16acos_kernel_cudaERNS_18TensorIteratorBaseEENKUlvE_clEvENKUlvE1_clEvEUlN3c107complexINS7_4HalfEEEE_EEvS4_RKT_EUliE_EEviT1_)
        .other          _ZN2at6native18elementwise_kernelILi128ELi4EZNS0_15gpu_kernel_implIZZZNS0_16acos_kernel_cudaERNS_18TensorIteratorBaseEENKUlvE_clEvENKUlvE1_clEvEUlN3c107complexINS7_4HalfEEEE_EEvS4_RKT_EUliE_EEviT1_,@"STO_CUDA_ENTRY STV_DEFAULT"
_ZN2at6native18elementwise_kernelILi128ELi4EZNS0_15gpu_kernel_implIZZZNS0_16acos_kernel_cudaERNS_18TensorIteratorBaseEENKUlvE_clEvENKUlvE1_clEvEUlN3c107complexINS7_4HalfEEEE_EEvS4_RKT_EUliE_EEviT1_:
.text._ZN2at6native18elementwise_kernelILi128ELi4EZNS0_15gpu_kernel_implIZZZNS0_16acos_kernel_cudaERNS_18TensorIteratorBaseEENKUlvE_clEvENKUlvE1_clEvEUlN3c107complexINS7_4HalfEEEE_EEvS4_RKT_EUliE_EEviT1_:
        /* <DEDUP_REMOVED lines=18> */
[----:B------:R-:W-:Y:S01]  /*0120*/  HFMA2 R0, -RZ, RZ, 0, 0 ;  /* 0x00000000ff007431 */ /* 0x000fe200000001ff */
[----:B------:R-:W-:-:S07]  /*0130*/  MOV R16, RZ ;  /* 0x000000ff00107202 */ /* 0x000fce0000000f00 */
[----:B------:R-:W-:Y:S05]  /*0140*/  BRA.U !UP0, `(.L_x_2610) ;  /* 0x0000001108a87547 */ /* 0x000fea000b800000 */
[----:B------:R-:W0:Y:S01]  /*0150*/  LDCU.64 UR4, c[0x0][0x390] ;  /* 0x00007200ff0477ac */ /* 0x000e220008000a00 */
[----:B------:R-:W-:Y:S01]  /*0160*/  IMAD.MOV.U32 R16, RZ, RZ, RZ ;  /* 0x000000ffff107224 */ /* 0x000fe200078e00ff */
[----:B------:R-:W1:Y:S01]  /*0170*/  LDCU UR6, c[0x0][0x38c] ;  /* 0x00007180ff0677ac */ /* 0x000e620008000800 */
[----:B------:R-:W2:Y:S01]  /*0180*/  LDCU.64 UR8, c[0x0][0x4b8] ;  /* 0x00009700ff0877ac */ /* 0x000ea20008000a00 */
[----:B------:R-:W-:Y:S01]  /*0190*/  UISETP.NE.AND UP0, UPT, UR40, URZ, UPT ;  /* 0x000000ff2800728c */ /* 0x000fe2000bf05270 */
[----:B0-----:R-:W-:-:S05]  /*01a0*/  IMAD.HI.U32 R2, R17, UR4, R16 ;  /* 0x0000000411027c27 */ /* 0x001fca000f8e0010 */
[----:B------:R-:W-:-:S04]  /*01b0*/  SHF.R.U32.HI R3, RZ, UR5, R2 ;  /* 0x00000005ff037c19 */ /* 0x000fc80008011602 */
[----:B------:R-:W-:-:S05]  /*01c0*/  IADD3 R0, PT, PT, -R3, RZ, RZ ;  /* 0x000000ff03007210 */ /* 0x000fca0007ffe1ff */
[----:B-1----:R-:W-:-:S04]  /*01d0*/  IMAD R0, R0, UR6, R17 ;  /* 0x0000000600007c24 */ /* 0x002fc8000f8e0211 */
[C---:B--2---:R-:W-:Y:S02]  /*01e0*/  IMAD R16, R0.reuse, UR8, RZ ;  /* 0x0000000800107c24 */ /* 0x044fe4000f8e02ff */
[----:B------:R-:W-:Y:S01]  /*01f0*/  IMAD R0, R0, UR9, RZ ;  /* 0x0000000900007c24 */ /* 0x000fe2000f8e02ff */
        /* <DEDUP_REMOVED lines=287> */
.L_x_2610:
[----:B------:R-:W0:Y:S01]  /*13f0*/  LDCU.64 UR6, c[0x0][0x588] ;  /* 0x0000b100ff0677ac */ /* 0x000e220008000a00 */
[----:B------:R-:W-:-:S04]  /*1400*/  UPRMT UR4, UR41, 0x9910, URZ ;  /* 0x0000991029047896 */ /* 0x000fc800080000ff */
[----:B------:R-:W-:Y:S01]  /*1410*/  UISETP.GT.AND UP0, UPT, UR4, 0x9, UPT ;  /* 0x000000090400788c */ /* 0x000fe2000bf04270 */
[----:B0-----:R-:W-:-:S04]  /*1420*/  IADD3 R2, P0, PT, R0, UR6, RZ ;  /* 0x0000000600027c10 */ /* 0x001fc8000ff1e0ff */
        /* <DEDUP_REMOVED lines=10> */
[----:B------:R0:W2:Y:S02]  /*14d0*/  LDG.E.S8 R2, desc[UR36][R2.64] ;  /* 0x0000002402027981 */ /* 0x0000a4000c1e1300 */
[----:B0-----:R-:W-:Y:S01]  /*14e0*/  PRMT R3, R3, 0x5410, RZ ;  /* 0x0000541003037816 */ /* 0x001fe200000000ff */
[----:B--2---:R-:W0:Y:S02]  /*14f0*/  I2F.S16 R0, R2 ;  /* 0x0000000200007306 */ /* 0x004e240000101400 */
[----:B0-----:R-:W-:Y:S01]  /*1500*/  F2FP.F16.F32.PACK_AB R11, RZ, R0 ;  /* 0x00000000ff0b723e */ /* 0x001fe200000000ff */
[----:B------:R-:W-:Y:S06]  /*1510*/  BRA `(.L_x_2616) ;  /* 0x0000001000347947 */ /* 0x000fec0003800000 */
.L_x_2614:
[----:B------:R0:W2:Y:S02]  /*1520*/  LDG.E.U8 R2, desc[UR36][R2.64] ;  /* 0x0000002402027981 */ /* 0x0000a4000c1e1100 */
[----:B0-----:R-:W-:Y:S02]  /*1530*/  PRMT R3, R3, 0x5410, RZ ;  /* 0x0000541003037816 */ /* 0x001fe400000000ff */
[----:B--2---:R-:W-:-:S04]  /*1540*/  I2FP.F32.U32 R11, R2 ;  /* 0x00000002000b7245 */ /* 0x004fc80000201000 */
[----:B------:R-:W-:Y:S01]  /*1550*/  F2FP.F16.F32.PACK_AB R11, RZ, R11 ;  /* 0x0000000bff0b723e */ /* 0x000fe200000000ff */
[----:B------:R-:W-:Y:S06]  /*1560*/  BRA `(.L_x_2616) ;  /* 0x0000001000207947 */ /* 0x000fec0003800000 */
.L_x_2613:
        /* <DEDUP_REMOVED lines=8> */
[----:B0-----:R-:W-:Y:S02]  /*15f0*/  PRMT R3, R3, 0x5410, RZ ;  /* 0x0000541003037816 */ /* 0x001fe400000000ff */
[----:B-1----:R-:W-:Y:S01]  /*1600*/  F2FP.F16.F32.PACK_AB R11, RZ, R11 ;  /* 0x0000000bff0b723e */ /* 0x002fe200000000ff */
[----:B------:R-:W-:Y:S06]  /*1610*/  BRA `(.L_x_2616) ;  /* 0x0000000c00f47947 */ /* 0x000fec0003800000 */
.L_x_2618:
[----:B------:R0:W2:Y:S02]  /*1620*/  LDG.E R2, desc[UR36][R2.64] ;  /* 0x0000002402027981 */ /* 0x0000a4000c1e1900 */
[----:B0-----:R-:W-:Y:S02]  /*1630*/  PRMT R3, R3, 0x5410, RZ ;  /* 0x0000541003037816 */ /* 0x001fe400000000ff */
[----:B--2---:R-:W-:-:S04]  /*1640*/  I2FP.F32.S32 R11, R2 ;  /* 0x00000002000b7245 */ /* 0x004fc80000201400 */
[----:B------:R-:W-:Y:S01]  /*1650*/  F2FP.F16.F32.PACK_AB R11, RZ, R11 ;  /* 0x0000000bff0b723e */ /* 0x000fe200000000ff */
[----:B------:R-:W-:Y:S06]  /*1660*/  BRA `(.L_x_2616) ;  /* 0x0000000c00e07947 */ /* 0x000fec0003800000 */
.L_x_2617:
[----:B------:R0:W2:Y:S02]  /*1670*/  LDG.E.U16 R2, desc[UR36][R2.64] ;  /* 0x0000002402027981 */ /* 0x0000a4000c1e1500 */
[----:B0-----:R-:W-:Y:S01]  /*1680*/  PRMT R3, R3, 0x5410, RZ ;  /* 0x0000541003037816 */ /* 0x001fe200000000ff */
[----:B--2---:R-:W0:Y:S02]  /*1690*/  I2F.S16 R11, R2 ;  /* 0x00000002000b7306 */ /* 0x004e240000101400 */
[----:B0-----:R-:W-:Y:S01]  /*16a0*/  F2FP.F16.F32.PACK_AB R11, RZ, R11 ;  /* 0x0000000bff0b723e */ /* 0x001fe200000000ff */
[----:B------:R-:W-:Y:S06]  /*16b0*/  BRA `(.L_x_2616) ;  /* 0x0000000c00cc7947 */ /* 0x000fec0003800000 */
.L_x_2612:
[----:B------:R-:W-:-:S09]  /*16c0*/  UISETP.GT.AND UP0, UPT, UR4, 0x6, UPT ;  /* 0x000000060400788c */ /* 0x000fd2000bf04270 */
[----:B------:R-:W-:Y:S05]  /*16d0*/  BRA.U UP0, `(.L_x_2619) ;  /* 0x0000000100347547 */ /* 0x000fea000b800000 */
[----:B------:R-:W-:-:S09]  /*16e0*/  UISETP.NE.AND UP0, UPT, UR4, 0x5, UPT ;  /* 0x000000050400788c */ /* 0x000fd2000bf05270 */
[----:B------:R-:W-:Y:S05]  /*16f0*/  BRA.U !UP0, `(.L_x_2620) ;  /* 0x0000000108187547 */ /* 0x000fea000b800000 */
[----:B------:R-:W-:-:S09]  /*1700*/  UISETP.NE.AND UP0, UPT, UR4, 0x6, UPT ;  /* 0x000000060400788c */ /* 0x000fd2000bf05270 */
[----:B------:R-:W-:Y:S05]  /*1710*/  BRA.U UP0, `(.L_x_2615) ;  /* 0x0000000d00147547 */ /* 0x000fea000b800000 */
[----:B------:R0:W2:Y:S02]  /*1720*/  LDG.E R11, desc[UR36][R2.64] ;  /* 0x00000024020b7981 */ /* 0x0000a4000c1e1900 */
[----:B0-----:R-:W-:Y:S02]  /*1730*/  PRMT R3, R3, 0x5410, RZ ;  /* 0x0000541003037816 */ /* 0x001fe400000000ff */
[----:B--2---:R-:W-:Y:S01]  /*1740*/  F2FP.F16.F32.PACK_AB R11, RZ, R11 ;  /* 0x0000000bff0b723e */ /* 0x004fe200000000ff */
[----:B------:R-:W-:Y:S06]  /*1750*/  BRA `(.L_x_2616) ;  /* 0x0000000c00a47947 */ /* 0x000fec0003800000 */
.L_x_2620:
[----:B------:R0:W2:Y:S02]  /*1760*/  LDG.E.U16 R11, desc[UR36][R2.64] ;  /* 0x00000024020b7981 */ /* 0x0000a4000c1e1500 */
[----:B0-----:R-:W-:Y:S01]  /*1770*/  PRMT R3, R3, 0x5410, RZ ;  /* 0x0000541003037816 */ /* 0x001fe200000000ff */
[----:B--2---:R-:W-:-:S05]  /*1780*/  HADD2.F32 R11, -RZ, R11.H0_H0 ;  /* 0x2000000bff0b7230 */ /* 0x004fca0000004100 */
[----:B------:R-:W-:Y:S01]  /*1790*/  F2FP.F16.F32.PACK_AB R11, RZ, R11 ;  /* 0x0000000bff0b723e */ /* 0x000fe200000000ff */
[----:B------:R-:W-:Y:S06]  /*17a0*/  BRA `(.L_x_2616) ;  /* 0x0000000c00907947 */ /* 0x000fec0003800000 */
.L_x_2619:
[----:B------:R-:W-:-:S09]  /*17b0*/  UISETP.NE.AND UP0, UPT, UR4, 0x7, UPT ;  /* 0x000000070400788c */ /* 0x000fd2000bf05270 */
[----:B------:R-:W-:Y:S05]  /*17c0*/  BRA.U !UP0, `(.L_x_2621) ;  /* 0x0000000108307547 */ /* 0x000fea000b800000 */
[----:B------:R-:W-:-:S09]  /*17d0*/  UISETP.NE.AND UP0, UPT, UR4, 0x8, UPT ;  /* 0x000000080400788c */ /* 0x000fd2000bf05270 */
[----:B------:R-:W-:Y:S05]  /*17e0*/  BRA.U !UP0, `(.L_x_2622) ;  /* 0x0000000108187547 */ /* 0x000fea000b800000 */
[----:B------:R-:W-:-:S09]  /*17f0*/  UISETP.NE.AND UP0, UPT, UR4, 0x9, UPT ;  /* 0x000000090400788c */ /* 0x000fd2000bf05270 */
[----:B------:R-:W-:Y:S05]  /*1800*/  BRA.U UP0, `(.L_x_2615) ;  /* 0x0000000900d87547 */ /* 0x000fea000b800000 */
[----:B------:R-:W2:Y:S02]  /*1810*/  LDG.E.64 R2, desc[UR36][R2.64] ;  /* 0x0000002402027981 */ /* 0x000ea4000c1e1b00 */
[----:B--2---:R-:W-:-:S04]  /*1820*/  F2FP.F16.F32.PACK_AB R3, R3, R2 ;  /* 0x000000020303723e */ /* 0x004fc800000000ff */
[----:B------:R-:W-:Y:S01]  /*1830*/  PRMT R11, R3, 0x7610, R11 ;  /* 0x00007610030b7816 */ /* 0x000fe2000000000b */
[----:B------:R-:W-:Y:S06]  /*1840*/  BRA `(.L_x_2616) ;  /* 0x0000000c00687947 */ /* 0x000fec0003800000 */
.L_x_2622:
[----:B------:R-:W2:Y:S02]  /*1850*/  LDG.E R2, desc[UR36][R2.64] ;  /* 0x0000002402027981 */ /* 0x000ea4000c1e1900 */
[----:B--2---:R-:W-:Y:S02]  /*1860*/  PRMT R11, R2, 0x7610, R11 ;  /* 0x00007610020b7816 */ /* 0x004fe4000000000b */
[----:B------:R-:W-:Y:S01]  /*1870*/  PRMT R3, R3, 0x7610, R2 ;  /* 0x0000761003037816 */ /* 0x000fe20000000002 */
[----:B------:R-:W-:Y:S06]  /*1880*/  BRA `(.L_x_2616) ;  /* 0x0000000c00587947 */ /* 0x000fec0003800000 */
.L_x_2621:
        /* <DEDUP_REMOVED lines=10> */
[----:B------:R-:W-:-:S04]  /*1930*/  PRMT R3, R3, 0x5410, RZ ;  /* 0x0000541003037816 */ /* 0x000fc800000000ff */
[----:B------:R-:W-:Y:S01]  /*1940*/  F2FP.F16.F32.PACK_AB R11, RZ, R11 ;  /* 0x0000000bff0b723e */ /* 0x000fe200000000ff */
[----:B------:R-:W-:Y:S06]  /*1950*/  BRA `(.L_x_2616) ;  /* 0x0000000c00247947 */ /* 0x000fec0003800000 */
.L_x_2611:
        /* <DEDUP_REMOVED lines=8> */
[----:B------:R0:W2:Y:S02]  /*19e0*/  LDG.E.U8 R2, desc[UR36][R2.64] ;  /* 0x0000002402027981 */ /* 0x0000a4000c1e1100 */
[----:B0-----:R-:W-:Y:S02]  /*19f0*/  PRMT R3, R3, 0x5410, RZ ;  /* 0x0000541003037816 */ /* 0x001fe400000000ff */
[----:B--2---:R-:W-:-:S04]  /*1a00*/  ISETP.NE.AND P0, PT, R2, RZ, PT ;  /* 0x000000ff0200720c */ /* 0x004fc80003f05270 */
[----:B------:R-:W-:-:S04]  /*1a10*/  FSEL R11, RZ, 1, !P0 ;  /* 0x3f800000ff0b7808 */ /* 0x000fc80004000000 */
[----:B------:R-:W-:Y:S01]  /*1a20*/  F2FP.F16.F32.PACK_AB R11, RZ, R11 ;  /* 0x0000000bff0b723e */ /* 0x000fe200000000ff */
[----:B------:R-:W-:Y:S06]  /*1a30*/  BRA `(.L_x_2616) ;  /* 0x0000000800ec7947 */ /* 0x000fec0003800000 */
.L_x_2625:
[----:B------:R-:W2:Y:S01]  /*1a40*/  LDG.E.128 R4, desc[UR36][R2.64] ;  /* 0x0000002402047981 */ /* 0x000ea2000c1e1d00 */
        /* <DEDUP_REMOVED lines=10> */
[----:B------:R-:W-:-:S15]  /*1af0*/  PRMT R3, R3, 0x5410, R0 ;  /* 0x0000541003037816 */ /* 0x000fde0000000000 */
[----:B------:R-:W-:-:S15]  /*1b00*/  NOP ;  /* 0x0000000000007918 */ /* 0x000fde0000000000 */
[----:B------:R-:W-:-:S15]  /*1b10*/  NOP ;  /* 0x0000000000007918 */ /* 0x000fde0000000000 */
[----:B------:R-:W-:-:S08]  /*1b20*/  NOP ;  /* 0x0000000000007918 */ /* 0x000fd00000000000 */
[----:B------:R-:W0:-:S15]  /*1b30*/  DSETP.GEU.AND P0, PT, |R4|, UR4, PT ;  /* 0x0000000404007e2a */ /* 0x000e1e000bf0e200 */
        /* <DEDUP_REMOVED lines=8> */
.L_x_2624:
[----:B------:R-:W-:-:S09]  /*1bc0*/  UISETP.NE.AND UP0, UPT, UR4, 0xf, UPT ;  /* 0x0000000f0400788c */ /* 0x000fd2000bf05270 */
[----:B------:R-:W-:Y:S05]  /*1bd0*/  BRA.U !UP0, `(.L_x_2626) ;  /* 0x00000001089c7547 */ /* 0x000fea000b800000 */
[----:B------:R-:W-:-:S09]  /*1be0*/  UISETP.NE.AND UP0, UPT, UR4, 0x17, UPT ;  /* 0x000000170400788c */ /* 0x000fd2000bf05270 */
[----:B------:R-:W-:Y:S05]  /*1bf0*/  BRA.U !UP0, `(.L_x_2627) ;  /* 0x00000001085c7547 */ /* 0x000fea000b800000 */
[----:B------:R-:W-:-:S09]  /*1c00*/  UISETP.NE.AND UP0, UPT, UR4, 0x18, UPT ;  /* 0x000000180400788c */ /* 0x000fd2000bf05270 */
[----:B------:R-:W-:Y:S05]  /*1c10*/  BRA.U UP0, `(.L_x_2615) ;  /* 0x0000000500d47547 */ /* 0x000fea000b800000 */
[----:B------:R0:W2:Y:S01]  /*1c20*/  LDG.E.U8 R0, desc[UR36][R2.64] ;  /* 0x0000002402007981 */ /* 0x0000a2000c1e1100 */
[----:B------:R-:W-:Y:S02]  /*1c30*/  MOV R6, 0x1f ;  /* 0x0000001f00067802 */ /* 0x000fe40000000f00 */
[----:B0-----:R-:W-:Y:S01]  /*1c40*/  PRMT R3, R3, 0x5410, RZ ;  /* 0x0000541003037816 */ /* 0x001fe200000000ff */
[----:B--2---:R-:W-:-:S05]  /*1c50*/  IMAD.SHL.U32 R0, R0, 0x1000000, RZ ;  /* 0x0100000000007824 */ /* 0x004fca00078e00ff */
[C---:B------:R-:W-:Y:S02]  /*1c60*/  LOP3.LUT R4, R0.reuse, 0x7f000000, RZ, 0xc0, !PT ;  /* 0x7f00000000047812 */ /* 0x040fe400078ec0ff */
[----:B------:R-:W-:Y:S02]  /*1c70*/  LOP3.LUT P0, RZ, R0, 0x7f000000, RZ, 0xc0, !PT ;  /* 0x7f00000000ff7812 */ /* 0x000fe4000780c0ff */
[----:B------:R-:W0:Y:S02]  /*1c80*/  FLO.U32 R5, R4 ;  /* 0x0000000400057300 */ /* 0x000e2400000e0000 */
[----:B0-----:R-:W-:-:S04]  /*1c90*/  IADD3 R5, PT, PT, -R5, RZ, RZ ;  /* 0x000000ff05057210 */ /* 0x001fc80007ffe1ff */
[----:B------:R-:W-:-:S05]  /*1ca0*/  VIADDMNMX.U32 R5, R5, R6, 0x4, !PT ;  /* 0x0000000405057446 */ /* 0x000fca0007800006 */
[----:B------:R-:W-:-:S05]  /*1cb0*/  VIADD R5, R5, 0xfffffffc ;  /* 0xfffffffc05057836 */ /* 0x000fca0000000000 */
[C---:B------:R-:W-:Y:S02]  /*1cc0*/  SHF.L.U32 R6, R4.reuse, R5, RZ ;  /* 0x0000000504067219 */ /* 0x040fe400000006ff */
[----:B------:R-:W-:Y:S02]  /*1cd0*/  SHF.L.U32 R7, R5, 0x17, RZ ;  /* 0x0000001705077819 */ /* 0x000fe400000006ff */
[----:B------:R-:W-:Y:S02]  /*1ce0*/  IADD3 R5, PT, PT, R4, 0x1000000, RZ ;  /* 0x0100000004057810 */ /* 0x000fe40007ffe0ff */
[----:B------:R-:W-:Y:S02]  /*1cf0*/  LEA.HI R6, R6, -R7, RZ, 0x1c ;  /* 0x8000000706067211 */ /* 0x000fe400078fe0ff */
[----:B------:R-:W-:-:S03]  /*1d00*/  SHF.R.S32.HI R5, RZ, 0x8, R5 ;  /* 0x00000008ff057819 */ /* 0x000fc60000011405 */
[----:B------:R-:W-:-:S05]  /*1d10*/  VIADD R6, R6, 0x3c000000 ;  /* 0x3c00000006067836 */ /* 0x000fca0000000000 */
[----:B------:R-:W-:-:S04]  /*1d20*/  LOP3.LUT R5, R6, 0x7f800000, R5, 0xf8, !PT ;  /* 0x7f80000006057812 */ /* 0x000fc800078ef805 */
[----:B------:R-:W-:-:S04]  /*1d30*/  SEL R5, R5, RZ, P0 ;  /* 0x000000ff05057207 */ /* 0x000fc80000000000 */
[----:B------:R-:W-:-:S04]  /*1d40*/  LOP3.LUT R5, R5, 0x80000000, R0, 0xf8, !PT ;  /* 0x8000000005057812 */ /* 0x000fc800078ef800 */
[----:B------:R-:W-:Y:S01]  /*1d50*/  F2FP.F16.F32.PACK_AB R11, RZ, R5 ;  /* 0x00000005ff0b723e */ /* 0x000fe200000000ff */
[----:B------:R-:W-:Y:S06]  /*1d60*/  BRA `(.L_x_2616) ;  /* 0x0000000800207947 */ /* 0x000fec0003800000 */
.L_x_2627:
[----:B------:R0:W2:Y:S02]  /*1d70*/  LDG.E.U8 R2, desc[UR36][R2.64] ;  /* 0x0000002402027981 */ /* 0x0000a4000c1e1100 */
[----:B0-----:R-:W-:Y:S02]  /*1d80*/  PRMT R3, R3, 0x5410, RZ ;  /* 0x0000541003037816 */ /* 0x001fe400000000ff */
[C---:B--2---:R-:W-:Y:S02]  /*1d90*/  SHF.L.U32 R4, R2.reuse, 0x19, RZ ;  /* 0x0000001902047819 */ /* 0x044fe400000006ff */
[----:B------:R-:W-:Y:S02]  /*1da0*/  SHF.L.U32 R5, R2, 0x8, RZ ;  /* 0x0000000802057819 */ /* 0x000fe400000006ff */
        /* <DEDUP_REMOVED lines=10> */
.L_x_2626:
[----:B------:R0:W2:Y:S02]  /*1e50*/  LDG.E.U16 R11, desc[UR36][R2.64] ;  /* 0x00000024020b7981 */ /* 0x0000a4000c1e1500 */
[----:B0-----:R-:W-:Y:S01]  /*1e60*/  PRMT R3, R3, 0x5410, RZ ;  /* 0x0000541003037816 */ /* 0x001fe200000000ff */
[----:B--2---:R-:W-:-:S05]  /*1e70*/  IMAD.U32 R11, R11, 0x10000, RZ ;  /* 0x000100000b0b7824 */ /* 0x004fca00078e00ff */
[----:B------:R-:W-:Y:S01]  /*1e80*/  F2FP.F16.F32.PACK_AB R11, RZ, R11 ;  /* 0x0000000bff0b723e */ /* 0x000fe200000000ff */
[----:B------:R-:W-:Y:S06]  /*1e90*/  BRA `(.L_x_2616) ;  /* 0x0000000400d47947 */ /* 0x000fec0003800000 */
.L_x_2623:
        /* <DEDUP_REMOVED lines=8> */
[----:B------:R0:W2:Y:S02]  /*1f20*/  LDG.E.U16 R11, desc[UR36][R2.64] ;  /* 0x00000024020b7981 */ /* 0x0000a4000c1e1500 */
[----:B0-----:R-:W-:Y:S02]  /*1f30*/  PRMT R3, R3, 0x5410, RZ ;  /* 0x0000541003037816 */ /* 0x001fe400000000ff */
[----:B--2---:R-:W-:-:S04]  /*1f40*/  I2FP.F32.U32 R11, R11 ;  /* 0x0000000b000b7245 */ /* 0x004fc80000201000 */
[----:B------:R-:W-:Y:S01]  /*1f50*/  F2FP.F16.F32.PACK_AB R11, RZ, R11 ;  /* 0x0000000bff0b723e */ /* 0x000fe200000000ff */
[----:B------:R-:W-:Y:S06]  /*1f60*/  BRA `(.L_x_2616) ;  /* 0x0000000400a07947 */ /* 0x000fec0003800000 */
.L_x_2630:
[----:B------:R-:W2:Y:S01]  /*1f70*/  LDG.E.U8 R3, desc[UR36][R2.64] ;  /* 0x0000002402037981 */ /* 0x000ea2000c1e1100 */
[----:B------:R-:W-:Y:S01]  /*1f80*/  BSSY.RECONVERGENT B0, `(.L_x_2631) ;  /* 0x0000018000007945 */ /* 0x000fe20003800200 */
[----:B------:R-:W-:Y:S01]  /*1f90*/  HFMA2 R11, -RZ, RZ, 0, 0 ;  /* 0x00000000ff0b7431 */ /* 0x000fe200000001ff */
        /* <DEDUP_REMOVED lines=18> */
.L_x_2634:
[----:B------:R-:W-:Y:S05]  /*20c0*/  BSYNC.RECONVERGENT B1 ;  /* 0x0000000000017941 */ /* 0x000fea0003800200 */
.L_x_2633:
[----:B------:R-:W-:Y:S02]  /*20d0*/  SHF.L.U32 R0, R0, 0x14, RZ ;  /* 0x0000001400007819 */ /* 0x000fe400000006ff */
[----:B------:R-:W-:-:S04]  /*20e0*/  LEA R2, R2, 0x3b800000, 0x17 ;  /* 0x3b80000002027811 */ /* 0x000fc800078eb8ff */
[----:B------:R-:W-:-:S07]  /*20f0*/  LOP3.LUT R11, R2, R0, R11, 0xfe, !PT ;  /* 0x00000000020b7212 */ /* 0x000fce00078efe0b */
.L_x_2632:
[----:B------:R-:W-:Y:S05]  /*2100*/  BSYNC.RECONVERGENT B0 ;  /* 0x0000000000007941 */ /* 0x000fea0003800200 */
.L_x_2631:
[----:B------:R-:W-:Y:S02]  /*2110*/  F2FP.F16.F32.PACK_AB R11, RZ, R11 ;  /* 0x0000000bff0b723e */ /* 0x000fe400000000ff */
[----:B------:R-:W-:Y:S01]  /*2120*/  PRMT R3, R3, 0x5410, RZ ;  /* 0x0000541003037816 */ /* 0x000fe200000000ff */
[----:B------:R-:W-:Y:S06]  /*2130*/  BRA `(.L_x_2616) ;  /* 0x00000004002c7947 */ /* 0x000fec0003800000 */
.L_x_2629:
        /* <DEDUP_REMOVED lines=21> */
.L_x_2638:
[----:B------:R-:W-:Y:S05]  /*2290*/  BSYNC.RECONVERGENT B1 ;  /* 0x0000000000017941 */ /* 0x000fea0003800200 */
.L_x_2637:
[----:B------:R-:W-:Y:S02]  /*22a0*/  SHF.L.U32 R0, R0, 0x15, RZ ;  /* 0x0000001500007819 */ /* 0x000fe400000006ff */
[----:B------:R-:W-:-:S04]  /*22b0*/  LEA R2, R2, 0x37800000, 0x17 ;  /* 0x3780000002027811 */ /* 0x000fc800078eb8ff */
[----:B------:R-:W-:-:S07]  /*22c0*/  LOP3.LUT R11, R2, R0, R11, 0xfe, !PT ;  /* 0x00000000020b7212 */ /* 0x000fce00078efe0b */
.L_x_2636:
[----:B------:R-:W-:Y:S05]  /*22d0*/  BSYNC.RECONVERGENT B0 ;  /* 0x0000000000007941 */ /* 0x000fea0003800200 */
.L_x_2635:
[----:B------:R-:W-:Y:S02]  /*22e0*/  F2FP.F16.F32.PACK_AB R11, RZ, R11 ;  /* 0x0000000bff0b723e */ /* 0x000fe400000000ff */
[----:B------:R-:W-:Y:S01]  /*22f0*/  PRMT R3, R3, 0x5410, RZ ;  /* 0x0000541003037816 */ /* 0x000fe200000000ff */
[----:B------:R-:W-:Y:S06]  /*2300*/  BRA `(.L_x_2616) ;  /* 0x0000000000b87947 */ /* 0x000fec0003800000 */
.L_x_2628:
[----:B------:R-:W-:-:S09]  /*2310*/  UISETP.NE.AND UP0, UPT, UR4, 0x1c, UPT ;  /* 0x0000001c0400788c */ /* 0x000fd2000bf05270 */
[----:B------:R-:W-:Y:S05]  /*2320*/  BRA.U !UP0, `(.L_x_2639) ;  /* 0x0000000108a07547 */ /* 0x000fea000b800000 */
[----:B------:R-:W-:-:S09]  /*2330*/  UISETP.NE.AND UP0, UPT, UR4, 0x1d, UPT ;  /* 0x0000001d0400788c */ /* 0x000fd2000bf05270 */
[----:B------:R-:W-:Y:S05]  /*2340*/  BRA.U !UP0, `(.L_x_2640) ;  /* 0x0000000108847547 */ /* 0x000fea000b800000 */
[----:B------:R-:W-:-:S09]  /*2350*/  UISETP.NE.AND UP0, UPT, UR4, 0x2c, UPT ;  /* 0x0000002c0400788c */ /* 0x000fd2000bf05270 */
[----:B------:R-:W-:Y:S05]  /*2360*/  BRA.U !UP0, `(.L_x_2641) ;  /* 0x00000001084c7547 */ /* 0x000fea000b800000 */
.L_x_2615:
        /* <DEDUP_REMOVED lines=10> */
[----:B---3--:R-:W-:-:S02]  /*2410*/  MOV R6, UR6 ;  /* 0x0000000600067c02 */ /* 0x008fc40008000f00 */
[----:B------:R-:W-:Y:S01]  /*2420*/  MOV R7, UR7 ;  /* 0x0000000700077c02 */ /* 0x000fe20008000f00 */
[----:B----4-:R-:W-:Y:S01]  /*2430*/  IMAD.U32 R10, RZ, RZ, UR8 ;  /* 0x00000008ff0a7e24 */ /* 0x010fe2000f8e00ff */
[----:B-1----:R-:W-:-:S07]  /*2440*/  MOV R11, UR9 ;  /* 0x00000009000b7c02 */ /* 0x002fce0008000f00 */
[----:B------:R-:W-:-:S07]  /*2450*/  LEPC R20, `(.L_x_2642) ;  /* 0x000000001014794e */ /* 0x000fce0000000000 */
[----:B--2---:R-:W-:Y:S05]  /*2460*/  CALL.ABS.NOINC R2 ;  /* 0x0000000002007343 */ /* 0x004fea0003c00000 */
.L_x_2642:
[----:B------:R-:W-:Y:S02]  /*2470*/  PRMT R11, RZ, 0x7610, R11 ;  /* 0x00007610ff0b7816 */ /* 0x000fe4000000000b */
[----:B------:R-:W-:Y:S01]  /*2480*/  PRMT R3, R3, 0x5410, RZ ;  /* 0x0000541003037816 */ /* 0x000fe200000000ff */
[----:B------:R-:W-:Y:S06]  /*2490*/  BRA `(.L_x_2616) ;  /* 0x0000000000547947 */ /* 0x000fec0003800000 */
.L_x_2641:
        /* <DEDUP_REMOVED lines=8> */
.L_x_2644:
[----:B------:R-:W-:Y:S05]  /*2520*/  BSYNC.RECONVERGENT B0 ;  /* 0x0000000000007941 */ /* 0x000fea0003800200 */
.L_x_2643:
[----:B------:R-:W-:Y:S02]  /*2530*/  PRMT R3, R3, 0x5410, RZ ;  /* 0x0000541003037816 */ /* 0x000fe400000000ff */
[----:B------:R-:W-:Y:S01]  /*2540*/  F2FP.F16.F32.PACK_AB R11, RZ, R11 ;  /* 0x0000000bff0b723e */ /* 0x000fe200000000ff */
[----:B------:R-:W-:Y:S06]  /*2550*/  BRA `(.L_x_2616) ;  /* 0x0000000000247947 */ /* 0x000fec0003800000 */
.L_x_2640:
[----:B------:R-:W2:Y:S02]  /*2560*/  LDG.E.64 R2, desc[UR36][R2.64] ;  /* 0x0000002402027981 */ /* 0x000ea4000c1e1b00 */
[----:B--2---:R0:W1:Y:S02]  /*2570*/  I2F.U64 R11, R2 ;  /* 0x00000002000b7312 */ /* 0x0040640000301000 */
[----:B0-----:R-:W-:Y:S02]  /*2580*/  PRMT R3, R3, 0x5410, RZ ;  /* 0x0000541003037816 */ /* 0x001fe400000000ff */
[----:B-1----:R-:W-:Y:S01]  /*2590*/  F2FP.F16.F32.PACK_AB R11, RZ, R11 ;  /* 0x0000000bff0b723e */ /* 0x002fe200000000ff */
[----:B------:R-:W-:Y:S06]  /*25a0*/  BRA `(.L_x_2616) ;  /* 0x0000000000107947 */ /* 0x000fec0003800000 */
.L_x_2639:
[----:B------:R0:W2:Y:S02]  /*25b0*/  LDG.E R2, desc[UR36][R2.64] ;  /* 0x0000002402027981 */ /* 0x0000a4000c1e1900 */
[----:B0-----:R-:W-:Y:S02]  /*25c0*/  PRMT R3, R3, 0x5410, RZ ;  /* 0x0000541003037816 */ /* 0x001fe400000000ff */
[----:B--2---:R-:W-:-:S04]  /*25d0*/  I2FP.F32.U32 R11, R2 ;  /* 0x00000002000b7245 */ /* 0x004fc80000201000 */
[----:B------:R-:W-:-:S07]  /*25e0*/  F2FP.F16.F32.PACK_AB R11, RZ, R11 ;  /* 0x0000000bff0b723e */ /* 0x000fce00000000ff */
.L_x_2616:
[----:B------:R-:W-:Y:S01]  /*25f0*/  HADD2.F32 R11, -RZ, R11.H0_H0 ;  /* 0x2000000bff0b7230 */ /* 0x000fe20000004100 */
[----:B------:R-:W-:Y:S01]  /*2600*/  BSSY.RECONVERGENT B2, `(.L_x_2645) ;  /* 0x0000250000027945 */ /* 0x000fe20003800200 */
[----:B------:R-:W-:-:S03]  /*2610*/  HADD2.F32 R9, -RZ, R3.H1_H1 ;  /* 0x30000003ff097230 */ /* 0x000fc60000004100 */
[C---:B------:R-:W-:Y:S01]  /*2620*/  FSETP.NAN.FTZ.AND P1, PT, |R11|.reuse, |R11|, PT ;  /* 0x4000000b0b00720b */ /* 0x040fe20003f38200 */
[----:B------:R-:W-:Y:S01]  /*2630*/  FADD.FTZ R10, |R11|, -RZ ;  /* 0x800000ff0b0a7221 */ /* 0x000fe20000010200 */
[C---:B------:R-:W-:Y:S01]  /*2640*/  FSETP.NAN.FTZ.AND P0, PT, |R9|.reuse, |R9|, PT ;  /* 0x400000090900720b */ /* 0x040fe20003f18200 */
[----:B------:R-:W-:-:S12]  /*2650*/  FADD.FTZ R3, |R9|, -RZ ;  /* 0x800000ff09037221 */ /* 0x000fd80000010200 */
[----:B------:R-:W-:Y:S05]  /*2660*/  @!P0 BRA !P1, `(.L_x_2646) ;  /* 0x0000000000408947 */ /* 0x000fea0004800000 */
[----:B------:R-:W-:-:S13]  /*2670*/  FSETP.NEU.FTZ.AND P0, PT, R10, +INF , PT ;  /* 0x7f8000000a00780b */ /* 0x000fda0003f1d000 */
[----:B------:R-:W-:Y:S01]  /*2680*/  @!P0 FADD.FTZ R0, R9, R9 ;  /* 0x0000000909008221 */ /* 0x000fe20000010000 */
[----:B------:R-:W-:Y:S01]  /*2690*/  @!P0 MOV R12, 0xff800000 ;  /* 0xff800000000c8802 */ /* 0x000fe20000000f00 */
[----:B------:R-:W-:Y:S06]  /*26a0*/  @!P0 BRA `(.L_x_2647) ;  /* 0x0000002400148947 */ /* 0x000fec0003800000 */
[----:B------:R-:W-:-:S13]  /*26b0*/  FSETP.NEU.FTZ.AND P0, PT, |R9|, +INF , PT ;  /* 0x7f8000000900780b */ /* 0x000fda0003f1d200 */
[----:B------:R-:W-:Y:S01]  /*26c0*/  @!P0 FADD.FTZ R0, R11, R11 ;  /* 0x0000000b0b008221 */ /* 0x000fe20000010000 */
[----:B------:R-:W-:Y:S01]  /*26d0*/  @!P0 FADD.FTZ R12, -R9, -RZ ;  /* 0x800000ff090c8221 */ /* 0x000fe20000010100 */
[----:B------:R-:W-:Y:S06]  /*26e0*/  @!P0 BRA `(.L_x_2647) ;  /* 0x0000002400048947 */ /* 0x000fec0003800000 */
[----:B------:R-:W-:-:S13]  /*26f0*/  FSETP.NEU.FTZ.AND P0, PT, R11, RZ, PT ;  /* 0x000000ff0b00720b */ /* 0x000fda0003f1d000 */
[----:B------:R-:W-:Y:S01]  /*2700*/  @P0 FADD.FTZ R11, RZ, R11 ;  /* 0x0000000bff0b0221 */ /* 0x000fe20000010000 */
[--C-:B------:R-:W-:Y:S01]  /*2710*/  @P0 FADD.FTZ R2, RZ, R9.reuse ;  /* 0x00000009ff020221 */ /* 0x100fe20000010000 */
[----:B------:R-:W-:Y:S02]  /*2720*/  @!P0 IMAD.MOV.U32 R0, RZ, RZ, 0x3fc90fdb ;  /* 0x3fc90fdbff008424 */ /* 0x000fe400078e00ff */
[----:B------:R-:W-:Y:S01]  /*2730*/  @!P0 FADD.FTZ R12, R9, R9 ;  /* 0x00000009090c8221 */ /* 0x000fe20000010000 */
[----:B------:R-:W-:-:S05]  /*2740*/  @P0 FADD.FTZ R0, R11, R2 ;  /* 0x000000020b000221 */ /* 0x000fca0000010000 */
[----:B------:R-:W-:Y:S01]  /*2750*/  @P0 MOV R12, R0 ;  /* 0x00000000000c0202 */ /* 0x000fe20000000f00 */
[----:B------:R-:W-:Y:S06]  /*2760*/  BRA `(.L_x_2647) ;  /* 0x0000002000e47947 */ /* 0x000fec0003800000 */
.L_x_2646:
[----:B------:R-:W-:-:S04]  /*2770*/  FMNMX.FTZ R0, |R9|, R10, !PT ;  /* 0x0000000a09007209 */ /* 0x000fc80007810200 */
[----:B------:R-:W-:-:S13]  /*2780*/  FSETP.GT.FTZ.AND P0, PT, R0, 8388608, PT ;  /* 0x4b0000000000780b */ /* 0x000fda0003f14000 */
[----:B------:R-:W-:Y:S05]  /*2790*/  @!P0 BRA `(.L_x_2648) ;  /* 0x0000000800d48947 */ /* 0x000fea0003800000 */
[C---:B------:R-:W-:Y:S01]  /*27a0*/  FSETP.GEU.FTZ.AND P2, PT, R10.reuse, |R9|, PT ;  /* 0x400000090a00720b */ /* 0x040fe20003f5e000 */
[----:B------:R-:W-:Y:S03]  /*27b0*/  BSSY.RECONVERGENT B3, `(.L_x_2649) ;  /* 0x00000ae000037945 */ /* 0x000fe60003800200 */
[----:B------:R-:W-:Y:S02]  /*27c0*/  FSEL R13, R3, R10, !P2 ;  /* 0x0000000a030d7208 */ /* 0x000fe40005000000 */
[----:B------:R-:W-:Y:S02]  /*27d0*/  FSEL R0, R10, R3, !P2 ;  /* 0x000000030a007208 */ /* 0x000fe40005000000 */
[----:B------:R-:W-:-:S13]  /*27e0*/  FSETP.GT.FTZ.AND P0, PT, R13, 1.70141173319264429906e+38, PT ;  /* 0x7effffff0d00780b */ /* 0x000fda0003f14000 */
[----:B------:R-:W-:Y:S05]  /*27f0*/  @!P0 BRA `(.L_x_2650) ;  /* 0x0000000000fc8947 */ /* 0x000fea0003800000 */
[----:B------:R-:W-:Y:S01]  /*2800*/  FMUL.FTZ R2, R11, 0.36787945032119750977 ;  /* 0x3ebc5ab20b027820 */ /* 0x000fe20000410000 */
[----:B------:R-:W-:Y:S01]  /*2810*/  FMUL.FTZ R3, R9, 0.36787945032119750977 ;  /* 0x3ebc5ab209037820 */ /* 0x000fe20000410000 */
[----:B------:R-:W0:Y:S01]  /*2820*/  MUFU.RCP R8, R13 ;  /* 0x0000000d00087308 */ /* 0x000e220000001000 */
[----:B------:R-:W-:Y:S02]  /*2830*/  HFMA2 R7, -RZ, RZ, 1.875, 0 ;  /* 0x3f800000ff077431 */ /* 0x000fe400000001ff */
[----:B------:R-:W-:Y:S01]  /*2840*/  FADD.FTZ R2, |R2|, -RZ ;  /* 0x800000ff02027221 */ /* 0x000fe20000010200 */
[----:B------:R-:W-:Y:S01]  /*2850*/  FADD.FTZ R3, |R3|, -RZ ;  /* 0x800000ff03037221 */ /* 0x000fe20000010200 */
[----:B------:R-:W-:Y:S04]  /*2860*/  BSSY.RECONVERGENT B4, `(.L_x_2651) ;  /* 0x000001c000047945 */ /* 0x000fe80003800200 */
[----:B------:R-:W-:-:S02]  /*2870*/  VIMNMX R4, PT, PT, R2, R3, !PT ;  /* 0x0000000302047248 */ /* 0x000fc40007fe0100 */
[----:B------:R-:W-:Y:S02]  /*2880*/  VIMNMX R2, PT, PT, R2, R3, PT ;  /* 0x0000000302027248 */ /* 0x000fe40003fe0100 */
[----:B------:R-:W-:Y:S02]  /*2890*/  LOP3.LUT R5, R4, 0xfe000000, RZ, 0xc0, !PT ;  /* 0xfe00000004057812 */ /* 0x000fe400078ec0ff */
[----:B------:R-:W-:Y:S02]  /*28a0*/  FSETP.NEU.FTZ.AND P0, PT, R2, RZ, PT ;  /* 0x000000ff0200720b */ /* 0x000fe40003f1d000 */
[C---:B------:R-:W-:Y:S02]  /*28b0*/  LOP3.LUT R3, R5.reuse, 0x7e800000, RZ, 0x3c, !PT ;  /* 0x7e80000005037812 */ /* 0x040fe400078e3cff */
[----:B------:R-:W-:-:S03]  /*28c0*/  LOP3.LUT R5, R5, 0x800000, RZ, 0xfc, !PT ;  /* 0x0080000005057812 */ /* 0x000fc600078efcff */
[-C--:B------:R-:W-:Y:S01]  /*28d0*/  FMUL.FTZ R6, R2, R3.reuse ;  /* 0x0000000302067220 */ /* 0x080fe20000410000 */
[----:B------:R-:W-:-:S03]  /*28e0*/  FMUL.FTZ R3, R4, R3 ;  /* 0x0000000304037220 */ /* 0x000fc60000410000 */
[----:B------:R-:W-:-:S04]  /*28f0*/  FMUL.FTZ R6, R6, R6 ;  /* 0x0000000606067220 */ /* 0x000fc80000410000 */
[----:B------:R-:W-:Y:S01]  /*2900*/  FFMA.FTZ R6, R3, R3, R6 ;  /* 0x0000000303067223 */ /* 0x000fe20000010006 */
[----:B0-----:R-:W-:-:S04]  /*2910*/  FFMA R3, -R13, R8, 1 ;  /* 0x3f8000000d037423 */ /* 0x001fc80000000108 */
[----:B------:R-:W-:Y:S01]  /*2920*/  FFMA R3, R8, R3, R8 ;  /* 0x0000000308037223 */ /* 0x000fe20000000008 */
[----:B------:R-:W0:Y:S02]  /*2930*/  MUFU.SQRT R6, R6 ;  /* 0x0000000600067308 */ /* 0x000e240000002000 */
[----:B0-----:R-:W-:Y:S01]  /*2940*/  @P0 FMUL.FTZ R4, R6, R5 ;  /* 0x0000000506040220 */ /* 0x001fe20000410000 */
[----:B------:R-:W-:Y:S01]  /*2950*/  FSETP.NEU.FTZ.AND P0, PT, R2, +INF , PT ;  /* 0x7f8000000200780b */ /* 0x000fe20003f1d000 */
[----:B------:R-:W-:-:S03]  /*2960*/  FFMA R2, R0, R3, RZ ;  /* 0x0000000300027223 */ /* 0x000fc600000000ff */
[----:B------:R-:W-:Y:S01]  /*2970*/  FSEL R4, R4, +INF , P0 ;  /* 0x7f80000004047808 */ /* 0x000fe20000000000 */
[----:B------:R-:W-:-:S04]  /*2980*/  FFMA R5, -R13, R2, R0 ;  /* 0x000000020d057223 */ /* 0x000fc80000000100 */
[----:B------:R-:W-:Y:S01]  /*2990*/  FFMA R2, R3, R5, R2 ;  /* 0x0000000503027223 */ /* 0x000fe20000000002 */
[----:B------:R-:W0:Y:S08]  /*29a0*/  MUFU.LG2 R4, R4 ;  /* 0x0000000400047308 */ /* 0x000e300000000c00 */
[----:B------:R-:W1:Y:S01]  /*29b0*/  FCHK P0, R0, R13 ;  /* 0x0000000d00007302 */ /* 0x000e620000000000 */
[----:B0-----:R-:W-:Y:S01]  /*29c0*/  FFMA.FTZ R12, R4, 0.69314718246459960938, R7 ;  /* 0x3f317218040c7823 */ /* 0x001fe20000010007 */
[----:B-1----:R-:W-:Y:S06]  /*29d0*/  @!P0 BRA `(.L_x_2652) ;  /* 0x0000000000108947 */ /* 0x002fec0003800000 */
[----:B------:R-:W-:Y:S01]  /*29e0*/  IMAD.MOV.U32 R5, RZ, RZ, R13 ;  /* 0x000000ffff057224 */ /* 0x000fe200078e000d */
[----:B------:R-:W-:-:S07]  /*29f0*/  MOV R2, 0x2a10 ;  /* 0x00002a1000027802 */ /* 0x000fce0000000f00 */
[----:B------:R-:W-:Y:S05]  /*2a00*/  CALL.REL.NOINC `($__internal_0_$__cuda_sm3x_div_rn_ftz_f32_slowpath) ;  /* 0x0000013c00fc7944 */ /* 0x000fea0003c00000 */
[----:B------:R-:W-:-:S07]  /*2a10*/  MOV R2, R7 ;  /* 0x0000000700027202 */ /* 0x000fce0000000f00 */
.L_x_2652:
[----:B------:R-:W-:Y:S05]  /*2a20*/  BSYNC.RECONVERGENT B4 ;  /* 0x0000000000047941 */ /* 0x000fea0003800200 */
.L_x_2651:
[----:B------:R-:W-:Y:S02]  /*2a30*/  HFMA2 R3, -RZ, RZ, 0.89990234375, 10328 ;  /* 0x3b33710bff037431 */ /* 0x000fe400000001ff */
[----:B------:R-:W-:Y:S01]  /*2a40*/  FMUL.FTZ R0, R2, R2 ;  /* 0x0000000202007220 */ /* 0x000fe20000410000 */
[----:B------:R-:W-:Y:S01]  /*2a50*/  IMAD.MOV.U32 R5, RZ, RZ, 0x3f6ee581 ;  /* 0x3f6ee581ff057424 */ /* 0x000fe200078e00ff */
[----:B------:R-:W-:Y:S02]  /*2a60*/  ISETP.GE.AND P0, PT, R11, RZ, PT ;  /* 0x000000ff0b00720c */ /* 0x000fe40003f06270 */
[----:B------:R-:W-:Y:S01]  /*2a70*/  FFMA.FTZ R3, R0, R3, -0.015681877732276916504 ;  /* 0xbc80774800037423 */ /* 0x000fe20000010003 */
[----:B------:R-:W-:Y:S01]  /*2a80*/  FSETP.NEU.FTZ.AND P3, PT, R10, |R9|, PT ;  /* 0x400000090a00720b */ /* 0x000fe20003f7d000 */
[----:B------:R-:W-:Y:S01]  /*2a90*/  FADD.FTZ R10, |R9|, R10 ;  /* 0x0000000a090a7221 */ /* 0x000fe20000010200 */
[----:B------:R-:W-:Y:S01]  /*2aa0*/  FSETP.NEU.FTZ.AND P1, PT, R13, RZ, PT ;  /* 0x000000ff0d00720b */ /* 0x000fe20003f3d000 */
[----:B------:R-:W-:-:S04]  /*2ab0*/  FFMA.FTZ R3, R0, R3, 0.042200751602649688721 ;  /* 0x3d2cdab200037423 */ /* 0x000fc80000010003 */
[----:B------:R-:W-:-:S04]  /*2ac0*/  FFMA.FTZ R3, R0, R3, -0.074792981147766113281 ;  /* 0xbd992d1000037423 */ /* 0x000fc80000010003 */
[----:B------:R-:W-:-:S04]  /*2ad0*/  FFMA.FTZ R3, R0, R3, 0.10640415549278259277 ;  /* 0x3dd9ea6c00037423 */ /* 0x000fc80000010003 */
[----:B------:R-:W-:-:S04]  /*2ae0*/  FFMA.FTZ R3, R0, R3, -0.14207722246646881104 ;  /* 0xbe117cb100037423 */ /* 0x000fc80000010003 */
[----:B------:R-:W-:-:S04]  /*2af0*/  FFMA.FTZ R3, R0, R3, 0.19993925094604492188 ;  /* 0x3e4cbce000037423 */ /* 0x000fc80000010003 */
[----:B------:R-:W-:-:S04]  /*2b00*/  FFMA.FTZ R3, R0, R3, -0.33333197236061096191 ;  /* 0xbeaaaa7d00037423 */ /* 0x000fc80000010003 */
[----:B------:R-:W-:-:S04]  /*2b10*/  FMUL.FTZ R3, R0, R3 ;  /* 0x0000000300037220 */ /* 0x000fc80000410000 */
[----:B------:R-:W-:-:S04]  /*2b20*/  FFMA.FTZ R2, R3, R2, R2 ;  /* 0x0000000203027223 */ /* 0x000fc80000010002 */
[C---:B------:R-:W-:Y:S01]  /*2b30*/  FFMA.FTZ R3, R5.reuse, 1.6832555532455444336, -R2 ;  /* 0x3fd774eb05037823 */ /* 0x040fe20000010802 */
[----:B------:R-:W-:-:S04]  /*2b40*/  FSEL R5, R5, 1.8663789033889770508, !P2 ;  /* 0x3feee58105057808 */ /* 0x000fc80005000000 */
[----:B------:R-:W-:Y:S01]  /*2b50*/  FSEL R0, R3, R2, !P2 ;  /* 0x0000000203007208 */ /* 0x000fe20005000000 */
[----:B------:R-:W-:-:S04]  /*2b60*/  @P2 FADD.FTZ R2, -R2, -RZ ;  /* 0x800000ff02022221 */ /* 0x000fc80000010100 */
[----:B------:R-:W-:Y:S01]  /*2b70*/  @!P0 FFMA.FTZ R0, R5, 1.6832555532455444336, R2 ;  /* 0x3fd774eb05008823 */ /* 0x000fe20000010002 */
[----:B------:R-:W-:-:S04]  /*2b80*/  MOV R2, 0x4016cbe4 ;  /* 0x4016cbe400027802 */ /* 0x000fc80000000f00 */
[----:B------:R-:W-:Y:S02]  /*2b90*/  @!P3 FSEL R0, R2, 0.78539818525314331055, !P0 ;  /* 0x3f490fdb0200b808 */ /* 0x000fe40004000000 */
[----:B------:R-:W-:Y:S02]  /*2ba0*/  @!P1 FSEL R0, RZ, 3.1415927410125732422, P0 ;  /* 0x40490fdbff009808 */ /* 0x000fe40000000000 */
[----:B------:R-:W-:Y:S02]  /*2bb0*/  FSETP.NAN.FTZ.AND P0, PT, |R10|, |R10|, PT ;  /* 0x4000000a0a00720b */ /* 0x000fe40003f18200 */
[----:B------:R-:W-:-:S04]  /*2bc0*/  LOP3.LUT R3, R0, 0x80000000, R9, 0xb8, !PT ;  /* 0x8000000000037812 */ /* 0x000fc800078eb809 */
[----:B------:R-:W-:Y:S01]  /*2bd0*/  FSEL R0, R10, R3, P0 ;  /* 0x000000030a007208 */ /* 0x000fe20000000000 */
[----:B------:R-:W-:Y:S06]  /*2be0*/  BRA `(.L_x_2653) ;  /* 0x0000000400a87947 */ /* 0x000fec0003800000 */
.L_x_2650:
[----:B------:R-:W-:Y:S02]  /*2bf0*/  FSETP.GT.FTZ.AND P1, PT, R13, 2.30584300921369395200e+18, PT ;  /* 0x5e0000000d00780b */ /* 0x000fe40003f34000 */
[----:B------:R-:W-:-:S13]  /*2c00*/  FSETP.GEU.FTZ.AND P0, PT, R0, 1.084202172485504434e-19, PT ;  /* 0x200000000000780b */ /* 0x000fda0003f1e000 */
[----:B------:R-:W-:Y:S05]  /*2c10*/  @P0 BRA !P1, `(.L_x_2654) ;  /* 0x0000000000e80947 */ /* 0x000fea0004800000 */
[CC--:B------:R-:W-:Y:S01]  /*2c20*/  VIMNMX R2, PT, PT, R3.reuse, R10.reuse, !PT ;  /* 0x0000000a03027248 */ /* 0x0c0fe20007fe0100 */
[----:B------:R-:W-:Y:S01]  /*2c30*/  MUFU.RCP R8, R13 ;  /* 0x0000000d00087308 */ /* 0x000fe20000001000 */
[----:B------:R-:W-:Y:S01]  /*2c40*/  VIMNMX R3, PT, PT, R3, R10, PT ;  /* 0x0000000a03037248 */ /* 0x000fe20003fe0100 */
[----:B------:R-:W-:Y:S01]  /*2c50*/  BSSY.RECONVERGENT B4, `(.L_x_2655) ;  /* 0x000001a000047945 */ /* 0x000fe20003800200 */
[----:B------:R-:W-:Y:S02]  /*2c60*/  LOP3.LUT R4, R2, 0xfe000000, RZ, 0xc0, !PT ;  /* 0xfe00000002047812 */ /* 0x000fe400078ec0ff */
[----:B------:R-:W-:Y:S02]  /*2c70*/  FSETP.NEU.FTZ.AND P0, PT, R3, RZ, PT ;  /* 0x000000ff0300720b */ /* 0x000fe40003f1d000 */
[----:B------:R-:W-:-:S05]  /*2c80*/  LOP3.LUT R5, R4, 0x7e800000, RZ, 0x3c, !PT ;  /* 0x7e80000004057812 */ /* 0x000fca00078e3cff */
[-C--:B------:R-:W-:Y:S01]  /*2c90*/  FMUL.FTZ R6, R3, R5.reuse ;  /* 0x0000000503067220 */ /* 0x080fe20000410000 */
[----:B------:R-:W-:-:S03]  /*2ca0*/  FMUL.FTZ R5, R2, R5 ;  /* 0x0000000502057220 */ /* 0x000fc60000410000 */
[----:B------:R-:W-:-:S04]  /*2cb0*/  FMUL.FTZ R6, R6, R6 ;  /* 0x0000000606067220 */ /* 0x000fc80000410000 */
[----:B------:R-:W-:Y:S01]  /*2cc0*/  FFMA.FTZ R6, R5, R5, R6 ;  /* 0x0000000505067223 */ /* 0x000fe20000010006 */
[----:B------:R-:W-:-:S05]  /*2cd0*/  LOP3.LUT R5, R4, 0x800000, RZ, 0xfc, !PT ;  /* 0x0080000004057812 */ /* 0x000fca00078efcff */
[----:B------:R-:W0:Y:S02]  /*2ce0*/  MUFU.SQRT R6, R6 ;  /* 0x0000000600067308 */ /* 0x000e240000002000 */
[----:B0-----:R-:W-:Y:S01]  /*2cf0*/  @P0 FMUL.FTZ R2, R6, R5 ;  /* 0x0000000506020220 */ /* 0x001fe20000410000 */
[----:B------:R-:W-:Y:S01]  /*2d00*/  FSETP.NEU.FTZ.AND P0, PT, R3, +INF , PT ;  /* 0x7f8000000300780b */ /* 0x000fe20003f1d000 */
[----:B------:R-:W-:-:S03]  /*2d10*/  FFMA R3, -R13, R8, 1 ;  /* 0x3f8000000d037423 */ /* 0x000fc60000000108 */
[----:B------:R-:W-:Y:S01]  /*2d20*/  FSEL R2, R2, +INF , P0 ;  /* 0x7f80000002027808 */ /* 0x000fe20000000000 */
[----:B------:R-:W-:-:S04]  /*2d30*/  FFMA R3, R8, R3, R8 ;  /* 0x0000000308037223 */ /* 0x000fc80000000008 */
[----:B------:R-:W-:Y:S01]  /*2d40*/  FFMA R4, R0, R3, RZ ;  /* 0x0000000300047223 */ /* 0x000fe200000000ff */
[----:B------:R-:W0:Y:S03]  /*2d50*/  MUFU.LG2 R2, R2 ;  /* 0x0000000200027308 */ /* 0x000e260000000c00 */
[----:B------:R-:W-:-:S04]  /*2d60*/  FFMA R5, -R13, R4, R0 ;  /* 0x000000040d057223 */ /* 0x000fc80000000100 */
[----:B------:R-:W-:Y:S01]  /*2d70*/  FFMA R3, R3, R5, R4 ;  /* 0x0000000503037223 */ /* 0x000fe20000000004 */
[----:B------:R-:W1:Y:S01]  /*2d80*/  FCHK P0, R0, R13 ;  /* 0x0000000d00007302 */ /* 0x000e620000000000 */
[----:B0-----:R-:W-:Y:S01]  /*2d90*/  FMUL.FTZ R12, R2, 0.69314718246459960938 ;  /* 0x3f317218020c7820 */ /* 0x001fe20000410000 */
[----:B-1----:R-:W-:Y:S06]  /*2da0*/  @!P0 BRA `(.L_x_2656) ;  /* 0x0000000000108947 */ /* 0x002fec0003800000 */
[----:B------:R-:W-:Y:S02]  /*2db0*/  MOV R5, R13 ;  /* 0x0000000d00057202 */ /* 0x000fe40000000f00 */
[----:B------:R-:W-:-:S07]  /*2dc0*/  MOV R2, 0x2de0 ;  /* 0x00002de000027802 */ /* 0x000fce0000000f00 */
[----:B------:R-:W-:Y:S05]  /*2dd0*/  CALL.REL.NOINC `($__internal_0_$__cuda_sm3x_div_rn_ftz_f32_slowpath) ;  /* 0x0000013c00087944 */ /* 0x000fea0003c00000 */
[----:B------:R-:W-:-:S07]  /*2de0*/  IMAD.MOV.U32 R3, RZ, RZ, R7 ;  /* 0x000000ffff037224 */ /* 0x000fce00078e0007 */
.L_x_2656:
[----:B------:R-:W-:Y:S05]  /*2df0*/  BSYNC.RECONVERGENT B4 ;  /* 0x0000000000047941 */ /* 0x000fea0003800200 */
.L_x_2655:
[----:B------:R-:W-:Y:S02]  /*2e00*/  HFMA2 R5, -RZ, RZ, 0.89990234375, 10328 ;  /* 0x3b33710bff057431 */ /* 0x000fe400000001ff */
[----:B------:R-:W-:Y:S01]  /*2e10*/  FMUL.FTZ R0, R3, R3 ;  /* 0x0000000303007220 */ /* 0x000fe20000410000 */
[----:B------:R-:W-:Y:S02]  /*2e20*/  ISETP.GE.AND P0, PT, R11, RZ, PT ;  /* 0x000000ff0b00720c */ /* 0x000fe40003f06270 */
[----:B------:R-:W-:Y:S01]  /*2e30*/  FSETP.NEU.FTZ.AND P3, PT, R10, |R9|, PT ;  /* 0x400000090a00720b */ /* 0x000fe20003f7d000 */
[----:B------:R-:W-:Y:S01]  /*2e40*/  FFMA.FTZ R5, R0, R5, -0.015681877732276916504 ;  /* 0xbc80774800057423 */ /* 0x000fe20000010005 */
[----:B------:R-:W-:-:S03]  /*2e50*/  FSETP.NEU.FTZ.AND P1, PT, R13, RZ, PT ;  /* 0x000000ff0d00720b */ /* 0x000fc60003f3d000 */
[----:B------:R-:W-:-:S04]  /*2e60*/  FFMA.FTZ R5, R0, R5, 0.042200751602649688721 ;  /* 0x3d2cdab200057423 */ /* 0x000fc80000010005 */
[----:B------:R-:W-:-:S04]  /*2e70*/  FFMA.FTZ R5, R0, R5, -0.074792981147766113281 ;  /* 0xbd992d1000057423 */ /* 0x000fc80000010005 */
[----:B------:R-:W-:-:S04]  /*2e80*/  FFMA.FTZ R5, R0, R5, 0.10640415549278259277 ;  /* 0x3dd9ea6c00057423 */ /* 0x000fc80000010005 */
[----:B------:R-:W-:-:S04]  /*2e90*/  FFMA.FTZ R5, R0, R5, -0.14207722246646881104 ;  /* 0xbe117cb100057423 */ /* 0x000fc80000010005 */
[----:B------:R-:W-:-:S04]  /*2ea0*/  FFMA.FTZ R5, R0, R5, 0.19993925094604492188 ;  /* 0x3e4cbce000057423 */ /* 0x000fc80000010005 */
[----:B------:R-:W-:-:S04]  /*2eb0*/  FFMA.FTZ R5, R0, R5, -0.33333197236061096191 ;  /* 0xbeaaaa7d00057423 */ /* 0x000fc80000010005 */
[----:B------:R-:W-:Y:S01]  /*2ec0*/  FMUL.FTZ R0, R0, R5 ;  /* 0x0000000500007220 */ /* 0x000fe20000410000 */
[----:B------:R-:W-:-:S03]  /*2ed0*/  MOV R5, 0x3f6ee581 ;  /* 0x3f6ee58100057802 */ /* 0x000fc60000000f00 */
[----:B------:R-:W-:-:S04]  /*2ee0*/  FFMA.FTZ R0, R0, R3, R3 ;  /* 0x0000000300007223 */ /* 0x000fc80000010003 */
[C---:B------:R-:W-:Y:S01]  /*2ef0*/  FFMA.FTZ R3, R5.reuse, 1.6832555532455444336, -R0 ;  /* 0x3fd774eb05037823 */ /* 0x040fe20000010800 */
[----:B------:R-:W-:-:S04]  /*2f00*/  FSEL R5, R5, 1.8663789033889770508, !P2 ;  /* 0x3feee58105057808 */ /* 0x000fc80005000000 */
[----:B------:R-:W-:Y:S01]  /*2f10*/  FSEL R2, R3, R0, !P2 ;  /* 0x0000000003027208 */ /* 0x000fe20005000000 */
[----:B------:R-:W-:Y:S01]  /*2f20*/  @P2 FADD.FTZ R0, -R0, -RZ ;  /* 0x800000ff00002221 */ /* 0x000fe20000010100 */
[----:B------:R-:W-:-:S03]  /*2f30*/  FADD.FTZ R3, |R9|, R10 ;  /* 0x0000000a09037221 */ /* 0x000fc60000010200 */
[----:B------:R-:W-:Y:S01]  /*2f40*/  @!P0 FFMA.FTZ R2, R5, 1.6832555532455444336, R0 ;  /* 0x3fd774eb05028823 */ /* 0x000fe20000010000 */
[----:B------:R-:W-:-:S05]  /*2f50*/  IMAD.MOV.U32 R0, RZ, RZ, 0x4016cbe4 ;  /* 0x4016cbe4ff007424 */ /* 0x000fca00078e00ff */
[----:B------:R-:W-:Y:S02]  /*2f60*/  @!P3 FSEL R2, R0, 0.78539818525314331055, !P0 ;  /* 0x3f490fdb0002b808 */ /* 0x000fe40004000000 */
[----:B------:R-:W-:Y:S02]  /*2f70*/  @!P1 FSEL R2, RZ, 3.1415927410125732422, P0 ;  /* 0x40490fdbff029808 */ /* 0x000fe40000000000 */
[----:B------:R-:W-:Y:S02]  /*2f80*/  FSETP.NAN.FTZ.AND P0, PT, |R3|, |R3|, PT ;  /* 0x400000030300720b */ /* 0x000fe40003f18200 */
[----:B------:R-:W-:-:S04]  /*2f90*/  LOP3.LUT R2, R2, 0x80000000, R9, 0xb8, !PT ;  /* 0x8000000002027812 */ /* 0x000fc800078eb809 */
[----:B------:R-:W-:Y:S01]  /*2fa0*/  FSEL R0, R3, R2, P0 ;  /* 0x0000000203007208 */ /* 0x000fe20000000000 */
[----:B------:R-:W-:Y:S06]  /*2fb0*/  BRA `(.L_x_2653) ;  /* 0x0000000000b47947 */ /* 0x000fec0003800000 */
.L_x_2654:
[----:B------:R-:W0:Y:S01]  /*2fc0*/  MUFU.RCP R4, R13 ;  /* 0x0000000d00047308 */ /* 0x000e220000001000 */
[----:B------:R-:W-:Y:S01]  /*2fd0*/  FMUL.FTZ R2, R0, R0 ;  /* 0x0000000000027220 */ /* 0x000fe20000410000 */
[----:B------:R-:W-:Y:S03]  /*2fe0*/  BSSY.RECONVERGENT B4, `(.L_x_2657) ;  /* 0x000000f000047945 */ /* 0x000fe60003800200 */
[----:B------:R-:W-:-:S03]  /*2ff0*/  FFMA.FTZ R2, R13, R13, R2 ;  /* 0x0000000d0d027223 */ /* 0x000fc60000010002 */
[----:B------:R-:W-:Y:S08]  /*3000*/  FCHK P0, R0, R13 ;  /* 0x0000000d00007302 */ /* 0x000ff00000000000 */
[----:B------:R-:W1:Y:S01]  /*3010*/  MUFU.LG2 R2, R2 ;  /* 0x0000000200027308 */ /* 0x000e620000000c00 */
[----:B0-----:R-:W-:-:S04]  /*3020*/  FFMA R3, -R13, R4, 1 ;  /* 0x3f8000000d037423 */ /* 0x001fc80000000104 */
[----:B------:R-:W-:-:S04]  /*3030*/  FFMA R3, R4, R3, R4 ;  /* 0x0000000304037223 */ /* 0x000fc80000000004 */
[----:B------:R-:W-:-:S04]  /*3040*/  FFMA R4, R0, R3, RZ ;  /* 0x0000000300047223 */ /* 0x000fc800000000ff */
[----:B------:R-:W-:Y:S01]  /*3050*/  FFMA R5, -R13, R4, R0 ;  /* 0x000000040d057223 */ /* 0x000fe20000000100 */
[----:B-1----:R-:W-:-:S03]  /*3060*/  FMUL.FTZ.D2 R12, R2, 0.69314718246459960938 ;  /* 0x3f317218020c7820 */ /* 0x002fc60000310000 */
[----:B------:R-:W-:Y:S01]  /*3070*/  FFMA R3, R3, R5, R4 ;  /* 0x0000000503037223 */ /* 0x000fe20000000004 */
[----:B------:R-:W-:Y:S06]  /*3080*/  @!P0 BRA `(.L_x_2658) ;  /* 0x0000000000108947 */ /* 0x000fec0003800000 */
[----:B------:R-:W-:Y:S02]  /*3090*/  MOV R5, R13 ;  /* 0x0000000d00057202 */ /* 0x000fe40000000f00 */
[----:B------:R-:W-:-:S07]  /*30a0*/  MOV R2, 0x30c0 ;  /* 0x000030c000027802 */ /* 0x000fce0000000f00 */
[----:B------:R-:W-:Y:S05]  /*30b0*/  CALL.REL.NOINC `($__internal_0_$__cuda_sm3x_div_rn_ftz_f32_slowpath) ;  /* 0x0000013800507944 */ /* 0x000fea0003c00000 */
[----:B------:R-:W-:-:S07]  /*30c0*/  MOV R3, R7 ;  /* 0x0000000700037202 */ /* 0x000fce0000000f00 */
.L_x_2658:
[----:B------:R-:W-:Y:S05]  /*30d0*/  BSYNC.RECONVERGENT B4 ;  /* 0x0000000000047941 */ /* 0x000fea0003800200 */
.L_x_2657:
[----:B------:R-:W-:Y:S02]  /*30e0*/  IMAD.MOV.U32 R5, RZ, RZ, 0x3b33710b ;  /* 0x3b33710bff057424 */ /* 0x000fe400078e00ff */
        /* <DEDUP_REMOVED lines=12> */
[----:B------:R-:W-:-:S03]  /*31b0*/  HFMA2 R5, -RZ, RZ, 1.857421875, -1409 ;  /* 0x3f6ee581ff057431 */ /* 0x000fc600000001ff */
[----:B------:R-:W-:-:S04]  /*31c0*/  FFMA.FTZ R0, R0, R3, R3 ;  /* 0x0000000300007223 */ /* 0x000fc80000010003 */
[C---:B------:R-:W-:Y:S01]  /*31d0*/  FFMA.FTZ R3, R5.reuse, 1.6832555532455444336, -R0 ;  /* 0x3fd774eb05037823 */ /* 0x040fe20000010800 */
[----:B------:R-:W-:-:S04]  /*31e0*/  FSEL R5, R5, 1.8663789033889770508, !P2 ;  /* 0x3feee58105057808 */ /* 0x000fc80005000000 */
[----:B------:R-:W-:Y:S01]  /*31f0*/  FSEL R2, R3, R0, !P2 ;  /* 0x0000000003027208 */ /* 0x000fe20005000000 */
[----:B------:R-:W-:Y:S01]  /*3200*/  @P2 FADD.FTZ R0, -R0, -RZ ;  /* 0x800000ff00002221 */ /* 0x000fe20000010100 */
[----:B------:R-:W-:-:S03]  /*3210*/  FADD.FTZ R3, |R9|, R10 ;  /* 0x0000000a09037221 */ /* 0x000fc60000010200 */
[----:B------:R-:W-:Y:S01]  /*3220*/  @!P0 FFMA.FTZ R2, R5, 1.6832555532455444336, R0 ;  /* 0x3fd774eb05028823 */ /* 0x000fe20000010000 */
[----:B------:R-:W-:-:S04]  /*3230*/  MOV R0, 0x4016cbe4 ;  /* 0x4016cbe400007802 */ /* 0x000fc80000000f00 */
[----:B------:R-:W-:Y:S02]  /*3240*/  @!P3 FSEL R2, R0, 0.78539818525314331055, !P0 ;  /* 0x3f490fdb0002b808 */ /* 0x000fe40004000000 */
[----:B------:R-:W-:Y:S02]  /*3250*/  @!P1 FSEL R2, RZ, 3.1415927410125732422, P0 ;  /* 0x40490fdbff029808 */ /* 0x000fe40000000000 */
[----:B------:R-:W-:Y:S02]  /*3260*/  FSETP.NAN.FTZ.AND P0, PT, |R3|, |R3|, PT ;  /* 0x400000030300720b */ /* 0x000fe40003f18200 */
[----:B------:R-:W-:-:S04]  /*3270*/  LOP3.LUT R2, R2, 0x80000000, R9, 0xb8, !PT ;  /* 0x8000000002027812 */ /* 0x000fc800078eb809 */
[----:B------:R-:W-:-:S07]  /*3280*/  FSEL R0, R3, R2, P0 ;  /* 0x0000000203007208 */ /* 0x000fce0000000000 */
.L_x_2653:
[----:B------:R-:W-:Y:S05]  /*3290*/  BSYNC.RECONVERGENT B3 ;  /* 0x0000000000037941 */ /* 0x000fea0003800200 */
.L_x_2649:
[----:B------:R-:W-:Y:S01]  /*32a0*/  ISETP.GE.AND P0, PT, R9, RZ, PT ;  /* 0x000000ff0900720c */ /* 0x000fe20003f06270 */
[----:B------:R-:W-:Y:S01]  /*32b0*/  FADD.FTZ R12, R12, 0.69314718246459960938 ;  /* 0x3f3172180c0c7421 */ /* 0x000fe20000010000 */
[----:B------:R-:W-:-:S11]  /*32c0*/  FADD.FTZ R0, |R0|, -RZ ;  /* 0x800000ff00007221 */ /* 0x000fd60000010200 */
[----:B------:R-:W-:Y:S01]  /*32d0*/  @P0 FADD.FTZ R12, -R12, -RZ ;  /* 0x800000ff0c0c0221 */ /* 0x000fe20000010100 */
[----:B------:R-:W-:Y:S06]  /*32e0*/  BRA `(.L_x_2647) ;  /* 0x0000001800047947 */ /* 0x000fec0003800000 */
.L_x_2648:
[----:B------:R-:W-:Y:S02]  /*32f0*/  FSETP.NEU.FTZ.AND P0, PT, R11, 1, PT ;  /* 0x3f8000000b00780b */ /* 0x000fe40003f1d000 */
[----:B------:R-:W-:-:S04]  /*3300*/  FSETP.NEU.FTZ.AND P1, PT, R9, RZ, PT ;  /* 0x000000ff0900720b */ /* 0x000fc80003f3d000 */
[----:B------:R-:W-:-:S13]  /*3310*/  PLOP3.LUT P0, PT, P0, P1, PT, 0xf8, 0x8f ;  /* 0x00000000008f781c */ /* 0x000fda0000703f70 */
[----:B------:R-:W-:Y:S01]  /*3320*/  @!P0 FADD.FTZ R12, -R9, -RZ ;  /* 0x800000ff090c8221 */ /* 0x000fe20000010100 */
[----:B------:R-:W-:Y:S01]  /*3330*/  @!P0 IMAD.MOV.U32 R0, RZ, RZ, RZ ;  /* 0x000000ffff008224 */ /* 0x000fe200078e00ff */
[----:B------:R-:W-:Y:S06]  /*3340*/  @!P0 BRA `(.L_x_2647) ;  /* 0x0000001400ec8947 */ /* 0x000fec0003800000 */
[----:B------:R-:W-:Y:S02]  /*3350*/  FSETP.GEU.FTZ.AND P0, PT, R10, 0.00021143197955098003149, PT ;  /* 0x395db3d70a00780b */ /* 0x000fe40003f1e000 */
[----:B------:R-:W-:-:S04]  /*3360*/  FSETP.GEU.FTZ.AND P1, PT, |R9|, 0.00021143197955098003149, PT ;  /* 0x395db3d70900780b */ /* 0x000fc80003f3e200 */
[----:B------:R-:W-:-:S13]  /*3370*/  PLOP3.LUT P0, PT, P0, P1, PT, 0xf8, 0x8f ;  /* 0x00000000008f781c */ /* 0x000fda0000703f70 */
[----:B------:R-:W-:Y:S01]  /*3380*/  @!P0 FADD.FTZ R0, -R11, 6.1232342629258392722e-17 ;  /* 0x248d31320b008421 */ /* 0x000fe20000010100 */
[----:B------:R-:W-:-:S03]  /*3390*/  @!P0 FADD.FTZ R12, -R9, -RZ ;  /* 0x800000ff090c8221 */ /* 0x000fc60000010100 */
[----:B------:R-:W-:Y:S01]  /*33a0*/  @!P0 FADD.FTZ R0, R0, 1.5707963705062866211 ;  /* 0x3fc90fdb00008421 */ /* 0x000fe20000010000 */
[----:B------:R-:W-:Y:S06]  /*33b0*/  @!P0 BRA `(.L_x_2647) ;  /* 0x0000001400d08947 */ /* 0x000fec0003800000 */
[C---:B------:R-:W-:Y:S01]  /*33c0*/  FADD.FTZ R0, R10.reuse, 1 ;  /* 0x3f8000000a007421 */ /* 0x040fe20000010000 */
[----:B------:R-:W-:Y:S01]  /*33d0*/  FADD.FTZ R2, |R3|, -RZ ;  /* 0x800000ff03027221 */ /* 0x000fe20000010200 */
[----:B------:R-:W-:Y:S01]  /*33e0*/  FADD.FTZ R5, R10, -1 ;  /* 0xbf8000000a057421 */ /* 0x000fe20000010000 */
[----:B------:R-:W-:Y:S01]  /*33f0*/  BSSY.RECONVERGENT B0, `(.L_x_2659) ;  /* 0x0000095000007945 */ /* 0x000fe20003800200 */
[----:B------:R-:W-:Y:S02]  /*3400*/  FADD.FTZ R7, |R0|, -RZ ;  /* 0x800000ff00077221 */ /* 0x000fe40000010200 */
[----:B------:R-:W-:-:S03]  /*3410*/  FADD.FTZ R13, |R5|, -RZ ;  /* 0x800000ff050d7221 */ /* 0x000fc60000010200 */
[C---:B------:R-:W-:Y:S02]  /*3420*/  VIMNMX R4, PT, PT, R2.reuse, R7, !PT ;  /* 0x0000000702047248 */ /* 0x040fe40007fe0100 */
[----:B------:R-:W-:Y:S02]  /*3430*/  VIMNMX R14, PT, PT, R2, R13, !PT ;  /* 0x0000000d020e7248 */ /* 0x000fe40007fe0100 */
[----:B------:R-:W-:Y:S02]  /*3440*/  LOP3.LUT R6, R4, 0xfe000000, RZ, 0xc0, !PT ;  /* 0xfe00000004067812 */ /* 0x000fe400078ec0ff */
[----:B------:R-:W-:Y:S02]  /*3450*/  VIMNMX R7, PT, PT, R2, R7, PT ;  /* 0x0000000702077248 */ /* 0x000fe40003fe0100 */
[----:B------:R-:W-:Y:S02]  /*3460*/  LOP3.LUT R8, R6, 0x7e800000, RZ, 0x3c, !PT ;  /* 0x7e80000006087812 */ /* 0x000fe400078e3cff */
[----:B------:R-:W-:-:S02]  /*3470*/  LOP3.LUT R15, R14, 0xfe000000, RZ, 0xc0, !PT ;  /* 0xfe0000000e0f7812 */ /* 0x000fc400078ec0ff */
[----:B------:R-:W-:Y:S01]  /*3480*/  VIMNMX R12, PT, PT, R2, R13, PT ;  /* 0x0000000d020c7248 */ /* 0x000fe20003fe0100 */
[-C--:B------:R-:W-:Y:S01]  /*3490*/  FMUL.FTZ R2, R7, R8.reuse ;  /* 0x0000000807027220 */ /* 0x080fe20000410000 */
[----:B------:R-:W-:Y:S01]  /*34a0*/  LOP3.LUT R19, R15, 0x7e800000, RZ, 0x3c, !PT ;  /* 0x7e8000000f137812 */ /* 0x000fe200078e3cff */
[----:B------:R-:W-:Y:S01]  /*34b0*/  FMUL.FTZ R8, R4, R8 ;  /* 0x0000000804087220 */ /* 0x000fe20000410000 */
[C---:B------:R-:W-:Y:S01]  /*34c0*/  FSETP.NEU.FTZ.AND P0, PT, R7.reuse, RZ, PT ;  /* 0x000000ff0700720b */ /* 0x040fe20003f1d000 */
[----:B------:R-:W-:Y:S01]  /*34d0*/  FMUL.FTZ R13, R2, R2 ;  /* 0x00000002020d7220 */ /* 0x000fe20000410000 */
[C---:B------:R-:W-:Y:S01]  /*34e0*/  FSETP.NEU.FTZ.AND P2, PT, R12.reuse, RZ, PT ;  /* 0x000000ff0c00720b */ /* 0x040fe20003f5d000 */
[-C--:B------:R-:W-:Y:S01]  /*34f0*/  FMUL.FTZ R2, R12, R19.reuse ;  /* 0x000000130c027220 */ /* 0x080fe20000410000 */
[----:B------:R-:W-:Y:S01]  /*3500*/  FMUL.FTZ R19, R14, R19 ;  /* 0x000000130e137220 */ /* 0x000fe20000410000 */
[----:B------:R-:W-:Y:S01]  /*3510*/  FFMA.FTZ R13, R8, R8, R13 ;  /* 0x00000008080d7223 */ /* 0x000fe2000001000d */
[----:B------:R-:W-:Y:S01]  /*3520*/  LOP3.LUT R6, R6, 0x800000, RZ, 0xfc, !PT ;  /* 0x0080000006067812 */ /* 0x000fe200078efcff */
[----:B------:R-:W-:Y:S01]  /*3530*/  FMUL.FTZ R2, R2, R2 ;  /* 0x0000000202027220 */ /* 0x000fe20000410000 */
[----:B------:R-:W-:-:S03]  /*3540*/  FSETP.NEU.FTZ.AND P1, PT, R7, +INF , PT ;  /* 0x7f8000000700780b */ /* 0x000fc60003f3d000 */
[----:B------:R-:W-:Y:S01]  /*3550*/  FFMA.FTZ R19, R19, R19, R2 ;  /* 0x0000001313137223 */ /* 0x000fe20000010002 */
[----:B------:R-:W0:Y:S01]  /*3560*/  MUFU.SQRT R13, R13 ;  /* 0x0000000d000d7308 */ /* 0x000e220000002000 */
[----:B------:R-:W-:-:S07]  /*3570*/  LOP3.LUT R2, R15, 0x800000, RZ, 0xfc, !PT ;  /* 0x008000000f027812 */ /* 0x000fce00078efcff */
[----:B------:R-:W1:Y:S01]  /*3580*/  MUFU.SQRT R19, R19 ;  /* 0x0000001300137308 */ /* 0x000e620000002000 */
[----:B0-----:R-:W-:Y:S01]  /*3590*/  @P0 FMUL.FTZ R4, R13, R6 ;  /* 0x000000060d040220 */ /* 0x001fe20000410000 */
[----:B------:R-:W-:-:S04]  /*35a0*/  FSETP.NEU.FTZ.AND P0, PT, R12, +INF , PT ;  /* 0x7f8000000c00780b */ /* 0x000fc80003f1d000 */
[----:B------:R-:W-:Y:S01]  /*35b0*/  FSEL R7, R4, +INF , P1 ;  /* 0x7f80000004077808 */ /* 0x000fe20000800000 */
[----:B-1----:R-:W-:-:S05]  /*35c0*/  @P2 FMUL.FTZ R14, R19, R2 ;  /* 0x00000002130e2220 */ /* 0x002fca0000410000 */
[----:B------:R-:W-:-:S05]  /*35d0*/  FSEL R2, R14, +INF , P0 ;  /* 0x7f8000000e027808 */ /* 0x000fca0000000000 */
[----:B------:R-:W-:-:S04]  /*35e0*/  FADD.FTZ R4, R7, R2 ;  /* 0x0000000207047221 */ /* 0x000fc80000010000 */
[----:B------:R-:W-:-:S05]  /*35f0*/  FMUL.FTZ R4, R4, 0.5 ;  /* 0x3f00000004047820 */ /* 0x000fca0000410000 */
[----:B------:R-:W-:-:S04]  /*3600*/  FMNMX.NAN R13, R4, 1, !PT ;  /* 0x3f800000040d7809 */ /* 0x000fc80007820000 */
[----:B------:R-:W-:-:S13]  /*3610*/  FSETP.GEU.FTZ.AND P0, PT, R13, 10, PT ;  /* 0x412000000d00780b */ /* 0x000fda0003f1e000 */
[----:B------:R-:W-:Y:S05]  /*3620*/  @P0 BRA `(.L_x_2660) ;  /* 0x0000000400b00947 */ /* 0x000fea0003800000 */
[----:B------:R-:W-:Y:S02]  /*3630*/  FSETP.NEU.FTZ.AND P0, PT, R10, 1, PT ;  /* 0x3f8000000a00780b */ /* 0x000fe40003f1d000 */
[----:B------:R-:W-:-:S04]  /*3640*/  FSETP.GEU.FTZ.AND P1, PT, |R9|, 1.1102230246251565404e-16, PT ;  /* 0x250000000900780b */ /* 0x000fc80003f3e200 */
[----:B------:R-:W-:-:S13]  /*3650*/  PLOP3.LUT P0, PT, P0, P1, PT, 0xf8, 0x8f ;  /* 0x00000000008f781c */ /* 0x000fda0000703f70 */
[----:B------:R0:W1:Y:S01]  /*3660*/  @!P0 MUFU.SQRT R12, R3 ;  /* 0x00000003000c8308 */ /* 0x0000620000002000 */
[----:B------:R-:W-:Y:S05]  /*3670*/  @!P0 BRA `(.L_x_2661) ;  /* 0x0000000400b08947 */ /* 0x000fea0003800000 */
[----:B------:R-:W-:-:S05]  /*3680*/  FMUL.FTZ R4, |R5|, 1.1920928955078125e-07 ;  /* 0x3400000005047820 */ /* 0x000fca0000410200 */
[----:B------:R-:W-:-:S13]  /*3690*/  FSETP.GE.FTZ.AND P0, PT, |R9|, R4, PT ;  /* 0x000000040900720b */ /* 0x000fda0003f16200 */
[----:B------:R-:W-:Y:S05]  /*36a0*/  @!P0 BRA `(.L_x_2662) ;  /* 0x0000000000f08947 */ /* 0x000fea0003800000 */
[----:B------:R-:W-:Y:S01]  /*36b0*/  FADD.FTZ R23, -R10, 1 ;  /* 0x3f8000000a177421 */ /* 0x000fe20000010100 */
[----:B------:R-:W-:Y:S01]  /*36c0*/  FSETP.GEU.FTZ.AND P0, PT, R0, RZ, PT ;  /* 0x000000ff0000720b */ /* 0x000fe20003f1e000 */
[----:B------:R-:W-:Y:S01]  /*36d0*/  BSSY.RECONVERGENT B1, `(.L_x_2663) ;  /* 0x000000e000017945 */ /* 0x000fe20003800200 */
[----:B------:R-:W-:Y:S02]  /*36e0*/  FADD.FTZ R19, R13, 1 ;  /* 0x3f8000000d137421 */ /* 0x000fe40000010000 */
[----:B------:R-:W-:-:S09]  /*36f0*/  FSETP.GEU.FTZ.AND P1, PT, R23, RZ, PT ;  /* 0x000000ff1700720b */ /* 0x000fd20003f3e000 */
[----:B------:R-:W-:-:S04]  /*3700*/  @!P0 FADD.FTZ R4, -R0, R7 ;  /* 0x0000000700048221 */ /* 0x000fc80000010100 */
[----:B------:R-:W-:Y:S01]  /*3710*/  @!P1 FADD.FTZ R6, R2, -R23 ;  /* 0x8000001702069221 */ /* 0x000fe20000010000 */
[----:B------:R-:W-:-:S03]  /*3720*/  @!P0 FMUL.FTZ R4, R4, 0.5 ;  /* 0x3f00000004048820 */ /* 0x000fc60000410000 */
[----:B------:R-:W-:Y:S01]  /*3730*/  @!P1 FMUL.FTZ R15, R6, 0.5 ;  /* 0x3f000000060f9820 */ /* 0x000fe20000410000 */
[----:B------:R-:W-:Y:S06]  /*3740*/  @!P0 BRA `(.L_x_2664) ;  /* 0x0000000000188947 */ /* 0x000fec0003800000 */
[----:B------:R-:W-:-:S13]  /*3750*/  FSETP.NEU.FTZ.AND P0, PT, R0, RZ, PT ;  /* 0x000000ff0000720b */ /* 0x000fda0003f1d000 */
[----:B------:R-:W-:Y:S01]  /*3760*/  @P0 FADD.FTZ R8, R0, R7 ;  /* 0x0000000700080221 */ /* 0x000fe20000010000 */
[C---:B------:R-:W-:Y:S01]  /*3770*/  @P0 FMUL.FTZ R6, R9.reuse, R9 ;  /* 0x0000000909060220 */ /* 0x040fe20000410000 */
[----:B------:R-:W-:Y:S02]  /*3780*/  @!P0 FMUL.FTZ R4, |R9|, 0.5 ;  /* 0x3f00000009048820 */ /* 0x000fe40000410200 */
[----:B------:R-:W2:Y:S02]  /*3790*/  @P0 MUFU.RCP R21, R8 ;  /* 0x0000000800150308 */ /* 0x000ea40000001000 */
[----:B--2---:R-:W-:-:S07]  /*37a0*/  @P0 FMUL.FTZ.D2 R4, R6, R21 ;  /* 0x0000001506040220 */ /* 0x004fce0000310000 */
.L_x_2664:
[----:B------:R-:W-:Y:S05]  /*37b0*/  BSYNC.RECONVERGENT B1 ;  /* 0x0000000000017941 */ /* 0x000fea0003800200 */
.L_x_2663:
[----:B------:R-:W-:Y:S04]  /*37c0*/  BSSY.RECONVERGENT B1, `(.L_x_2665) ;  /* 0x0000008000017945 */ /* 0x000fe80003800200 */
[----:B------:R-:W-:Y:S05]  /*37d0*/  @!P1 BRA `(.L_x_2666) ;  /* 0x0000000000189947 */ /* 0x000fea0003800000 */
[----:B------:R-:W-:-:S13]  /*37e0*/  FSETP.NEU.FTZ.AND P0, PT, R23, RZ, PT ;  /* 0x000000ff1700720b */ /* 0x000fda0003f1d000 */
[----:B------:R-:W-:Y:S01]  /*37f0*/  @P0 FADD.FTZ R6, R2, R23 ;  /* 0x0000001702060221 */ /* 0x000fe20000010000 */
[C---:B------:R-:W-:Y:S01]  /*3800*/  @P0 FMUL.FTZ R21, R9.reuse, R9 ;  /* 0x0000000909150220 */ /* 0x040fe20000410000 */
[----:B------:R-:W-:-:S04]  /*3810*/  @!P0 FMUL.FTZ R15, |R9|, 0.5 ;  /* 0x3f000000090f8820 */ /* 0x000fc80000410200 */
[----:B------:R-:W2:Y:S02]  /*3820*/  @P0 MUFU.RCP R6, R6 ;  /* 0x0000000600060308 */ /* 0x000ea40000001000 */
[----:B--2---:R-:W-:-:S07]  /*3830*/  @P0 FMUL.FTZ.D2 R15, R21, R6 ;  /* 0x00000006150f0220 */ /* 0x004fce0000310000 */
.L_x_2666:
[----:B------:R-:W-:Y:S05]  /*3840*/  BSYNC.RECONVERGENT B1 ;  /* 0x0000000000017941 */ /* 0x000fea0003800200 */
.L_x_2665:
[----:B------:R-:W-:Y:S01]  /*3850*/  FADD.FTZ R4, R15, R4 ;  /* 0x000000040f047221 */ /* 0x000fe20000010000 */
[----:B------:R-:W-:Y:S01]  /*3860*/  HFMA2 R15, -RZ, RZ, 1.875, 0 ;  /* 0x3f800000ff0f7431 */ /* 0x000fe200000001ff */
[----:B------:R-:W-:Y:S02]  /*3870*/  MOV R21, 0x3d39bf78 ;  /* 0x3d39bf7800157802 */ /* 0x000fe40000000f00 */
[----:B------:R-:W-:-:S06]  /*3880*/  FMUL.FTZ R19, R4, R19 ;  /* 0x0000001304137220 */ /* 0x000fcc0000410000 */
[----:B------:R-:W2:Y:S02]  /*3890*/  MUFU.SQRT R19, R19 ;  /* 0x0000001300137308 */ /* 0x000ea40000002000 */
[----:B--2---:R-:W-:-:S04]  /*38a0*/  FADD.FTZ R23, R4, R19 ;  /* 0x0000001304177221 */ /* 0x004fc80000010000 */
[C---:B------:R-:W-:Y:S01]  /*38b0*/  FADD.FTZ.RZ R4, R23.reuse, 1 ;  /* 0x3f80000017047421 */ /* 0x040fe2000001c000 */
[----:B------:R-:W-:-:S04]  /*38c0*/  ISETP.GE.U32.AND P0, PT, R23, 0x7f800000, PT ;  /* 0x7f8000001700780c */ /* 0x000fc80003f06070 */
[----:B------:R-:W-:-:S04]  /*38d0*/  IADD3 R4, PT, PT, R4, -0x3f400000, RZ ;  /* 0xc0c0000004047810 */ /* 0x000fc80007ffe0ff */
[----:B------:R-:W-:-:S04]  /*38e0*/  LOP3.LUT R4, R4, 0xff800000, RZ, 0xc0, !PT ;  /* 0xff80000004047812 */ /* 0x000fc800078ec0ff */
[----:B------:R-:W-:Y:S01]  /*38f0*/  IADD3 R8, PT, PT, -R4, 0x40800000, RZ ;  /* 0x4080000004087810 */ /* 0x000fe20007ffe1ff */
[----:B------:R-:W-:Y:S01]  /*3900*/  IMAD.IADD R6, R23, 0x1, -R4 ;  /* 0x0000000117067824 */ /* 0x000fe200078e0a04 */
[----:B------:R-:W-:-:S03]  /*3910*/  I2FP.F32.S32 R4, R4 ;  /* 0x0000000400047245 */ /* 0x000fc60000201400 */
[----:B------:R-:W-:Y:S02]  /*3920*/  FFMA.FTZ R15, R8, 0.25, -R15 ;  /* 0x3e800000080f7823 */ /* 0x000fe4000001080f */
[----:B------:R-:W-:Y:S02]  /*3930*/  FMUL.FTZ R4, R4, 1.1920928955078125e-07 ;  /* 0x3400000004047820 */ /* 0x000fe40000410000 */
[----:B------:R-:W-:-:S04]  /*3940*/  FADD.FTZ R6, R6, R15 ;  /* 0x0000000f06067221 */ /* 0x000fc80000010000 */
[----:B------:R-:W-:-:S04]  /*3950*/  FFMA.FTZ R15, R6, -R21, 0.10546888411045074463 ;  /* 0x3dd80012060f7423 */ /* 0x000fc80000010815 */
[----:B------:R-:W-:-:S04]  /*3960*/  FFMA.FTZ R15, R6, R15, -0.13229703903198242188 ;  /* 0xbe0778e0060f7423 */ /* 0x000fc8000001000f */
[----:B------:R-:W-:-:S04]  /*3970*/  FFMA.FTZ R15, R6, R15, 0.14491446316242218018 ;  /* 0x3e146475060f7423 */ /* 0x000fc8000001000f */
[----:B------:R-:W-:-:S04]  /*3980*/  FFMA.FTZ R15, R6, R15, -0.16641564667224884033 ;  /* 0xbe2a68dd060f7423 */ /* 0x000fc8000001000f */
[----:B------:R-:W-:-:S04]  /*3990*/  FFMA.FTZ R15, R6, R15, 0.19988867640495300293 ;  /* 0x3e4caf9e060f7423 */ /* 0x000fc8000001000f */
[----:B------:R-:W-:-:S04]  /*39a0*/  FFMA.FTZ R15, R6, R15, -0.25000196695327758789 ;  /* 0xbe800042060f7423 */ /* 0x000fc8000001000f */
[----:B------:R-:W-:-:S04]  /*39b0*/  FFMA.FTZ R15, R6, R15, 0.33333510160446166992 ;  /* 0x3eaaaae6060f7423 */ /* 0x000fc8000001000f */
[----:B------:R-:W-:-:S04]  /*39c0*/  FFMA.FTZ R15, R6, R15, -0.5 ;  /* 0xbf000000060f7423 */ /* 0x000fc8000001000f */
[----:B------:R-:W-:-:S04]  /*39d0*/  FMUL.FTZ R15, R6, R15 ;  /* 0x0000000f060f7220 */ /* 0x000fc80000410000 */
[----:B------:R-:W-:-:S04]  /*39e0*/  FFMA.FTZ R15, R6, R15, R6 ;  /* 0x0000000f060f7223 */ /* 0x000fc80000010006 */
[----:B-1----:R-:W-:Y:S01]  /*39f0*/  FFMA.FTZ R12, R4, 0.69314718246459960938, R15 ;  /* 0x3f317218040c7823 */ /* 0x002fe2000001000f */
[----:B------:R-:W-:Y:S06]  /*3a00*/  @!P0 BRA `(.L_x_2661) ;  /* 0x0000000000cc8947 */ /* 0x000fec0003800000 */
[C---:B------:R-:W-:Y:S02]  /*3a10*/  ISETP.GT.AND P0, PT, R23.reuse, -0x40800000, PT ;  /* 0xbf8000001700780c */ /* 0x040fe40003f04270 */
[----:B------:R-:W-:Y:S02]  /*3a20*/  MOV R4, 0x7f800000 ;  /* 0x7f80000000047802 */ /* 0x000fe40000000f00 */
[----:B------:R-:W-:-:S09]  /*3a30*/  FSETP.NEU.FTZ.AND P1, PT, R23, RZ, PT ;  /* 0x000000ff1700720b */ /* 0x000fd20003f3d000 */
[----:B------:R-:W-:-:S05]  /*3a40*/  @P0 FFMA.FTZ R12, R23, R4, +INF ;  /* 0x7f800000170c0423 */ /* 0x000fca0000010004 */
[----:B------:R-:W-:Y:S01]  /*3a50*/  FSEL R12, R12, -RZ, P1 ;  /* 0x800000ff0c0c7208 */ /* 0x000fe20000800000 */
[----:B------:R-:W-:Y:S06]  /*3a60*/  BRA `(.L_x_2661) ;  /* 0x0000000000b47947 */ /* 0x000fec0003800000 */
.L_x_2662:
[----:B------:R-:W-:-:S13]  /*3a70*/  FSETP.GEU.FTZ.AND P0, PT, R10, 1, PT ;  /* 0x3f8000000a00780b */ /* 0x000fda0003f1e000 */
[----:B------:R-:W-:-:S04]  /*3a80*/  @!P0 FADD.FTZ R15, -R10, 1 ;  /* 0x3f8000000a0f8421 */ /* 0x000fc80000010100 */
[----:B------:R-:W-:-:S06]  /*3a90*/  @!P0 FMUL.FTZ R4, R0, R15 ;  /* 0x0000000f00048220 */ /* 0x000fcc0000410000 */
[----:B------:R-:W1:Y:S08]  /*3aa0*/  @!P0 MUFU.SQRT R4, R4 ;  /* 0x0000000400048308 */ /* 0x000e700000002000 */
[----:B-1----:R-:W1:Y:S02]  /*3ab0*/  @!P0 MUFU.RCP R12, R4 ;  /* 0x00000004000c8308 */ /* 0x002e640000001000 */
[----:B-1----:R-:W-:Y:S01]  /*3ac0*/  @!P0 FMUL.FTZ R12, |R9|, R12 ;  /* 0x0000000c090c8220 */ /* 0x002fe20000410200 */
[----:B------:R-:W-:Y:S06]  /*3ad0*/  @!P0 BRA `(.L_x_2661) ;  /* 0x0000000000988947 */ /* 0x000fec0003800000 */
[----:B------:R-:W-:Y:S01]  /*3ae0*/  FMUL.FTZ R4, R0, R5 ;  /* 0x0000000500047220 */ /* 0x000fe20000410000 */
[----:B------:R-:W-:Y:S02]  /*3af0*/  HFMA2 R15, -RZ, RZ, 1.875, 0 ;  /* 0x3f800000ff0f7431 */ /* 0x000fe400000001ff */
[----:B------:R-:W-:-:S03]  /*3b00*/  IMAD.MOV.U32 R21, RZ, RZ, 0x3d39bf78 ;  /* 0x3d39bf78ff157424 */ /* 0x000fc600078e00ff */
[----:B------:R-:W1:Y:S02]  /*3b10*/  MUFU.SQRT R4, R4 ;  /* 0x0000000400047308 */ /* 0x000e640000002000 */
[----:B-1----:R-:W-:-:S04]  /*3b20*/  FADD.FTZ R19, R5, R4 ;  /* 0x0000000405137221 */ /* 0x002fc80000010000 */
[C---:B------:R-:W-:Y:S01]  /*3b30*/  FADD.FTZ.RZ R6, R19.reuse, 1 ;  /* 0x3f80000013067421 */ /* 0x040fe2000001c000 */
[----:B------:R-:W-:-:S03]  /*3b40*/  ISETP.GE.U32.AND P0, PT, R19, 0x7f800000, PT ;  /* 0x7f8000001300780c */ /* 0x000fc60003f06070 */
[----:B------:R-:W-:-:S05]  /*3b50*/  VIADD R6, R6, 0xc0c00000 ;  /* 0xc0c0000006067836 */ /* 0x000fca0000000000 */
[----:B------:R-:W-:-:S04]  /*3b60*/  LOP3.LUT R6, R6, 0xff800000, RZ, 0xc0, !PT ;  /* 0xff80000006067812 */ /* 0x000fc800078ec0ff */
[----:B------:R-:W-:Y:S02]  /*3b70*/  IADD3 R12, PT, PT, -R6, 0x40800000, RZ ;  /* 0x40800000060c7810 */ /* 0x000fe40007ffe1ff */
[-C--:B------:R-:W-:Y:S02]  /*3b80*/  IADD3 R8, PT, PT, R19, -R6.reuse, RZ ;  /* 0x8000000613087210 */ /* 0x080fe40007ffe0ff */
[----:B------:R-:W-:Y:S01]  /*3b90*/  I2FP.F32.S32 R6, R6 ;  /* 0x0000000600067245 */ /* 0x000fe20000201400 */
[----:B------:R-:W-:-:S04]  /*3ba0*/  FFMA.FTZ R15, R12, 0.25, -R15 ;  /* 0x3e8000000c0f7823 */ /* 0x000fc8000001080f */
[----:B------:R-:W-:Y:S01]  /*3bb0*/  FADD.FTZ R8, R8, R15 ;  /* 0x0000000f08087221 */ /* 0x000fe20000010000 */
[----:B------:R-:W-:-:S03]  /*3bc0*/  FMUL.FTZ R6, R6, 1.1920928955078125e-07 ;  /* 0x3400000006067820 */ /* 0x000fc60000410000 */
        /* <DEDUP_REMOVED lines=10> */
[----:B------:R-:W-:Y:S01]  /*3c70*/  FFMA.FTZ R12, R6, 0.69314718246459960938, R15 ;  /* 0x3f317218060c7823 */ /* 0x000fe2000001000f */
[----:B------:R-:W-:Y:S06]  /*3c80*/  @!P0 BRA `(.L_x_2661) ;  /* 0x00000000002c8947 */ /* 0x000fec0003800000 */
[C---:B------:R-:W-:Y:S02]  /*3c90*/  ISETP.GT.AND P0, PT, R19.reuse, -0x40800000, PT ;  /* 0xbf8000001300780c */ /* 0x040fe40003f04270 */
[----:B------:R-:W-:Y:S02]  /*3ca0*/  MOV R4, 0x7f800000 ;  /* 0x7f80000000047802 */ /* 0x000fe40000000f00 */
[----:B------:R-:W-:-:S09]  /*3cb0*/  FSETP.NEU.FTZ.AND P1, PT, R19, RZ, PT ;  /* 0x000000ff1300720b */ /* 0x000fd20003f3d000 */
[----:B------:R-:W-:-:S05]  /*3cc0*/  @P0 FFMA.FTZ R12, R19, R4, +INF ;  /* 0x7f800000130c0423 */ /* 0x000fca0000010004 */
[----:B------:R-:W-:Y:S01]  /*3cd0*/  FSEL R12, R12, -RZ, P1 ;  /* 0x800000ff0c0c7208 */ /* 0x000fe20000800000 */
[----:B------:R-:W-:Y:S06]  /*3ce0*/  BRA `(.L_x_2661) ;  /* 0x0000000000147947 */ /* 0x000fec0003800000 */
.L_x_2660:
[----:B------:R-:W-:-:S06]  /*3cf0*/  FFMA.FTZ R4, R13, R13, -1 ;  /* 0xbf8000000d047423 */ /* 0x000fcc000001000d */
[----:B------:R-:W0:Y:S02]  /*3d00*/  MUFU.SQRT R4, R4 ;  /* 0x0000000400047308 */ /* 0x000e240000002000 */
[----:B0-----:R-:W-:-:S06]  /*3d10*/  FADD.FTZ R6, R13, R4 ;  /* 0x000000040d067221 */ /* 0x001fcc0000010000 */
[----:B------:R-:W0:Y:S02]  /*3d20*/  MUFU.LG2 R6, R6 ;  /* 0x0000000600067308 */ /* 0x000e240000000c00 */
[----:B0-----:R-:W-:-:S07]  /*3d30*/  FMUL.FTZ R12, R6, 0.69314718246459960938 ;  /* 0x3f317218060c7820 */ /* 0x001fce0000410000 */
.L_x_2661:
[----:B------:R-:W-:Y:S05]  /*3d40*/  BSYNC.RECONVERGENT B0 ;  /* 0x0000000000007941 */ /* 0x000fea0003800200 */
.L_x_2659:
[C---:B------:R-:W-:Y:S01]  /*3d50*/  FSETP.GEU.FTZ.AND P0, PT, R10.reuse, 4.336808689942017736e-19, PT ;  /* 0x210000000a00780b */ /* 0x040fe20003f1e000 */
[----:B------:R-:W-:Y:S04]  /*3d60*/  BSSY.RECONVERGENT B3, `(.L_x_2667) ;  /* 0x00000d7000037945 */ /* 0x000fe80003800200 */
[----:B------:R-:W-:Y:S08]  /*3d70*/  BSSY.RELIABLE B0, `(.L_x_2668) ;  /* 0x000003a000007945 */ /* 0x000ff00003800100 */
[----:B------:R-:W-:Y:S01]  /*3d80*/  @!P0 FMUL.FTZ R10, R10, 16777216 ;  /* 0x4b8000000a0a8820 */ /* 0x000fe20000410000 */
[----:B------:R-:W-:Y:S01]  /*3d90*/  @!P0 FMUL.FTZ R15, R13, 16777216 ;  /* 0x4b8000000d0f8820 */ /* 0x000fe20000410000 */
[----:B------:R-:W-:Y:S06]  /*3da0*/  @!P0 BRA `(.L_x_2669) ;  /* 0x0000000000d88947 */ /* 0x000fec0003800000 */
[----:B------:R-:W2:Y:S02]  /*3db0*/  MUFU.RCP R15, R13 ;  /* 0x0000000d000f7308 */ /* 0x000ea40000001000 */
[----:B--2---:R-:W-:-:S05]  /*3dc0*/  FMUL.FTZ R15, R10, R15 ;  /* 0x0000000f0a0f7220 */ /* 0x004fca0000410000 */
[----:B------:R-:W-:-:S13]  /*3dd0*/  FSETP.GT.FTZ.AND P0, PT, R15, 0.64170002937316894531, PT ;  /* 0x3f2446740f00780b */ /* 0x000fda0003f14000 */
[----:B------:R-:W-:Y:S05]  /*3de0*/  @!P0 BREAK.RELIABLE B0 ;  /* 0x0000000000008942 */ /* 0x000fea0003800100 */
[----:B------:R-:W-:Y:S05]  /*3df0*/  @!P0 BRA `(.L_x_2670) ;  /* 0x00000008004c8947 */ /* 0x000fea0003800000 */
[----:B------:R-:W-:Y:S01]  /*3e00*/  FSETP.NEU.FTZ.AND P1, PT, R10, 1, PT ;  /* 0x3f8000000a00780b */ /* 0x000fe20003f3d000 */
[----:B------:R-:W-:Y:S01]  /*3e10*/  BSSY.RECONVERGENT B1, `(.L_x_2669) ;  /* 0x000002f000017945 */ /* 0x000fe20003800200 */
[----:B------:R-:W-:-:S04]  /*3e20*/  FSETP.GEU.FTZ.AND P0, PT, |R9|, 9.3132257461547851562e-10, PT ;  /* 0x308000000900780b */ /* 0x000fc80003f1e200 */
[----:B------:R-:W-:-:S13]  /*3e30*/  PLOP3.LUT P0, PT, P1, P0, PT, 0xf8, 0x8f ;  /* 0x00000000008f781c */ /* 0x000fda0000f01f70 */
[----:B------:R-:W-:Y:S01]  /*3e40*/  @!P0 FADD.FTZ R4, R13, 1 ;  /* 0x3f8000000d048421 */ /* 0x000fe20000010000 */
[----:B0-----:R-:W-:Y:S01]  /*3e50*/  @!P0 MUFU.SQRT R3, R3 ;  /* 0x0000000300038308 */ /* 0x001fe20000002000 */
[----:B------:R-:W-:Y:S02]  /*3e60*/  @!P0 MOV R10, 0x3f800000 ;  /* 0x3f800000000a8802 */ /* 0x000fe40000000f00 */
[----:B------:R-:W-:-:S06]  /*3e70*/  @!P0 FMUL.FTZ R4, R4, 0.5 ;  /* 0x3f00000004048820 */ /* 0x000fcc0000410000 */
[----:B------:R-:W0:Y:S02]  /*3e80*/  @!P0 MUFU.SQRT R4, R4 ;  /* 0x0000000400048308 */ /* 0x000e240000002000 */
[----:B0-----:R-:W-:Y:S01]  /*3e90*/  @!P0 FMUL.FTZ R15, R3, R4 ;  /* 0x00000004030f8220 */ /* 0x001fe20000410000 */
[----:B------:R-:W-:Y:S06]  /*3ea0*/  @!P0 BRA `(.L_x_2671) ;  /* 0x0000000000948947 */ /* 0x000fec0003800000 */
[----:B------:R-:W-:-:S05]  /*3eb0*/  FMUL.FTZ R4, |R5|, 1.1920928955078125e-07 ;  /* 0x3400000005047820 */ /* 0x000fca0000410200 */
[----:B------:R-:W-:-:S13]  /*3ec0*/  FSETP.GE.FTZ.AND P0, PT, |R9|, R4, PT ;  /* 0x000000040900720b */ /* 0x000fda0003f16200 */
[----:B------:R-:W-:Y:S05]  /*3ed0*/  @!P0 BRA `(.L_x_2672) ;  /* 0x00000000005c8947 */ /* 0x000fea0003800000 */
[----:B------:R-:W-:Y:S01]  /*3ee0*/  FSETP.NEU.FTZ.AND P1, PT, R0, RZ, PT ;  /* 0x000000ff0000720b */ /* 0x000fe20003f3d000 */
[----:B------:R-:W-:Y:S01]  /*3ef0*/  BSSY.RECONVERGENT B4, `(.L_x_2673) ;  /* 0x0000011000047945 */ /* 0x000fe20003800200 */
[----:B------:R-:W-:Y:S01]  /*3f00*/  FSETP.GEU.FTZ.AND P0, PT, R5, RZ, PT ;  /* 0x000000ff0500720b */ /* 0x000fe20003f1e000 */
[----:B------:R-:W-:-:S10]  /*3f10*/  FADD.FTZ R13, R10, R13 ;  /* 0x0000000d0a0d7221 */ /* 0x000fd40000010000 */
[----:B------:R-:W-:Y:S01]  /*3f20*/  @P1 FADD.FTZ R7, R0, R7 ;  /* 0x0000000700071221 */ /* 0x000fe20000010000 */
[----:B------:R-:W-:Y:S01]  /*3f30*/  @P1 FMUL.FTZ R4, R9, R9 ;  /* 0x0000000909041220 */ /* 0x000fe20000410000 */
[----:B------:R-:W-:Y:S01]  /*3f40*/  @!P0 FADD.FTZ R3, -R5, R2 ;  /* 0x0000000205038221 */ /* 0x000fe20000010100 */
[----:B------:R-:W-:-:S03]  /*3f50*/  @!P1 FMUL.FTZ R0, |R9|, 0.5 ;  /* 0x3f00000009009820 */ /* 0x000fc60000410200 */
[----:B------:R-:W0:Y:S01]  /*3f60*/  @P1 MUFU.RCP R7, R7 ;  /* 0x0000000700071308 */ /* 0x000e220000001000 */
[----:B------:R-:W-:Y:S01]  /*3f70*/  @!P0 FMUL.FTZ R3, R3, 0.5 ;  /* 0x3f00000003038820 */ /* 0x000fe20000410000 */
[----:B0-----:R-:W-:Y:S01]  /*3f80*/  @P1 FMUL.FTZ.D2 R0, R4, R7 ;  /* 0x0000000704001220 */ /* 0x001fe20000310000 */
[----:B------:R-:W-:Y:S06]  /*3f90*/  @!P0 BRA `(.L_x_2674) ;  /* 0x0000000000188947 */ /* 0x000fec0003800000 */
[----:B------:R-:W-:-:S13]  /*3fa0*/  FSETP.NEU.FTZ.AND P0, PT, R5, RZ, PT ;  /* 0x000000ff0500720b */ /* 0x000fda0003f1d000 */
[----:B------:R-:W-:Y:S01]  /*3fb0*/  @P0 FADD.FTZ R2, R5, R2 ;  /* 0x0000000205020221 */ /* 0x000fe20000010000 */
[C---:B------:R-:W-:Y:S01]  /*3fc0*/  @P0 FMUL.FTZ R5, R9.reuse, R9 ;  /* 0x0000000909050220 */ /* 0x040fe20000410000 */
[----:B------:R-:W-:-:S04]  /*3fd0*/  @!P0 FMUL.FTZ R3, |R9|, 0.5 ;  /* 0x3f00000009038820 */ /* 0x000fc80000410200 */
[----:B------:R-:W0:Y:S02]  /*3fe0*/  @P0 MUFU.RCP R2, R2 ;  /* 0x0000000200020308 */ /* 0x000e240000001000 */
[----:B0-----:R-:W-:-:S07]  /*3ff0*/  @P0 FMUL.FTZ.D2 R3, R5, R2 ;  /* 0x0000000205030220 */ /* 0x001fce0000310000 */
.L_x_2674:
[----:B------:R-:W-:Y:S05]  /*4000*/  BSYNC.RECONVERGENT B4 ;  /* 0x0000000000047941 */ /* 0x000fea0003800200 */
.L_x_2673:
[----:B------:R-:W-:-:S04]  /*4010*/  FADD.FTZ R0, R3, R0 ;  /* 0x0000000003007221 */ /* 0x000fc80000010000 */
[----:B------:R-:W-:-:S04]  /*4020*/  FMUL.FTZ R0, R0, R13 ;  /* 0x0000000d00007220 */ /* 0x000fc80000410000 */
[----:B------:R0:W2:Y:S01]  /*4030*/  MUFU.SQRT R15, R0 ;  /* 0x00000000000f7308 */ /* 0x0000a20000002000 */
[----:B------:R-:W-:Y:S05]  /*4040*/  BRA `(.L_x_2671) ;  /* 0x00000000002c7947 */ /* 0x000fea0003800000 */
.L_x_2672:
[----:B------:R-:W-:-:S13]  /*4050*/  FSETP.GT.FTZ.AND P0, PT, R10, 1, PT ;  /* 0x3f8000000a00780b */ /* 0x000fda0003f14000 */
[----:B------:R-:W-:Y:S01]  /*4060*/  @P0 FMUL.FTZ R5, R0, R5 ;  /* 0x0000000500050220 */ /* 0x000fe20000410000 */
[----:B------:R-:W-:-:S03]  /*4070*/  @P0 FMUL.FTZ R3, |R9|, 2.81474976710656000000e+14 ;  /* 0x5780000009030820 */ /* 0x000fc60000410200 */
[----:B------:R-:W0:Y:S01]  /*4080*/  @P0 MUFU.SQRT R2, R5 ;  /* 0x0000000500020308 */ /* 0x000e220000002000 */
[C---:B------:R-:W-:Y:S01]  /*4090*/  @P0 FMUL.FTZ R3, R10.reuse, R3 ;  /* 0x000000030a030220 */ /* 0x040fe20000410000 */
[----:B------:R-:W-:-:S04]  /*40a0*/  @P0 FMUL.FTZ R10, R10, 2.81474976710656000000e+14 ;  /* 0x578000000a0a0820 */ /* 0x000fc80000410000 */
[----:B------:R-:W-:-:S04]  /*40b0*/  @!P0 FADD.FTZ R7, -R10, 1 ;  /* 0x3f8000000a078421 */ /* 0x000fc80000010100 */
[----:B------:R-:W-:Y:S01]  /*40c0*/  @!P0 FMUL.FTZ R7, R0, R7 ;  /* 0x0000000700078220 */ /* 0x000fe20000410000 */
[----:B0-----:R-:W0:Y:S02]  /*40d0*/  @P0 MUFU.RCP R2, R2 ;  /* 0x0000000200020308 */ /* 0x001e240000001000 */
[----:B0-----:R-:W-:-:S06]  /*40e0*/  @P0 FMUL.FTZ R15, R3, R2 ;  /* 0x00000002030f0220 */ /* 0x001fcc0000410000 */
[----:B------:R3:W4:Y:S02]  /*40f0*/  @!P0 MUFU.SQRT R15, R7 ;  /* 0x00000007000f8308 */ /* 0x0007240000002000 */
.L_x_2671:
[----:B------:R-:W-:Y:S05]  /*4100*/  BSYNC.RECONVERGENT B1 ;  /* 0x0000000000017941 */ /* 0x000fea0003800200 */
.L_x_2669:
[----:B------:R-:W-:Y:S05]  /*4110*/  BSYNC.RELIABLE B0 ;  /* 0x0000000000007941 */ /* 0x000fea0003800100 */
.L_x_2668:
[----:B------:R-:W-:-:S13]  /*4120*/  ISETP.GE.AND P0, PT, R11, RZ, PT ;  /* 0x000000ff0b00720c */ /* 0x000fda0003f06270 */
[----:B------:R-:W-:Y:S05]  /*4130*/  @!P0 BRA `(.L_x_2675) ;  /* 0x0000000000bc8947 */ /* 0x000fea0003800000 */
[----:B0-----:R-:W-:Y:S01]  /*4140*/  FADD.FTZ R0, |R10|, -RZ ;  /* 0x800000ff0a007221 */ /* 0x001fe20000010200 */
[C---:B--2-4-:R-:W-:Y:S01]  /*4150*/  FADD.FTZ R3, |R15|.reuse, -RZ ;  /* 0x800000ff0f037221 */ /* 0x054fe20000010200 */
[----:B------:R-:W-:Y:S01]  /*4160*/  FSETP.GT.FTZ.AND P2, PT, |R15|, |R10|, PT ;  /* 0x4000000a0f00720b */ /* 0x000fe20003f54200 */
[----:B------:R-:W-:Y:S03]  /*4170*/  BSSY.RECONVERGENT B4, `(.L_x_2676) ;  /* 0x000000f000047945 */ /* 0x000fe60003800200 */
[----:B------:R-:W-:Y:S02]  /*4180*/  FSEL R11, R3, R0, P2 ;  /* 0x00000000030b7208 */ /* 0x000fe40001000000 */
[----:B------:R-:W-:Y:S02]  /*4190*/  FSEL R0, R0, R3, P2 ;  /* 0x0000000300007208 */ /* 0x000fe40001000000 */
[----:B------:R-:W0:Y:S08]  /*41a0*/  MUFU.RCP R2, R11 ;  /* 0x0000000b00027308 */ /* 0x000e300000001000 */
[----:B------:R-:W2:Y:S01]  /*41b0*/  FCHK P0, R0, R11 ;  /* 0x0000000b00007302 */ /* 0x000ea20000000000 */
[----:B0-----:R-:W-:-:S04]  /*41c0*/  FFMA R5, -R11, R2, 1 ;  /* 0x3f8000000b057423 */ /* 0x001fc80000000102 */
[----:B------:R-:W-:-:S04]  /*41d0*/  FFMA R5, R2, R5, R2 ;  /* 0x0000000502057223 */ /* 0x000fc80000000002 */
[----:B------:R-:W-:-:S04]  /*41e0*/  FFMA R2, R0, R5, RZ ;  /* 0x0000000500027223 */ /* 0x000fc800000000ff */
[----:B------:R-:W-:-:S04]  /*41f0*/  FFMA R3, -R11, R2, R0 ;  /* 0x000000020b037223 */ /* 0x000fc80000000100 */
[----:B------:R-:W-:Y:S01]  /*4200*/  FFMA R2, R5, R3, R2 ;  /* 0x0000000305027223 */ /* 0x000fe20000000002 */
[----:B--2---:R-:W-:Y:S06]  /*4210*/  @!P0 BRA `(.L_x_2677) ;  /* 0x0000000000108947 */ /* 0x004fec0003800000 */
[----:B------:R-:W-:Y:S01]  /*4220*/  IMAD.MOV.U32 R5, RZ, RZ, R11 ;  /* 0x000000ffff057224 */ /* 0x000fe200078e000b */
[----:B------:R-:W-:-:S07]  /*4230*/  MOV R2, 0x4250 ;  /* 0x0000425000027802 */ /* 0x000fce0000000f00 */
[----:B-1-3--:R-:W-:Y:S05]  /*4240*/  CALL.REL.NOINC `($__internal_0_$__cuda_sm3x_div_rn_ftz_f32_slowpath) ;  /* 0x0000012400ec7944 */ /* 0x00afea0003c00000 */
[----:B------:R-:W-:-:S07]  /*4250*/  MOV R2, R7 ;  /* 0x0000000700027202 */ /* 0x000fce0000000f00 */
.L_x_2677:
[----:B------:R-:W-:Y:S05]  /*4260*/  BSYNC.RECONVERGENT B4 ;  /* 0x0000000000047941 */ /* 0x000fea0003800200 */
.L_x_2676:
[----:B------:R-:W-:Y:S02]  /*4270*/  HFMA2 R3, -RZ, RZ, 0.89990234375, 10328 ;  /* 0x3b33710bff037431 */ /* 0x000fe400000001ff */
[----:B------:R-:W-:Y:S01]  /*4280*/  FMUL.FTZ R0, R2, R2 ;  /* 0x0000000202007220 */ /* 0x000fe20000410000 */
[----:B------:R-:W-:Y:S01]  /*4290*/  IMAD.MOV.U32 R5, RZ, RZ, 0x3f6ee581 ;  /* 0x3f6ee581ff057424 */ /* 0x000fe200078e00ff */
[----:B------:R-:W-:Y:S02]  /*42a0*/  ISETP.GE.AND P0, PT, R10, RZ, PT ;  /* 0x000000ff0a00720c */ /* 0x000fe40003f06270 */
[----:B------:R-:W-:Y:S01]  /*42b0*/  FFMA.FTZ R3, R0, R3, -0.015681877732276916504 ;  /* 0xbc80774800037423 */ /* 0x000fe20000010003 */
[----:B------:R-:W-:Y:S01]  /*42c0*/  FSETP.NEU.FTZ.AND P3, PT, |R10|, |R15|, PT ;  /* 0x4000000f0a00720b */ /* 0x000fe20003f7d200 */
[----:B------:R-:W-:Y:S01]  /*42d0*/  FADD.FTZ R10, |R15|, |R10| ;  /* 0x4000000a0f0a7221 */ /* 0x000fe20000010200 */
        /* <DEDUP_REMOVED lines=10> */
[----:B------:R-:W-:-:S04]  /*4380*/  FSEL R5, R5, 1.8663789033889770508, P2 ;  /* 0x3feee58105057808 */ /* 0x000fc80001000000 */
[----:B------:R-:W-:Y:S01]  /*4390*/  FSEL R0, R3, R2, P2 ;  /* 0x0000000203007208 */ /* 0x000fe20001000000 */
[----:B------:R-:W-:-:S04]  /*43a0*/  @!P2 FADD.FTZ R2, -R2, -RZ ;  /* 0x800000ff0202a221 */ /* 0x000fc80000010100 */
        /* <DEDUP_REMOVED lines=8> */
.L_x_2675:
[----:B------:R-:W-:Y:S01]  /*4430*/  FADD.FTZ R10, -R10, -RZ ;  /* 0x800000ff0a0a7221 */ /* 0x000fe20000010100 */
[C---:B--2-4-:R-:W-:Y:S01]  /*4440*/  FADD.FTZ R5, |R15|.reuse, -RZ ;  /* 0x800000ff0f057221 */ /* 0x054fe20000010200 */
[----:B------:R-:W-:Y:S02]  /*4450*/  BSSY.RECONVERGENT B4, `(.L_x_2679) ;  /* 0x0000011000047945 */ /* 0x000fe40003800200 */
[----:B0-----:R-:W-:Y:S01]  /*4460*/  FADD.FTZ R0, |R10|, -RZ ;  /* 0x800000ff0a007221 */ /* 0x001fe20000010200 */
[----:B------:R-:W-:-:S04]  /*4470*/  FSETP.GT.FTZ.AND P2, PT, |R15|, |R10|, PT ;  /* 0x4000000a0f00720b */ /* 0x000fc80003f54200 */
        /* <DEDUP_REMOVED lines=10> */
[----:B------:R-:W-:Y:S02]  /*4520*/  MOV R5, R11 ;  /* 0x0000000b00057202 */ /* 0x000fe40000000f00 */
[----:B------:R-:W-:-:S07]  /*4530*/  MOV R2, 0x4550 ;  /* 0x0000455000027802 */ /* 0x000fce0000000f00 */
[----:B-1-3--:R-:W-:Y:S05]  /*4540*/  CALL.REL.NOINC `($__internal_0_$__cuda_sm3x_div_rn_ftz_f32_slowpath) ;  /* 0x00000124002c7944 */ /* 0x00afea0003c00000 */
[----:B------:R-:W-:-:S07]  /*4550*/  IMAD.MOV.U32 R2, RZ, RZ, R7 ;  /* 0x000000ffff027224 */ /* 0x000fce00078e0007 */
.L_x_2680:
[----:B------:R-:W-:Y:S05]  /*4560*/  BSYNC.RECONVERGENT B4 ;  /* 0x0000000000047941 */ /* 0x000fea0003800200 */
.L_x_2679:
[----:B------:R-:W-:Y:S02]  /*4570*/  HFMA2 R3, -RZ, RZ, 0.89990234375, 10328 ;  /* 0x3b33710bff037431 */ /* 0x000fe400000001ff */
[----:B------:R-:W-:Y:S01]  /*4580*/  FMUL.FTZ R0, R2, R2 ;  /* 0x0000000202007220 */ /* 0x000fe20000410000 */
[----:B------:R-:W-:Y:S02]  /*4590*/  MOV R5, 0x3f6ee581 ;  /* 0x3f6ee58100057802 */ /* 0x000fe40000000f00 */
[----:B------:R-:W-:Y:S01]  /*45a0*/  ISETP.GE.AND P0, PT, R10, RZ, PT ;  /* 0x000000ff0a00720c */ /* 0x000fe20003f06270 */
[----:B------:R-:W-:Y:S01]  /*45b0*/  FFMA.FTZ R3, R0, R3, -0.015681877732276916504 ;  /* 0xbc80774800037423 */ /* 0x000fe20000010003 */
[C---:B------:R-:W-:Y:S01]  /*45c0*/  FSETP.NEU.FTZ.AND P3, PT, |R10|.reuse, |R15|, PT ;  /* 0x4000000f0a00720b */ /* 0x040fe20003f7d200 */
        /* <DEDUP_REMOVED lines=22> */
.L_x_2670:
[----:B------:R-:W-:-:S13]  /*4730*/  ISETP.GE.AND P0, PT, R11, RZ, PT ;  /* 0x000000ff0b00720c */ /* 0x000fda0003f06270 */
[----:B------:R-:W-:Y:S05]  /*4740*/  @!P0 BRA `(.L_x_2681) ;  /* 0x0000000000708947 */ /* 0x000fea0003800000 */
[----:B------:R-:W-:Y:S01]  /*4750*/  HFMA2 R0, -RZ, RZ, 1.75, 0 ;  /* 0x3f000000ff007431 */ /* 0x000fe200000001ff */
[C---:B------:R-:W-:Y:S01]  /*4760*/  FSETP.GT.FTZ.AND P0, PT, |R15|.reuse, 0.56000000238418579102, PT ;  /* 0x3f0f5c290f00780b */ /* 0x040fe20003f14200 */
[C---:B------:R-:W-:Y:S01]  /*4770*/  FADD.FTZ R4, |R15|.reuse, -RZ ;  /* 0x800000ff0f047221 */ /* 0x040fe20000010200 */
[C---:B------:R-:W-:Y:S02]  /*4780*/  FSETP.NEU.FTZ.AND P1, PT, |R15|.reuse, 1, PT ;  /* 0x3f8000000f00780b */ /* 0x040fe40003f3d200 */
[----:B------:R-:W-:-:S04]  /*4790*/  FFMA.FTZ R0, |R15|, -R0, 0.5 ;  /* 0x3f0000000f007423 */ /* 0x000fc80000010a00 */
[----:B0-----:R-:W0:Y:S02]  /*47a0*/  MUFU.RSQ R3, R0 ;  /* 0x0000000000037308 */ /* 0x001e240000001400 */
[----:B0-----:R-:W-:Y:S01]  /*47b0*/  FMUL.FTZ R2, R0, R3 ;  /* 0x0000000300027220 */ /* 0x001fe20000410000 */
[----:B------:R-:W-:-:S04]  /*47c0*/  FMUL.FTZ R3, R3, -0.5 ;  /* 0xbf00000003037820 */ /* 0x000fc80000410000 */
[----:B------:R-:W-:-:S04]  /*47d0*/  FFMA.FTZ R3, R2, R3, 0.5 ;  /* 0x3f00000002037423 */ /* 0x000fc80000010003 */
[----:B------:R-:W-:Y:S01]  /*47e0*/  FFMA.FTZ R3, R2, R3, R2 ;  /* 0x0000000302037223 */ /* 0x000fe20000010002 */
[----:B------:R-:W-:-:S04]  /*47f0*/  IMAD.MOV.U32 R2, RZ, RZ, 0x3f6ee581 ;  /* 0x3f6ee581ff027424 */ /* 0x000fc800078e00ff */
        /* <DEDUP_REMOVED lines=14> */
[----:B------:R-:W-:-:S04]  /*48e0*/  @!P1 FFMA.FTZ R0, R2, 1.6832555532455444336, R3 ;  /* 0x3fd774eb02009823 */ /* 0x000fc80000010003 */
[----:B------:R-:W-:Y:S01]  /*48f0*/  @P0 FADD.FTZ R0, R0, R0 ;  /* 0x0000000000000221 */ /* 0x000fe20000010000 */
[----:B------:R-:W-:Y:S06]  /*4900*/  BRA `(.L_x_2678) ;  /* 0x0000000000707947 */ /* 0x000fec0003800000 */
.L_x_2681:
[----:B0-----:R-:W-:Y:S02]  /*4910*/  HFMA2 R3, -RZ, RZ, 1.75, 0 ;  /* 0x3f000000ff037431 */ /* 0x001fe400000001ff */
[----:B------:R-:W-:-:S04]  /*4920*/  FADD.FTZ R0, -R15, -RZ ;  /* 0x800000ff0f007221 */ /* 0x000fc80000010100 */
[C---:B------:R-:W-:Y:S01]  /*4930*/  FFMA.FTZ R2, |R0|.reuse, -R3, 0.5 ;  /* 0x3f00000000027423 */ /* 0x040fe20000010a03 */
[C---:B------:R-:W-:Y:S01]  /*4940*/  FSETP.GT.FTZ.AND P0, PT, |R0|.reuse, 0.56000000238418579102, PT ;  /* 0x3f0f5c290000780b */ /* 0x040fe20003f14200 */
[C---:B------:R-:W-:Y:S01]  /*4950*/  FADD.FTZ R5, |R0|.reuse, -RZ ;  /* 0x800000ff00057221 */ /* 0x040fe20000010200 */
[----:B------:R-:W-:Y:S01]  /*4960*/  FSETP.NEU.FTZ.AND P1, PT, |R0|, 1, PT ;  /* 0x3f8000000000780b */ /* 0x000fe20003f3d200 */
[----:B------:R-:W0:Y:S02]  /*4970*/  MUFU.RSQ R3, R2 ;  /* 0x0000000200037308 */ /* 0x000e240000001400 */
[----:B0-----:R-:W-:Y:S01]  /*4980*/  FMUL.FTZ R4, R2, R3 ;  /* 0x0000000302047220 */ /* 0x001fe20000410000 */
[----:B------:R-:W-:Y:S01]  /*4990*/  FMUL.FTZ R3, R3, -0.5 ;  /* 0xbf00000003037820 */ /* 0x000fe20000410000 */
[----:B------:R-:W-:-:S03]  /*49a0*/  IMAD.MOV.U32 R2, RZ, RZ, 0x3f6ee581 ;  /* 0x3f6ee581ff027424 */ /* 0x000fc600078e00ff */
[----:B------:R-:W-:-:S04]  /*49b0*/  FFMA.FTZ R3, R4, R3, 0.5 ;  /* 0x3f00000004037423 */ /* 0x000fc80000010003 */
[----:B------:R-:W-:-:S05]  /*49c0*/  FFMA.FTZ R3, R4, R3, R4 ;  /* 0x0000000304037223 */ /* 0x000fca0000010004 */
[----:B------:R-:W-:Y:S02]  /*49d0*/  @P0 FSEL R5, R3, RZ, P1 ;  /* 0x000000ff03050208 */ /* 0x000fe40000800000 */
[----:B------:R-:W-:Y:S02]  /*49e0*/  MOV R3, 0x3d10ecef ;  /* 0x3d10ecef00037802 */ /* 0x000fe40000000f00 */
[----:B------:R-:W-:Y:S02]  /*49f0*/  LOP3.LUT R5, R5, 0x80000000, R0, 0xb8, !PT ;  /* 0x8000000005057812 */ /* 0x000fe400078eb800 */
[----:B------:R-:W-:-:S03]  /*4a00*/  FSETP.GEU.FTZ.AND P1, PT, R15, -0.56000000238418579102, PT ;  /* 0xbf0f5c290f00780b */ /* 0x000fc60003f3e000 */
        /* <DEDUP_REMOVED lines=10> */
[----:B------:R-:W-:-:S04]  /*4ab0*/  @P1 FFMA.FTZ R0, R2, 1.6832555532455444336, R3 ;  /* 0x3fd774eb02001823 */ /* 0x000fc80000010003 */
[----:B------:R-:W-:-:S07]  /*4ac0*/  @P0 FADD.FTZ R0, R0, R0 ;  /* 0x0000000000000221 */ /* 0x000fce0000010000 */
.L_x_2678:
[----:B------:R-:W-:Y:S05]  /*4ad0*/  BSYNC.RECONVERGENT B3 ;  /* 0x0000000000037941 */ /* 0x000fea0003800200 */
.L_x_2667:
[----:B------:R-:W-:-:S13]  /*4ae0*/  ISETP.GE.AND P0, PT, R9, RZ, PT ;  /* 0x000000ff0900720c */ /* 0x000fda0003f06270 */
[----:B-1----:R-:W-:-:S07]  /*4af0*/  @P0 FADD.FTZ R12, -R12, -RZ ;  /* 0x800000ff0c0c0221 */ /* 0x002fce0000010100 */
.L_x_2647:
[----:B------:R-:W-:Y:S05]  /*4b00*/  BSYNC.RECONVERGENT B2 ;  /* 0x0000000000027941 */ /* 0x000fea0003800200 */
.L_x_2645:
[----:B------:R-:W0:Y:S01]  /*4b10*/  LDCU.64 UR6, c[0x0][0x580] ;  /* 0x0000b000ff0677ac */ /* 0x000e220008000a00 */
[----:B------:R-:W-:Y:S01]  /*4b20*/  F2FP.F16.F32.PACK_AB R0, R12, R0 ;  /* 0x000000000c00723e */ /* 0x000fe200000000ff */
        /* <DEDUP_REMOVED lines=17> */
.L_x_2685:
[----:B------:R-:W-:-:S06]  /*4c40*/  HADD2.F32 R5, -RZ, R0.H0_H0 ;  /* 0x20000000ff057230 */ /* 0x000fcc0000004100 */
[----:B------:R-:W0:Y:S02]  /*4c50*/  F2I.S64.TRUNC R4, R5 ;  /* 0x0000000500047311 */ /* 0x000e24000020d900 */
[----:B0-----:R0:W-:Y:S01]  /*4c60*/  STG.E.U8 desc[UR36][R2.64], R4 ;  /* 0x0000000402007986 */ /* 0x0011e2000c101124 */
[----:B------:R-:W-:Y:S05]  /*4c70*/  BRA `(.L_x_2687) ;  /* 0x0000000c00887947 */ /* 0x000fea0003800000 */
.L_x_2684:
        /* <DEDUP_REMOVED lines=10> */
.L_x_2689:
[----:B------:R-:W-:-:S04]  /*4d20*/  HADD2.F32 R0, -RZ, R0.H0_H0 ;  /* 0x20000000ff007230 */ /* 0x000fc80000004100 */
[----:B------:R-:W0:Y:S02]  /*4d30*/  F2I.FTZ.TRUNC.NTZ R5, R0 ;  /* 0x0000000000057305 */ /* 0x000e24000021f100 */
[----:B0-----:R0:W-:Y:S01]  /*4d40*/  STG.E desc[UR36][R2.64], R5 ;  /* 0x0000000502007986 */ /* 0x0011e2000c101924 */
[----:B------:R-:W-:Y:S05]  /*4d50*/  BRA `(.L_x_2687) ;  /* 0x0000000c00507947 */ /* 0x000fea0003800000 */
.L_x_2688:
[----:B------:R-:W-:-:S04]  /*4d60*/  HADD2.F32 R0, -RZ, R0.H0_H0 ;  /* 0x20000000ff007230 */ /* 0x000fc80000004100 */
[----:B------:R-:W0:Y:S02]  /*4d70*/  F2I.FTZ.TRUNC.NTZ R5, R0 ;  /* 0x0000000000057305 */ /* 0x000e24000021f100 */
[----:B0-----:R0:W-:Y:S01]  /*4d80*/  STG.E.U16 desc[UR36][R2.64], R5 ;  /* 0x0000000502007986 */ /* 0x0011e2000c101524 */
[----:B------:R-:W-:Y:S05]  /*4d90*/  BRA `(.L_x_2687) ;  /* 0x0000000c00407947 */ /* 0x000fea0003800000 */
.L_x_2683:
        /* <DEDUP_REMOVED lines=9> */
.L_x_2691:
[----:B------:R0:W-:Y:S01]  /*4e30*/  STG.E.U16 desc[UR36][R2.64], R0 ;  /* 0x0000000002007986 */ /* 0x0001e2000c101524 */
[----:B------:R-:W-:Y:S05]  /*4e40*/  BRA `(.L_x_2687) ;  /* 0x0000000c00147947 */ /* 0x000fea0003800000 */
.L_x_2690:
[----:B------:R-:W-:-:S09]  /*4e50*/  UISETP.NE.AND UP0, UPT, UR4, 0x7, UPT ;  /* 0x000000070400788c */ /* 0x000fd2000bf05270 */
[----:B------:R-:W-:Y:S05]  /*4e60*/  BRA.U !UP0, `(.L_x_2692) ;  /* 0x00000001082c7547 */ /* 0x000fea000b800000 */
[----:B------:R-:W-:-:S09]  /*4e70*/  UISETP.NE.AND UP0, UPT, UR4, 0x8, UPT ;  /* 0x000000080400788c */ /* 0x000fd2000bf05270 */
[----:B------:R-:W-:Y:S05]  /*4e80*/  BRA.U !UP0, `(.L_x_2693) ;  /* 0x0000000108187547 */ /* 0x000fea000b800000 */
[----:B------:R-:W-:-:S09]  /*4e90*/  UISETP.NE.AND UP0, UPT, UR4, 0x9, UPT ;  /* 0x000000090400788c */ /* 0x000fd2000bf05270 */
[----:B------:R-:W-:Y:S05]  /*4ea0*/  BRA.U UP0, `(.L_x_2686) ;  /* 0x00000009005c7547 */ /* 0x000fea000b800000 */
[--C-:B------:R-:W-:Y:S02]  /*4eb0*/  HADD2.F32 R4, -RZ, R0.reuse.H0_H0 ;  /* 0x20000000ff047230 */ /* 0x100fe40000004100 */
[----:B------:R-:W-:-:S05]  /*4ec0*/  HADD2.F32 R5, -RZ, R0.H1_H1 ;  /* 0x30000000ff057230 */ /* 0x000fca0000004100 */
[----:B------:R0:W-:Y:S01]  /*4ed0*/  STG.E.64 desc[UR36][R2.64], R4 ;  /* 0x0000000402007986 */ /* 0x0001e2000c101b24 */
[----:B------:R-:W-:Y:S05]  /*4ee0*/  BRA `(.L_x_2687) ;  /* 0x0000000800ec7947 */ /* 0x000fea0003800000 */
.L_x_2693:
[----:B------:R-:W-:-:S05]  /*4ef0*/  MOV R5, R0 ;  /* 0x0000000000057202 */ /* 0x000fca0000000f00 */
[----:B------:R0:W-:Y:S01]  /*4f00*/  STG.E desc[UR36][R2.64], R5 ;  /* 0x0000000502007986 */ /* 0x0001e2000c101924 */
[----:B------:R-:W-:Y:S05]  /*4f10*/  BRA `(.L_x_2687) ;  /* 0x0000000800e07947 */ /* 0x000fea0003800000 */
.L_x_2692:
[----:B------:R-:W-:-:S05]  /*4f20*/  HADD2.F32 R4, -RZ, R0.H0_H0 ;  /* 0x20000000ff047230 */ /* 0x000fca0000004100 */
[----:B------:R-:W-:-:S06]  /*4f30*/  FMUL.FTZ R4, R4, 1 ;  /* 0x3f80000004047820 */ /* 0x000fcc0000410000 */
[----:B------:R-:W0:Y:S02]  /*4f40*/  F2F.F64.F32 R4, R4 ;  /* 0x0000000400047310 */ /* 0x000e240000201800 */
[----:B0-----:R0:W-:Y:S01]  /*4f50*/  STG.E.64 desc[UR36][R2.64], R4 ;  /* 0x0000000402007986 */ /* 0x0011e2000c101b24 */
[----:B------:R-:W-:Y:S05]  /*4f60*/  BRA `(.L_x_2687) ;  /* 0x0000000800cc7947 */ /* 0x000fea0003800000 */
.L_x_2682:
        /* <DEDUP_REMOVED lines=9> */
[----:B------:R-:W-:-:S13]  /*5000*/  FSETP.NEU.FTZ.AND P0, PT, R4, RZ, PT ;  /* 0x000000ff0400720b */ /* 0x000fda0003f1d000 */
[----:B------:R-:W-:-:S05]  /*5010*/  @!P0 HADD2.F32 R0, -RZ, R0.H1_H1 ;  /* 0x30000000ff008230 */ /* 0x000fca0000004100 */
[----:B------:R-:W-:-:S04]  /*5020*/  FSETP.NEU.OR P0, PT, R0, RZ, P0 ;  /* 0x000000ff0000720b */ /* 0x000fc8000070d400 */
[----:B------:R-:W-:-:S05]  /*5030*/  SEL R5, RZ, 0x1, !P0 ;  /* 0x00000001ff057807 */ /* 0x000fca0004000000 */
[----:B------:R0:W-:Y:S01]  /*5040*/  STG.E.U8 desc[UR36][R2.64], R5 ;  /* 0x0000000502007986 */ /* 0x0001e2000c101124 */
[----:B------:R-:W-:Y:S05]  /*5050*/  BRA `(.L_x_2687) ;  /* 0x0000000800907947 */ /* 0x000fea0003800000 */
.L_x_2696:
[--C-:B------:R-:W-:Y:S02]  /*5060*/  HADD2.F32 R4, -RZ, R0.reuse.H0_H0 ;  /* 0x20000000ff047230 */ /* 0x100fe40000004100 */
[----:B------:R-:W-:-:S03]  /*5070*/  HADD2.F32 R6, -RZ, R0.H1_H1 ;  /* 0x30000000ff067230 */ /* 0x000fc60000004100 */
[----:B------:R-:W-:Y:S02]  /*5080*/  FMUL.FTZ R4, R4, 1 ;  /* 0x3f80000004047820 */ /* 0x000fe40000410000 */
[----:B------:R-:W-:-:S04]  /*5090*/  FMUL.FTZ R6, R6, 1 ;  /* 0x3f80000006067820 */ /* 0x000fc80000410000 */
[----:B------:R-:W-:-:S15]  /*50a0*/  F2F.F64.F32 R4, R4 ;  /* 0x0000000400047310 */ /* 0x000fde0000201800 */
[----:B------:R-:W-:-:S15]  /*50b0*/  NOP ;  /* 0x0000000000007918 */ /* 0x000fde0000000000 */
[----:B------:R-:W-:-:S15]  /*50c0*/  NOP ;  /* 0x0000000000007918 */ /* 0x000fde0000000000 */
[----:B------:R-:W-:-:S15]  /*50d0*/  NOP ;  /* 0x0000000000007918 */ /* 0x000fde0000000000 */
[----:B------:R-:W-:-:S04]  /*50e0*/  NOP ;  /* 0x0000000000007918 */ /* 0x000fc80000000000 */
[----:B---3--:R-:W0:Y:S02]  /*50f0*/  F2F.F64.F32 R6, R6 ;  /* 0x0000000600067310 */ /* 0x008e240000201800 */
[----:B0-----:R0:W-:Y:S01]  /*5100*/  STG.E.128 desc[UR36][R2.64], R4 ;  /* 0x0000000402007986 */ /* 0x0011e2000c101d24 */
[----:B------:R-:W-:Y:S05]  /*5110*/  BRA `(.L_x_2687) ;  /* 0x0000000800607947 */ /* 0x000fea0003800000 */
.L_x_2695:
[----:B------:R-:W-:-:S09]  /*5120*/  UISETP.NE.AND UP0, UPT, UR4, 0xf, UPT ;  /* 0x0000000f0400788c */ /* 0x000fd2000bf05270 */
[----:B------:R-:W-:Y:S05]  /*5130*/  BRA.U !UP0, `(.L_x_2697) ;  /* 0x0000000108a07547 */ /* 0x000fea000b800000 */
[----:B------:R-:W-:-:S09]  /*5140*/  UISETP.NE.AND UP0, UPT, UR4, 0x17, UPT ;  /* 0x000000170400788c */ /* 0x000fd2000bf05270 */
[----:B------:R-:W-:Y:S05]  /*5150*/  BRA.U !UP0, `(.L_x_2698) ;  /* 0x00000001084c7547 */ /* 0x000fea000b800000 */
[----:B------:R-:W-:-:S09]  /*5160*/  UISETP.NE.AND UP0, UPT, UR4, 0x18, UPT ;  /* 0x000000180400788c */ /* 0x000fd2000bf05270 */
[----:B------:R-:W-:Y:S05]  /*5170*/  BRA.U UP0, `(.L_x_2686) ;  /* 0x0000000500a87547 */ /* 0x000fea000b800000 */
[----:B---3--:R-:W-:Y:S01]  /*5180*/  HADD2.F32 R7, -RZ, R0.H0_H0 ;  /* 0x20000000ff077230 */ /* 0x008fe20000004100 */
        /* <DEDUP_REMOVED lines=12> */
.L_x_2700:
[----:B------:R-:W-:Y:S05]  /*5250*/  BSYNC.RECONVERGENT B0 ;  /* 0x0000000000007941 */ /* 0x000fea0003800200 */
.L_x_2699:
[----:B------:R-:W-:-:S05]  /*5260*/  LOP3.LUT R5, R0, 0x80, R5, 0xf8, !PT ;  /* 0x0000008000057812 */ /* 0x000fca00078ef805 */
[----:B------:R0:W-:Y:S01]  /*5270*/  STG.E.U8 desc[UR36][R2.64], R5 ;  /* 0x0000000502007986 */ /* 0x0001e2000c101124 */
[----:B------:R-:W-:Y:S05]  /*5280*/  BRA `(.L_x_2687) ;  /* 0x0000000800047947 */ /* 0x000fea0003800000 */
.L_x_2698:
[----:B---3--:R-:W-:Y:S01]  /*5290*/  HADD2.F32 R7, -RZ, R0.H0_H0 ;  /* 0x20000000ff077230 */ /* 0x008fe20000004100 */
[----:B------:R-:W-:Y:S04]  /*52a0*/  BSSY.RECONVERGENT B0, `(.L_x_2701) ;  /* 0x000000e000007945 */ /* 0x000fe80003800200 */
[----:B------:R-:W-:Y:S02]  /*52b0*/  LOP3.LUT R6, R7, 0x7fffffff, RZ, 0xc0, !PT ;  /* 0x7fffffff07067812 */ /* 0x000fe400078ec0ff */
[----:B------:R-:W-:Y:S02]  /*52c0*/  SHF.R.U32.HI R5, RZ, 0x18, R7 ;  /* 0x00000018ff057819 */ /* 0x000fe40000011607 */
[----:B------:R-:W-:-:S13]  /*52d0*/  ISETP.GE.U32.AND P1, PT, R6, 0x47800000, PT ;  /* 0x478000000600780c */ /* 0x000fda0003f26070 */
[----:B------:R-:W-:Y:S02]  /*52e0*/  @P1 ISETP.GT.U32.AND P0, PT, R6, 0x7f800000, PT ;  /* 0x7f8000000600180c */ /* 0x000fe40003f04070 */
[----:B------:R-:W-:-:S04]  /*52f0*/  @P1 MOV R0, 0x7f ;  /* 0x0000007f00001802 */ /* 0x000fc80000000f00 */
[----:B------:R-:W-:Y:S01]  /*5300*/  @P1 SEL R0, R0, 0x7c, P0 ;  /* 0x0000007c00001807 */ /* 0x000fe20000000000 */
[----:B------:R-:W-:Y:S06]  /*5310*/  @P1 BRA `(.L_x_2702) ;  /* 0x0000000000181947 */ /* 0x000fec0003800000 */
[----:B------:R-:W-:-:S13]  /*5320*/  ISETP.GT.U32.AND P0, PT, R6, 0x387fffff, PT ;  /* 0x387fffff0600780c */ /* 0x000fda0003f04070 */
[----:B------:R-:W-:-:S04]  /*5330*/  @P0 SHF.R.U32.HI R0, RZ, 0x15, R7 ;  /* 0x00000015ff000819 */ /* 0x000fc80000011607 */
[----:B------:R-:W-:Y:S01]  /*5340*/  @P0 LOP3.LUT R4, R0, 0x1, RZ, 0xc0, !PT ;  /* 0x0000000100040812 */ /* 0x000fe200078ec0ff */
[----:B------:R-:W-:-:S03]  /*5350*/  @!P0 FADD.FTZ R0, R6, 128 ;  /* 0x4300000006008421 */ /* 0x000fc60000010000 */
[----:B------:R-:W-:-:S04]  /*5360*/  @P0 IADD3 R4, PT, PT, R7, 0x80fffff, R4 ;  /* 0x080fffff07040810 */ /* 0x000fc80007ffe004 */
[----:B------:R-:W-:-:S07]  /*5370*/  @P0 SHF.R.U32.HI R0, RZ, 0x15, R4 ;  /* 0x00000015ff000819 */ /* 0x000fce0000011604 */
.L_x_2702:
[----:B------:R-:W-:Y:S05]  /*5380*/  BSYNC.RECONVERGENT B0 ;  /* 0x0000000000007941 */ /* 0x000fea0003800200 */
.L_x_2701:
[----:B------:R-:W-:-:S05]  /*5390*/  LOP3.LUT R5, R0, 0x80, R5, 0xf8, !PT ;  /* 0x0000008000057812 */ /* 0x000fca00078ef805 */
[----:B------:R0:W-:Y:S01]  /*53a0*/  STG.E.U8 desc[UR36][R2.64], R5 ;  /* 0x0000000502007986 */ /* 0x0001e2000c101124 */
[----:B------:R-:W-:Y:S05]  /*53b0*/  BRA `(.L_x_2687) ;  /* 0x0000000400b87947 */ /* 0x000fea0003800000 */
.L_x_2697:
[----:B------:R-:W-:-:S05]  /*53c0*/  HADD2.F32 R0, -RZ, R0.H0_H0 ;  /* 0x20000000ff007230 */ /* 0x000fca0000004100 */
[----:B------:R-:W-:-:S05]  /*53d0*/  F2FP.BF16.F32.PACK_AB R0, RZ, R0 ;  /* 0x00000000ff00723e */ /* 0x000fca00000010ff */
[----:B------:R0:W-:Y:S01]  /*53e0*/  STG.E.U16 desc[UR36][R2.64], R0 ;  /* 0x0000000002007986 */ /* 0x0001e2000c101524 */
[----:B------:R-:W-:Y:S05]  /*53f0*/  BRA `(.L_x_2687) ;  /* 0x0000000400a87947 */ /* 0x000fea0003800000 */
.L_x_2694:
        /* <DEDUP_REMOVED lines=12> */
.L_x_2705:
[----:B------:R-:W-:Y:S01]  /*54c0*/  HADD2.F32 R5, -RZ, R0.H0_H0 ;  /* 0x20000000ff057230 */ /* 0x000fe20000004100 */
[----:B------:R-:W-:Y:S01]  /*54d0*/  BSSY.RECONVERGENT B0, `(.L_x_2706) ;  /* 0x0000014000007945 */ /* 0x000fe20003800200 */
[----:B------:R-:W-:-:S03]  /*54e0*/  HFMA2 R0, -RZ, RZ, 0, 7.62939453125e-06 ;  /* 0x00000080ff007431 */ /* 0x000fc600000001ff */
        /* <DEDUP_REMOVED lines=10> */
.L_x_2708:
[----:B------:R-:W-:-:S04]  /*5590*/  SHF.R.U32.HI R0, RZ, 0x14, R5 ;  /* 0x00000014ff007819 */ /* 0x000fc80000011605 */
[----:B------:R-:W-:-:S04]  /*55a0*/  LOP3.LUT R0, R0, 0x1, RZ, 0xc0, !PT ;  /* 0x0000000100007812 */ /* 0x000fc800078ec0ff */
[----:B------:R-:W-:-:S04]  /*55b0*/  IADD3 R0, PT, PT, R5, 0x487ffff, R0 ;  /* 0x0487ffff05007810 */ /* 0x000fc80007ffe000 */
[----:B------:R-:W-:-:S04]  /*55c0*/  SHF.R.U32.HI R0, RZ, 0x14, R0 ;  /* 0x00000014ff007819 */ /* 0x000fc80000011600 */
[----:B------:R-:W-:-:S07]  /*55d0*/  LOP3.LUT R4, R0, 0xff, RZ, 0xc0, !PT ;  /* 0x000000ff00047812 */ /* 0x000fce00078ec0ff */
.L_x_2709:
[----:B------:R-:W-:-:S04]  /*55e0*/  SHF.R.U32.HI R5, RZ, 0x18, R5 ;  /* 0x00000018ff057819 */ /* 0x000fc80000011605 */
[----:B------:R-:W-:-:S04]  /*55f0*/  LOP3.LUT R4, R4, 0x80, R5, 0xf8, !PT ;  /* 0x0000008004047812 */ /* 0x000fc800078ef805 */
[----:B------:R-:W-:-:S07]  /*5600*/  PRMT R0, R4, 0x7610, R0 ;  /* 0x0000761004007816 */ /* 0x000fce0000000000 */
.L_x_2707:
[----:B------:R-:W-:Y:S05]  /*5610*/  BSYNC.RECONVERGENT B0 ;  /* 0x0000000000007941 */ /* 0x000fea0003800200 */
.L_x_2706:
[----:B------:R0:W-:Y:S01]  /*5620*/  STG.E.U8 desc[UR36][R2.64], R0 ;  /* 0x0000000002007986 */ /* 0x0001e2000c101124 */
[----:B------:R-:W-:Y:S05]  /*5630*/  BRA `(.L_x_2687) ;  /* 0x0000000400187947 */ /* 0x000fea0003800000 */
.L_x_2704:
        /* <DEDUP_REMOVED lines=13> */
.L_x_2712:
[----:B------:R-:W-:-:S04]  /*5710*/  SHF.R.U32.HI R0, RZ, 0x15, R5 ;  /* 0x00000015ff007819 */ /* 0x000fc80000011605 */
[----:B------:R-:W-:-:S04]  /*5720*/  LOP3.LUT R0, R0, 0x1, RZ, 0xc0, !PT ;  /* 0x0000000100007812 */ /* 0x000fc800078ec0ff */
[----:B------:R-:W-:-:S04]  /*5730*/  IADD3 R0, PT, PT, R5, 0x88fffff, R0 ;  /* 0x088fffff05007810 */ /* 0x000fc80007ffe000 */
[----:B------:R-:W-:-:S04]  /*5740*/  SHF.R.U32.HI R0, RZ, 0x15, R0 ;  /* 0x00000015ff007819 */ /* 0x000fc80000011600 */
[----:B------:R-:W-:-:S07]  /*5750*/  LOP3.LUT R4, R0, 0xff, RZ, 0xc0, !PT ;  /* 0x000000ff00047812 */ /* 0x000fce00078ec0ff */
.L_x_2713:
[----:B------:R-:W-:-:S04]  /*5760*/  SHF.R.U32.HI R5, RZ, 0x18, R5 ;  /* 0x00000018ff057819 */ /* 0x000fc80000011605 */
[----:B------:R-:W-:-:S04]  /*5770*/  LOP3.LUT R4, R4, 0x80, R5, 0xf8, !PT ;  /* 0x0000008004047812 */ /* 0x000fc800078ef805 */
[----:B------:R-:W-:-:S07]  /*5780*/  PRMT R0, R4, 0x7610, R0 ;  /* 0x0000761004007816 */ /* 0x000fce0000000000 */
.L_x_2711:
[----:B------:R-:W-:Y:S05]  /*5790*/  BSYNC.RECONVERGENT B0 ;  /* 0x0000000000007941 */ /* 0x000fea0003800200 */
.L_x_2710:
[----:B------:R4:W-:Y:S01]  /*57a0*/  STG.E.U8 desc[UR36][R2.64], R0 ;  /* 0x0000000002007986 */ /* 0x0009e2000c101124 */
[----:B------:R-:W-:Y:S05]  /*57b0*/  BRA `(.L_x_2687) ;  /* 0x0000000000b87947 */ /* 0x000fea0003800000 */
.L_x_2703:
[----:B------:R-:W-:-:S09]  /*57c0*/  UISETP.NE.AND UP0, UPT, UR4, 0x1c, UPT ;  /* 0x0000001c0400788c */ /* 0x000fd2000bf05270 */
[----:B------:R-:W-:Y:S05]  /*57d0*/  BRA.U !UP0, `(.L_x_2714) ;  /* 0x0000000108a47547 */ /* 0x000fea000b800000 */
[----:B------:R-:W-:-:S09]  /*57e0*/  UISETP.NE.AND UP0, UPT, UR4, 0x1d, UPT ;  /* 0x0000001d0400788c */ /* 0x000fd2000bf05270 */
[----:B------:R-:W-:Y:S05]  /*57f0*/  BRA.U !UP0, `(.L_x_2715) ;  /* 0x00000001088c7547 */ /* 0x000fea000b800000 */
[----:B------:R-:W-:-:S09]  /*5800*/  UISETP.NE.AND UP0, UPT, UR4, 0x2c, UPT ;  /* 0x0000002c0400788c */ /* 0x000fd2000bf05270 */
[----:B------:R-:W-:Y:S05]  /*5810*/  BRA.U !UP0, `(.L_x_2716) ;  /* 0x0000000108447547 */ /* 0x000fea000b800000 */
.L_x_2686:
[----:B------:R-:W-:Y:S01]  /*5820*/  MOV R0, 0x0 ;  /* 0x0000000000007802 */ /* 0x000fe20000000f00 */
[----:B------:R-:W0:Y:S01]  /*5830*/  LDCU.64 UR6, c[0x4][0x158] ;  /* 0x01002b00ff0677ac */ /* 0x000e220008000a00 */
[----:B------:R-:W-:Y:S01]  /*5840*/  HFMA2 R8, -RZ, RZ, 0, 6.020069122314453125e-06 ;  /* 0x00000065ff087431 */ /* 0x000fe200000001ff */
[----:B------:R-:W-:Y:S01]  /*5850*/  MOV R12, 0x1 ;  /* 0x00000001000c7802 */ /* 0x000fe20000000f00 */
[----:B------:R1:W2:Y:S01]  /*5860*/  LDC.64 R2, c[0x4][R0] ;  /* 0x0100000000027b82 */ /* 0x0002a20000000a00 */
[----:B------:R-:W4:Y:S01]  /*5870*/  LDCU.64 UR8, c[0x4][0x160] ;  /* 0x01002c00ff0877ac */ /* 0x000f220008000a00 */
[----:B------:R-:W-:Y:S01]  /*5880*/  IMAD.MOV.U32 R13, RZ, RZ, RZ ;  /* 0x000000ffff0d7224 */ /* 0x000fe200078e00ff */
[----:B------:R-:W5:Y:S01]  /*5890*/  LDCU.64 UR4, c[0x4][0x30] ;  /* 0x01000600ff0477ac */ /* 0x000f620008000a00 */
[----:B0-----:R-:W-:Y:S02]  /*58a0*/  MOV R4, UR6 ;  /* 0x0000000600047c02 */ /* 0x001fe40008000f00 */
[----:B------:R-:W-:Y:S01]  /*58b0*/  MOV R5, UR7 ;  /* 0x0000000700057c02 */ /* 0x000fe20008000f00 */
[----:B----4-:R-:W-:Y:S01]  /*58c0*/  IMAD.U32 R6, RZ, RZ, UR8 ;  /* 0x00000008ff067e24 */ /* 0x010fe2000f8e00ff */
[----:B---3--:R-:W-:-:S02]  /*58d0*/  MOV R7, UR9 ;  /* 0x0000000900077c02 */ /* 0x008fc40008000f00 */
[----:B-----5:R-:W-:Y:S01]  /*58e0*/  MOV R10, UR4 ;  /* 0x00000004000a7c02 */ /* 0x020fe20008000f00 */
[----:B-1----:R-:W-:-:S07]  /*58f0*/  IMAD.U32 R11, RZ, RZ, UR5 ;  /* 0x00000005ff0b7e24 */ /* 0x002fce000f8e00ff */
[----:B------:R-:W-:-:S07]  /*5900*/  LEPC R20, `(.L_x_2717) ;  /* 0x000000001014794e */ /* 0x000fce0000000000 */
[----:B--2---:R-:W-:Y:S05]  /*5910*/  CALL.ABS.NOINC R2 ;  /* 0x0000000002007343 */ /* 0x004fea0003c00000 */
.L_x_2717:
[----:B------:R-:W-:Y:S05]  /*5920*/  BRA `(.L_x_2687) ;  /* 0x00000000005c7947 */ /* 0x000fea0003800000 */
.L_x_2716:
        /* <DEDUP_REMOVED lines=16> */
.L_x_2715:
[----:B------:R-:W-:-:S06]  /*5a30*/  HADD2.F32 R4, -RZ, R0.H0_H0 ;  /* 0x20000000ff047230 */ /* 0x000fcc0000004100 */
[----:B------:R-:W0:Y:S02]  /*5a40*/  F2I.U64.TRUNC R4, R4 ;  /* 0x0000000400047311 */ /* 0x000e24000020d800 */
[----:B0-----:R1:W-:Y:S01]  /*5a50*/  STG.E.64 desc[UR36][R2.64], R4 ;  /* 0x0000000402007986 */ /* 0x0013e2000c101b24 */
[----:B------:R-:W-:Y:S05]  /*5a60*/  BRA `(.L_x_2687) ;  /* 0x00000000000c7947 */ /* 0x000fea0003800000 */
.L_x_2714:
[----:B------:R-:W-:-:S04]  /*5a70*/  HADD2.F32 R0, -RZ, R0.H0_H0 ;  /* 0x20000000ff007230 */ /* 0x000fc80000004100 */
[----:B------:R-:W0:Y:S02]  /*5a80*/  F2I.FTZ.U32.TRUNC.NTZ R5, R0 ;  /* 0x0000000000057305 */ /* 0x000e24000021f000 */
[----:B0-----:R0:W-:Y:S02]  /*5a90*/  STG.E desc[UR36][R2.64], R5 ;  /* 0x0000000502007986 */ /* 0x0011e4000c101924 */
.L_x_2687:
[----:B------:R-:W-:-:S07]  /*5aa0*/  IADD3 R17, PT, PT, R17, 0x80, RZ ;  /* 0x0000008011117810 */ /* 0x000fce0007ffe0ff */
.L_x_2609:
[----:B------:R-:W-:Y:S05]  /*5ab0*/  BSYNC.RECONVERGENT B6 ;  /* 0x0000000000067941 */ /* 0x000fea0003800200 */
.L_x_2608:
[----:B------:R-:W5:Y:S01]  /*5ac0*/  LDCU UR4, c[0x0][0x380] ;  /* 0x00007000ff0477ac */ /* 0x000f620008000800 */
[----:B------:R-:W-:Y:S01]  /*5ad0*/  BSSY.RECONVERGENT B6, `(.L_x_2718) ;  /* 0x00005a6000067945 */ /* 0x000fe20003800200 */
[----:B-----5:R-:W-:-:S13]  /*5ae0*/  ISETP.GE.AND P0, PT, R17, UR4, PT ;  /* 0x0000000411007c0c */ /* 0x020fda000bf06270 */
[----:B------:R-:W-:Y:S05]  /*5af0*/  @P0 BRA `(.L_x_2719) ;  /* 0x00000058008c0947 */ /* 0x000fea0003800000 */
[----:B------:R-:W5:Y:S01]  /*5b00*/  LDCU UR4, c[0x0][0x388] ;  /* 0x00007100ff0477ac */ /* 0x000f620008000800 */
[----:B------:R-:W-:Y:S02]  /*5b10*/  HFMA2 R16, -RZ, RZ, 0, 0 ;  /* 0x00000000ff107431 */ /* 0x000fe400000001ff */
[----:B0---4-:R-:W-:Y:S01]  /*5b20*/  IMAD.MOV.U32 R0, RZ, RZ, RZ ;  /* 0x000000ffff007224 */ /* 0x011fe200078e00ff */
[----:B-----5:R-:W-:-:S09]  /*5b30*/  UISETP.NE.AND UP0, UPT, UR4, URZ, UPT ;  /* 0x000000ff0400728c */ /* 0x020fd2000bf05270 */
[----:B------:R-:W-:Y:S05]  /*5b40*/  BRA.U !UP0, `(.L_x_2720) ;  /* 0x0000001108a87547 */ /* 0x000fea000b800000 */
[----:B------:R-:W1:Y:S01]  /*5b50*/  LDCU.64 UR4, c[0x0][0x390] ;  /* 0x00007200ff0477ac */ /* 0x000e620008000a00 */
[----:B------:R-:W-:Y:S01]  /*5b60*/  MOV R16, RZ ;  /* 0x000000ff00107202 */ /* 0x000fe20000000f00 */
[----:B------:R-:W0:Y:S01]  /*5b70*/  LDCU UR6, c[0x0][0x38c] ;  /* 0x00007180ff0677ac */ /* 0x000e220008000800 */
[----:B------:R-:W4:Y:S01]  /*5b80*/  LDCU.64 UR8, c[0x0][0x4b8] ;  /* 0x00009700ff0877ac */ /* 0x000f220008000a00 */
[----:B------:R-:W-:Y:S02]  /*5b90*/  UISETP.NE.AND UP0, UPT, UR40, URZ, UPT ;  /* 0x000000ff2800728c */ /* 0x000fe4000bf05270 */
[----:B-12---:R-:W-:-:S05]  /*5ba0*/  IMAD.HI.U32 R2, R17, UR4, R16 ;  /* 0x0000000411027c27 */ /* 0x006fca000f8e0010 */
[----:B------:R-:W-:-:S05]  /*5bb0*/  SHF.R.U32.HI R3, RZ, UR5, R2 ;  /* 0x00000005ff037c19 */ /* 0x000fca0008011602 */
[----:B------:R-:W-:-:S04]  /*5bc0*/  IMAD.MOV R0, RZ, RZ, -R3 ;  /* 0x000000ffff007224 */ /* 0x000fc800078e0a03 */
[----:B0-----:R-:W-:-:S04]  /*5bd0*/  IMAD R0, R0, UR6, R17 ;  /* 0x0000000600007c24 */ /* 0x001fc8000f8e0211 */
[C---:B----4-:R-:W-:Y:S02]  /*5be0*/  IMAD R16, R0.reuse, UR8, RZ ;  /* 0x0000000800107c24 */ /* 0x050fe4000f8e02ff */
        /* <DEDUP_REMOVED lines=288> */
.L_x_2720:
[----:B------:R-:W1:Y:S01]  /*6df0*/  LDCU.64 UR6, c[0x0][0x588] ;  /* 0x0000b100ff0677ac */ /* 0x000e620008000a00 */
        /* <DEDUP_REMOVED lines=18> */
.L_x_2724:
[----:B------:R0:W2:Y:S02]  /*6f20*/  LDG.E.U8 R2, desc[UR36][R2.64] ;  /* 0x0000002402027981 */ /* 0x0000a4000c1e1100 */
[----:B0-----:R-:W-:Y:S02]  /*6f30*/  PRMT R3, R3, 0x5410, RZ ;  /* 0x0000541003037816 */ /* 0x001fe400000000ff */
[----:B--2---:R-:W-:-:S04]  /*6f40*/  I2FP.F32.U32 R10, R2 ;  /* 0x00000002000a7245 */ /* 0x004fc80000201000 */
[----:B------:R-:W-:Y:S01]  /*6f50*/  F2FP.F16.F32.PACK_AB R10, RZ, R10 ;  /* 0x0000000aff0a723e */ /* 0x000fe200000000ff */
[----:B------:R-:W-:Y:S06]  /*6f60*/  BRA `(.L_x_2726) ;  /* 0x0000001000207947 */ /* 0x000fec0003800000 */
.L_x_2723:
        /* <DEDUP_REMOVED lines=11> */
.L_x_2728:
[----:B------:R0:W2:Y:S02]  /*7020*/  LDG.E R2, desc[UR36][R2.64] ;  /* 0x0000002402027981 */ /* 0x0000a4000c1e1900 */
[----:B0-----:R-:W-:Y:S02]  /*7030*/  PRMT R3, R3, 0x5410, RZ ;  /* 0x0000541003037816 */ /* 0x001fe400000000ff */
[----:B--2---:R-:W-:-:S04]  /*7040*/  I2FP.F32.S32 R10, R2 ;  /* 0x00000002000a7245 */ /* 0x004fc80000201400 */
[----:B------:R-:W-:Y:S01]  /*7050*/  F2FP.F16.F32.PACK_AB R10, RZ, R10 ;  /* 0x0000000aff0a723e */ /* 0x000fe200000000ff */
[----:B------:R-:W-:Y:S06]  /*7060*/  BRA `(.L_x_2726) ;  /* 0x0000000c00e07947 */ /* 0x000fec0003800000 */
.L_x_2727:
[----:B------:R0:W2:Y:S02]  /*7070*/  LDG.E.U16 R2, desc[UR36][R2.64] ;  /* 0x0000002402027981 */ /* 0x0000a4000c1e1500 */
[----:B0-----:R-:W-:Y:S01]  /*7080*/  PRMT R3, R3, 0x5410, RZ ;  /* 0x0000541003037816 */ /* 0x001fe200000000ff */
[----:B--2---:R-:W0:Y:S02]  /*7090*/  I2F.S16 R10, R2 ;  /* 0x00000002000a7306 */ /* 0x004e240000101400 */
[----:B0-----:R-:W-:Y:S01]  /*70a0*/  F2FP.F16.F32.PACK_AB R10, RZ, R10 ;  /* 0x0000000aff0a723e */ /* 0x001fe200000000ff */
[----:B------:R-:W-:Y:S06]  /*70b0*/  BRA `(.L_x_2726) ;  /* 0x0000000c00cc7947 */ /* 0x000fec0003800000 */
.L_x_2722:
        /* <DEDUP_REMOVED lines=10> */
.L_x_2730:
[----:B------:R0:W2:Y:S02]  /*7160*/  LDG.E.U16 R10, desc[UR36][R2.64] ;  /* 0x00000024020a7981 */ /* 0x0000a4000c1e1500 */
[----:B0-----:R-:W-:Y:S01]  /*7170*/  PRMT R3, R3, 0x5410, RZ ;  /* 0x0000541003037816 */ /* 0x001fe200000000ff */
[----:B--2---:R-:W-:-:S05]  /*7180*/  HADD2.F32 R10, -RZ, R10.H0_H0 ;  /* 0x2000000aff0a7230 */ /* 0x004fca0000004100 */
[----:B------:R-:W-:Y:S01]  /*7190*/  F2FP.F16.F32.PACK_AB R10, RZ, R10 ;  /* 0x0000000aff0a723e */ /* 0x000fe200000000ff */
[----:B------:R-:W-:Y:S06]  /*71a0*/  BRA `(.L_x_2726) ;  /* 0x0000000c00907947 */ /* 0x000fec0003800000 */
.L_x_2729:
        /* <DEDUP_REMOVED lines=10> */
.L_x_2732:
[----:B------:R-:W2:Y:S02]  /*7250*/  LDG.E R2, desc[UR36][R2.64] ;  /* 0x0000002402027981 */ /* 0x000ea4000c1e1900 */
[----:B--2---:R-:W-:Y:S02]  /*7260*/  PRMT R10, R2, 0x7610, R10 ;  /* 0x00007610020a7816 */ /* 0x004fe4000000000a */
[----:B------:R-:W-:Y:S01]  /*7270*/  PRMT R3, R3, 0x7610, R2 ;  /* 0x0000761003037816 */ /* 0x000fe20000000002 */
[----:B------:R-:W-:Y:S06]  /*7280*/  BRA `(.L_x_2726) ;  /* 0x0000000c00587947 */ /* 0x000fec0003800000 */
.L_x_2731:
        /* <DEDUP_REMOVED lines=13> */
.L_x_2721:
        /* <DEDUP_REMOVED lines=14> */
.L_x_2735:
[----:B---3--:R-:W2:Y:S01]  /*7440*/  LDG.E.128 R4, desc[UR36][R2.64] ;  /* 0x0000002402047981 */ /* 0x008ea2000c1e1d00 */
        /* <DEDUP_REMOVED lines=23> */
.L_x_2734:
[----:B------:R-:W-:-:S09]  /*75c0*/  UISETP.NE.AND UP0, UPT, UR4, 0xf, UPT ;  /* 0x0000000f0400788c */ /* 0x000fd2000bf05270 */
[----:B------:R-:W-:Y:S05]  /*75d0*/  BRA.U !UP0, `(.L_x_2736) ;  /* 0x00000001089c7547 */ /* 0x000fea000b800000 */
[----:B------:R-:W-:-:S09]  /*75e0*/  UISETP.NE.AND UP0, UPT, UR4, 0x17, UPT ;  /* 0x000000170400788c */ /* 0x000fd2000bf05270 */
[----:B------:R-:W-:Y:S05]  /*75f0*/  BRA.U !UP0, `(.L_x_2737) ;  /* 0x00000001085c7547 */ /* 0x000fea000b800000 */
[----:B------:R-:W-:-:S09]  /*7600*/  UISETP.NE.AND UP0, UPT, UR4, 0x18, UPT ;  /* 0x000000180400788c */ /* 0x000fd2000bf05270 */
[----:B------:R-:W-:Y:S05]  /*7610*/  BRA.U UP0, `(.L_x_2725) ;  /* 0x0000000900047547 */ /* 0x000fea000b800000 */
[----:B------:R0:W2:Y:S01]  /*7620*/  LDG.E.U8 R0, desc[UR36][R2.64] ;  /* 0x0000002402007981 */ /* 0x0000a2000c1e1100 */
[----:B------:R-:W-:Y:S01]  /*7630*/  IMAD.MOV.U32 R6, RZ, RZ, 0x1f ;  /* 0x0000001fff067424 */ /* 0x000fe200078e00ff */
[----:B0-----:R-:W-:Y:S02]  /*7640*/  PRMT R3, R3, 0x5410, RZ ;  /* 0x0000541003037816 */ /* 0x001fe400000000ff */
[----:B--2---:R-:W-:-:S04]  /*7650*/  SHF.L.U32 R0, R0, 0x18, RZ ;  /* 0x0000001800007819 */ /* 0x004fc800000006ff */
[C---:B------:R-:W-:Y:S02]  /*7660*/  LOP3.LUT R4, R0.reuse, 0x7f000000, RZ, 0xc0, !PT ;  /* 0x7f00000000047812 */ /* 0x040fe400078ec0ff */
[----:B------:R-:W-:Y:S02]  /*7670*/  LOP3.LUT P0, RZ, R0, 0x7f000000, RZ, 0xc0, !PT ;  /* 0x7f00000000ff7812 */ /* 0x000fe4000780c0ff */
[----:B------:R-:W0:Y:S02]  /*7680*/  FLO.U32 R5, R4 ;  /* 0x0000000400057300 */ /* 0x000e2400000e0000 */
[----:B0-----:R-:W-:-:S04]  /*7690*/  IADD3 R5, PT, PT, -R5, RZ, RZ ;  /* 0x000000ff05057210 */ /* 0x001fc80007ffe1ff */
[----:B------:R-:W-:-:S04]  /*76a0*/  VIADDMNMX.U32 R5, R5, R6, 0x4, !PT ;  /* 0x0000000405057446 */ /* 0x000fc80007800006 */
[----:B------:R-:W-:-:S04]  /*76b0*/  IADD3 R5, PT, PT, R5, -0x4, RZ ;  /* 0xfffffffc05057810 */ /* 0x000fc80007ffe0ff */
[C---:B------:R-:W-:Y:S01]  /*76c0*/  SHF.L.U32 R6, R4.reuse, R5, RZ ;  /* 0x0000000504067219 */ /* 0x040fe200000006ff */
[----:B---3--:R-:W-:Y:S01]  /*76d0*/  IMAD.SHL.U32 R7, R5, 0x800000, RZ ;  /* 0x0080000005077824 */ /* 0x008fe200078e00ff */
[----:B------:R-:W-:-:S04]  /*76e0*/  IADD3 R5, PT, PT, R4, 0x1000000, RZ ;  /* 0x0100000004057810 */ /* 0x000fc80007ffe0ff */
[----:B------:R-:W-:Y:S02]  /*76f0*/  LEA.HI R6, R6, -R7, RZ, 0x1c ;  /* 0x8000000706067211 */ /* 0x000fe400078fe0ff */
[----:B------:R-:W-:Y:S02]  /*7700*/  SHF.R.S32.HI R5, RZ, 0x8, R5 ;  /* 0x00000008ff057819 */ /* 0x000fe40000011405 */
[----:B------:R-:W-:-:S04]  /*7710*/  IADD3 R6, PT, PT, R6, 0x3c000000, RZ ;  /* 0x3c00000006067810 */ /* 0x000fc80007ffe0ff */
[----:B------:R-:W-:-:S04]  /*7720*/  LOP3.LUT R5, R6, 0x7f800000, R5, 0xf8, !PT ;  /* 0x7f80000006057812 */ /* 0x000fc800078ef805 */
[----:B------:R-:W-:-:S04]  /*7730*/  SEL R5, R5, RZ, P0 ;  /* 0x000000ff05057207 */ /* 0x000fc80000000000 */
[----:B------:R-:W-:-:S04]  /*7740*/  LOP3.LUT R5, R5, 0x80000000, R0, 0xf8, !PT ;  /* 0x8000000005057812 */ /* 0x000fc800078ef800 */
[----:B------:R-:W-:Y:S01]  /*7750*/  F2FP.F16.F32.PACK_AB R10, RZ, R5 ;  /* 0x00000005ff0a723e */ /* 0x000fe200000000ff */
[----:B------:R-:W-:Y:S06]  /*7760*/  BRA `(.L_x_2726) ;  /* 0x0000000800207947 */ /* 0x000fec0003800000 */
.L_x_2737:
[----:B------:R0:W2:Y:S02]  /*7770*/  LDG.E.U8 R2, desc[UR36][R2.64] ;  /* 0x0000002402027981 */ /* 0x0000a4000c1e1100 */
[----:B0-----:R-:W-:Y:S01]  /*7780*/  PRMT R3, R3, 0x5410, RZ ;  /* 0x0000541003037816 */ /* 0x001fe200000000ff */
        /* <DEDUP_REMOVED lines=12> */
.L_x_2736:
[----:B------:R0:W2:Y:S02]  /*7850*/  LDG.E.U16 R10, desc[UR36][R2.64] ;  /* 0x00000024020a7981 */ /* 0x0000a4000c1e1500 */
[----:B0-----:R-:W-:Y:S02]  /*7860*/  PRMT R3, R3, 0x5410, RZ ;  /* 0x0000541003037816 */ /* 0x001fe400000000ff */
[----:B--2---:R-:W-:-:S04]  /*7870*/  SHF.L.U32 R10, R10, 0x10, RZ ;  /* 0x000000100a0a7819 */ /* 0x004fc800000006ff */
[----:B------:R-:W-:Y:S01]  /*7880*/  F2FP.F16.F32.PACK_AB R10, RZ, R10 ;  /* 0x0000000aff0a723e */ /* 0x000fe200000000ff */
[----:B------:R-:W-:Y:S06]  /*7890*/  BRA `(.L_x_2726) ;  /* 0x0000000400d47947 */ /* 0x000fec0003800000 */
.L_x_2733:
        /* <DEDUP_REMOVED lines=13> */
.L_x_2740:
        /* <DEDUP_REMOVED lines=12> */
[----:B---3--:R-:W-:Y:S02]  /*7a30*/  SHF.L.U32 R7, R0, 0x1f, RZ ;  /* 0x0000001f00077819 */ /* 0x008fe400000006ff */
        /* <DEDUP_REMOVED lines=8> */
.L_x_2744:
[----:B------:R-:W-:Y:S05]  /*7ac0*/  BSYNC.RECONVERGENT B1 ;  /* 0x0000000000017941 */ /* 0x000fea0003800200 */
.L_x_2743:
[----:B------:R-:W-:Y:S02]  /*7ad0*/  SHF.L.U32 R0, R0, 0x14, RZ ;  /* 0x0000001400007819 */ /* 0x000fe400000006ff */
[----:B------:R-:W-:-:S04]  /*7ae0*/  LEA R2, R2, 0x3b800000, 0x17 ;  /* 0x3b80000002027811 */ /* 0x000fc800078eb8ff */
[----:B------:R-:W-:-:S07]  /*7af0*/  LOP3.LUT R10, R2, R0, R7, 0xfe, !PT ;  /* 0x00000000020a7212 */ /* 0x000fce00078efe07 */
.L_x_2742:
[----:B------:R-:W-:Y:S05]  /*7b00*/  BSYNC.RECONVERGENT B0 ;  /* 0x0000000000007941 */ /* 0x000fea0003800200 */
.L_x_2741:
[----:B------:R-:W-:Y:S02]  /*7b10*/  F2FP.F16.F32.PACK_AB R10, RZ, R10 ;  /* 0x0000000aff0a723e */ /* 0x000fe400000000ff */
[----:B------:R-:W-:Y:S01]  /*7b20*/  PRMT R3, R3, 0x5410, RZ ;  /* 0x0000541003037816 */ /* 0x000fe200000000ff */
[----:B------:R-:W-:Y:S06]  /*7b30*/  BRA `(.L_x_2726) ;  /* 0x00000004002c7947 */ /* 0x000fec0003800000 */
.L_x_2739:
        /* <DEDUP_REMOVED lines=21> */
.L_x_2748:
[----:B------:R-:W-:Y:S05]  /*7c90*/  BSYNC.RECONVERGENT B1 ;  /* 0x0000000000017941 */ /* 0x000fea0003800200 */
.L_x_2747:
[----:B------:R-:W-:Y:S01]  /*7ca0*/  IMAD.SHL.U32 R0, R0, 0x200000, RZ ;  /* 0x0020000000007824 */ /* 0x000fe200078e00ff */
[----:B------:R-:W-:-:S04]  /*7cb0*/  LEA R2, R2, 0x37800000, 0x17 ;  /* 0x3780000002027811 */ /* 0x000fc800078eb8ff */
[----:B------:R-:W-:-:S07]  /*7cc0*/  LOP3.LUT R10, R2, R0, R7, 0xfe, !PT ;  /* 0x00000000020a7212 */ /* 0x000fce00078efe07 */
.L_x_2746:
[----:B------:R-:W-:Y:S05]  /*7cd0*/  BSYNC.RECONVERGENT B0 ;  /* 0x0000000000007941 */ /* 0x000fea0003800200 */
.L_x_2745:
[----:B------:R-:W-:Y:S02]  /*7ce0*/  F2FP.F16.F32.PACK_AB R10, RZ, R10 ;  /* 0x0000000aff0a723e */ /* 0x000fe400000000ff */
[----:B------:R-:W-:Y:S01]  /*7cf0*/  PRMT R3, R3, 0x5410, RZ ;  /* 0x0000541003037816 */ /* 0x000fe200000000ff */
[----:B------:R-:W-:Y:S06]  /*7d00*/  BRA `(.L_x_2726) ;  /* 0x0000000000b87947 */ /* 0x000fec0003800000 */
.L_x_2738:
        /* <DEDUP_REMOVED lines=8> */
[----:B------:R-:W-:Y:S02]  /*7d90*/  MOV R10, 0x400000 ;  /* 0x00400000000a7802 */ /* 0x000fe40000000f00 */
[----:B--2---:R-:W-:-:S13]  /*7da0*/  ISETP.NE.AND P0, PT, R2, RZ, PT ;  /* 0x000000ff0200720c */ /* 0x004fda0003f05270 */
[----:B------:R-:W-:Y:S05]  /*7db0*/  @!P0 BRA `(.L_x_2752) ;  /* 0x00000000000c8947 */ /* 0x000fea0003800000 */
[----:B------:R-:W-:-:S13]  /*7dc0*/  ISETP.NE.AND P0, PT, R2, 0xff, PT ;  /* 0x000000ff0200780c */ /* 0x000fda0003f05270 */
[----:B------:R-:W-:Y:S01]  /*7dd0*/  @!P0 MOV R10, 0x7f800001 ;  /* 0x7f800001000a8802 */ /* 0x000fe20000000f00 */
[----:B------:R-:W-:-:S07]  /*7de0*/  @P0 IMAD.SHL.U32 R10, R2, 0x800000, RZ ;  /* 0x00800000020a0824 */ /* 0x000fce00078e00ff */
.L_x_2752:
[----:B------:R-:W-:Y:S05]  /*7df0*/  BSYNC.RECONVERGENT B0 ;  /* 0x0000000000007941 */ /* 0x000fea0003800200 */
.L_x_2751:
[----:B------:R-:W-:Y:S02]  /*7e00*/  PRMT R3, R3, 0x5410, RZ ;  /* 0x0000541003037816 */ /* 0x000fe400000000ff */
[----:B------:R-:W-:Y:S01]  /*7e10*/  F2FP.F16.F32.PACK_AB R10, RZ, R10 ;  /* 0x0000000aff0a723e */ /* 0x000fe200000000ff */
[----:B------:R-:W-:Y:S06]  /*7e20*/  BRA `(.L_x_2726) ;  /* 0x0000000000707947 */ /* 0x000fec0003800000 */
.L_x_2725:
[----:B------:R-:W-:Y:S01]  /*7e30*/  MOV R0, 0x0 ;  /* 0x0000000000007802 */ /* 0x000fe20000000f00 */
[----:B------:R-:W0:Y:S01]  /*7e40*/  LDCU.64 UR4, c[0x4][0x158] ;  /* 0x01002b00ff0477ac */ /* 0x000e220008000a00 */
[----:B------:R-:W-:Y:S01]  /*7e50*/  HFMA2 R8, -RZ, RZ, 0, 4.64916229248046875e-06 ;  /* 0x0000004eff087431 */ /* 0x000fe200000001ff */
        /* <DEDUP_REMOVED lines=13> */
.L_x_2753:
[----:B------:R-:W-:Y:S02]  /*7f30*/  PRMT R10, RZ, 0x7610, R10 ;  /* 0x00007610ff0a7816 */ /* 0x000fe4000000000a */
[----:B------:R-:W-:Y:S01]  /*7f40*/  PRMT R3, R3, 0x5410, RZ ;  /* 0x0000541003037816 */ /* 0x000fe200000000ff */
[----:B------:R-:W-:Y:S06]  /*7f50*/  BRA `(.L_x_2726) ;  /* 0x0000000000247947 */ /* 0x000fec0003800000 */
.L_x_2750:
[----:B------:R-:W2:Y:S02]  /*7f60*/  LDG.E.64 R2, desc[UR36][R2.64] ;  /* 0x0000002402027981 */ /* 0x000ea4000c1e1b00 */
[----:B--2---:R0:W1:Y:S02]  /*7f70*/  I2F.U64 R10, R2 ;  /* 0x00000002000a7312 */ /* 0x0040640000301000 */
[----:B0-----:R-:W-:Y:S02]  /*7f80*/  PRMT R3, R3, 0x5410, RZ ;  /* 0x0000541003037816 */ /* 0x001fe400000000ff */
[----:B-1----:R-:W-:Y:S01]  /*7f90*/  F2FP.F16.F32.PACK_AB R10, RZ, R10 ;  /* 0x0000000aff0a723e */ /* 0x002fe200000000ff */
[----:B------:R-:W-:Y:S06]  /*7fa0*/  BRA `(.L_x_2726) ;  /* 0x0000000000107947 */ /* 0x000fec0003800000 */
.L_x_2749:
[----:B------:R0:W2:Y:S02]  /*7fb0*/  LDG.E R2, desc[UR36][R2.64] ;  /* 0x0000002402027981 */ /* 0x0000a4000c1e1900 */
[----:B0-----:R-:W-:Y:S02]  /*7fc0*/  PRMT R3, R3, 0x5410, RZ ;  /* 0x0000541003037816 */ /* 0x001fe400000000ff */
[----:B--2---:R-:W-:-:S04]  /*7fd0*/  I2FP.F32.U32 R10, R2 ;  /* 0x00000002000a7245 */ /* 0x004fc80000201000 */
[----:B------:R-:W-:-:S07]  /*7fe0*/  F2FP.F16.F32.PACK_AB R10, RZ, R10 ;  /* 0x0000000aff0a723e */ /* 0x000fce00000000ff */
.L_x_2726:
        /* <DEDUP_REMOVED lines=18> */
[----:B------:R-:W-:-:S04]  /*8110*/  @P0 FADD.FTZ R13, RZ, R9 ;  /* 0x00000009ff0d0221 */ /* 0x000fc80000010000 */
[----:B------:R-:W-:-:S05]  /*8120*/  @P0 FADD.FTZ R13, R10, R13 ;  /* 0x0000000d0a0d0221 */ /* 0x000fca0000010000 */
[----:B------:R-:W-:Y:S01]  /*8130*/  @P0 MOV R0, R13 ;  /* 0x0000000d00000202 */ /* 0x000fe20000000f00 */
[----:B------:R-:W-:Y:S01]  /*8140*/  @!P0 FADD.FTZ R13, R9, R9 ;  /* 0x00000009090d8221 */ /* 0x000fe20000010000 */
[----:B------:R-:W-:Y:S01]  /*8150*/  @!P0 IMAD.MOV.U32 R0, RZ, RZ, 0x3fc90fdb ;  /* 0x3fc90fdbff008424 */ /* 0x000fe200078e00ff */
[----:B------:R-:W-:Y:S06]  /*8160*/  BRA `(.L_x_2756) ;  /* 0x0000002400087947 */ /* 0x000fec0003800000 */
.L_x_2755:
[----:B------:R-:W-:-:S04]  /*8170*/  FMNMX.FTZ R0, |R9|, R12, !PT ;  /* 0x0000000c09007209 */ /* 0x000fc80007810200 */
[----:B------:R-:W-:-:S13]  /*8180*/  FSETP.GT.FTZ.AND P0, PT, R0, 8388608, PT ;  /* 0x4b0000000000780b */ /* 0x000fda0003f14000 */
[----:B------:R-:W-:Y:S05]  /*8190*/  @P0 BRA `(.L_x_2757) ;  /* 0x0000001800200947 */ /* 0x000fea0003800000 */
[----:B------:R-:W-:Y:S02]  /*81a0*/  FSETP.NEU.FTZ.AND P1, PT, R10, 1, PT ;  /* 0x3f8000000a00780b */ /* 0x000fe40003f3d000 */
[----:B------:R-:W-:-:S13]  /*81b0*/  FSETP.NEU.FTZ.AND P0, PT, R9, RZ, PT ;  /* 0x000000ff0900720b */ /* 0x000fda0003f1d000 */
[----:B------:R-:W-:Y:S05]  /*81c0*/  @!P0 BRA !P1, `(.L_x_2758) ;  /* 0x0000001800088947 */ /* 0x000fea0004800000 */
[----:B------:R-:W-:Y:S02]  /*81d0*/  FSETP.GEU.FTZ.AND P1, PT, R12, 0.00021143197955098003149, PT ;  /* 0x395db3d70c00780b */ /* 0x000fe40003f3e000 */
[----:B------:R-:W-:-:S13]  /*81e0*/  FSETP.GEU.FTZ.AND P0, PT, |R9|, 0.00021143197955098003149, PT ;  /* 0x395db3d70900780b */ /* 0x000fda0003f1e200 */
[----:B------:R-:W-:Y:S05]  /*81f0*/  @!P0 BRA !P1, `(.L_x_2759) ;  /* 0x0000001400ec8947 */ /* 0x000fea0004800000 */
[C---:B------:R-:W-:Y:S01]  /*8200*/  FADD.FTZ R0, R12.reuse, 1 ;  /* 0x3f8000000c007421 */ /* 0x040fe20000010000 */
[----:B------:R-:W-:Y:S01]  /*8210*/  FADD.FTZ R2, |R3|, -RZ ;  /* 0x800000ff03027221 */ /* 0x000fe20000010200 */
[----:B------:R-:W-:Y:S01]  /*8220*/  FADD.FTZ R5, R12, -1 ;  /* 0xbf8000000c057421 */ /* 0x000fe20000010000 */
[----:B------:R-:W-:Y:S01]  /*8230*/  BSSY.RECONVERGENT B0, `(.L_x_2760) ;  /* 0x0000097000007945 */ /* 0x000fe20003800200 */
[----:B---3--:R-:W-:Y:S02]  /*8240*/  FADD.FTZ R7, |R0|, -RZ ;  /* 0x800000ff00077221 */ /* 0x008fe40000010200 */
        /* <DEDUP_REMOVED lines=11> */
[----:B------:R-:W-:Y:S01]  /*8300*/  FSETP.NEU.FTZ.AND P0, PT, R7, RZ, PT ;  /* 0x000000ff0700720b */ /* 0x000fe20003f1d000 */
[----:B------:R-:W-:Y:S01]  /*8310*/  FMUL.FTZ R11, R2, R2 ;  /* 0x00000002020b7220 */ /* 0x000fe20000410000 */
[C---:B------:R-:W-:Y:S01]  /*8320*/  FSETP.NEU.FTZ.AND P2, PT, R13.reuse, RZ, PT ;  /* 0x000000ff0d00720b */ /* 0x040fe20003f5d000 */
[-C--:B------:R-:W-:Y:S01]  /*8330*/  FMUL.FTZ R2, R13, R18.reuse ;  /* 0x000000120d027220 */ /* 0x080fe20000410000 */
[----:B------:R-:W-:Y:S01]  /*8340*/  FMUL.FTZ R18, R14, R18 ;  /* 0x000000120e127220 */ /* 0x000fe20000410000 */
[----:B------:R-:W-:Y:S01]  /*8350*/  FFMA.FTZ R11, R8, R8, R11 ;  /* 0x00000008080b7223 */ /* 0x000fe2000001000b */
[----:B------:R-:W-:Y:S01]  /*8360*/  LOP3.LUT R6, R6, 0x800000, RZ, 0xfc, !PT ;  /* 0x0080000006067812 */ /* 0x000fe200078efcff */
[----:B------:R-:W-:Y:S01]  /*8370*/  FMUL.FTZ R19, R2, R2 ;  /* 0x0000000202137220 */ /* 0x000fe20000410000 */
[----:B------:R-:W-:-:S02]  /*8380*/  LOP3.LUT R2, R15, 0x800000, RZ, 0xfc, !PT ;  /* 0x008000000f027812 */ /* 0x000fc400078efcff */
[----:B------:R-:W-:Y:S01]  /*8390*/  FSETP.NEU.FTZ.AND P1, PT, R7, +INF , PT ;  /* 0x7f8000000700780b */ /* 0x000fe20003f3d000 */
[----:B------:R-:W-:Y:S01]  /*83a0*/  FFMA.FTZ R19, R18, R18, R19 ;  /* 0x0000001212137223 */ /* 0x000fe20000010013 */
[----:B------:R-:W0:Y:S08]  /*83b0*/  MUFU.SQRT R11, R11 ;  /* 0x0000000b000b7308 */ /* 0x000e300000002000 */
        /* <DEDUP_REMOVED lines=10> */
[----:B------:R-:W-:-:S06]  /*8460*/  @P0 FFMA.FTZ R4, R11, R11, -1 ;  /* 0xbf8000000b040423 */ /* 0x000fcc000001000b */
[----:B------:R-:W0:Y:S02]  /*8470*/  @P0 MUFU.SQRT R4, R4 ;  /* 0x0000000400040308 */ /* 0x000e240000002000 */
[----:B0-----:R-:W-:-:S06]  /*8480*/  @P0 FADD.FTZ R6, R11, R4 ;  /* 0x000000040b060221 */ /* 0x001fcc0000010000 */
[----:B------:R-:W0:Y:S02]  /*8490*/  @P0 MUFU.LG2 R6, R6 ;  /* 0x0000000600060308 */ /* 0x000e240000000c00 */
[----:B0-----:R-:W-:Y:S01]  /*84a0*/  @P0 FMUL.FTZ R13, R6, 0.69314718246459960938 ;  /* 0x3f317218060d0820 */ /* 0x001fe20000410000 */
[----:B------:R-:W-:Y:S06]  /*84b0*/  @P0 BRA `(.L_x_2761) ;  /* 0x0000000400b80947 */ /* 0x000fec0003800000 */
[----:B------:R-:W-:Y:S02]  /*84c0*/  FSETP.NEU.FTZ.AND P1, PT, R12, 1, PT ;  /* 0x3f8000000c00780b */ /* 0x000fe40003f3d000 */
[----:B------:R-:W-:-:S13]  /*84d0*/  FSETP.GEU.FTZ.AND P0, PT, |R9|, 1.1102230246251565404e-16, PT ;  /* 0x250000000900780b */ /* 0x000fda0003f1e200 */
[----:B------:R-:W-:Y:S05]  /*84e0*/  @!P0 BRA !P1, `(.L_x_2762) ;  /* 0x0000000400a88947 */ /* 0x000fea0004800000 */
[----:B------:R-:W-:-:S05]  /*84f0*/  FMUL.FTZ R4, |R5|, 1.1920928955078125e-07 ;  /* 0x3400000005047820 */ /* 0x000fca0000410200 */
[----:B------:R-:W-:-:S13]  /*8500*/  FSETP.GE.FTZ.AND P0, PT, |R9|, R4, PT ;  /* 0x000000040900720b */ /* 0x000fda0003f16200 */
[----:B------:R-:W-:Y:S05]  /*8510*/  @!P0 BRA `(.L_x_2763) ;  /* 0x0000000000f88947 */ /* 0x000fea0003800000 */
[----:B------:R-:W-:Y:S01]  /*8520*/  FSETP.GEU.FTZ.AND P0, PT, R0, RZ, PT ;  /* 0x000000ff0000720b */ /* 0x000fe20003f1e000 */
[----:B------:R-:W-:-:S12]  /*8530*/  BSSY.RECONVERGENT B1, `(.L_x_2764) ;  /* 0x000000b000017945 */ /* 0x000fd80003800200 */
[----:B------:R-:W-:Y:S05]  /*8540*/  @!P0 BRA `(.L_x_2765) ;  /* 0x00000000001c8947 */ /* 0x000fea0003800000 */
[----:B------:R-:W-:-:S13]  /*8550*/  FSETP.NEU.FTZ.AND P0, PT, R0, RZ, PT ;  /* 0x000000ff0000720b */ /* 0x000fda0003f1d000 */
[----:B------:R-:W-:Y:S01]  /*8560*/  @P0 FADD.FTZ R6, R0, R7 ;  /* 0x0000000700060221 */ /* 0x000fe20000010000 */
[----:B------:R-:W-:-:S03]  /*8570*/  @P0 FMUL.FTZ R4, R9, R9 ;  /* 0x0000000909040220 */ /* 0x000fc60000410000 */
[----:B------:R-:W0:Y:S02]  /*8580*/  @P0 MUFU.RCP R13, R6 ;  /* 0x00000006000d0308 */ /* 0x000e240000001000 */
[----:B0-----:R-:W-:Y:S01]  /*8590*/  @P0 FMUL.FTZ.D2 R4, R4, R13 ;  /* 0x0000000d04040220 */ /* 0x001fe20000310000 */
[----:B------:R-:W-:Y:S01]  /*85a0*/  @!P0 FMUL.FTZ R4, |R9|, 0.5 ;  /* 0x3f00000009048820 */ /* 0x000fe20000410200 */
[----:B------:R-:W-:Y:S06]  /*85b0*/  BRA `(.L_x_2766) ;  /* 0x0000000000087947 */ /* 0x000fec0003800000 */
.L_x_2765:
[----:B------:R-:W-:-:S04]  /*85c0*/  FADD.FTZ R4, -R0, R7 ;  /* 0x0000000700047221 */ /* 0x000fc80000010100 */
[----:B------:R-:W-:-:S07]  /*85d0*/  FMUL.FTZ R4, R4, 0.5 ;  /* 0x3f00000004047820 */ /* 0x000fce0000410000 */
.L_x_2766:
[----:B------:R-:W-:Y:S05]  /*85e0*/  BSYNC.RECONVERGENT B1 ;  /* 0x0000000000017941 */ /* 0x000fea0003800200 */
.L_x_2764:
[----:B------:R-:W-:Y:S01]  /*85f0*/  FADD.FTZ R13, -R12, 1 ;  /* 0x3f8000000c0d7421 */ /* 0x000fe20000010100 */
[----:B------:R-:W-:Y:S04]  /*8600*/  BSSY.RECONVERGENT B1, `(.L_x_2767) ;  /* 0x000000c000017945 */ /* 0x000fe80003800200 */
[----:B------:R-:W-:-:S13]  /*8610*/  FSETP.GEU.FTZ.AND P0, PT, R13, RZ, PT ;  /* 0x000000ff0d00720b */ /* 0x000fda0003f1e000 */
[----:B------:R-:W-:Y:S05]  /*8620*/  @!P0 BRA `(.L_x_2768) ;  /* 0x00000000001c8947 */ /* 0x000fea0003800000 */
[----:B------:R-:W-:-:S13]  /*8630*/  FSETP.NEU.FTZ.AND P0, PT, R13, RZ, PT ;  /* 0x000000ff0d00720b */ /* 0x000fda0003f1d000 */
[----:B------:R-:W-:Y:S01]  /*8640*/  @P0 FADD.FTZ R6, R2, R13 ;  /* 0x0000000d02060221 */ /* 0x000fe20000010000 */
[----:B------:R-:W-:-:S05]  /*8650*/  @P0 FMUL.FTZ R13, R9, R9 ;  /* 0x00000009090d0220 */ /* 0x000fca0000410000 */
[----:B------:R-:W0:Y:S02]  /*8660*/  @P0 MUFU.RCP R6, R6 ;  /* 0x0000000600060308 */ /* 0x000e240000001000 */
[----:B0-----:R-:W-:Y:S01]  /*8670*/  @P0 FMUL.FTZ.D2 R13, R13, R6 ;  /* 0x000000060d0d0220 */ /* 0x001fe20000310000 */
[----:B------:R-:W-:Y:S01]  /*8680*/  @!P0 FMUL.FTZ R13, |R9|, 0.5 ;  /* 0x3f000000090d8820 */ /* 0x000fe20000410200 */
[----:B------:R-:W-:Y:S06]  /*8690*/  BRA `(.L_x_2769) ;  /* 0x0000000000087947 */ /* 0x000fec0003800000 */
.L_x_2768:
[----:B------:R-:W-:-:S04]  /*86a0*/  FADD.FTZ R13, R2, -R13 ;  /* 0x8000000d020d7221 */ /* 0x000fc80000010000 */
[----:B------:R-:W-:-:S07]  /*86b0*/  FMUL.FTZ R13, R13, 0.5 ;  /* 0x3f0000000d0d7820 */ /* 0x000fce0000410000 */
.L_x_2769:
[----:B------:R-:W-:Y:S05]  /*86c0*/  BSYNC.RECONVERGENT B1 ;  /* 0x0000000000017941 */ /* 0x000fea0003800200 */
.L_x_2767:
[----:B------:R-:W-:Y:S01]  /*86d0*/  FADD.FTZ R4, R13, R4 ;  /* 0x000000040d047221 */ /* 0x000fe20000010000 */
[----:B------:R-:W-:Y:S01]  /*86e0*/  FADD.FTZ R13, R11, 1 ;  /* 0x3f8000000b0d7421 */ /* 0x000fe20000010000 */
[----:B------:R-:W-:Y:S01]  /*86f0*/  HFMA2 R15, -RZ, RZ, 1.625, 0 ;  /* 0x3e800000ff0f7431 */ /* 0x000fe200000001ff */
[----:B------:R-:W-:Y:S02]  /*8700*/  MOV R21, 0x3d39bf78 ;  /* 0x3d39bf7800157802 */ /* 0x000fe40000000f00 */
[----:B------:R-:W-:-:S06]  /*8710*/  FMUL.FTZ R13, R4, R13 ;  /* 0x0000000d040d7220 */ /* 0x000fcc0000410000 */
[----:B------:R-:W0:Y:S02]  /*8720*/  MUFU.SQRT R13, R13 ;  /* 0x0000000d000d7308 */ /* 0x000e240000002000 */
[----:B0-----:R-:W-:-:S04]  /*8730*/  FADD.FTZ R19, R4, R13 ;  /* 0x0000000d04137221 */ /* 0x001fc80000010000 */
[C---:B------:R-:W-:Y:S01]  /*8740*/  FADD.FTZ.RZ R4, R19.reuse, 1 ;  /* 0x3f80000013047421 */ /* 0x040fe2000001c000 */
[----:B------:R-:W-:-:S04]  /*8750*/  ISETP.GE.U32.AND P0, PT, R19, 0x7f800000, PT ;  /* 0x7f8000001300780c */ /* 0x000fc80003f06070 */
[----:B------:R-:W-:-:S04]  /*8760*/  IADD3 R4, PT, PT, R4, -0x3f400000, RZ ;  /* 0xc0c0000004047810 */ /* 0x000fc80007ffe0ff */
[----:B------:R-:W-:-:S04]  /*8770*/  LOP3.LUT R4, R4, 0xff800000, RZ, 0xc0, !PT ;  /* 0xff80000004047812 */ /* 0x000fc800078ec0ff */
[----:B------:R-:W-:Y:S01]  /*8780*/  IADD3 R8, PT, PT, -R4, 0x40800000, RZ ;  /* 0x4080000004087810 */ /* 0x000fe20007ffe1ff */
[----:B------:R-:W-:Y:S01]  /*8790*/  IMAD.IADD R6, R19, 0x1, -R4 ;  /* 0x0000000113067824 */ /* 0x000fe200078e0a04 */
[----:B------:R-:W-:-:S03]  /*87a0*/  I2FP.F32.S32 R4, R4 ;  /* 0x0000000400047245 */ /* 0x000fc60000201400 */
[----:B------:R-:W-:Y:S02]  /*87b0*/  FFMA.FTZ R15, R8, R15, -1 ;  /* 0xbf800000080f7423 */ /* 0x000fe4000001000f */
        /* <DEDUP_REMOVED lines=20> */
.L_x_2763:
[----:B------:R-:W-:-:S13]  /*8900*/  FSETP.GEU.FTZ.AND P0, PT, R12, 1, PT ;  /* 0x3f8000000c00780b */ /* 0x000fda0003f1e000 */
[----:B------:R-:W-:Y:S05]  /*8910*/  @!P0 BRA `(.L_x_2770) ;  /* 0x0000000000848947 */ /* 0x000fea0003800000 */
[----:B------:R-:W-:Y:S01]  /*8920*/  FMUL.FTZ R4, R0, R5 ;  /* 0x0000000500047220 */ /* 0x000fe20000410000 */
[----:B------:R-:W-:Y:S02]  /*8930*/  HFMA2 R14, -RZ, RZ, 1.625, 0 ;  /* 0x3e800000ff0e7431 */ /* 0x000fe400000001ff */
[----:B------:R-:W-:-:S03]  /*8940*/  IMAD.MOV.U32 R19, RZ, RZ, 0x3d39bf78 ;  /* 0x3d39bf78ff137424 */ /* 0x000fc600078e00ff */
[----:B------:R-:W0:Y:S02]  /*8950*/  MUFU.SQRT R4, R4 ;  /* 0x0000000400047308 */ /* 0x000e240000002000 */
[----:B0-----:R-:W-:-:S04]  /*8960*/  FADD.FTZ R15, R5, R4 ;  /* 0x00000004050f7221 */ /* 0x001fc80000010000 */
[C---:B------:R-:W-:Y:S01]  /*8970*/  FADD.FTZ.RZ R6, R15.reuse, 1 ;  /* 0x3f8000000f067421 */ /* 0x040fe2000001c000 */
[----:B------:R-:W-:-:S03]  /*8980*/  ISETP.GE.U32.AND P0, PT, R15, 0x7f800000, PT ;  /* 0x7f8000000f00780c */ /* 0x000fc60003f06070 */
[----:B------:R-:W-:-:S05]  /*8990*/  VIADD R6, R6, 0xc0c00000 ;  /* 0xc0c0000006067836 */ /* 0x000fca0000000000 */
[----:B------:R-:W-:-:S04]  /*89a0*/  LOP3.LUT R6, R6, 0xff800000, RZ, 0xc0, !PT ;  /* 0xff80000006067812 */ /* 0x000fc800078ec0ff */
[----:B------:R-:W-:Y:S02]  /*89b0*/  IADD3 R13, PT, PT, -R6, 0x40800000, RZ ;  /* 0x40800000060d7810 */ /* 0x000fe40007ffe1ff */
[-C--:B------:R-:W-:Y:S02]  /*89c0*/  IADD3 R8, PT, PT, R15, -R6.reuse, RZ ;  /* 0x800000060f087210 */ /* 0x080fe40007ffe0ff */
[----:B------:R-:W-:Y:S01]  /*89d0*/  I2FP.F32.S32 R6, R6 ;  /* 0x0000000600067245 */ /* 0x000fe20000201400 */
[----:B------:R-:W-:-:S04]  /*89e0*/  FFMA.FTZ R13, R13, R14, -1 ;  /* 0xbf8000000d0d7423 */ /* 0x000fc8000001000e */
        /* <DEDUP_REMOVED lines=20> */
.L_x_2770:
[----:B------:R-:W-:-:S04]  /*8b30*/  FADD.FTZ R13, -R12, 1 ;  /* 0x3f8000000c0d7421 */ /* 0x000fc80000010100 */
[----:B------:R-:W-:-:S06]  /*8b40*/  FMUL.FTZ R4, R0, R13 ;  /* 0x0000000d00047220 */ /* 0x000fcc0000410000 */
[----:B------:R-:W0:Y:S08]  /*8b50*/  MUFU.SQRT R4, R4 ;  /* 0x0000000400047308 */ /* 0x000e300000002000 */
[----:B0-----:R-:W0:Y:S02]  /*8b60*/  MUFU.RCP R6, R4 ;  /* 0x0000000400067308 */ /* 0x001e240000001000 */
[----:B0-----:R-:W-:Y:S01]  /*8b70*/  FMUL.FTZ R13, |R9|, R6 ;  /* 0x00000006090d7220 */ /* 0x001fe20000410200 */
[----:B------:R-:W-:Y:S06]  /*8b80*/  BRA `(.L_x_2761) ;  /* 0x0000000000047947 */ /* 0x000fec0003800000 */
.L_x_2762:
[----:B------:R0:W1:Y:S02]  /*8b90*/  MUFU.SQRT R13, R3 ;  /* 0x00000003000d7308 */ /* 0x0000640000002000 */
.L_x_2761:
[----:B------:R-:W-:Y:S05]  /*8ba0*/  BSYNC.RECONVERGENT B0 ;  /* 0x0000000000007941 */ /* 0x000fea0003800200 */
.L_x_2760:
[----:B------:R-:W-:Y:S01]  /*8bb0*/  FSETP.GEU.FTZ.AND P0, PT, R12, 4.336808689942017736e-19, PT ;  /* 0x210000000c00780b */ /* 0x000fe20003f1e000 */
[----:B------:R-:W-:Y:S04]  /*8bc0*/  BSSY.RECONVERGENT B3, `(.L_x_2771) ;  /* 0x00000db000037945 */ /* 0x000fe80003800200 */
[----:B------:R-:W-:Y:S08]  /*8bd0*/  BSSY.RELIABLE B0, `(.L_x_2772) ;  /* 0x0000077000007945 */ /* 0x000ff00003800100 */
[----:B------:R-:W-:Y:S05]  /*8be0*/  @!P0 BRA `(.L_x_2773) ;  /* 0x0000000400cc8947 */ /* 0x000fea0003800000 */
[----:B------:R-:W2:Y:S02]  /*8bf0*/  MUFU.RCP R15, R11 ;  /* 0x0000000b000f7308 */ /* 0x000ea40000001000 */
[----:B--2---:R-:W-:-:S05]  /*8c00*/  FMUL.FTZ R15, R12, R15 ;  /* 0x0000000f0c0f7220 */ /* 0x004fca0000410000 */
[----:B------:R-:W-:-:S13]  /*8c10*/  FSETP.GT.FTZ.AND P0, PT, R15, 0.64170002937316894531, PT ;  /* 0x3f2446740f00780b */ /* 0x000fda0003f14000 */
[----:B------:R-:W-:Y:S05]  /*8c20*/  @!P0 BREAK.RELIABLE B0 ;  /* 0x0000000000008942 */ /* 0x000fea0003800100 */
[----:B------:R-:W-:Y:S05]  /*8c30*/  @P0 BRA `(.L_x_2774) ;  /* 0x0000000000ec0947 */ /* 0x000fea0003800000 */
[----:B------:R-:W-:-:S13]  /*8c40*/  ISETP.GT.AND P0, PT, R10, -0x1, PT ;  /* 0xffffffff0a00780c */ /* 0x000fda0003f04270 */
[----:B------:R-:W-:Y:S05]  /*8c50*/  @P0 BRA `(.L_x_2775) ;  /* 0x0000000000740947 */ /* 0x000fea0003800000 */
[----:B0-----:R-:W-:Y:S01]  /*8c60*/  MOV R3, 0x3f000000 ;  /* 0x3f00000000037802 */ /* 0x001fe20000000f00 */
        /* <DEDUP_REMOVED lines=8> */
[----:B------:R-:W-:-:S03]  /*8cf0*/  HFMA2 R2, -RZ, RZ, 1.9599609375, 20144 ;  /* 0x3fd774ebff027431 */ /* 0x000fc600000001ff */
[----:B------:R-:W-:-:S04]  /*8d00*/  FFMA.FTZ R3, R4, R3, 0.5 ;  /* 0x3f00000004037423 */ /* 0x000fc80000010003 */
[----:B------:R-:W-:-:S05]  /*8d10*/  FFMA.FTZ R3, R4, R3, R4 ;  /* 0x0000000304037223 */ /* 0x000fca0000010004 */
[----:B------:R-:W-:Y:S01]  /*8d20*/  @P0 FSEL R5, R3, RZ, P1 ;  /* 0x000000ff03050208 */ /* 0x000fe20000800000 */
[----:B------:R-:W-:Y:S01]  /*8d30*/  IMAD.MOV.U32 R3, RZ, RZ, 0x3d10ecef ;  /* 0x3d10ecefff037424 */ /* 0x000fe200078e00ff */
[----:B------:R-:W-:Y:S02]  /*8d40*/  FSETP.GEU.FTZ.AND P1, PT, R15, -0.56000000238418579102, PT ;  /* 0xbf0f5c290f00780b */ /* 0x000fe40003f3e000 */
        /* <DEDUP_REMOVED lines=11> */
[----:B------:R-:W-:-:S04]  /*8e00*/  @P1 FFMA.FTZ R0, R2, 0.93318945169448852539, R3 ;  /* 0x3f6ee58102001823 */ /* 0x000fc80000010003 */
[----:B------:R-:W-:Y:S01]  /*8e10*/  @P0 FADD.FTZ R0, R0, R0 ;  /* 0x0000000000000221 */ /* 0x000fe20000010000 */
[----:B------:R-:W-:Y:S06]  /*8e20*/  BRA `(.L_x_2776) ;  /* 0x0000000800d07947 */ /* 0x000fec0003800000 */
.L_x_2775:
[----:B------:R-:W-:Y:S01]  /*8e30*/  MOV R0, 0x3f000000 ;  /* 0x3f00000000007802 */ /* 0x000fe20000000f00 */
[C---:B------:R-:W-:Y:S01]  /*8e40*/  FADD.FTZ R4, |R15|.reuse, -RZ ;  /* 0x800000ff0f047221 */ /* 0x040fe20000010200 */
[C---:B------:R-:W-:Y:S02]  /*8e50*/  FSETP.GT.FTZ.AND P0, PT, |R15|.reuse, 0.56000000238418579102, PT ;  /* 0x3f0f5c290f00780b */ /* 0x040fe40003f14200 */
[C---:B------:R-:W-:Y:S01]  /*8e60*/  FSETP.NEU.FTZ.AND P1, PT, |R15|.reuse, 1, PT ;  /* 0x3f8000000f00780b */ /* 0x040fe20003f3d200 */
[----:B------:R-:W-:-:S04]  /*8e70*/  FFMA.FTZ R0, |R15|, -R0, 0.5 ;  /* 0x3f0000000f007423 */ /* 0x000fc80000010a00 */
[----:B0-----:R-:W0:Y:S02]  /*8e80*/  MUFU.RSQ R3, R0 ;  /* 0x0000000000037308 */ /* 0x001e240000001400 */
[----:B0-----:R-:W-:Y:S01]  /*8e90*/  FMUL.FTZ R2, R0, R3 ;  /* 0x0000000300027220 */ /* 0x001fe20000410000 */
[----:B------:R-:W-:-:S04]  /*8ea0*/  FMUL.FTZ R3, R3, -0.5 ;  /* 0xbf00000003037820 */ /* 0x000fc80000410000 */
[----:B------:R-:W-:-:S04]  /*8eb0*/  FFMA.FTZ R3, R2, R3, 0.5 ;  /* 0x3f00000002037423 */ /* 0x000fc80000010003 */
[----:B------:R-:W-:Y:S01]  /*8ec0*/  FFMA.FTZ R3, R2, R3, R2 ;  /* 0x0000000302037223 */ /* 0x000fe20000010002 */
[----:B------:R-:W-:-:S04]  /*8ed0*/  HFMA2 R2, -RZ, RZ, 1.9599609375, 20144 ;  /* 0x3fd774ebff027431 */ /* 0x000fc800000001ff */
        /* <DEDUP_REMOVED lines=16> */
[----:B------:R-:W-:Y:S06]  /*8fe0*/  BRA `(.L_x_2776) ;  /* 0x0000000800607947 */ /* 0x000fec0003800000 */
.L_x_2774:
[----:B------:R-:W-:Y:S01]  /*8ff0*/  FSETP.NEU.FTZ.AND P1, PT, R12, 1, PT ;  /* 0x3f8000000c00780b */ /* 0x000fe20003f3d000 */
[----:B------:R-:W-:Y:S01]  /*9000*/  BSSY.RECONVERGENT B1, `(.L_x_2777) ;  /* 0x0000030000017945 */ /* 0x000fe20003800200 */
[----:B------:R-:W-:-:S13]  /*9010*/  FSETP.GEU.FTZ.AND P0, PT, |R9|, 9.3132257461547851562e-10, PT ;  /* 0x308000000900780b */ /* 0x000fda0003f1e200 */
[----:B------:R-:W-:Y:S05]  /*9020*/  @!P0 BRA !P1, `(.L_x_2778) ;  /* 0x00000000009c8947 */ /* 0x000fea0004800000 */
[----:B------:R-:W-:-:S05]  /*9030*/  FMUL.FTZ R4, |R5|, 1.1920928955078125e-07 ;  /* 0x3400000005047820 */ /* 0x000fca0000410200 */
[----:B------:R-:W-:-:S13]  /*9040*/  FSETP.GE.FTZ.AND P0, PT, |R9|, R4, PT ;  /* 0x000000040900720b */ /* 0x000fda0003f16200 */
[----:B------:R-:W-:Y:S05]  /*9050*/  @!P0 BRA `(.L_x_2779) ;  /* 0x0000000000608947 */ /* 0x000fea0003800000 */
[----:B------:R-:W-:Y:S01]  /*9060*/  FSETP.NEU.FTZ.AND P1, PT, R0, RZ, PT ;  /* 0x000000ff0000720b */ /* 0x000fe20003f3d000 */
[----:B------:R-:W-:Y:S01]  /*9070*/  BSSY.RECONVERGENT B4, `(.L_x_2780) ;  /* 0x0000011000047945 */ /* 0x000fe20003800200 */
[----:B------:R-:W-:-:S11]  /*9080*/  FSETP.GEU.FTZ.AND P0, PT, R5, RZ, PT ;  /* 0x000000ff0500720b */ /* 0x000fd60003f1e000 */
[----:B------:R-:W-:Y:S01]  /*9090*/  @P1 FADD.FTZ R7, R0, R7 ;  /* 0x0000000700071221 */ /* 0x000fe20000010000 */
[----:B------:R-:W-:-:S05]  /*90a0*/  @P1 FMUL.FTZ R0, R9, R9 ;  /* 0x0000000909001220 */ /* 0x000fca0000410000 */
[----:B------:R-:W2:Y:S02]  /*90b0*/  @P1 MUFU.RCP R7, R7 ;  /* 0x0000000700071308 */ /* 0x000ea40000001000 */
[----:B--2---:R-:W-:Y:S01]  /*90c0*/  @P1 FMUL.FTZ.D2 R0, R0, R7 ;  /* 0x0000000700001220 */ /* 0x004fe20000310000 */
[----:B------:R-:W-:Y:S01]  /*90d0*/  @!P1 FMUL.FTZ R0, |R9|, 0.5 ;  /* 0x3f00000009009820 */ /* 0x000fe20000410200 */
[----:B------:R-:W-:Y:S06]  /*90e0*/  @!P0 BRA `(.L_x_2781) ;  /* 0x00000000001c8947 */ /* 0x000fec0003800000 */
[----:B------:R-:W-:-:S13]  /*90f0*/  FSETP.NEU.FTZ.AND P0, PT, R5, RZ, PT ;  /* 0x000000ff0500720b */ /* 0x000fda0003f1d000 */
[----:B------:R-:W-:Y:S01]  /*9100*/  @P0 FADD.FTZ R2, R5, R2 ;  /* 0x0000000205020221 */ /* 0x000fe20000010000 */
[----:B0-----:R-:W-:-:S05]  /*9110*/  @P0 FMUL.FTZ R3, R9, R9 ;  /* 0x0000000909030220 */ /* 0x001fca0000410000 */
[----:B------:R-:W0:Y:S02]  /*9120*/  @P0 MUFU.RCP R2, R2 ;  /* 0x0000000200020308 */ /* 0x000e240000001000 */
[----:B0-----:R-:W-:Y:S01]  /*9130*/  @P0 FMUL.FTZ.D2 R3, R3, R2 ;  /* 0x0000000203030220 */ /* 0x001fe20000310000 */
[----:B------:R-:W-:Y:S01]  /*9140*/  @!P0 FMUL.FTZ R3, |R9|, 0.5 ;  /* 0x3f00000009038820 */ /* 0x000fe20000410200 */
[----:B------:R-:W-:Y:S06]  /*9150*/  BRA `(.L_x_2782) ;  /* 0x0000000000087947 */ /* 0x000fec0003800000 */
.L_x_2781:
[----:B------:R-:W-:-:S04]  /*9160*/  FADD.FTZ R2, -R5, R2 ;  /* 0x0000000205027221 */ /* 0x000fc80000010100 */
[----:B0-----:R-:W-:-:S07]  /*9170*/  FMUL.FTZ R3, R2, 0.5 ;  /* 0x3f00000002037820 */ /* 0x001fce0000410000 */
.L_x_2782:
[----:B------:R-:W-:Y:S05]  /*9180*/  BSYNC.RECONVERGENT B4 ;  /* 0x0000000000047941 */ /* 0x000fea0003800200 */
.L_x_2780:
[----:B------:R-:W-:Y:S01]  /*9190*/  FADD.FTZ R0, R3, R0 ;  /* 0x0000000003007221 */ /* 0x000fe20000010000 */
[----:B------:R-:W-:-:S04]  /*91a0*/  FADD.FTZ R11, R12, R11 ;  /* 0x0000000b0c0b7221 */ /* 0x000fc80000010000 */
[----:B------:R-:W-:-:S06]  /*91b0*/  FMUL.FTZ R11, R0, R11 ;  /* 0x0000000b000b7220 */ /* 0x000fcc0000410000 */
[----:B------:R-:W0:Y:S01]  /*91c0*/  MUFU.SQRT R11, R11 ;  /* 0x0000000b000b7308 */ /* 0x000e220000002000 */
[----:B------:R-:W-:Y:S05]  /*91d0*/  BRA `(.L_x_2783) ;  /* 0x0000000000487947 */ /* 0x000fea0003800000 */
.L_x_2779:
[----:B------:R-:W-:-:S13]  /*91e0*/  FSETP.GT.FTZ.AND P0, PT, R12, 1, PT ;  /* 0x3f8000000c00780b */ /* 0x000fda0003f14000 */
[----:B------:R-:W-:Y:S01]  /*91f0*/  @P0 FMUL.FTZ R5, R0, R5 ;  /* 0x0000000500050220 */ /* 0x000fe20000410000 */
[----:B0-----:R-:W-:-:S04]  /*9200*/  @!P0 FADD.FTZ R3, -R12, 1 ;  /* 0x3f8000000c038421 */ /* 0x001fc80000010100 */
[----:B------:R-:W-:Y:S01]  /*9210*/  @!P0 FMUL.FTZ R2, R0, R3 ;  /* 0x0000000300028220 */ /* 0x000fe20000410000 */
[----:B------:R-:W0:Y:S01]  /*9220*/  @P0 MUFU.SQRT R5, R5 ;  /* 0x0000000500050308 */ /* 0x000e220000002000 */
[----:B------:R-:W-:-:S04]  /*9230*/  @P0 FMUL.FTZ R3, |R9|, 2.81474976710656000000e+14 ;  /* 0x5780000009030820 */ /* 0x000fc80000410200 */
[C---:B------:R-:W-:Y:S01]  /*9240*/  @P0 FMUL.FTZ R3, R12.reuse, R3 ;  /* 0x000000030c030220 */ /* 0x040fe20000410000 */
[----:B------:R-:W-:Y:S02]  /*9250*/  @P0 FMUL.FTZ R12, R12, 2.81474976710656000000e+14 ;  /* 0x578000000c0c0820 */ /* 0x000fe40000410000 */
[----:B------:R-:W-:Y:S08]  /*9260*/  @!P0 MUFU.SQRT R11, R2 ;  /* 0x00000002000b8308 */ /* 0x000ff00000002000 */
[----:B0-----:R-:W0:Y:S02]  /*9270*/  @P0 MUFU.RCP R0, R5 ;  /* 0x0000000500000308 */ /* 0x001e240000001000 */
[----:B0-----:R-:W-:Y:S01]  /*9280*/  @P0 FMUL.FTZ R11, R3, R0 ;  /* 0x00000000030b0220 */ /* 0x001fe20000410000 */
[----:B------:R-:W-:Y:S06]  /*9290*/  BRA `(.L_x_2783) ;  /* 0x0000000000187947 */ /* 0x000fec0003800000 */
.L_x_2778:
[----:B------:R-:W-:Y:S01]  /*92a0*/  FADD.FTZ R0, R11, 1 ;  /* 0x3f8000000b007421 */ /* 0x000fe20000010000 */
[----:B0-----:R-:W-:Y:S01]  /*92b0*/  MUFU.SQRT R3, R3 ;  /* 0x0000000300037308 */ /* 0x001fe20000002000 */
[----:B------:R-:W-:Y:S02]  /*92c0*/  MOV R12, 0x3f800000 ;  /* 0x3f800000000c7802 */ /* 0x000fe40000000f00 */
[----:B------:R-:W-:-:S06]  /*92d0*/  FMUL.FTZ R0, R0, 0.5 ;  /* 0x3f00000000007820 */ /* 0x000fcc0000410000 */
[----:B------:R-:W0:Y:S02]  /*92e0*/  MUFU.SQRT R0, R0 ;  /* 0x0000000000007308 */ /* 0x000e240000002000 */
[----:B0-----:R-:W-:-:S07]  /*92f0*/  FMUL.FTZ R11, R3, R0 ;  /* 0x00000000030b7220 */ /* 0x001fce0000410000 */
.L_x_2783:
[----:B------:R-:W-:Y:S05]  /*9300*/  BSYNC.RECONVERGENT B1 ;  /* 0x0000000000017941 */ /* 0x000fea0003800200 */
.L_x_2777:
[----:B------:R-:W-:Y:S05]  /*9310*/  BRA `(.L_x_2784) ;  /* 0x0000000000087947 */ /* 0x000fea0003800000 */
.L_x_2773:
[----:B------:R-:W-:Y:S01]  /*9320*/  FMUL.FTZ R11, R11, 16777216 ;  /* 0x4b8000000b0b7820 */ /* 0x000fe20000410000 */
[----:B------:R-:W-:-:S07]  /*9330*/  FMUL.FTZ R12, R12, 16777216 ;  /* 0x4b8000000c0c7820 */ /* 0x000fce0000410000 */
.L_x_2784:
[----:B------:R-:W-:Y:S05]  /*9340*/  BSYNC.RELIABLE B0 ;  /* 0x0000000000007941 */ /* 0x000fea0003800100 */
.L_x_2772:
[----:B------:R-:W-:-:S13]  /*9350*/  ISETP.GT.AND P0, PT, R10, -0x1, PT ;  /* 0xffffffff0a00780c */ /* 0x000fda0003f04270 */
[----:B------:R-:W-:Y:S05]  /*9360*/  @P0 BRA `(.L_x_2785) ;  /* 0x0000000000c40947 */ /* 0x000fea0003800000 */
[----:B------:R-:W-:Y:S01]  /*9370*/  FADD.FTZ R12, -R12, -RZ ;  /* 0x800000ff0c0c7221 */ /* 0x000fe20000010100 */
[C---:B0-----:R-:W-:Y:S01]  /*9380*/  FADD.FTZ R3, |R11|.reuse, -RZ ;  /* 0x800000ff0b037221 */ /* 0x041fe20000010200 */
[----:B------:R-:W-:Y:S02]  /*9390*/  BSSY.RECONVERGENT B4, `(.L_x_2786) ;  /* 0x0000011000047945 */ /* 0x000fe40003800200 */
[----:B------:R-:W-:Y:S01]  /*93a0*/  FADD.FTZ R0, |R12|, -RZ ;  /* 0x800000ff0c007221 */ /* 0x000fe20000010200 */
        /* <DEDUP_REMOVED lines=13> */
[----:B-1----:R-:W-:Y:S05]  /*9480*/  CALL.REL.NOINC `($__internal_0_$__cuda_sm3x_div_rn_ftz_f32_slowpath) ;  /* 0x000000d4005c7944 */ /* 0x002fea0003c00000 */
[----:B------:R-:W-:-:S07]  /*9490*/  MOV R2, R7 ;  /* 0x0000000700027202 */ /* 0x000fce0000000f00 */
.L_x_2787:
[----:B------:R-:W-:Y:S05]  /*94a0*/  BSYNC.RECONVERGENT B4 ;  /* 0x0000000000047941 */ /* 0x000fea0003800200 */
.L_x_2786:
[----:B------:R-:W-:Y:S02]  /*94b0*/  HFMA2 R3, -RZ, RZ, 0.89990234375, 10328 ;  /* 0x3b33710bff037431 */ /* 0x000fe400000001ff */
[----:B------:R-:W-:Y:S01]  /*94c0*/  FMUL.FTZ R0, R2, R2 ;  /* 0x0000000202007220 */ /* 0x000fe20000410000 */
[----:B------:R-:W-:Y:S01]  /*94d0*/  IMAD.MOV.U32 R5, RZ, RZ, 0x3fd774eb ;  /* 0x3fd774ebff057424 */ /* 0x000fe200078e00ff */
[----:B------:R-:W-:Y:S02]  /*94e0*/  ISETP.GE.AND P0, PT, R12, RZ, PT ;  /* 0x000000ff0c00720c */ /* 0x000fe40003f06270 */
        /* <DEDUP_REMOVED lines=13> */
[----:B------:R-:W-:Y:S01]  /*95c0*/  FFMA.FTZ R3, R5, 0.93318945169448852539, -R2 ;  /* 0x3f6ee58105037823 */ /* 0x000fe20000010802 */
[----:B------:R-:W-:-:S04]  /*95d0*/  FSEL R5, R0, 1.8663789033889770508, P2 ;  /* 0x3feee58100057808 */ /* 0x000fc80001000000 */
[----:B------:R-:W-:Y:S01]  /*95e0*/  FSEL R0, R3, R2, P2 ;  /* 0x0000000203007208 */ /* 0x000fe20001000000 */
[----:B------:R-:W-:-:S04]  /*95f0*/  @!P2 FADD.FTZ R2, -R2, -RZ ;  /* 0x800000ff0202a221 */ /* 0x000fc80000010100 */
[----:B------:R-:W-:Y:S01]  /*9600*/  @!P0 FFMA.FTZ R0, R5, 1.6832555532455444336, R2 ;  /* 0x3fd774eb05008823 */ /* 0x000fe20000010002 */
[----:B------:R-:W-:-:S05]  /*9610*/  HFMA2 R2, -RZ, RZ, 2.04296875, -15.78125 ;  /* 0x4016cbe4ff027431 */ /* 0x000fca00000001ff */
[----:B------:R-:W-:Y:S02]  /*9620*/  @!P3 FSEL R0, R2, 0.78539818525314331055, !P0 ;  /* 0x3f490fdb0200b808 */ /* 0x000fe40004000000 */
[----:B------:R-:W-:Y:S02]  /*9630*/  @!P1 FSEL R0, RZ, 3.1415927410125732422, P0 ;  /* 0x40490fdbff009808 */ /* 0x000fe40000000000 */
[----:B------:R-:W-:Y:S02]  /*9640*/  FSETP.NAN.FTZ.AND P0, PT, |R12|, |R12|, PT ;  /* 0x4000000c0c00720b */ /* 0x000fe40003f18200 */
[----:B------:R-:W-:-:S04]  /*9650*/  LOP3.LUT R11, R0, 0x80000000, R11, 0xb8, !PT ;  /* 0x80000000000b7812 */ /* 0x000fc800078eb80b */
[----:B------:R-:W-:Y:S01]  /*9660*/  FSEL R0, R12, R11, P0 ;  /* 0x0000000b0c007208 */ /* 0x000fe20000000000 */
[----:B------:R-:W-:Y:S06]  /*9670*/  BRA `(.L_x_2776) ;  /* 0x0000000000bc7947 */ /* 0x000fec0003800000 */
.L_x_2785:
[----:B------:R-:W-:Y:S01]  /*9680*/  FADD.FTZ R0, |R12|, -RZ ;  /* 0x800000ff0c007221 */ /* 0x000fe20000010200 */
[C---:B0-----:R-:W-:Y:S01]  /*9690*/  FADD.FTZ R5, |R11|.reuse, -RZ ;  /* 0x800000ff0b057221 */ /* 0x041fe20000010200 */
        /* <DEDUP_REMOVED lines=16> */
.L_x_2789:
[----:B------:R-:W-:Y:S05]  /*97a0*/  BSYNC.RECONVERGENT B4 ;  /* 0x0000000000047941 */ /* 0x000fea0003800200 */
.L_x_2788:
        /* <DEDUP_REMOVED lines=27> */
[----:B------:R-:W-:-:S07]  /*9960*/  FSEL R0, R12, R11, P0 ;  /* 0x0000000b0c007208 */ /* 0x000fce0000000000 */
.L_x_2776:
[----:B------:R-:W-:Y:S05]  /*9970*/  BSYNC.RECONVERGENT B3 ;  /* 0x0000000000037941 */ /* 0x000fea0003800200 */
.L_x_2771:
[----:B------:R-:W-:-:S13]  /*9980*/  ISETP.GE.AND P0, PT, R9, RZ, PT ;  /* 0x000000ff0900720c */ /* 0x000fda0003f06270 */
[----:B-1----:R-:W-:Y:S01]  /*9990*/  @P0 FADD.FTZ R13, -R13, -RZ ;  /* 0x800000ff0d0d0221 */ /* 0x002fe20000010100 */
[----:B------:R-:W-:Y:S06]  /*99a0*/  BRA `(.L_x_2756) ;  /* 0x0000000800f87947 */ /* 0x000fec0003800000 */
.L_x_2759:
[----:B------:R-:W-:Y:S01]  /*99b0*/  FADD.FTZ R0, -R10, 6.1232342629258392722e-17 ;  /* 0x248d31320a007421 */ /* 0x000fe20000010100 */
[----:B------:R-:W-:-:S03]  /*99c0*/  FADD.FTZ R13, -R9, -RZ ;  /* 0x800000ff090d7221 */ /* 0x000fc60000010100 */
[----:B------:R-:W-:Y:S01]  /*99d0*/  FADD.FTZ R0, R0, 1.5707963705062866211 ;  /* 0x3fc90fdb00007421 */ /* 0x000fe20000010000 */
[----:B------:R-:W-:Y:S06]  /*99e0*/  BRA `(.L_x_2756) ;  /* 0x0000000800e87947 */ /* 0x000fec0003800000 */
.L_x_2758:
[----:B------:R-:W-:Y:S01]  /*99f0*/  FADD.FTZ R13, -R9, -RZ ;  /* 0x800000ff090d7221 */ /* 0x000fe20000010100 */
[----:B------:R-:W-:Y:S01]  /*9a00*/  IMAD.MOV.U32 R0, RZ, RZ, RZ ;  /* 0x000000ffff007224 */ /* 0x000fe200078e00ff */
[----:B------:R-:W-:Y:S06]  /*9a10*/  BRA `(.L_x_2756) ;  /* 0x0000000800dc7947 */ /* 0x000fec0003800000 */
.L_x_2757:
[C---:B------:R-:W-:Y:S01]  /*9a20*/  FSETP.GEU.FTZ.AND P2, PT, R12.reuse, |R9|, PT ;  /* 0x400000090c00720b */ /* 0x040fe20003f5e000 */
[----:B------:R-:W-:Y:S03]  /*9a30*/  BSSY.RECONVERGENT B3, `(.L_x_2790) ;  /* 0x00000b1000037945 */ /* 0x000fe60003800200 */
[----:B------:R-:W-:Y:S02]  /*9a40*/  FSEL R11, R3, R12, !P2 ;  /* 0x0000000c030b7208 */ /* 0x000fe40005000000 */
[----:B------:R-:W-:Y:S02]  /*9a50*/  FSEL R0, R12, R3, !P2 ;  /* 0x000000030c007208 */ /* 0x000fe40005000000 */
[----:B------:R-:W-:-:S13]  /*9a60*/  FSETP.GT.FTZ.AND P0, PT, R11, 1.70141173319264429906e+38, PT ;  /* 0x7effffff0b00780b */ /* 0x000fda0003f14000 */
[----:B------:R-:W-:Y:S05]  /*9a70*/  @P0 BRA `(.L_x_2791) ;  /* 0x0000000400b80947 */ /* 0x000fea0003800000 */
[----:B------:R-:W-:Y:S02]  /*9a80*/  FSETP.GT.FTZ.AND P0, PT, R11, 2.30584300921369395200e+18, PT ;  /* 0x5e0000000b00780b */ /* 0x000fe40003f14000 */
[----:B------:R-:W-:-:S04]  /*9a90*/  FSETP.GEU.FTZ.AND P1, PT, R0, 1.084202172485504434e-19, PT ;  /* 0x200000000000780b */ /* 0x000fc80003f3e000 */
[----:B------:R-:W-:-:S13]  /*9aa0*/  PLOP3.LUT P0, PT, P0, P1, PT, 0xf2, 0x2f ;  /* 0x00000000002f781c */ /* 0x000fda0000703e72 */
[----:B------:R-:W-:Y:S05]  /*9ab0*/  @P0 BRA `(.L_x_2792) ;  /* 0x0000000000bc0947 */ /* 0x000fea0003800000 */
        /* <DEDUP_REMOVED lines=15> */
[----:B---3--:R-:W-:Y:S05]  /*9bb0*/  CALL.REL.NOINC `($__internal_0_$__cuda_sm3x_div_rn_ftz_f32_slowpath) ;  /* 0x000000cc00907944 */ /* 0x008fea0003c00000 */
[----:B------:R-:W-:-:S07]  /*9bc0*/  MOV R3, R7 ;  /* 0x0000000700037202 */ /* 0x000fce0000000f00 */
.L_x_2794:
[----:B------:R-:W-:Y:S05]  /*9bd0*/  BSYNC.RECONVERGENT B4 ;  /* 0x0000000000047941 */ /* 0x000fea0003800200 */
.L_x_2793:
[----:B------:R-:W-:Y:S02]  /*9be0*/  IMAD.MOV.U32 R5, RZ, RZ, 0x3b33710b ;  /* 0x3b33710bff057424 */ /* 0x000fe400078e00ff */
[----:B------:R-:W-:Y:S01]  /*9bf0*/  FMUL.FTZ R0, R3, R3 ;  /* 0x0000000303007220 */ /* 0x000fe20000410000 */
[----:B------:R-:W-:Y:S02]  /*9c00*/  ISETP.GE.AND P0, PT, R10, RZ, PT ;  /* 0x000000ff0a00720c */ /* 0x000fe40003f06270 */
[----:B------:R-:W-:Y:S01]  /*9c10*/  MOV R2, 0x3f6ee581 ;  /* 0x3f6ee58100027802 */ /* 0x000fe20000000f00 */
        /* <DEDUP_REMOVED lines=11> */
[----:B------:R-:W-:-:S03]  /*9cd0*/  HFMA2 R5, -RZ, RZ, 1.9599609375, 20144 ;  /* 0x3fd774ebff057431 */ /* 0x000fc600000001ff */
[----:B------:R-:W-:-:S04]  /*9ce0*/  FFMA.FTZ R0, R0, R3, R3 ;  /* 0x0000000300007223 */ /* 0x000fc80000010003 */
[----:B------:R-:W-:Y:S01]  /*9cf0*/  FFMA.FTZ R3, R5, 0.93318945169448852539, -R0 ;  /* 0x3f6ee58105037823 */ /* 0x000fe20000010800 */
[----:B------:R-:W-:-:S04]  /*9d00*/  FSEL R5, R2, 1.8663789033889770508, !P2 ;  /* 0x3feee58102057808 */ /* 0x000fc80005000000 */
[----:B------:R-:W-:Y:S01]  /*9d10*/  FSEL R2, R3, R0, !P2 ;  /* 0x0000000003027208 */ /* 0x000fe20005000000 */
[----:B------:R-:W-:-:S04]  /*9d20*/  @P2 FADD.FTZ R0, -R0, -RZ ;  /* 0x800000ff00002221 */ /* 0x000fc80000010100 */
        /* <DEDUP_REMOVED lines=8> */
.L_x_2792:
        /* <DEDUP_REMOVED lines=27> */
[----:B---3--:R-:W-:Y:S05]  /*9f60*/  CALL.REL.NOINC `($__internal_0_$__cuda_sm3x_div_rn_ftz_f32_slowpath) ;  /* 0x000000c800a47944 */ /* 0x008fea0003c00000 */
[----:B------:R-:W-:-:S07]  /*9f70*/  MOV R3, R7 ;  /* 0x0000000700037202 */ /* 0x000fce0000000f00 */
.L_x_2797:
[----:B------:R-:W-:Y:S05]  /*9f80*/  BSYNC.RECONVERGENT B4 ;  /* 0x0000000000047941 */ /* 0x000fea0003800200 */
.L_x_2796:
[----:B------:R-:W-:Y:S02]  /*9f90*/  IMAD.MOV.U32 R5, RZ, RZ, 0x3b33710b ;  /* 0x3b33710bff057424 */ /* 0x000fe400078e00ff */
[----:B------:R-:W-:Y:S01]  /*9fa0*/  FMUL.FTZ R0, R3, R3 ;  /* 0x0000000303007220 */ /* 0x000fe20000410000 */
[----:B------:R-:W-:Y:S02]  /*9fb0*/  ISETP.GE.AND P0, PT, R10, RZ, PT ;  /* 0x000000ff0a00720c */ /* 0x000fe40003f06270 */
[----:B------:R-:W-:Y:S01]  /*9fc0*/  MOV R2, 0x3f6ee581 ;  /* 0x3f6ee58100027802 */ /* 0x000fe20000000f00 */
[----:B------:R-:W-:Y:S01]  /*9fd0*/  FFMA.FTZ R5, R0, R5, -0.015681877732276916504 ;  /* 0xbc80774800057423 */ /* 0x000fe20000010005 */
[----:B------:R-:W-:Y:S02]  /*9fe0*/  FSETP.NEU.FTZ.AND P3, PT, R12, |R9|, PT ;  /* 0x400000090c00720b */ /* 0x000fe40003f7d000 */
        /* <DEDUP_REMOVED lines=23> */
.L_x_2791:
        /* <DEDUP_REMOVED lines=30> */
[----:B------:R-:W-:Y:S02]  /*a340*/  MOV R5, R11 ;  /* 0x0000000b00057202 */ /* 0x000fe40000000f00 */
[----:B------:R-:W-:-:S07]  /*a350*/  MOV R2, 0xa370 ;  /* 0x0000a37000027802 */ /* 0x000fce0000000f00 */
[----:B---3--:R-:W-:Y:S05]  /*a360*/  CALL.REL.NOINC `($__internal_0_$__cuda_sm3x_div_rn_ftz_f32_slowpath) ;  /* 0x000000c400a47944 */ /* 0x008fea0003c00000 */
[----:B------:R-:W-:-:S07]  /*a370*/  IMAD.MOV.U32 R2, RZ, RZ, R7 ;  /* 0x000000ffff027224 */ /* 0x000fce00078e0007 */
.L_x_2799:
[----:B------:R-:W-:Y:S05]  /*a380*/  BSYNC.RECONVERGENT B4 ;  /* 0x0000000000047941 */ /* 0x000fea0003800200 */
.L_x_2798:
[----:B------:R-:W-:Y:S01]  /*a390*/  MOV R3, 0x3b33710b ;  /* 0x3b33710b00037802 */ /* 0x000fe20000000f00 */
[----:B------:R-:W-:Y:S01]  /*a3a0*/  FMUL.FTZ R0, R2, R2 ;  /* 0x0000000202007220 */ /* 0x000fe20000410000 */
[----:B------:R-:W-:Y:S01]  /*a3b0*/  HFMA2 R5, -RZ, RZ, 1.857421875, -1409 ;  /* 0x3f6ee581ff057431 */ /* 0x000fe200000001ff */
[----:B------:R-:W-:Y:S02]  /*a3c0*/  ISETP.GE.AND P0, PT, R10, RZ, PT ;  /* 0x000000ff0a00720c */ /* 0x000fe40003f06270 */
        /* <DEDUP_REMOVED lines=22> */
[----:B------:R-:W-:-:S07]  /*a530*/  FSEL R0, R3, R0, P0 ;  /* 0x0000000003007208 */ /* 0x000fce0000000000 */
.L_x_2795:
[----:B------:R-:W-:Y:S05]  /*a540*/  BSYNC.RECONVERGENT B3 ;  /* 0x0000000000037941 */ /* 0x000fea0003800200 */
.L_x_2790:
[----:B------:R-:W-:Y:S01]  /*a550*/  ISETP.GE.AND P0, PT, R9, RZ, PT ;  /* 0x000000ff0900720c */ /* 0x000fe20003f06270 */
[----:B------:R-:W-:Y:S01]  /*a560*/  FADD.FTZ R13, R13, 0.69314718246459960938 ;  /* 0x3f3172180d0d7421 */ /* 0x000fe20000010000 */
[----:B------:R-:W-:-:S11]  /*a570*/  FADD.FTZ R0, |R0|, -RZ ;  /* 0x800000ff00007221 */ /* 0x000fd60000010200 */
[----:B------:R-:W-:-:S07]  /*a580*/  @P0 FADD.FTZ R13, -R13, -RZ ;  /* 0x800000ff0d0d0221 */ /* 0x000fce0000010100 */
.L_x_2756:
[----:B------:R-:W-:Y:S05]  /*a590*/  BSYNC.RECONVERGENT B2 ;  /* 0x0000000000027941 */ /* 0x000fea0003800200 */
.L_x_2754:
        /* <DEDUP_REMOVED lines=19> */
.L_x_2803:
[----:B------:R-:W-:-:S06]  /*a6d0*/  HADD2.F32 R5, -RZ, R0.H0_H0 ;  /* 0x20000000ff057230 */ /* 0x000fcc0000004100 */
[----:B------:R-:W0:Y:S02]  /*a6e0*/  F2I.S64.TRUNC R4, R5 ;  /* 0x0000000500047311 */ /* 0x000e24000020d900 */
[----:B0-----:R0:W-:Y:S01]  /*a6f0*/  STG.E.U8 desc[UR36][R2.64], R4 ;  /* 0x0000000402007986 */ /* 0x0011e2000c101124 */
[----:B------:R-:W-:Y:S05]  /*a700*/  BRA `(.L_x_2805) ;  /* 0x0000000c00847947 */ /* 0x000fea0003800000 */
.L_x_2802:
        /* <DEDUP_REMOVED lines=10> */
.L_x_2807:
[----:B------:R-:W-:-:S04]  /*a7b0*/  HADD2.F32 R0, -RZ, R0.H0_H0 ;  /* 0x20000000ff007230 */ /* 0x000fc80000004100 */
[----:B------:R-:W0:Y:S02]  /*a7c0*/  F2I.FTZ.TRUNC.NTZ R5, R0 ;  /* 0x0000000000057305 */ /* 0x000e24000021f100 */
[----:B0-----:R0:W-:Y:S01]  /*a7d0*/  STG.E desc[UR36][R2.64], R5 ;  /* 0x0000000502007986 */ /* 0x0011e2000c101924 */
[----:B------:R-:W-:Y:S05]  /*a7e0*/  BRA `(.L_x_2805) ;  /* 0x0000000c004c7947 */ /* 0x000fea0003800000 */
.L_x_2806:
[----:B------:R-:W-:-:S04]  /*a7f0*/  HADD2.F32 R0, -RZ, R0.H0_H0 ;  /* 0x20000000ff007230 */ /* 0x000fc80000004100 */
[----:B------:R-:W0:Y:S02]  /*a800*/  F2I.FTZ.TRUNC.NTZ R5, R0 ;  /* 0x0000000000057305 */ /* 0x000e24000021f100 */
[----:B0-----:R0:W-:Y:S01]  /*a810*/  STG.E.U16 desc[UR36][R2.64], R5 ;  /* 0x0000000502007986 */ /* 0x0011e2000c101524 */
[----:B------:R-:W-:Y:S05]  /*a820*/  BRA `(.L_x_2805) ;  /* 0x0000000c003c7947 */ /* 0x000fea0003800000 */
.L_x_2801:
        /* <DEDUP_REMOVED lines=9> */
.L_x_2809:
[----:B------:R0:W-:Y:S01]  /*a8c0*/  STG.E.U16 desc[UR36][R2.64], R0 ;  /* 0x0000000002007986 */ /* 0x0001e2000c101524 */
[----:B------:R-:W-:Y:S05]  /*a8d0*/  BRA `(.L_x_2805) ;  /* 0x0000000c00107947 */ /* 0x000fea0003800000 */
.L_x_2808:
        /* <DEDUP_REMOVED lines=10> */
.L_x_2811:
[----:B------:R-:W-:-:S05]  /*a980*/  MOV R5, R0 ;  /* 0x0000000000057202 */ /* 0x000fca0000000f00 */
[----:B------:R0:W-:Y:S01]  /*a990*/  STG.E desc[UR36][R2.64], R5 ;  /* 0x0000000502007986 */ /* 0x0001e2000c101924 */
[----:B------:R-:W-:Y:S05]  /*a9a0*/  BRA `(.L_x_2805) ;  /* 0x0000000800dc7947 */ /* 0x000fea0003800000 */
.L_x_2810:
[----:B------:R-:W-:-:S05]  /*a9b0*/  HADD2.F32 R4, -RZ, R0.H0_H0 ;  /* 0x20000000ff047230 */ /* 0x000fca0000004100 */
[----:B------:R-:W-:-:S06]  /*a9c0*/  FMUL.FTZ R4, R4, 1 ;  /* 0x3f80000004047820 */ /* 0x000fcc0000410000 */
[----:B------:R-:W0:Y:S02]  /*a9d0*/  F2F.F64.F32 R4, R4 ;  /* 0x0000000400047310 */ /* 0x000e240000201800 */
[----:B0-----:R0:W-:Y:S01]  /*a9e0*/  STG.E.64 desc[UR36][R2.64], R4 ;  /* 0x0000000402007986 */ /* 0x0011e2000c101b24 */
[----:B------:R-:W-:Y:S05]  /*a9f0*/  BRA `(.L_x_2805) ;  /* 0x0000000800c87947 */ /* 0x000fea0003800000 */
.L_x_2800:
        /* <DEDUP_REMOVED lines=14> */
.L_x_2815:
        /* <DEDUP_REMOVED lines=18> */
.L_x_2818:
[----:B------:R-:W-:-:S04]  /*ac00*/  SHF.R.U32.HI R5, RZ, 0x18, R5 ;  /* 0x00000018ff057819 */ /* 0x000fc80000011605 */
[----:B------:R-:W-:-:S07]  /*ac10*/  LOP3.LUT R0, R0, 0x80, R5, 0xf8, !PT ;  /* 0x0000008000007812 */ /* 0x000fce00078ef805 */
.L_x_2817:
[----:B------:R-:W-:Y:S05]  /*ac20*/  BSYNC.RECONVERGENT B0 ;  /* 0x0000000000007941 */ /* 0x000fea0003800200 */
.L_x_2816:
[----:B------:R0:W-:Y:S01]  /*ac30*/  STG.E.U8 desc[UR36][R2.64], R0 ;  /* 0x0000000002007986 */ /* 0x0001e2000c101124 */
[----:B------:R-:W-:Y:S05]  /*ac40*/  BRA `(.L_x_2805) ;  /* 0x0000000800347947 */ /* 0x000fea0003800000 */
.L_x_2814:
        /* <DEDUP_REMOVED lines=18> */
.L_x_2821:
[----:B------:R-:W-:-:S04]  /*ad70*/  SHF.R.U32.HI R5, RZ, 0x18, R5 ;  /* 0x00000018ff057819 */ /* 0x000fc80000011605 */
[----:B------:R-:W-:-:S07]  /*ad80*/  LOP3.LUT R0, R0, 0x80, R5, 0xf8, !PT ;  /* 0x0000008000007812 */ /* 0x000fce00078ef805 */
.L_x_2820:
[----:B------:R-:W-:Y:S05]  /*ad90*/  BSYNC.RECONVERGENT B0 ;  /* 0x0000000000007941 */ /* 0x000fea0003800200 */
.L_x_2819:
[----:B------:R4:W-:Y:S01]  /*ada0*/  STG.E.U8 desc[UR36][R2.64], R0 ;  /* 0x0000000002007986 */ /* 0x0009e2000c101124 */
[----:B------:R-:W-:Y:S05]  /*adb0*/  BRA `(.L_x_2805) ;  /* 0x0000000400d87947 */ /* 0x000fea0003800000 */
.L_x_2813:
        /* <DEDUP_REMOVED lines=22> */
.L_x_2823:
[----:B------:R-:W-:-:S06]  /*af20*/  HADD2.F32 R4, -RZ, R0.H0_H0 ;  /* 0x20000000ff047230 */ /* 0x000fcc0000004100 */
[----:B------:R-:W0:Y:S02]  /*af30*/  F2I.U64.TRUNC R4, R4 ;  /* 0x0000000400047311 */ /* 0x000e24000020d800 */
[----:B0-----:R0:W-:Y:S01]  /*af40*/  STG.E.64 desc[UR36][R2.64], R4 ;  /* 0x0000000402007986 */ /* 0x0011e2000c101b24 */
[----:B------:R-:W-:Y:S05]  /*af50*/  BRA `(.L_x_2805) ;  /* 0x0000000400707947 */ /* 0x000fea0003800000 */
.L_x_2822:
[----:B------:R-:W-:-:S04]  /*af60*/  HADD2.F32 R0, -RZ, R0.H0_H0 ;  /* 0x20000000ff007230 */ /* 0x000fc80000004100 */
[----:B------:R-:W0:Y:S02]  /*af70*/  F2I.FTZ.U32.TRUNC.NTZ R5, R0 ;  /* 0x0000000000057305 */ /* 0x000e24000021f000 */
[----:B0-----:R2:W-:Y:S01]  /*af80*/  STG.E desc[UR36][R2.64], R5 ;  /* 0x0000000502007986 */ /* 0x0015e2000c101924 */
[----:B------:R-:W-:Y:S05]  /*af90*/  BRA `(.L_x_2805) ;  /* 0x0000000400607947 */ /* 0x000fea0003800000 */
.L_x_2812:
        /* <DEDUP_REMOVED lines=13> */
.L_x_2825:
        /* <DEDUP_REMOVED lines=12> */
.L_x_2824:
[----:B------:R-:W-:-:S09]  /*b130*/  UISETP.NE.AND UP0, UPT, UR4, 0xf, UPT ;  /* 0x0000000f0400788c */ /* 0x000fd2000bf05270 */
[----:B------:R-:W-:Y:S05]  /*b140*/  BRA.U !UP0, `(.L_x_2826) ;  /* 0x0000000108e87547 */ /* 0x000fea000b800000 */
[----:B------:R-:W-:-:S09]  /*b150*/  UISETP.NE.AND UP0, UPT, UR4, 0x17, UPT ;  /* 0x000000170400788c */ /* 0x000fd2000bf05270 */
[----:B------:R-:W-:Y:S05]  /*b160*/  BRA.U !UP0, `(.L_x_2827) ;  /* 0x0000000108907547 */ /* 0x000fea000b800000 */
[----:B------:R-:W-:-:S09]  /*b170*/  UISETP.NE.AND UP0, UPT, UR4, 0x18, UPT ;  /* 0x000000180400788c */ /* 0x000fd2000bf05270 */
[----:B------:R-:W-:Y:S05]  /*b180*/  BRA.U !UP0, `(.L_x_2828) ;  /* 0x0000000108447547 */ /* 0x000fea000b800000 */
.L_x_2804:
[----:B------:R-:W-:Y:S01]  /*b190*/  MOV R0, 0x0 ;  /* 0x0000000000007802 */ /* 0x000fe20000000f00 */
[----:B------:R-:W0:Y:S01]  /*b1a0*/  LDCU.64 UR4, c[0x4][0x158] ;  /* 0x01002b00ff0477ac */ /* 0x000e220008000a00 */
[----:B------:R-:W-:Y:S02]  /*b1b0*/  HFMA2 R8, -RZ, RZ, 0, 6.020069122314453125e-06 ;  /* 0x00000065ff087431 */ /* 0x000fe400000001ff */
[----:B------:R-:W-:Y:S01]  /*b1c0*/  IMAD.MOV.U32 R12, RZ, RZ, 0x1 ;  /* 0x00000001ff0c7424 */ /* 0x000fe200078e00ff */
[----:B------:R1:W2:Y:S01]  /*b1d0*/  LDC.64 R2, c[0x4][R0] ;  /* 0x0100000000027b82 */ /* 0x0002a20000000a00 */
[----:B------:R-:W4:Y:S01]  /*b1e0*/  LDCU.64 UR6, c[0x4][0x160] ;  /* 0x01002c00ff0677ac */ /* 0x000f220008000a00 */
[----:B------:R-:W-:Y:S01]  /*b1f0*/  MOV R13, RZ ;  /* 0x000000ff000d7202 */ /* 0x000fe20000000f00 */
[----:B------:R-:W5:Y:S01]  /*b200*/  LDCU.64 UR8, c[0x4][0x30] ;  /* 0x01000600ff0877ac */ /* 0x000f620008000a00 */
[----:B0-----:R-:W-:Y:S01]  /*b210*/  MOV R4, UR4 ;  /* 0x0000000400047c02 */ /* 0x001fe20008000f00 */
[----:B------:R-:W-:Y:S01]  /*b220*/  IMAD.U32 R5, RZ, RZ, UR5 ;  /* 0x00000005ff057e24 */ /* 0x000fe2000f8e00ff */
[----:B----4-:R-:W-:-:S02]  /*b230*/  MOV R6, UR6 ;  /* 0x0000000600067c02 */ /* 0x010fc40008000f00 */
[----:B---3--:R-:W-:Y:S01]  /*b240*/  MOV R7, UR7 ;  /* 0x0000000700077c02 */ /* 0x008fe20008000f00 */
[----:B-----5:R-:W-:Y:S01]  /*b250*/  IMAD.U32 R10, RZ, RZ, UR8 ;  /* 0x00000008ff0a7e24 */ /* 0x020fe2000f8e00ff */
[----:B-1----:R-:W-:-:S07]  /*b260*/  MOV R11, UR9 ;  /* 0x00000009000b7c02 */ /* 0x002fce0008000f00 */
[----:B------:R-:W-:-:S07]  /*b270*/  LEPC R20, `(.L_x_2829) ;  /* 0x000000001014794e */ /* 0x000fce0000000000 */
[----:B--2---:R-:W-:Y:S05]  /*b280*/  CALL.ABS.NOINC R2 ;  /* 0x0000000002007343 */ /* 0x004fea0003c00000 */
.L_x_2829:
[----:B------:R-:W-:Y:S05]  /*b290*/  BRA `(.L_x_2805) ;  /* 0x0000000000a07947 */ /* 0x000fea0003800000 */
.L_x_2828:
[----:B---3--:R-:W-:Y:S01]  /*b2a0*/  HADD2.F32 R7, -RZ, R0.H0_H0 ;  /* 0x20000000ff077230 */ /* 0x008fe20000004100 */
[----:B------:R-:W-:Y:S01]  /*b2b0*/  BSSY.RECONVERGENT B0, `(.L_x_2830) ;  /* 0x000000c000007945 */ /* 0x000fe20003800200 */
[----:B------:R-:W-:-:S03]  /*b2c0*/  HFMA2 R0, -RZ, RZ, 0, 7.569789886474609375e-06 ;  /* 0x0000007fff007431 */ /* 0x000fc600000001ff */
        /* <DEDUP_REMOVED lines=10> */
.L_x_2831:
[----:B------:R-:W-:Y:S05]  /*b370*/  BSYNC.RECONVERGENT B0 ;  /* 0x0000000000007941 */ /* 0x000fea0003800200 */
.L_x_2830:
[----:B------:R-:W-:-:S05]  /*b380*/  LOP3.LUT R5, R0, 0x80, R5, 0xf8, !PT ;  /* 0x0000008000057812 */ /* 0x000fca00078ef805 */
[----:B------:R0:W-:Y:S01]  /*b390*/  STG.E.U8 desc[UR36][R2.64], R5 ;  /* 0x0000000502007986 */ /* 0x0001e2000c101124 */
[----:B------:R-:W-:Y:S05]  /*b3a0*/  BRA `(.L_x_2805) ;  /* 0x00000000005c7947 */ /* 0x000fea0003800000 */
.L_x_2827:
        /* <DEDUP_REMOVED lines=12> */
.L_x_2833:
[----:B------:R-:W-:Y:S01]  /*b470*/  IMAD.MOV.U32 R0, RZ, RZ, 0x7f ;  /* 0x0000007fff007424 */ /* 0x000fe200078e00ff */
[----:B------:R-:W-:-:S04]  /*b480*/  ISETP.GT.U32.AND P0, PT, R4, 0x7f800000, PT ;  /* 0x7f8000000400780c */ /* 0x000fc80003f04070 */
[----:B------:R-:W-:-:S09]  /*b490*/  SEL R0, R0, 0x7c, P0 ;  /* 0x0000007c00007807 */ /* 0x000fd20000000000 */
.L_x_2834:
[----:B------:R-:W-:Y:S05]  /*b4a0*/  BSYNC.RECONVERGENT B0 ;  /* 0x0000000000007941 */ /* 0x000fea0003800200 */
.L_x_2832:
[----:B------:R-:W-:-:S04]  /*b4b0*/  SHF.R.U32.HI R5, RZ, 0x18, R5 ;  /* 0x00000018ff057819 */ /* 0x000fc80000011605 */
[----:B------:R-:W-:-:S05]  /*b4c0*/  LOP3.LUT R5, R0, 0x80, R5, 0xf8, !PT ;  /* 0x0000008000057812 */ /* 0x000fca00078ef805 */
[----:B------:R0:W-:Y:S01]  /*b4d0*/  STG.E.U8 desc[UR36][R2.64], R5 ;  /* 0x0000000502007986 */ /* 0x0001e2000c101124 */
[----:B------:R-:W-:Y:S05]  /*b4e0*/  BRA `(.L_x_2805) ;  /* 0x00000000000c7947 */ /* 0x000fea0003800000 */
.L_x_2826:
[----:B------:R-:W-:-:S05]  /*b4f0*/  HADD2.F32 R0, -RZ, R0.H0_H0 ;  /* 0x20000000ff007230 */ /* 0x000fca0000004100 */
[----:B------:R-:W-:-:S05]  /*b500*/  F2FP.BF16.F32.PACK_AB R0, RZ, R0 ;  /* 0x00000000ff00723e */ /* 0x000fca00000010ff */
[----:B------:R0:W-:Y:S02]  /*b510*/  STG.E.U16 desc[UR36][R2.64], R0 ;  /* 0x0000000002007986 */ /* 0x0001e4000c101524 */
.L_x_2805:
[----:B------:R-:W-:-:S07]  /*b520*/  IADD3 R17, PT, PT, R17, 0x80, RZ ;  /* 0x0000008011117810 */ /* 0x000fce0007ffe0ff */
.L_x_2719:
[----:B------:R-:W-:Y:S05]  /*b530*/  BSYNC.RECONVERGENT B6 ;  /* 0x0000000000067941 */ /* 0x000fea0003800200 */
.L_x_2718:
[----:B------:R-:W5:Y:S01]  /*b540*/  LDCU UR4, c[0x0][0x380] ;  /* 0x00007000ff0477ac */ /* 0x000f620008000800 */
[----:B------:R-:W-:Y:S01]  /*b550*/  BSSY.RECONVERGENT B6, `(.L_x_2835) ;  /* 0x00005a6000067945 */ /* 0x000fe20003800200 */
[----:B-----5:R-:W-:-:S13]  /*b560*/  ISETP.GE.AND P0, PT, R17, UR4, PT ;  /* 0x0000000411007c0c */ /* 0x020fda000bf06270 */
[----:B------:R-:W-:Y:S05]  /*b570*/  @P0 BRA `(.L_x_2836) ;  /* 0x00000058008c0947 */ /* 0x000fea0003800000 */
[----:B------:R-:W5:Y:S01]  /*b580*/  LDCU UR4, c[0x0][0x388] ;  /* 0x00007100ff0477ac */ /* 0x000f620008000800 */
[----:B0---4-:R-:W-:Y:S01]  /*b590*/  MOV R0, RZ ;  /* 0x000000ff00007202 */ /* 0x011fe20000000f00 */
[----:B------:R-:W-:Y:S01]  /*b5a0*/  IMAD.MOV.U32 R16, RZ, RZ, RZ ;  /* 0x000000ffff107224 */ /* 0x000fe200078e00ff */
[----:B-----5:R-:W-:-:S09]  /*b5b0*/  UISETP.NE.AND UP0, UPT, UR4, URZ, UPT ;  /* 0x000000ff0400728c */ /* 0x020fd2000bf05270 */
[----:B------:R-:W-:Y:S05]  /*b5c0*/  BRA.U !UP0, `(.L_x_2837) ;  /* 0x0000001108a87547 */ /* 0x000fea000b800000 */
[----:B------:R-:W1:Y:S01]  /*b5d0*/  LDCU.64 UR4, c[0x0][0x390] ;  /* 0x00007200ff0477ac */ /* 0x000e620008000a00 */
[----:B------:R-:W-:Y:S01]  /*b5e0*/  HFMA2 R16, -RZ, RZ, 0, 0 ;  /* 0x00000000ff107431 */ /* 0x000fe200000001ff */
[----:B------:R-:W0:Y:S01]  /*b5f0*/  LDCU UR6, c[0x0][0x38c] ;  /* 0x00007180ff0677ac */ /* 0x000e220008000800 */
[----:B------:R-:W4:Y:S01]  /*b600*/  LDCU.64 UR8, c[0x0][0x4b8] ;  /* 0x00009700ff0877ac */ /* 0x000f220008000a00 */
[----:B------:R-:W-:Y:S02]  /*b610*/  UISETP.NE.AND UP0, UPT, UR40, URZ, UPT ;  /* 0x000000ff2800728c */ /* 0x000fe4000bf05270 */
[----:B-12---:R-:W-:-:S05]  /*b620*/  IMAD.HI.U32 R2, R17, UR4, R16 ;  /* 0x0000000411027c27 */ /* 0x006fca000f8e0010 */
[----:B------:R-:W-:-:S04]  /*b630*/  SHF.R.U32.HI R3, RZ, UR5, R2 ;  /* 0x00000005ff037c19 */ /* 0x000fc80008011602 */
[----:B------:R-:W-:-:S05]  /*b640*/  IADD3 R0, PT, PT, -R3, RZ, RZ ;  /* 0x000000ff03007210 */ /* 0x000fca0007ffe1ff */
[----:B0-----:R-:W-:-:S04]  /*b650*/  IMAD R0, R0, UR6, R17 ;  /* 0x0000000600007c24 */ /* 0x001fc8000f8e0211 */
        /* <DEDUP_REMOVED lines=284> */
[----:B------:R-:W-:-:S04]  /*c820*/  SHF.R.U32.HI R2, RZ, UR5, R2 ;  /* 0x00000005ff027c19 */ /* 0x000fc80008011602 */
[----:B------:R-:W-:-:S05]  /*c830*/  IADD3 R3, PT, PT, -R2, RZ, RZ ;  /* 0x000000ff02037210 */ /* 0x000fca0007ffe1ff */
[----:B-1----:R-:W-:-:S04]  /*c840*/  IMAD R5, R3, UR6, R5 ;  /* 0x0000000603057c24 */ /* 0x002fc8000f8e0205 */
[C---:B--2---:R-:W-:Y:S02]  /*c850*/  IMAD R16, R5.reuse, UR8, R16 ;  /* 0x0000000805107c24 */ /* 0x044fe4000f8e0210 */
[----:B------:R-:W-:-:S07]  /*c860*/  IMAD R0, R5, UR9, R0 ;  /* 0x0000000905007c24 */ /* 0x000fce000f8e0200 */
.L_x_2837:
[----:B------:R-:W1:Y:S01]  /*c870*/  LDCU.64 UR6, c[0x0][0x588] ;  /* 0x0000b100ff0677ac */ /* 0x000e620008000a00 */
[----:B------:R-:W-:-:S04]  /*c880*/  UPRMT UR4, UR41, 0x9910, URZ ;  /* 0x0000991029047896 */ /* 0x000fc800080000ff */
[----:B------:R-:W-:Y:S01]  /*c890*/  UISETP.GT.AND UP0, UPT, UR4, 0x9, UPT ;  /* 0x000000090400788c */ /* 0x000fe2000bf04270 */
[----:B-12---:R-:W-:-:S05]  /*c8a0*/  IADD3 R2, P0, PT, R0, UR6, RZ ;  /* 0x0000000600027c10 */ /* 0x006fca000ff1e0ff */
        /* <DEDUP_REMOVED lines=15> */
.L_x_2841:
[----:B------:R0:W2:Y:S02]  /*c9a0*/  LDG.E.U8 R2, desc[UR36][R2.64] ;  /* 0x0000002402027981 */ /* 0x0000a4000c1e1100 */
[----:B0-----:R-:W-:Y:S02]  /*c9b0*/  PRMT R3, R3, 0x5410, RZ ;  /* 0x0000541003037816 */ /* 0x001fe400000000ff */
[----:B--2---:R-:W-:-:S04]  /*c9c0*/  I2FP.F32.U32 R10, R2 ;  /* 0x00000002000a7245 */ /* 0x004fc80000201000 */
[----:B------:R-:W-:Y:S01]  /*c9d0*/  F2FP.F16.F32.PACK_AB R10, RZ, R10 ;  /* 0x0000000aff0a723e */ /* 0x000fe200000000ff */
[----:B------:R-:W-:Y:S06]  /*c9e0*/  BRA `(.L_x_2843) ;  /* 0x0000001000207947 */ /* 0x000fec0003800000 */
.L_x_2840:
        /* <DEDUP_REMOVED lines=11> */
.L_x_2845:
[----:B------:R0:W2:Y:S02]  /*caa0*/  LDG.E R2, desc[UR36][R2.64] ;  /* 0x0000002402027981 */ /* 0x0000a4000c1e1900 */
[----:B0-----:R-:W-:Y:S02]  /*cab0*/  PRMT R3, R3, 0x5410, RZ ;  /* 0x0000541003037816 */ /* 0x001fe400000000ff */
[----:B--2---:R-:W-:-:S04]  /*cac0*/  I2FP.F32.S32 R10, R2 ;  /* 0x00000002000a7245 */ /* 0x004fc80000201400 */
[----:B------:R-:W-:Y:S01]  /*cad0*/  F2FP.F16.F32.PACK_AB R10, RZ, R10 ;  /* 0x0000000aff0a723e */ /* 0x000fe200000000ff */
[----:B------:R-:W-:Y:S06]  /*cae0*/  BRA `(.L_x_2843) ;  /* 0x0000000c00e07947 */ /* 0x000fec0003800000 */
.L_x_2844:
[----:B------:R0:W2:Y:S02]  /*caf0*/  LDG.E.U16 R2, desc[UR36][R2.64] ;  /* 0x0000002402027981 */ /* 0x0000a4000c1e1500 */
[----:B0-----:R-:W-:Y:S01]  /*cb00*/  PRMT R3, R3, 0x5410, RZ ;  /* 0x0000541003037816 */ /* 0x001fe200000000ff */
[----:B--2---:R-:W0:Y:S02]  /*cb10*/  I2F.S16 R10, R2 ;  /* 0x00000002000a7306 */ /* 0x004e240000101400 */
[----:B0-----:R-:W-:Y:S01]  /*cb20*/  F2FP.F16.F32.PACK_AB R10, RZ, R10 ;  /* 0x0000000aff0a723e */ /* 0x001fe200000000ff */
[----:B------:R-:W-:Y:S06]  /*cb30*/  BRA `(.L_x_2843) ;  /* 0x0000000c00cc7947 */ /* 0x000fec0003800000 */
.L_x_2839:
        /* <DEDUP_REMOVED lines=10> */
.L_x_2847:
[----:B------:R0:W2:Y:S02]  /*cbe0*/  LDG.E.U16 R10, desc[UR36][R2.64] ;  /* 0x00000024020a7981 */ /* 0x0000a4000c1e1500 */
[----:B0-----:R-:W-:Y:S01]  /*cbf0*/  PRMT R3, R3, 0x5410, RZ ;  /* 0x0000541003037816 */ /* 0x001fe200000000ff */
[----:B--2---:R-:W-:-:S05]  /*cc00*/  HADD2.F32 R10, -RZ, R10.H0_H0 ;  /* 0x2000000aff0a7230 */ /* 0x004fca0000004100 */
[----:B------:R-:W-:Y:S01]  /*cc10*/  F2FP.F16.F32.PACK_AB R10, RZ, R10 ;  /* 0x0000000aff0a723e */ /* 0x000fe200000000ff */
[----:B------:R-:W-:Y:S06]  /*cc20*/  BRA `(.L_x_2843) ;  /* 0x0000000c00907947 */ /* 0x000fec0003800000 */
.L_x_2846:
        /* <DEDUP_REMOVED lines=10> */
.L_x_2849:
[----:B------:R-:W2:Y:S02]  /*ccd0*/  LDG.E R2, desc[UR36][R2.64] ;  /* 0x0000002402027981 */ /* 0x000ea4000c1e1900 */
[----:B--2---:R-:W-:Y:S02]  /*cce0*/  PRMT R10, R2, 0x7610, R10 ;  /* 0x00007610020a7816 */ /* 0x004fe4000000000a */
[----:B------:R-:W-:Y:S01]  /*ccf0*/  PRMT R3, R3, 0x7610, R2 ;  /* 0x0000761003037816 */ /* 0x000fe20000000002 */
[----:B------:R-:W-:Y:S06]  /*cd00*/  BRA `(.L_x_2843) ;  /* 0x0000000c00587947 */ /* 0x000fec0003800000 */
.L_x_2848:
        /* <DEDUP_REMOVED lines=13> */
.L_x_2838:
        /* <DEDUP_REMOVED lines=14> */
.L_x_2852:
        /* <DEDUP_REMOVED lines=24> */
.L_x_2851:
        /* <DEDUP_REMOVED lines=8> */
[----:B0-----:R-:W-:Y:S02]  /*d0c0*/  PRMT R3, R3, 0x5410, RZ ;  /* 0x0000541003037816 */ /* 0x001fe400000000ff */
[----:B--2---:R-:W-:-:S04]  /*d0d0*/  SHF.L.U32 R0, R0, 0x18, RZ ;  /* 0x0000001800007819 */ /* 0x004fc800000006ff */
[C---:B------:R-:W-:Y:S02]  /*d0e0*/  LOP3.LUT R4, R0.reuse, 0x7f000000, RZ, 0xc0, !PT ;  /* 0x7f00000000047812 */ /* 0x040fe400078ec0ff */
[----:B------:R-:W-:Y:S02]  /*d0f0*/  LOP3.LUT P0, RZ, R0, 0x7f000000, RZ, 0xc0, !PT ;  /* 0x7f00000000ff7812 */ /* 0x000fe4000780c0ff */
[----:B------:R-:W0:Y:S02]  /*d100*/  FLO.U32 R5, R4 ;  /* 0x0000000400057300 */ /* 0x000e2400000e0000 */
[----:B0-----:R-:W-:-:S05]  /*d110*/  IMAD.MOV R5, RZ, RZ, -R5 ;  /* 0x000000ffff057224 */ /* 0x001fca00078e0a05 */
[----:B------:R-:W-:-:S04]  /*d120*/  VIADDMNMX.U32 R5, R5, R6, 0x4, !PT ;  /* 0x0000000405057446 */ /* 0x000fc80007800006 */
[----:B------:R-:W-:-:S04]  /*d130*/  IADD3 R5, PT, PT, R5, -0x4, RZ ;  /* 0xfffffffc05057810 */ /* 0x000fc80007ffe0ff */
[C---:B------:R-:W-:Y:S02]  /*d140*/  SHF.L.U32 R6, R4.reuse, R5, RZ ;  /* 0x0000000504067219 */ /* 0x040fe400000006ff */
[----:B---3--:R-:W-:Y:S01]  /*d150*/  SHF.L.U32 R7, R5, 0x17, RZ ;  /* 0x0000001705077819 */ /* 0x008fe200000006ff */
[----:B------:R-:W-:-:S03]  /*d160*/  VIADD R5, R4, 0x1000000 ;  /* 0x0100000004057836 */ /* 0x000fc60000000000 */
        /* <DEDUP_REMOVED lines=8> */
.L_x_2854:
[----:B------:R0:W2:Y:S02]  /*d1f0*/  LDG.E.U8 R2, desc[UR36][R2.64] ;  /* 0x0000002402027981 */ /* 0x0000a4000c1e1100 */
[----:B0-----:R-:W-:Y:S02]  /*d200*/  PRMT R3, R3, 0x5410, RZ ;  /* 0x0000541003037816 */ /* 0x001fe400000000ff */
        /* <DEDUP_REMOVED lines=12> */
.L_x_2853:
[----:B------:R0:W2:Y:S02]  /*d2d0*/  LDG.E.U16 R10, desc[UR36][R2.64] ;  /* 0x00000024020a7981 */ /* 0x0000a4000c1e1500 */
[----:B0-----:R-:W-:Y:S02]  /*d2e0*/  PRMT R3, R3, 0x5410, RZ ;  /* 0x0000541003037816 */ /* 0x001fe400000000ff */
[----:B--2---:R-:W-:-:S04]  /*d2f0*/  SHF.L.U32 R10, R10, 0x10, RZ ;  /* 0x000000100a0a7819 */ /* 0x004fc800000006ff */
[----:B------:R-:W-:Y:S01]  /*d300*/  F2FP.F16.F32.PACK_AB R10, RZ, R10 ;  /* 0x0000000aff0a723e */ /* 0x000fe200000000ff */
[----:B------:R-:W-:Y:S06]  /*d310*/  BRA `(.L_x_2843) ;  /* 0x0000000400d47947 */ /* 0x000fec0003800000 */
.L_x_2850:
        /* <DEDUP_REMOVED lines=13> */
.L_x_2857:
        /* <DEDUP_REMOVED lines=21> */
.L_x_2861:
[----:B------:R-:W-:Y:S05]  /*d540*/  BSYNC.RECONVERGENT B1 ;  /* 0x0000000000017941 */ /* 0x000fea0003800200 */
.L_x_2860:
[----:B------:R-:W-:Y:S01]  /*d550*/  IMAD.SHL.U32 R0, R0, 0x100000, RZ ;  /* 0x0010000000007824 */ /* 0x000fe200078e00ff */
[----:B------:R-:W-:-:S04]  /*d560*/  LEA R2, R2, 0x3b800000, 0x17 ;  /* 0x3b80000002027811 */ /* 0x000fc800078eb8ff */
[----:B------:R-:W-:-:S07]  /*d570*/  LOP3.LUT R10, R2, R0, R7, 0xfe, !PT ;  /* 0x00000000020a7212 */ /* 0x000fce00078efe07 */
.L_x_2859:
[----:B------:R-:W-:Y:S05]  /*d580*/  BSYNC.RECONVERGENT B0 ;  /* 0x0000000000007941 */ /* 0x000fea0003800200 */
.L_x_2858:
[----:B------:R-:W-:Y:S02]  /*d590*/  F2FP.F16.F32.PACK_AB R10, RZ, R10 ;  /* 0x0000000aff0a723e */ /* 0x000fe400000000ff */
[----:B------:R-:W-:Y:S01]  /*d5a0*/  PRMT R3, R3, 0x5410, RZ ;  /* 0x0000541003037816 */ /* 0x000fe200000000ff */
[----:B------:R-:W-:Y:S06]  /*d5b0*/  BRA `(.L_x_2843) ;  /* 0x00000004002c7947 */ /* 0x000fec0003800000 */
.L_x_2856:
[----:B------:R-:W2:Y:S01]  /*d5c0*/  LDG.E.U8 R3, desc[UR36][R2.64] ;  /* 0x0000002402037981 */ /* 0x000ea2000c1e1100 */
[----:B------:R-:W-:Y:S01]  /*d5d0*/  BSSY.RECONVERGENT B0, `(.L_x_2862) ;  /* 0x0000018000007945 */ /* 0x000fe20003800200 */
[----:B------:R-:W-:Y:S02]  /*d5e0*/  MOV R10, RZ ;  /* 0x000000ff000a7202 */ /* 0x000fe40000000f00 */
        /* <DEDUP_REMOVED lines=9> */
[----:B---3--:R-:W-:Y:S01]  /*d680*/  IMAD.U32 R7, R0, -0x80000000, RZ ;  /* 0x8000000000077824 */ /* 0x008fe200078e00ff */
        /* <DEDUP_REMOVED lines=8> */
.L_x_2865:
[----:B------:R-:W-:Y:S05]  /*d710*/  BSYNC.RECONVERGENT B1 ;  /* 0x0000000000017941 */ /* 0x000fea0003800200 */
.L_x_2864:
[----:B------:R-:W-:Y:S02]  /*d720*/  SHF.L.U32 R0, R0, 0x15, RZ ;  /* 0x0000001500007819 */ /* 0x000fe400000006ff */
[----:B------:R-:W-:-:S04]  /*d730*/  LEA R2, R2, 0x37800000, 0x17 ;  /* 0x3780000002027811 */ /* 0x000fc800078eb8ff */
[----:B------:R-:W-:-:S07]  /*d740*/  LOP3.LUT R10, R2, R0, R7, 0xfe, !PT ;  /* 0x00000000020a7212 */ /* 0x000fce00078efe07 */
.L_x_2863:
[----:B------:R-:W-:Y:S05]  /*d750*/  BSYNC.RECONVERGENT B0 ;  /* 0x0000000000007941 */ /* 0x000fea0003800200 */
.L_x_2862:
[----:B------:R-:W-:Y:S02]  /*d760*/  F2FP.F16.F32.PACK_AB R10, RZ, R10 ;  /* 0x0000000aff0a723e */ /* 0x000fe400000000ff */
[----:B------:R-:W-:Y:S01]  /*d770*/  PRMT R3, R3, 0x5410, RZ ;  /* 0x0000541003037816 */ /* 0x000fe200000000ff */
[----:B------:R-:W-:Y:S06]  /*d780*/  BRA `(.L_x_2843) ;  /* 0x0000000000b87947 */ /* 0x000fec0003800000 */
.L_x_2855:
        /* <DEDUP_REMOVED lines=12> */
[----:B------:R-:W-:Y:S02]  /*d850*/  @!P0 MOV R10, 0x7f800001 ;  /* 0x7f800001000a8802 */ /* 0x000fe40000000f00 */
[----:B------:R-:W-:-:S07]  /*d860*/  @P0 SHF.L.U32 R10, R2, 0x17, RZ ;  /* 0x00000017020a0819 */ /* 0x000fce00000006ff */
.L_x_2869:
[----:B------:R-:W-:Y:S05]  /*d870*/  BSYNC.RECONVERGENT B0 ;  /* 0x0000000000007941 */ /* 0x000fea0003800200 */
.L_x_2868:
[----:B------:R-:W-:Y:S02]  /*d880*/  PRMT R3, R3, 0x5410, RZ ;  /* 0x0000541003037816 */ /* 0x000fe400000000ff */
[----:B------:R-:W-:Y:S01]  /*d890*/  F2FP.F16.F32.PACK_AB R10, RZ, R10 ;  /* 0x0000000aff0a723e */ /* 0x000fe200000000ff */
[----:B------:R-:W-:Y:S06]  /*d8a0*/  BRA `(.L_x_2843) ;  /* 0x0000000000707947 */ /* 0x000fec0003800000 */
.L_x_2842:
[----:B------:R-:W-:Y:S01]  /*d8b0*/  MOV R0, 0x0 ;  /* 0x0000000000007802 */ /* 0x000fe20000000f00 */
[----:B------:R-:W0:Y:S01]  /*d8c0*/  LDCU.64 UR4, c[0x4][0x158] ;  /* 0x01002b00ff0477ac */ /* 0x000e220008000a00 */
[----:B------:R-:W-:Y:S02]  /*d8d0*/  HFMA2 R12, -RZ, RZ, 0, 5.9604644775390625e-08 ;  /* 0x00000001ff0c7431 */ /* 0x000fe400000001ff */
[----:B------:R-:W-:Y:S01]  /*d8e0*/  IMAD.MOV.U32 R8, RZ, RZ, 0x4e ;  /* 0x0000004eff087424 */ /* 0x000fe200078e00ff */
[----:B------:R1:W2:Y:S01]  /*d8f0*/  LDC.64 R2, c[0x4][R0] ;  /* 0x0100000000027b82 */ /* 0x0002a20000000a00 */
[----:B------:R-:W4:Y:S01]  /*d900*/  LDCU.64 UR6, c[0x4][0x160] ;  /* 0x01002c00ff0677ac */ /* 0x000f220008000a00 */
[----:B------:R-:W-:Y:S01]  /*d910*/  MOV R13, RZ ;  /* 0x000000ff000d7202 */ /* 0x000fe20000000f00 */
[----:B------:R-:W5:Y:S01]  /*d920*/  LDCU.64 UR8, c[0x4][0x28] ;  /* 0x01000500ff0877ac */ /* 0x000f620008000a00 */
[----:B0-----:R-:W-:Y:S01]  /*d930*/  IMAD.U32 R4, RZ, RZ, UR4 ;  /* 0x00000004ff047e24 */ /* 0x001fe2000f8e00ff */
[----:B------:R-:W-:-:S02]  /*d940*/  MOV R5, UR5 ;  /* 0x0000000500057c02 */ /* 0x000fc40008000f00 */
[----:B----4-:R-:W-:Y:S01]  /*d950*/  MOV R6, UR6 ;  /* 0x0000000600067c02 */ /* 0x010fe20008000f00 */
[----:B---3--:R-:W-:Y:S01]  /*d960*/  IMAD.U32 R7, RZ, RZ, UR7 ;  /* 0x00000007ff077e24 */ /* 0x008fe2000f8e00ff */
[----:B-----5:R-:W-:Y:S02]  /*d970*/  MOV R10, UR8 ;  /* 0x00000008000a7c02 */ /* 0x020fe40008000f00 */
[----:B-1----:R-:W-:-:S07]  /*d980*/  MOV R11, UR9 ;  /* 0x00000009000b7c02 */ /* 0x002fce0008000f00 */
[----:B------:R-:W-:-:S07]  /*d990*/  LEPC R20, `(.L_x_2870) ;  /* 0x000000001014794e */ /* 0x000fce0000000000 */
[----:B--2---:R-:W-:Y:S05]  /*d9a0*/  CALL.ABS.NOINC R2 ;  /* 0x0000000002007343 */ /* 0x004fea0003c00000 */
.L_x_2870:
[----:B------:R-:W-:Y:S02]  /*d9b0*/  PRMT R10, RZ, 0x7610, R10 ;  /* 0x00007610ff0a7816 */ /* 0x000fe4000000000a */
[----:B------:R-:W-:Y:S01]  /*d9c0*/  PRMT R3, R3, 0x5410, RZ ;  /* 0x0000541003037816 */ /* 0x000fe200000000ff */
[----:B------:R-:W-:Y:S06]  /*d9d0*/  BRA `(.L_x_2843) ;  /* 0x0000000000247947 */ /* 0x000fec0003800000 */
.L_x_2867:
[----:B------:R-:W2:Y:S02]  /*d9e0*/  LDG.E.64 R2, desc[UR36][R2.64] ;  /* 0x0000002402027981 */ /* 0x000ea4000c1e1b00 */
[----:B--2---:R0:W1:Y:S02]  /*d9f0*/  I2F.U64 R10, R2 ;  /* 0x00000002000a7312 */ /* 0x0040640000301000 */
[----:B0-----:R-:W-:Y:S02]  /*da00*/  PRMT R3, R3, 0x5410, RZ ;  /* 0x0000541003037816 */ /* 0x001fe400000000ff */
[----:B-1----:R-:W-:Y:S01]  /*da10*/  F2FP.F16.F32.PACK_AB R10, RZ, R10 ;  /* 0x0000000aff0a723e */ /* 0x002fe200000000ff */
[----:B------:R-:W-:Y:S06]  /*da20*/  BRA `(.L_x_2843) ;  /* 0x0000000000107947 */ /* 0x000fec0003800000 */
.L_x_2866:
[----:B------:R0:W2:Y:S02]  /*da30*/  LDG.E R2, desc[UR36][R2.64] ;  /* 0x0000002402027981 */ /* 0x0000a4000c1e1900 */
[----:B0-----:R-:W-:Y:S02]  /*da40*/  PRMT R3, R3, 0x5410, RZ ;  /* 0x0000541003037816 */ /* 0x001fe400000000ff */
[----:B--2---:R-:W-:-:S04]  /*da50*/  I2FP.F32.U32 R10, R2 ;  /* 0x00000002000a7245 */ /* 0x004fc80000201000 */
[----:B------:R-:W-:-:S07]  /*da60*/  F2FP.F16.F32.PACK_AB R10, RZ, R10 ;  /* 0x0000000aff0a723e */ /* 0x000fce00000000ff */
.L_x_2843:
        /* <DEDUP_REMOVED lines=10> */
[----:B------:R-:W-:Y:S01]  /*db10*/  @!P0 IMAD.MOV.U32 R13, RZ, RZ, -0x800000 ;  /* 0xff800000ff0d8424 */ /* 0x000fe200078e00ff */
        /* <DEDUP_REMOVED lines=11> */
[----:B------:R-:W-:Y:S01]  /*dbd0*/  @!P0 MOV R0, 0x3fc90fdb ;  /* 0x3fc90fdb00008802 */ /* 0x000fe20000000f00 */
[----:B------:R-:W-:Y:S06]  /*dbe0*/  BRA `(.L_x_2873) ;  /* 0x0000002400087947 */ /* 0x000fec0003800000 */
.L_x_2872:
        /* <DEDUP_REMOVED lines=69> */
.L_x_2882:
[----:B------:R-:W-:-:S04]  /*e040*/  FADD.FTZ R4, -R0, R7 ;  /* 0x0000000700047221 */ /* 0x000fc80000010100 */
[----:B------:R-:W-:-:S07]  /*e050*/  FMUL.FTZ R4, R4, 0.5 ;  /* 0x3f00000004047820 */ /* 0x000fce0000410000 */
.L_x_2883:
[----:B------:R-:W-:Y:S05]  /*e060*/  BSYNC.RECONVERGENT B1 ;  /* 0x0000000000017941 */ /* 0x000fea0003800200 */
.L_x_2881:
        /* <DEDUP_REMOVED lines=11> */
.L_x_2885:
[----:B------:R-:W-:-:S04]  /*e120*/  FADD.FTZ R13, R2, -R13 ;  /* 0x8000000d020d7221 */ /* 0x000fc80000010000 */
[----:B------:R-:W-:-:S07]  /*e130*/  FMUL.FTZ R13, R13, 0.5 ;  /* 0x3f0000000d0d7820 */ /* 0x000fce0000410000 */
.L_x_2886:
[----:B------:R-:W-:Y:S05]  /*e140*/  BSYNC.RECONVERGENT B1 ;  /* 0x0000000000017941 */ /* 0x000fea0003800200 */
.L_x_2884:
[----:B------:R-:W-:Y:S01]  /*e150*/  FADD.FTZ R4, R13, R4 ;  /* 0x000000040d047221 */ /* 0x000fe20000010000 */
[----:B------:R-:W-:Y:S01]  /*e160*/  FADD.FTZ R13, R11, 1 ;  /* 0x3f8000000b0d7421 */ /* 0x000fe20000010000 */
[----:B------:R-:W-:Y:S02]  /*e170*/  HFMA2 R15, -RZ, RZ, 1.625, 0 ;  /* 0x3e800000ff0f7431 */ /* 0x000fe400000001ff */
[----:B------:R-:W-:Y:S02]  /*e180*/  IMAD.MOV.U32 R21, RZ, RZ, 0x3d39bf78 ;  /* 0x3d39bf78ff157424 */ /* 0x000fe400078e00ff */
[----:B------:R-:W-:-:S06]  /*e190*/  FMUL.FTZ R13, R4, R13 ;  /* 0x0000000d040d7220 */ /* 0x000fcc0000410000 */
        /* <DEDUP_REMOVED lines=30> */
.L_x_2880:
[----:B------:R-:W-:-:S13]  /*e380*/  FSETP.GEU.FTZ.AND P0, PT, R12, 1, PT ;  /* 0x3f8000000c00780b */ /* 0x000fda0003f1e000 */
[----:B------:R-:W-:Y:S05]  /*e390*/  @!P0 BRA `(.L_x_2887) ;  /* 0x0000000000848947 */ /* 0x000fea0003800000 */
[----:B------:R-:W-:Y:S01]  /*e3a0*/  FMUL.FTZ R4, R0, R5 ;  /* 0x0000000500047220 */ /* 0x000fe20000410000 */
[----:B------:R-:W-:Y:S01]  /*e3b0*/  IMAD.MOV.U32 R14, RZ, RZ, 0x3e800000 ;  /* 0x3e800000ff0e7424 */ /* 0x000fe200078e00ff */
[----:B------:R-:W-:-:S04]  /*e3c0*/  MOV R19, 0x3d39bf78 ;  /* 0x3d39bf7800137802 */ /* 0x000fc80000000f00 */
[----:B------:R-:W0:Y:S02]  /*e3d0*/  MUFU.SQRT R4, R4 ;  /* 0x0000000400047308 */ /* 0x000e240000002000 */
[----:B0-----:R-:W-:-:S04]  /*e3e0*/  FADD.FTZ R15, R5, R4 ;  /* 0x00000004050f7221 */ /* 0x001fc80000010000 */
[C---:B------:R-:W-:Y:S01]  /*e3f0*/  FADD.FTZ.RZ R6, R15.reuse, 1 ;  /* 0x3f8000000f067421 */ /* 0x040fe2000001c000 */
[----:B------:R-:W-:-:S04]  /*e400*/  ISETP.GE.U32.AND P0, PT, R15, 0x7f800000, PT ;  /* 0x7f8000000f00780c */ /* 0x000fc80003f06070 */
[----:B------:R-:W-:-:S04]  /*e410*/  IADD3 R6, PT, PT, R6, -0x3f400000, RZ ;  /* 0xc0c0000006067810 */ /* 0x000fc80007ffe0ff */
        /* <DEDUP_REMOVED lines=19> */
[C---:B------:R-:W-:Y:S01]  /*e550*/  ISETP.GT.AND P0, PT, R15.reuse, -0x40800000, PT ;  /* 0xbf8000000f00780c */ /* 0x040fe20003f04270 */
[----:B------:R-:W-:Y:S01]  /*e560*/  IMAD.MOV.U32 R4, RZ, RZ, 0x7f800000 ;  /* 0x7f800000ff047424 */ /* 0x000fe200078e00ff */
[----:B------:R-:W-:-:S11]  /*e570*/  FSETP.NEU.FTZ.AND P1, PT, R15, RZ, PT ;  /* 0x000000ff0f00720b */ /* 0x000fd60003f3d000 */
[----:B------:R-:W-:-:S05]  /*e580*/  @P0 FFMA.FTZ R13, R15, R4, +INF ;  /* 0x7f8000000f0d0423 */ /* 0x000fca0000010004 */
[----:B------:R-:W-:Y:S01]  /*e590*/  FSEL R13, R13, -RZ, P1 ;  /* 0x800000ff0d0d7208 */ /* 0x000fe20000800000 */
[----:B------:R-:W-:Y:S06]  /*e5a0*/  BRA `(.L_x_2878) ;  /* 0x00000000001c7947 */ /* 0x000fec0003800000 */
.L_x_2887:
[----:B------:R-:W-:-:S04]  /*e5b0*/  FADD.FTZ R13, -R12, 1 ;  /* 0x3f8000000c0d7421 */ /* 0x000fc80000010100 */
[----:B------:R-:W-:-:S06]  /*e5c0*/  FMUL.FTZ R4, R0, R13 ;  /* 0x0000000d00047220 */ /* 0x000fcc0000410000 */
[----:B------:R-:W0:Y:S08]  /*e5d0*/  MUFU.SQRT R4, R4 ;  /* 0x0000000400047308 */ /* 0x000e300000002000 */
[----:B0-----:R-:W0:Y:S02]  /*e5e0*/  MUFU.RCP R6, R4 ;  /* 0x0000000400067308 */ /* 0x001e240000001000 */
[----:B0-----:R-:W-:Y:S01]  /*e5f0*/  FMUL.FTZ R13, |R9|, R6 ;  /* 0x00000006090d7220 */ /* 0x001fe20000410200 */
[----:B------:R-:W-:Y:S06]  /*e600*/  BRA `(.L_x_2878) ;  /* 0x0000000000047947 */ /* 0x000fec0003800000 */
.L_x_2879:
[----:B------:R0:W1:Y:S02]  /*e610*/  MUFU.SQRT R13, R3 ;  /* 0x00000003000d7308 */ /* 0x0000640000002000 */
.L_x_2878:
[----:B------:R-:W-:Y:S05]  /*e620*/  BSYNC.RECONVERGENT B0 ;  /* 0x0000000000007941 */ /* 0x000fea0003800200 */
.L_x_2877:
        /* <DEDUP_REMOVED lines=40> */
.L_x_2892:
        /* <DEDUP_REMOVED lines=28> */
.L_x_2891:
        /* <DEDUP_REMOVED lines=23> */
.L_x_2898:
[----:B------:R-:W-:-:S04]  /*ebe0*/  FADD.FTZ R2, -R5, R2 ;  /* 0x0000000205027221 */ /* 0x000fc80000010100 */
[----:B0-----:R-:W-:-:S07]  /*ebf0*/  FMUL.FTZ R3, R2, 0.5 ;  /* 0x3f00000002037820 */ /* 0x001fce0000410000 */
.L_x_2899:
[----:B------:R-:W-:Y:S05]  /*ec00*/  BSYNC.RECONVERGENT B4 ;  /* 0x0000000000047941 */ /* 0x000fea0003800200 */
.L_x_2897:
[----:B------:R-:W-:Y:S01]  /*ec10*/  FADD.FTZ R0, R3, R0 ;  /* 0x0000000003007221 */ /* 0x000fe20000010000 */
[----:B------:R-:W-:-:S04]  /*ec20*/  FADD.FTZ R11, R12, R11 ;  /* 0x0000000b0c0b7221 */ /* 0x000fc80000010000 */
[----:B------:R-:W-:-:S06]  /*ec30*/  FMUL.FTZ R11, R0, R11 ;  /* 0x0000000b000b7220 */ /* 0x000fcc0000410000 */
[----:B------:R-:W0:Y:S01]  /*ec40*/  MUFU.SQRT R11, R11 ;  /* 0x0000000b000b7308 */ /* 0x000e220000002000 */
[----:B------:R-:W-:Y:S05]  /*ec50*/  BRA `(.L_x_2900) ;  /* 0x0000000000487947 */ /* 0x000fea0003800000 */
.L_x_2896:
        /* <DEDUP_REMOVED lines=12> */
.L_x_2895:
[----:B------:R-:W-:Y:S01]  /*ed20*/  FADD.FTZ R0, R11, 1 ;  /* 0x3f8000000b007421 */ /* 0x000fe20000010000 */
[----:B0-----:R-:W-:Y:S01]  /*ed30*/  MUFU.SQRT R3, R3 ;  /* 0x0000000300037308 */ /* 0x001fe20000002000 */
[----:B------:R-:W-:Y:S02]  /*ed40*/  HFMA2 R12, -RZ, RZ, 1.875, 0 ;  /* 0x3f800000ff0c7431 */ /* 0x000fe400000001ff */
[----:B------:R-:W-:-:S06]  /*ed50*/  FMUL.FTZ R0, R0, 0.5 ;  /* 0x3f00000000007820 */ /* 0x000fcc0000410000 */
[----:B------:R-:W0:Y:S02]  /*ed60*/  MUFU.SQRT R0, R0 ;  /* 0x0000000000007308 */ /* 0x000e240000002000 */
[----:B0-----:R-:W-:-:S07]  /*ed70*/  FMUL.FTZ R11, R3, R0 ;  /* 0x00000000030b7220 */ /* 0x001fce0000410000 */
.L_x_2900:
[----:B------:R-:W-:Y:S05]  /*ed80*/  BSYNC.RECONVERGENT B1 ;  /* 0x0000000000017941 */ /* 0x000fea0003800200 */
.L_x_2894:
[----:B------:R-:W-:Y:S05]  /*ed90*/  BRA `(.L_x_2901) ;  /* 0x0000000000087947 */ /* 0x000fea0003800000 */
.L_x_2890:
[----:B------:R-:W-:Y:S01]  /*eda0*/  FMUL.FTZ R11, R11, 16777216 ;  /* 0x4b8000000b0b7820 */ /* 0x000fe20000410000 */
[----:B------:R-:W-:-:S07]  /*edb0*/  FMUL.FTZ R12, R12, 16777216 ;  /* 0x4b8000000c0c7820 */ /* 0x000fce0000410000 */
.L_x_2901:
[----:B------:R-:W-:Y:S05]  /*edc0*/  BSYNC.RELIABLE B0 ;  /* 0x0000000000007941 */ /* 0x000fea0003800100 */
.L_x_2889:
        /* <DEDUP_REMOVED lines=19> */
[----:B-1----:R-:W-:Y:S05]  /*ef00*/  CALL.REL.NOINC `($__internal_0_$__cuda_sm3x_div_rn_ftz_f32_slowpath) ;  /* 0x0000007800bc7944 */ /* 0x002fea0003c00000 */
[----:B------:R-:W-:-:S07]  /*ef10*/  IMAD.MOV.U32 R2, RZ, RZ, R7 ;  /* 0x000000ffff027224 */ /* 0x000fce00078e0007 */
.L_x_2904:
[----:B------:R-:W-:Y:S05]  /*ef20*/  BSYNC.RECONVERGENT B4 ;  /* 0x0000000000047941 */ /* 0x000fea0003800200 */
.L_x_2903:
        /* <DEDUP_REMOVED lines=15> */
[----:B------:R-:W-:-:S03]  /*f020*/  IMAD.MOV.U32 R0, RZ, RZ, 0x3f6ee581 ;  /* 0x3f6ee581ff007424 */ /* 0x000fc600078e00ff */
        /* <DEDUP_REMOVED lines=13> */
.L_x_2902:
        /* <DEDUP_REMOVED lines=17> */
[----:B------:R-:W-:-:S07]  /*f210*/  MOV R2, R7 ;  /* 0x0000000700027202 */ /* 0x000fce0000000f00 */
.L_x_2906:
[----:B------:R-:W-:Y:S05]  /*f220*/  BSYNC.RECONVERGENT B4 ;  /* 0x0000000000047941 */ /* 0x000fea0003800200 */
.L_x_2905:
[----:B------:R-:W-:Y:S02]  /*f230*/  IMAD.MOV.U32 R3, RZ, RZ, 0x3b33710b ;  /* 0x3b33710bff037424 */ /* 0x000fe400078e00ff */
[----:B------:R-:W-:Y:S01]  /*f240*/  FMUL.FTZ R0, R2, R2 ;  /* 0x0000000202007220 */ /* 0x000fe20000410000 */
[----:B------:R-:W-:Y:S01]  /*f250*/  HFMA2 R5, -RZ, RZ, 1.9599609375, 20144 ;  /* 0x3fd774ebff057431 */ /* 0x000fe200000001ff */
        /* <DEDUP_REMOVED lines=25> */
.L_x_2893:
[----:B------:R-:W-:Y:S05]  /*f3f0*/  BSYNC.RECONVERGENT B3 ;  /* 0x0000000000037941 */ /* 0x000fea0003800200 */
.L_x_2888:
[----:B------:R-:W-:-:S13]  /*f400*/  ISETP.GE.AND P0, PT, R9, RZ, PT ;  /* 0x000000ff0900720c */ /* 0x000fda0003f06270 */
[----:B-1----:R-:W-:Y:S01]  /*f410*/  @P0 FADD.FTZ R13, -R13, -RZ ;  /* 0x800000ff0d0d0221 */ /* 0x002fe20000010100 */
[----:B------:R-:W-:Y:S06]  /*f420*/  BRA `(.L_x_2873) ;  /* 0x0000000800f87947 */ /* 0x000fec0003800000 */
.L_x_2876:
[----:B------:R-:W-:Y:S01]  /*f430*/  FADD.FTZ R0, -R10, 6.1232342629258392722e-17 ;  /* 0x248d31320a007421 */ /* 0x000fe20000010100 */
[----:B------:R-:W-:-:S03]  /*f440*/  FADD.FTZ R13, -R9, -RZ ;  /* 0x800000ff090d7221 */ /* 0x000fc60000010100 */
[----:B------:R-:W-:Y:S01]  /*f450*/  FADD.FTZ R0, R0, 1.5707963705062866211 ;  /* 0x3fc90fdb00007421 */ /* 0x000fe20000010000 */
[----:B------:R-:W-:Y:S06]  /*f460*/  BRA `(.L_x_2873) ;  /* 0x0000000800e87947 */ /* 0x000fec0003800000 */
.L_x_2875:
[----:B------:R-:W-:Y:S01]  /*f470*/  FADD.FTZ R13, -R9, -RZ ;  /* 0x800000ff090d7221 */ /* 0x000fe20000010100 */
[----:B------:R-:W-:Y:S01]  /*f480*/  IMAD.MOV.U32 R0, RZ, RZ, RZ ;  /* 0x000000ffff007224 */ /* 0x000fe200078e00ff */
[----:B------:R-:W-:Y:S06]  /*f490*/  BRA `(.L_x_2873) ;  /* 0x0000000800dc7947 */ /* 0x000fec0003800000 */
.L_x_2874:
        /* <DEDUP_REMOVED lines=27> */
.L_x_2911:
[----:B------:R-:W-:Y:S05]  /*f650*/  BSYNC.RECONVERGENT B4 ;  /* 0x0000000000047941 */ /* 0x000fea0003800200 */
.L_x_2910:
[----:B------:R-:W-:Y:S02]  /*f660*/  HFMA2 R5, -RZ, RZ, 0.89990234375, 10328 ;  /* 0x3b33710bff057431 */ /* 0x000fe400000001ff */
        /* <DEDUP_REMOVED lines=17> */
[----:B------:R-:W-:-:S04]  /*f780*/  FSEL R5, R2, 1.8663789033889770508, !P2 ;  /* 0x3feee58102057808 */ /* 0x000fc80005000000 */
[----:B------:R-:W-:Y:S01]  /*f790*/  FSEL R2, R3, R0, !P2 ;  /* 0x0000000003027208 */ /* 0x000fe20005000000 */
[----:B------:R-:W-:-:S04]  /*f7a0*/  @P2 FADD.FTZ R0, -R0, -RZ ;  /* 0x800000ff00002221 */ /* 0x000fc80000010100 */
        /* <DEDUP_REMOVED lines=8> */
.L_x_2909:
        /* <DEDUP_REMOVED lines=28> */
[----:B------:R-:W-:-:S07]  /*f9f0*/  IMAD.MOV.U32 R3, RZ, RZ, R7 ;  /* 0x000000ffff037224 */ /* 0x000fce00078e0007 */
.L_x_2914:
[----:B------:R-:W-:Y:S05]  /*fa00*/  BSYNC.RECONVERGENT B4 ;  /* 0x0000000000047941 */ /* 0x000fea0003800200 */
.L_x_2913:
[----:B------:R-:W-:Y:S02]  /*fa10*/  HFMA2 R5, -RZ, RZ, 0.89990234375, 10328 ;  /* 0x3b33710bff057431 */ /* 0x000fe400000001ff */
[----:B------:R-:W-:Y:S01]  /*fa20*/  FMUL.FTZ R0, R3, R3 ;  /* 0x0000000303007220 */ /* 0x000fe20000410000 */
[----:B------:R-:W-:Y:S01]  /*fa30*/  ISETP.GE.AND P0, PT, R10, RZ, PT ;  /* 0x000000ff0a00720c */ /* 0x000fe20003f06270 */
[----:B------:R-:W-:Y:S01]  /*fa40*/  HFMA2 R2, -RZ, RZ, 1.857421875, -1409 ;  /* 0x3f6ee581ff027431 */ /* 0x000fe200000001ff */
        /* <DEDUP_REMOVED lines=25> */
.L_x_2908:
[----:B------:R-:W-:Y:S01]  /*fbe0*/  FMUL.FTZ R2, R10, 0.36787945032119750977 ;  /* 0x3ebc5ab20a027820 */ /* 0x000fe20000410000 */
[----:B------:R-:W-:Y:S01]  /*fbf0*/  FMUL.FTZ R3, R9, 0.36787945032119750977 ;  /* 0x3ebc5ab209037820 */ /* 0x000fe20000410000 */
[----:B------:R-:W0:Y:S01]  /*fc00*/  MUFU.RCP R8, R11 ;  /* 0x0000000b00087308 */ /* 0x000e220000001000 */
[----:B------:R-:W-:Y:S01]  /*fc10*/  MOV R13, 0x3f800000 ;  /* 0x3f800000000d7802 */ /* 0x000fe20000000f00 */
        /* <DEDUP_REMOVED lines=29> */
[----:B------:R-:W-:-:S07]  /*fdf0*/  MOV R2, R7 ;  /* 0x0000000700027202 */ /* 0x000fce0000000f00 */
.L_x_2916:
[----:B------:R-:W-:Y:S05]  /*fe00*/  BSYNC.RECONVERGENT B4 ;  /* 0x0000000000047941 */ /* 0x000fea0003800200 */
.L_x_2915:
[----:B------:R-:W-:Y:S02]  /*fe10*/  IMAD.MOV.U32 R3, RZ, RZ, 0x3b33710b ;  /* 0x3b33710bff037424 */ /* 0x000fe400078e00ff */
        /* <DEDUP_REMOVED lines=26> */
.L_x_2912:
[----:B------:R-:W-:Y:S05]  /*ffc0*/  BSYNC.RECONVERGENT B3 ;  /* 0x0000000000037941 */ /* 0x000fea0003800200 */
.L_x_2907:
[----:B------:R-:W-:Y:S01]  /*ffd0*/  ISETP.GE.AND P0, PT, R9, RZ, PT ;  /* 0x000000ff0900720c */ /* 0x000fe20003f06270 */
[----:B------:R-:W-:Y:S01]  /*ffe0*/  FADD.FTZ R13, R13, 0.69314718246459960938 ;  /* 0x3f3172180d0d7421 */ /* 0x000fe20000010000 */
[----:B------:R-:W-:-:S11]  /*fff0*/  FADD.FTZ R0, |R0|, -RZ ;  /* 0x800000ff00007221 */ /* 0x000fd60000010200 */
[----:B------:R-:W-:-:S07]  /*10000*/  @P0 FADD.FTZ R13, -R13, -RZ ;  /* 0x800000ff0d0d0221 */ /* 0x000fce0000010100 */
.L_x_2873:
[----:B------:R-:W-:Y:S05]  /*10010*/  BSYNC.RECONVERGENT B2 ;  /* 0x0000000000027941 */ /* 0x000fea0003800200 */
.L_x_2871:
        /* <DEDUP_REMOVED lines=19> */
.L_x_2920:
[----:B------:R-:W-:-:S06]  /*10150*/  HADD2.F32 R5, -RZ, R0.H0_H0 ;  /* 0x20000000ff057230 */ /* 0x000fcc0000004100 */
[----:B------:R-:W0:Y:S02]  /*10160*/  F2I.S64.TRUNC R4, R5 ;  /* 0x0000000500047311 */ /* 0x000e24000020d900 */
[----:B0-----:R0:W-:Y:S01]  /*10170*/  STG.E.U8 desc[UR36][R2.64], R4 ;  /* 0x0000000402007986 */ /* 0x0011e2000c101124 */
[----:B------:R-:W-:Y:S05]  /*10180*/  BRA `(.L_x_2922) ;  /* 0x0000000c00847947 */ /* 0x000fea0003800000 */
.L_x_2919:
        /* <DEDUP_REMOVED lines=10> */
.L_x_2924:
[----:B------:R-:W-:-:S04]  /*10230*/  HADD2.F32 R0, -RZ, R0.H0_H0 ;  /* 0x20000000ff007230 */ /* 0x000fc80000004100 */
[----:B------:R-:W0:Y:S02]  /*10240*/  F2I.FTZ.TRUNC.NTZ R5, R0 ;  /* 0x0000000000057305 */ /* 0x000e24000021f100 */
[----:B0-----:R0:W-:Y:S01]  /*10250*/  STG.E desc[UR36][R2.64], R5 ;  /* 0x0000000502007986 */ /* 0x0011e2000c101924 */
[----:B------:R-:W-:Y:S05]  /*10260*/  BRA `(.L_x_2922) ;  /* 0x0000000c004c7947 */ /* 0x000fea0003800000 */
.L_x_2923:
[----:B------:R-:W-:-:S04]  /*10270*/  HADD2.F32 R0, -RZ, R0.H0_H0 ;  /* 0x20000000ff007230 */ /* 0x000fc80000004100 */
[----:B------:R-:W0:Y:S02]  /*10280*/  F2I.FTZ.TRUNC.NTZ R5, R0 ;  /* 0x0000000000057305 */ /* 0x000e24000021f100 */
[----:B0-----:R0:W-:Y:S01]  /*10290*/  STG.E.U16 desc[UR36][R2.64], R5 ;  /* 0x0000000502007986 */ /* 0x0011e2000c101524 */
[----:B------:R-:W-:Y:S05]  /*102a0*/  BRA `(.L_x_2922) ;  /* 0x0000000c003c7947 */ /* 0x000fea0003800000 */
.L_x_2918:
        /* <DEDUP_REMOVED lines=9> */
.L_x_2926:
[----:B------:R0:W-:Y:S01]  /*10340*/  STG.E.U16 desc[UR36][R2.64], R0 ;  /* 0x0000000002007986 */ /* 0x0001e2000c101524 */
[----:B------:R-:W-:Y:S05]  /*10350*/  BRA `(.L_x_2922) ;  /* 0x0000000c00107947 */ /* 0x000fea0003800000 */
.L_x_2925:
        /* <DEDUP_REMOVED lines=10> */
.L_x_2928:
[----:B------:R-:W-:-:S05]  /*10400*/  IMAD.MOV.U32 R5, RZ, RZ, R0 ;  /* 0x000000ffff057224 */ /* 0x000fca00078e0000 */
[----:B------:R2:W-:Y:S01]  /*10410*/  STG.E desc[UR36][R2.64], R5 ;  /* 0x0000000502007986 */ /* 0x0005e2000c101924 */
[----:B------:R-:W-:Y:S05]  /*10420*/  BRA `(.L_x_2922) ;  /* 0x0000000800dc7947 */ /* 0x000fea0003800000 */
.L_x_2927:
[----:B------:R-:W-:-:S05]  /*10430*/  HADD2.F32 R4, -RZ, R0.H0_H0 ;  /* 0x20000000ff047230 */ /* 0x000fca0000004100 */
[----:B------:R-:W-:-:S06]  /*10440*/  FMUL.FTZ R4, R4, 1 ;  /* 0x3f80000004047820 */ /* 0x000fcc0000410000 */
[----:B------:R-:W0:Y:S02]  /*10450*/  F2F.F64.F32 R4, R4 ;  /* 0x0000000400047310 */ /* 0x000e240000201800 */
[----:B0-----:R0:W-:Y:S01]  /*10460*/  STG.E.64 desc[UR36][R2.64], R4 ;  /* 0x0000000402007986 */ /* 0x0011e2000c101b24 */
[----:B------:R-:W-:Y:S05]  /*10470*/  BRA `(.L_x_2922) ;  /* 0x0000000800c87947 */ /* 0x000fea0003800000 */
.L_x_2917:
        /* <DEDUP_REMOVED lines=14> */
.L_x_2932:
        /* <DEDUP_REMOVED lines=18> */
.L_x_2935:
[----:B------:R-:W-:-:S04]  /*10680*/  SHF.R.U32.HI R5, RZ, 0x18, R5 ;  /* 0x00000018ff057819 */ /* 0x000fc80000011605 */
[----:B------:R-:W-:-:S07]  /*10690*/  LOP3.LUT R0, R0, 0x80, R5, 0xf8, !PT ;  /* 0x0000008000007812 */ /* 0x000fce00078ef805 */
.L_x_2934:
[----:B------:R-:W-:Y:S05]  /*106a0*/  BSYNC.RECONVERGENT B0 ;  /* 0x0000000000007941 */ /* 0x000fea0003800200 */
.L_x_2933:
[----:B------:R0:W-:Y:S01]  /*106b0*/  STG.E.U8 desc[UR36][R2.64], R0 ;  /* 0x0000000002007986 */ /* 0x0001e2000c101124 */
[----:B------:R-:W-:Y:S05]  /*106c0*/  BRA `(.L_x_2922) ;  /* 0x0000000800347947 */ /* 0x000fea0003800000 */
.L_x_2931:
        /* <DEDUP_REMOVED lines=18> */
.L_x_2938:
[----:B------:R-:W-:-:S04]  /*107f0*/  SHF.R.U32.HI R5, RZ, 0x18, R5 ;  /* 0x00000018ff057819 */ /* 0x000fc80000011605 */
[----:B------:R-:W-:-:S07]  /*10800*/  LOP3.LUT R0, R0, 0x80, R5, 0xf8, !PT ;  /* 0x0000008000007812 */ /* 0x000fce00078ef805 */
.L_x_2937:
[----:B------:R-:W-:Y:S05]  /*10810*/  BSYNC.RECONVERGENT B0 ;  /* 0x0000000000007941 */ /* 0x000fea0003800200 */
.L_x_2936:
[----:B------:R0:W-:Y:S01]  /*10820*/  STG.E.U8 desc[UR36][R2.64], R0 ;  /* 0x0000000002007986 */ /* 0x0001e2000c101124 */
[----:B------:R-:W-:Y:S05]  /*10830*/  BRA `(.L_x_2922) ;  /* 0x0000000400d87947 */ /* 0x000fea0003800000 */
.L_x_2930:
        /* <DEDUP_REMOVED lines=18> */
[----:B------:R-:W-:-:S05]  /*10960*/  @!P0 IADD3 R0, PT, PT, R6, RZ, RZ ;  /* 0x000000ff06008210 */ /* 0x000fca0007ffe0ff */
[----:B------:R-:W-:-:S05]  /*10970*/  @P2 IMAD.MOV.U32 R5, RZ, RZ, R0 ;  /* 0x000000ffff052224 */ /* 0x000fca00078e0000 */
[----:B------:R0:W-:Y:S01]  /*10980*/  STG.E.U8 desc[UR36][R2.64], R5 ;  /* 0x0000000502007986 */ /* 0x0001e2000c101124 */
[----:B------:R-:W-:Y:S05]  /*10990*/  BRA `(.L_x_2922) ;  /* 0x0000000400807947 */ /* 0x000fea0003800000 */
.L_x_2940:
[----:B------:R-:W-:-:S06]  /*109a0*/  HADD2.F32 R4, -RZ, R0.H0_H0 ;  /* 0x20000000ff047230 */ /* 0x000fcc0000004100 */
[----:B------:R-:W0:Y:S02]  /*109b0*/  F2I.U64.TRUNC R4, R4 ;  /* 0x0000000400047311 */ /* 0x000e24000020d800 */
[----:B0-----:R0:W-:Y:S01]  /*109c0*/  STG.E.64 desc[UR36][R2.64], R4 ;  /* 0x0000000402007986 */ /* 0x0011e2000c101b24 */
[----:B------:R-:W-:Y:S05]  /*109d0*/  BRA `(.L_x_2922) ;  /* 0x0000000400707947 */ /* 0x000fea0003800000 */
.L_x_2939:
[----:B------:R-:W-:-:S04]  /*109e0*/  HADD2.F32 R0, -RZ, R0.H0_H0 ;  /* 0x20000000ff007230 */ /* 0x000fc80000004100 */
[----:B------:R-:W0:Y:S02]  /*109f0*/  F2I.FTZ.U32.TRUNC.NTZ R5, R0 ;  /* 0x0000000000057305 */ /* 0x000e24000021f000 */
[----:B0-----:R0:W-:Y:S01]  /*10a00*/  STG.E desc[UR36][R2.64], R5 ;  /* 0x0000000502007986 */ /* 0x0011e2000c101924 */
[----:B------:R-:W-:Y:S05]  /*10a10*/  BRA `(.L_x_2922) ;  /* 0x0000000400607947 */ /* 0x000fea0003800000 */
.L_x_2929:
        /* <DEDUP_REMOVED lines=13> */
.L_x_2942:
        /* <DEDUP_REMOVED lines=12> */
.L_x_2941:
[----:B------:R-:W-:-:S09]  /*10bb0*/  UISETP.NE.AND UP0, UPT, UR4, 0xf, UPT ;  /* 0x0000000f0400788c */ /* 0x000fd2000bf05270 */
[----:B------:R-:W-:Y:S05]  /*10bc0*/  BRA.U !UP0, `(.L_x_2943) ;  /* 0x0000000108e87547 */ /* 0x000fea000b800000 */
[----:B------:R-:W-:-:S09]  /*10bd0*/  UISETP.NE.AND UP0, UPT, UR4, 0x17, UPT ;  /* 0x000000170400788c */ /* 0x000fd2000bf05270 */
[----:B------:R-:W-:Y:S05]  /*10be0*/  BRA.U !UP0, `(.L_x_2944) ;  /* 0x0000000108907547 */ /* 0x000fea000b800000 */
[----:B------:R-:W-:-:S09]  /*10bf0*/  UISETP.NE.AND UP0, UPT, UR4, 0x18, UPT ;  /* 0x000000180400788c */ /* 0x000fd2000bf05270 */
[----:B------:R-:W-:Y:S05]  /*10c00*/  BRA.U !UP0, `(.L_x_2945) ;  /* 0x0000000108447547 */ /* 0x000fea000b800000 */
.L_x_2921:
        /* <DEDUP_REMOVED lines=8> */
[----:B0-----:R-:W-:Y:S02]  /*10c90*/  MOV R4, UR4 ;  /* 0x0000000400047c02 */ /* 0x001fe40008000f00 */
[----:B------:R-:W-:-:S02]  /*10ca0*/  MOV R5, UR5 ;  /* 0x0000000500057c02 */ /* 0x000fc40008000f00 */
[----:B----4-:R-:W-:Y:S01]  /*10cb0*/  MOV R6, UR6 ;  /* 0x0000000600067c02 */ /* 0x010fe20008000f00 */
[----:B---3--:R-:W-:Y:S01]  /*10cc0*/  IMAD.U32 R7, RZ, RZ, UR7 ;  /* 0x00000007ff077e24 */ /* 0x008fe2000f8e00ff */
[----:B-----5:R-:W-:Y:S02]  /*10cd0*/  MOV R10, UR8 ;  /* 0x00000008000a7c02 */ /* 0x020fe40008000f00 */
[----:B-1----:R-:W-:-:S07]  /*10ce0*/  MOV R11, UR9 ;  /* 0x00000009000b7c02 */ /* 0x002fce0008000f00 */
[----:B------:R-:W-:-:S07]  /*10cf0*/  LEPC R20, `(.L_x_2946) ;  /* 0x000000001014794e */ /* 0x000fce0000000000 */
[----:B--2---:R-:W-:Y:S05]  /*10d00*/  CALL.ABS.NOINC R2 ;  /* 0x0000000002007343 */ /* 0x004fea0003c00000 */
.L_x_2946:
[----:B------:R-:W-:Y:S05]  /*10d10*/  BRA `(.L_x_2922) ;  /* 0x0000000000a07947 */ /* 0x000fea0003800000 */
.L_x_2945:
        /* <DEDUP_REMOVED lines=13> */
.L_x_2948:
[----:B------:R-:W-:Y:S05]  /*10df0*/  BSYNC.RECONVERGENT B0 ;  /* 0x0000000000007941 */ /* 0x000fea0003800200 */
.L_x_2947:
[----:B------:R-:W-:-:S05]  /*10e00*/  LOP3.LUT R5, R0, 0x80, R5, 0xf8, !PT ;  /* 0x0000008000057812 */ /* 0x000fca00078ef805 */
[----:B------:R0:W-:Y:S01]  /*10e10*/  STG.E.U8 desc[UR36][R2.64], R5 ;  /* 0x0000000502007986 */ /* 0x0001e2000c101124 */
[----:B------:R-:W-:Y:S05]  /*10e20*/  BRA `(.L_x_2922) ;  /* 0x00000000005c7947 */ /* 0x000fea0003800000 */
.L_x_2944:
        /* <DEDUP_REMOVED lines=12> */
.L_x_2950:
[----:B------:R-:W-:Y:S02]  /*10ef0*/  ISETP.GT.U32.AND P0, PT, R4, 0x7f800000, PT ;  /* 0x7f8000000400780c */ /* 0x000fe40003f04070 */
[----:B------:R-:W-:-:S04]  /*10f00*/  MOV R0, 0x7f ;  /* 0x0000007f00007802 */ /* 0x000fc80000000f00 */
[----:B------:R-:W-:-:S07]  /*10f10*/  SEL R0, R0, 0x7c, P0 ;  /* 0x0000007c00007807 */ /* 0x000fce0000000000 */
.L_x_2951:
[----:B------:R-:W-:Y:S05]  /*10f20*/  BSYNC.RECONVERGENT B0 ;  /* 0x0000000000007941 */ /* 0x000fea0003800200 */
.L_x_2949:
[----:B------:R-:W-:-:S04]  /*10f30*/  SHF.R.U32.HI R5, RZ, 0x18, R5 ;  /* 0x00000018ff057819 */ /* 0x000fc80000011605 */
[----:B------:R-:W-:-:S05]  /*10f40*/  LOP3.LUT R5, R0, 0x80, R5, 0xf8, !PT ;  /* 0x0000008000057812 */ /* 0x000fca00078ef805 */
[----:B------:R0:W-:Y:S01]  /*10f50*/  STG.E.U8 desc[UR36][R2.64], R5 ;  /* 0x0000000502007986 */ /* 0x0001e2000c101124 */
[----:B------:R-:W-:Y:S05]  /*10f60*/  BRA `(.L_x_2922) ;  /* 0x00000000000c7947 */ /* 0x000fea0003800000 */
.L_x_2943:
[----:B------:R-:W-:-:S05]  /*10f70*/  HADD2.F32 R0, -RZ, R0.H0_H0 ;  /* 0x20000000ff007230 */ /* 0x000fca0000004100 */
[----:B------:R-:W-:-:S05]  /*10f80*/  F2FP.BF16.F32.PACK_AB R0, RZ, R0 ;  /* 0x00000000ff00723e */ /* 0x000fca00000010ff */
[----:B------:R0:W-:Y:S02]  /*10f90*/  STG.E.U16 desc[UR36][R2.64], R0 ;  /* 0x0000000002007986 */ /* 0x0001e4000c101524 */
.L_x_2922:
[----:B------:R-:W-:-:S07]  /*10fa0*/  VIADD R17, R17, 0x80 ;  /* 0x0000008011117836 */ /* 0x000fce0000000000 */
.L_x_2836:
[----:B------:R-:W-:Y:S05]  /*10fb0*/  BSYNC.RECONVERGENT B6 ;  /* 0x0000000000067941 */ /* 0x000fea0003800200 */
.L_x_2835:
[----:B------:R-:W5:Y:S02]  /*10fc0*/  LDCU UR4, c[0x0][0x380] ;  /* 0x00007000ff0477ac */ /* 0x000f640008000800 */
[----:B-----5:R-:W-:-:S13]  /*10fd0*/  ISETP.GE.AND P0, PT, R17, UR4, PT ;  /* 0x0000000411007c0c */ /* 0x020fda000bf06270 */
[----:B------:R-:W-:Y:S05]  /*10fe0*/  @P0 EXIT ;  /* 0x000000000000094d */ /* 0x000fea0003800000 */
[----:B------:R-:W5:Y:S01]  /*10ff0*/  LDCU UR4, c[0x0][0x388] ;  /* 0x00007100ff0477ac */ /* 0x000f620008000800 */
[----:B0---4-:R-:W-:Y:S01]  /*11000*/  HFMA2 R0, -RZ, RZ, 0, 0 ;  /* 0x00000000ff007431 */ /* 0x011fe200000001ff */
[----:B------:R-:W-:Y:S01]  /*11010*/  MOV R16, RZ ;  /* 0x000000ff00107202 */ /* 0x000fe20000000f00 */
        /* <DEDUP_REMOVED lines=300> */
.L_x_2952:
[----:B------:R-:W0:Y:S01]  /*122e0*/  LDCU.128 UR8, c[0x0][0x580] ;  /* 0x0000b000ff0877ac */ /* 0x000e220008000c00 */
[----:B------:R-:W-:-:S04]  /*122f0*/  UPRMT UR4, UR41, 0x9910, URZ ;  /* 0x0000991029047896 */ /* 0x000fc800080000ff */
[----:B------:R-:W-:Y:S01]  /*12300*/  UISETP.GT.AND UP0, UPT, UR4, 0x9, UPT ;  /* 0x000000090400788c */ /* 0x000fe2000bf04270 */
[----:B0-----:R-:W-:Y:S02]  /*12310*/  IADD3 R16, P0, PT, R16, UR8, RZ ;  /* 0x0000000810107c10 */ /* 0x001fe4000ff1e0ff */
[----:B-12---:R-:W-:Y:S02]  /*12320*/  IADD3 R2, P1, PT, R0, UR10, RZ ;  /* 0x0000000a00027c10 */ /* 0x006fe4000ff3e0ff */
[----:B------:R-:W-:Y:S02]  /*12330*/  IADD3.X R17, PT, PT, RZ, UR9, RZ, P0, !PT ;  /* 0x00000009ff117c10 */ /* 0x000fe400087fe4ff */
        /* <DEDUP_REMOVED lines=15> */
.L_x_2956:
[----:B------:R0:W2:Y:S02]  /*12430*/  LDG.E.U8 R2, desc[UR36][R2.64] ;  /* 0x0000002402027981 */ /* 0x0000a4000c1e1100 */
[----:B0-----:R-:W-:Y:S02]  /*12440*/  PRMT R3, R3, 0x5410, RZ ;  /* 0x0000541003037816 */ /* 0x001fe400000000ff */
[----:B--2---:R-:W-:-:S04]  /*12450*/  I2FP.F32.U32 R10, R2 ;  /* 0x00000002000a7245 */ /* 0x004fc80000201000 */
[----:B------:R-:W-:Y:S01]  /*12460*/  F2FP.F16.F32.PACK_AB R10, RZ, R10 ;  /* 0x0000000aff0a723e */ /* 0x000fe200000000ff */
[----:B------:R-:W-:Y:S06]  /*12470*/  BRA `(.L_x_2958) ;  /* 0x0000001000207947 */ /* 0x000fec0003800000 */
.L_x_2955:
        /* <DEDUP_REMOVED lines=11> */
.L_x_2960:
[----:B------:R0:W2:Y:S02]  /*12530*/  LDG.E R2, desc[UR36][R2.64] ;  /* 0x0000002402027981 */ /* 0x0000a4000c1e1900 */
[----:B0-----:R-:W-:Y:S02]  /*12540*/  PRMT R3, R3, 0x5410, RZ ;  /* 0x0000541003037816 */ /* 0x001fe400000000ff */
[----:B--2---:R-:W-:-:S04]  /*12550*/  I2FP.F32.S32 R10, R2 ;  /* 0x00000002000a7245 */ /* 0x004fc80000201400 */
[----:B------:R-:W-:Y:S01]  /*12560*/  F2FP.F16.F32.PACK_AB R10, RZ, R10 ;  /* 0x0000000aff0a723e */ /* 0x000fe200000000ff */
[----:B------:R-:W-:Y:S06]  /*12570*/  BRA `(.L_x_2958) ;  /* 0x0000000c00e07947 */ /* 0x000fec0003800000 */
.L_x_2959:
[----:B------:R0:W2:Y:S02]  /*12580*/  LDG.E.U16 R2, desc[UR36][R2.64] ;  /* 0x0000002402027981 */ /* 0x0000a4000c1e1500 */
[----:B0-----:R-:W-:Y:S01]  /*12590*/  PRMT R3, R3, 0x5410, RZ ;  /* 0x0000541003037816 */ /* 0x001fe200000000ff */
[----:B--2---:R-:W0:Y:S02]  /*125a0*/  I2F.S16 R10, R2 ;  /* 0x00000002000a7306 */ /* 0x004e240000101400 */
[----:B0-----:R-:W-:Y:S01]  /*125b0*/  F2FP.F16.F32.PACK_AB R10, RZ, R10 ;  /* 0x0000000aff0a723e */ /* 0x001fe200000000ff */
[----:B------:R-:W-:Y:S06]  /*125c0*/  BRA `(.L_x_2958) ;  /* 0x0000000c00cc7947 */ /* 0x000fec0003800000 */
.L_x_2954:
        /* <DEDUP_REMOVED lines=10> */
.L_x_2962:
[----:B------:R0:W2:Y:S02]  /*12670*/  LDG.E.U16 R10, desc[UR36][R2.64] ;  /* 0x00000024020a7981 */ /* 0x0000a4000c1e1500 */
[----:B0-----:R-:W-:Y:S01]  /*12680*/  PRMT R3, R3, 0x5410, RZ ;  /* 0x0000541003037816 */ /* 0x001fe200000000ff */
[----:B--2---:R-:W-:-:S05]  /*12690*/  HADD2.F32 R10, -RZ, R10.H0_H0 ;  /* 0x2000000aff0a7230 */ /* 0x004fca0000004100 */
[----:B------:R-:W-:Y:S01]  /*126a0*/  F2FP.F16.F32.PACK_AB R10, RZ, R10 ;  /* 0x0000000aff0a723e */ /* 0x000fe200000000ff */
[----:B------:R-:W-:Y:S06]  /*126b0*/  BRA `(.L_x_2958) ;  /* 0x0000000c00907947 */ /* 0x000fec0003800000 */
.L_x_2961:
        /* <DEDUP_REMOVED lines=10> */
.L_x_2964:
[----:B------:R-:W2:Y:S02]  /*12760*/  LDG.E R2, desc[UR36][R2.64] ;  /* 0x0000002402027981 */ /* 0x000ea4000c1e1900 */
[----:B--2---:R-:W-:Y:S02]  /*12770*/  PRMT R10, R2, 0x7610, R10 ;  /* 0x00007610020a7816 */ /* 0x004fe4000000000a */
[----:B------:R-:W-:Y:S01]  /*12780*/  PRMT R3, R3, 0x7610, R2 ;  /* 0x0000761003037816 */ /* 0x000fe20000000002 */
[----:B------:R-:W-:Y:S06]  /*12790*/  BRA `(.L_x_2958) ;  /* 0x0000000c00587947 */ /* 0x000fec0003800000 */
.L_x_2963:
        /* <DEDUP_REMOVED lines=13> */
.L_x_2953:
        /* <DEDUP_REMOVED lines=14> */
.L_x_2967:
        /* <DEDUP_REMOVED lines=24> */
.L_x_2966:
        /* <DEDUP_REMOVED lines=27> */
.L_x_2969:
[----:B------:R0:W2:Y:S02]  /*12c80*/  LDG.E.U8 R2, desc[UR36][R2.64] ;  /* 0x0000002402027981 */ /* 0x0000a4000c1e1100 */
[----:B0-----:R-:W-:Y:S02]  /*12c90*/  PRMT R3, R3, 0x5410, RZ ;  /* 0x0000541003037816 */ /* 0x001fe400000000ff */
[C---:B--2---:R-:W-:Y:S02]  /*12ca0*/  SHF.L.U32 R0, R2.reuse, 0x19, RZ ;  /* 0x0000001902007819 */ /* 0x044fe400000006ff */
[----:B------:R-:W-:Y:S02]  /*12cb0*/  SHF.L.U32 R5, R2, 0x8, RZ ;  /* 0x0000000802057819 */ /* 0x000fe400000006ff */
        /* <DEDUP_REMOVED lines=10> */
.L_x_2968:
[----:B------:R0:W2:Y:S02]  /*12d60*/  LDG.E.U16 R10, desc[UR36][R2.64] ;  /* 0x00000024020a7981 */ /* 0x0000a4000c1e1500 */
[----:B0-----:R-:W-:Y:S01]  /*12d70*/  PRMT R3, R3, 0x5410, RZ ;  /* 0x0000541003037816 */ /* 0x001fe200000000ff */
[----:B--2---:R-:W-:-:S05]  /*12d80*/  IMAD.U32 R10, R10, 0x10000, RZ ;  /* 0x000100000a0a7824 */ /* 0x004fca00078e00ff */
[----:B------:R-:W-:Y:S01]  /*12d90*/  F2FP.F16.F32.PACK_AB R10, RZ, R10 ;  /* 0x0000000aff0a723e */ /* 0x000fe200000000ff */
[----:B------:R-:W-:Y:S06]  /*12da0*/  BRA `(.L_x_2958) ;  /* 0x0000000400d47947 */ /* 0x000fec0003800000 */
.L_x_2965:
        /* <DEDUP_REMOVED lines=13> */
.L_x_2972:
        /* <DEDUP_REMOVED lines=21> */
.L_x_2976:
[----:B------:R-:W-:Y:S05]  /*12fd0*/  BSYNC.RECONVERGENT B1 ;  /* 0x0000000000017941 */ /* 0x000fea0003800200 */
.L_x_2975:
[----:B------:R-:W-:Y:S02]  /*12fe0*/  SHF.L.U32 R0, R0, 0x14, RZ ;  /* 0x0000001400007819 */ /* 0x000fe400000006ff */
[----:B------:R-:W-:-:S04]  /*12ff0*/  LEA R2, R2, 0x3b800000, 0x17 ;  /* 0x3b80000002027811 */ /* 0x000fc800078eb8ff */
[----:B------:R-:W-:-:S07]  /*13000*/  LOP3.LUT R10, R2, R0, R7, 0xfe, !PT ;  /* 0x00000000020a7212 */ /* 0x000fce00078efe07 */
.L_x_2974:
[----:B------:R-:W-:Y:S05]  /*13010*/  BSYNC.RECONVERGENT B0 ;  /* 0x0000000000007941 */ /* 0x000fea0003800200 */
.L_x_2973:
[----:B------:R-:W-:Y:S02]  /*13020*/  F2FP.F16.F32.PACK_AB R10, RZ, R10 ;  /* 0x0000000aff0a723e */ /* 0x000fe400000000ff */
[----:B------:R-:W-:Y:S01]  /*13030*/  PRMT R3, R3, 0x5410, RZ ;  /* 0x0000541003037816 */ /* 0x000fe200000000ff */
[----:B------:R-:W-:Y:S06]  /*13040*/  BRA `(.L_x_2958) ;  /* 0x00000004002c7947 */ /* 0x000fec0003800000 */
.L_x_2971:
        /* <DEDUP_REMOVED lines=21> */
.L_x_2980:
[----:B------:R-:W-:Y:S05]  /*131a0*/  BSYNC.RECONVERGENT B1 ;  /* 0x0000000000017941 */ /* 0x000fea0003800200 */
.L_x_2979:
[----:B------:R-:W-:Y:S02]  /*131b0*/  SHF.L.U32 R0, R0, 0x15, RZ ;  /* 0x0000001500007819 */ /* 0x000fe400000006ff */
[----:B------:R-:W-:-:S04]  /*131c0*/  LEA R2, R2, 0x37800000, 0x17 ;  /* 0x3780000002027811 */ /* 0x000fc800078eb8ff */
[----:B------:R-:W-:-:S07]  /*131d0*/  LOP3.LUT R10, R2, R0, R7, 0xfe, !PT ;  /* 0x00000000020a7212 */ /* 0x000fce00078efe07 */
.L_x_2978:
[----:B------:R-:W-:Y:S05]  /*131e0*/  BSYNC.RECONVERGENT B0 ;  /* 0x0000000000007941 */ /* 0x000fea0003800200 */
.L_x_2977:
[----:B------:R-:W-:Y:S02]  /*131f0*/  F2FP.F16.F32.PACK_AB R10, RZ, R10 ;  /* 0x0000000aff0a723e */ /* 0x000fe400000000ff */
[----:B------:R-:W-:Y:S01]  /*13200*/  PRMT R3, R3, 0x5410, RZ ;  /* 0x0000541003037816 */ /* 0x000fe200000000ff */
[----:B------:R-:W-:Y:S06]  /*13210*/  BRA `(.L_x_2958) ;  /* 0x0000000000b87947 */ /* 0x000fec0003800000 */
.L_x_2970:
        /* <DEDUP_REMOVED lines=12> */
[----:B------:R-:W-:Y:S01]  /*132e0*/  @!P0 IMAD.MOV.U32 R10, RZ, RZ, 0x7f800001 ;  /* 0x7f800001ff0a8424 */ /* 0x000fe200078e00ff */
[----:B------:R-:W-:-:S07]  /*132f0*/  @P0 SHF.L.U32 R10, R2, 0x17, RZ ;  /* 0x00000017020a0819 */ /* 0x000fce00000006ff */
.L_x_2984:
[----:B------:R-:W-:Y:S05]  /*13300*/  BSYNC.RECONVERGENT B0 ;  /* 0x0000000000007941 */ /* 0x000fea0003800200 */
.L_x_2983:
[----:B------:R-:W-:Y:S02]  /*13310*/  PRMT R3, R3, 0x5410, RZ ;  /* 0x0000541003037816 */ /* 0x000fe400000000ff */
[----:B------:R-:W-:Y:S01]  /*13320*/  F2FP.F16.F32.PACK_AB R10, RZ, R10 ;  /* 0x0000000aff0a723e */ /* 0x000fe200000000ff */
[----:B------:R-:W-:Y:S06]  /*13330*/  BRA `(.L_x_2958) ;  /* 0x0000000000707947 */ /* 0x000fec0003800000 */
.L_x_2957:
        /* <DEDUP_REMOVED lines=8> */
[----:B0-----:R-:W-:Y:S02]  /*133c0*/  MOV R4, UR4 ;  /* 0x0000000400047c02 */ /* 0x001fe40008000f00 */
[----:B------:R-:W-:Y:S01]  /*133d0*/  MOV R5, UR5 ;  /* 0x0000000500057c02 */ /* 0x000fe20008000f00 */
[----:B----4-:R-:W-:Y:S01]  /*133e0*/  IMAD.U32 R6, RZ, RZ, UR6 ;  /* 0x00000006ff067e24 */ /* 0x010fe2000f8e00ff */
[----:B---3--:R-:W-:-:S02]  /*133f0*/  MOV R7, UR7 ;  /* 0x0000000700077c02 */ /* 0x008fc40008000f00 */
[----:B-----5:R-:W-:Y:S02]  /*13400*/  MOV R10, UR8 ;  /* 0x00000008000a7c02 */ /* 0x020fe40008000f00 */
[----:B-1----:R-:W-:-:S07]  /*13410*/  MOV R11, UR9 ;  /* 0x00000009000b7c02 */ /* 0x002fce0008000f00 */
[----:B------:R-:W-:-:S07]  /*13420*/  LEPC R20, `(.L_x_2985) ;  /* 0x000000001014794e */ /* 0x000fce0000000000 */
[----:B--2---:R-:W-:Y:S05]  /*13430*/  CALL.ABS.NOINC R2 ;  /* 0x0000000002007343 */ /* 0x004fea0003c00000 */
.L_x_2985:
[----:B------:R-:W-:Y:S02]  /*13440*/  PRMT R10, RZ, 0x7610, R10 ;  /* 0x00007610ff0a7816 */ /* 0x000fe4000000000a */
[----:B------:R-:W-:Y:S01]  /*13450*/  PRMT R3, R3, 0x5410, RZ ;  /* 0x0000541003037816 */ /* 0x000fe200000000ff */
[----:B------:R-:W-:Y:S06]  /*13460*/  BRA `(.L_x_2958) ;  /* 0x0000000000247947 */ /* 0x000fec0003800000 */
.L_x_2982:
[----:B------:R-:W2:Y:S02]  /*13470*/  LDG.E.64 R2, desc[UR36][R2.64] ;  /* 0x0000002402027981 */ /* 0x000ea4000c1e1b00 */
[----:B--2---:R0:W1:Y:S02]  /*13480*/  I2F.U64 R10, R2 ;  /* 0x00000002000a7312 */ /* 0x0040640000301000 */
[----:B0-----:R-:W-:Y:S02]  /*13490*/  PRMT R3, R3, 0x5410, RZ ;  /* 0x0000541003037816 */ /* 0x001fe400000000ff */
[----:B-1----:R-:W-:Y:S01]  /*134a0*/  F2FP.F16.F32.PACK_AB R10, RZ, R10 ;  /* 0x0000000aff0a723e */ /* 0x002fe200000000ff */
[----:B------:R-:W-:Y:S06]  /*134b0*/  BRA `(.L_x_2958) ;  /* 0x0000000000107947 */ /* 0x000fec0003800000 */
.L_x_2981:
[----:B------:R0:W2:Y:S02]  /*134c0*/  LDG.E R2, desc[UR36][R2.64] ;  /* 0x0000002402027981 */ /* 0x0000a4000c1e1900 */
[----:B0-----:R-:W-:Y:S02]  /*134d0*/  PRMT R3, R3, 0x5410, RZ ;  /* 0x0000541003037816 */ /* 0x001fe400000000ff */
[----:B--2---:R-:W-:-:S04]  /*134e0*/  I2FP.F32.U32 R10, R2 ;  /* 0x00000002000a7245 */ /* 0x004fc80000201000 */
[----:B------:R-:W-:-:S07]  /*134f0*/  F2FP.F16.F32.PACK_AB R10, RZ, R10 ;  /* 0x0000000aff0a723e */ /* 0x000fce00000000ff */
.L_x_2958:
        /* <DEDUP_REMOVED lines=19> */
[----:B------:R-:W-:-:S04]  /*13630*/  @P0 FADD.FTZ R13, R10, R13 ;  /* 0x0000000d0a0d0221 */ /* 0x000fc80000010000 */
[----:B------:R-:W-:Y:S02]  /*13640*/  @P0 IMAD.MOV.U32 R0, RZ, RZ, R13 ;  /* 0x000000ffff000224 */ /* 0x000fe400078e000d */
[----:B------:R-:W-:Y:S01]  /*13650*/  @!P0 FADD.FTZ R13, R9, R9 ;  /* 0x00000009090d8221 */ /* 0x000fe20000010000 */
[----:B------:R-:W-:Y:S01]  /*13660*/  @!P0 MOV R0, 0x3fc90fdb ;  /* 0x3fc90fdb00008802 */ /* 0x000fe20000000f00 */
[----:B------:R-:W-:Y:S06]  /*13670*/  BRA `(.L_x_2988) ;  /* 0x0000002400087947 */ /* 0x000fec0003800000 */
.L_x_2987:
        /* <DEDUP_REMOVED lines=69> */
.L_x_2997:
[----:B------:R-:W-:-:S04]  /*13ad0*/  FADD.FTZ R4, -R0, R7 ;  /* 0x0000000700047221 */ /* 0x000fc80000010100 */
[----:B------:R-:W-:-:S07]  /*13ae0*/  FMUL.FTZ R4, R4, 0.5 ;  /* 0x3f00000004047820 */ /* 0x000fce0000410000 */
.L_x_2998:
[----:B------:R-:W-:Y:S05]  /*13af0*/  BSYNC.RECONVERGENT B1 ;  /* 0x0000000000017941 */ /* 0x000fea0003800200 */
.L_x_2996:
        /* <DEDUP_REMOVED lines=11> */
.L_x_3000:
[----:B------:R-:W-:-:S04]  /*13bb0*/  FADD.FTZ R13, R2, -R13 ;  /* 0x8000000d020d7221 */ /* 0x000fc80000010000 */
[----:B------:R-:W-:-:S07]  /*13bc0*/  FMUL.FTZ R13, R13, 0.5 ;  /* 0x3f0000000d0d7820 */ /* 0x000fce0000410000 */
.L_x_3001:
[----:B------:R-:W-:Y:S05]  /*13bd0*/  BSYNC.RECONVERGENT B1 ;  /* 0x0000000000017941 */ /* 0x000fea0003800200 */
.L_x_2999:
        /* <DEDUP_REMOVED lines=35> */
.L_x_2995:
[----:B------:R-:W-:-:S13]  /*13e10*/  FSETP.GEU.FTZ.AND P0, PT, R12, 1, PT ;  /* 0x3f8000000c00780b */ /* 0x000fda0003f1e000 */
[----:B------:R-:W-:Y:S05]  /*13e20*/  @!P0 BRA `(.L_x_3002) ;  /* 0x0000000000848947 */ /* 0x000fea0003800000 */
[----:B------:R-:W-:Y:S01]  /*13e30*/  FMUL.FTZ R4, R0, R5 ;  /* 0x0000000500047220 */ /* 0x000fe20000410000 */
[----:B------:R-:W-:Y:S02]  /*13e40*/  IMAD.MOV.U32 R14, RZ, RZ, 0x3e800000 ;  /* 0x3e800000ff0e7424 */ /* 0x000fe400078e00ff */
[----:B------:R-:W-:-:S03]  /*13e50*/  HFMA2 R19, -RZ, RZ, 1.3056640625, -1.8671875 ;  /* 0x3d39bf78ff137431 */ /* 0x000fc600000001ff */
        /* <DEDUP_REMOVED lines=30> */
.L_x_3002:
[----:B------:R-:W-:-:S04]  /*14040*/  FADD.FTZ R13, -R12, 1 ;  /* 0x3f8000000c0d7421 */ /* 0x000fc80000010100 */
[----:B------:R-:W-:-:S06]  /*14050*/  FMUL.FTZ R4, R0, R13 ;  /* 0x0000000d00047220 */ /* 0x000fcc0000410000 */
[----:B------:R-:W0:Y:S08]  /*14060*/  MUFU.SQRT R4, R4 ;  /* 0x0000000400047308 */ /* 0x000e300000002000 */
[----:B0-----:R-:W0:Y:S02]  /*14070*/  MUFU.RCP R6, R4 ;  /* 0x0000000400067308 */ /* 0x001e240000001000 */
[----:B0-----:R-:W-:Y:S01]  /*14080*/  FMUL.FTZ R13, |R9|, R6 ;  /* 0x00000006090d7220 */ /* 0x001fe20000410200 */
[----:B------:R-:W-:Y:S06]  /*14090*/  BRA `(.L_x_2993) ;  /* 0x0000000000047947 */ /* 0x000fec0003800000 */
.L_x_2994:
[----:B------:R0:W1:Y:S02]  /*140a0*/  MUFU.SQRT R13, R3 ;  /* 0x00000003000d7308 */ /* 0x0000640000002000 */
.L_x_2993:
[----:B------:R-:W-:Y:S05]  /*140b0*/  BSYNC.RECONVERGENT B0 ;  /* 0x0000000000007941 */ /* 0x000fea0003800200 */
.L_x_2992:
        /* <DEDUP_REMOVED lines=11> */
[----:B0-----:R-:W-:Y:S02]  /*14170*/  IMAD.MOV.U32 R3, RZ, RZ, 0x3f000000 ;  /* 0x3f000000ff037424 */ /* 0x001fe400078e00ff */
        /* <DEDUP_REMOVED lines=28> */
.L_x_3007:
        /* <DEDUP_REMOVED lines=28> */
.L_x_3006:
        /* <DEDUP_REMOVED lines=23> */
.L_x_3013:
[----:B------:R-:W-:-:S04]  /*14670*/  FADD.FTZ R2, -R5, R2 ;  /* 0x0000000205027221 */ /* 0x000fc80000010100 */
[----:B0-----:R-:W-:-:S07]  /*14680*/  FMUL.FTZ R3, R2, 0.5 ;  /* 0x3f00000002037820 */ /* 0x001fce0000410000 */
.L_x_3014:
[----:B------:R-:W-:Y:S05]  /*14690*/  BSYNC.RECONVERGENT B4 ;  /* 0x0000000000047941 */ /* 0x000fea0003800200 */
.L_x_3012:
[----:B------:R-:W-:Y:S01]  /*146a0*/  FADD.FTZ R0, R3, R0 ;  /* 0x0000000003007221 */ /* 0x000fe20000010000 */
[----:B------:R-:W-:-:S04]  /*146b0*/  FADD.FTZ R11, R12, R11 ;  /* 0x0000000b0c0b7221 */ /* 0x000fc80000010000 */
[----:B------:R-:W-:-:S06]  /*146c0*/  FMUL.FTZ R11, R0, R11 ;  /* 0x0000000b000b7220 */ /* 0x000fcc0000410000 */
[----:B------:R-:W0:Y:S01]  /*146d0*/  MUFU.SQRT R11, R11 ;  /* 0x0000000b000b7308 */ /* 0x000e220000002000 */
[----:B------:R-:W-:Y:S05]  /*146e0*/  BRA `(.L_x_3015) ;  /* 0x0000000000487947 */ /* 0x000fea0003800000 */
.L_x_3011:
        /* <DEDUP_REMOVED lines=12> */
.L_x_3010:
[----:B------:R-:W-:Y:S01]  /*147b0*/  FADD.FTZ R0, R11, 1 ;  /* 0x3f8000000b007421 */ /* 0x000fe20000010000 */
[----:B0-----:R-:W-:Y:S01]  /*147c0*/  MUFU.SQRT R3, R3 ;  /* 0x0000000300037308 */ /* 0x001fe20000002000 */
[----:B------:R-:W-:Y:S02]  /*147d0*/  MOV R12, 0x3f800000 ;  /* 0x3f800000000c7802 */ /* 0x000fe40000000f00 */
[----:B------:R-:W-:-:S06]  /*147e0*/  FMUL.FTZ R0, R0, 0.5 ;  /* 0x3f00000000007820 */ /* 0x000fcc0000410000 */
[----:B------:R-:W0:Y:S02]  /*147f0*/  MUFU.SQRT R0, R0 ;  /* 0x0000000000007308 */ /* 0x000e240000002000 */
[----:B0-----:R-:W-:-:S07]  /*14800*/  FMUL.FTZ R11, R3, R0 ;  /* 0x00000000030b7220 */ /* 0x001fce0000410000 */
.L_x_3015:
[----:B------:R-:W-:Y:S05]  /*14810*/  BSYNC.RECONVERGENT B1 ;  /* 0x0000000000017941 */ /* 0x000fea0003800200 */
.L_x_3009:
[----:B------:R-:W-:Y:S05]  /*14820*/  BRA `(.L_x_3016) ;  /* 0x0000000000087947 */ /* 0x000fea0003800000 */
.L_x_3005:
[----:B------:R-:W-:Y:S01]  /*14830*/  FMUL.FTZ R11, R11, 16777216 ;  /* 0x4b8000000b0b7820 */ /* 0x000fe20000410000 */
[----:B------:R-:W-:-:S07]  /*14840*/  FMUL.FTZ R12, R12, 16777216 ;  /* 0x4b8000000c0c7820 */ /* 0x000fce0000410000 */
.L_x_3016:
[----:B------:R-:W-:Y:S05]  /*14850*/  BSYNC.RELIABLE B0 ;  /* 0x0000000000007941 */ /* 0x000fea0003800100 */
.L_x_3004:
        /* <DEDUP_REMOVED lines=21> */
.L_x_3019:
[----:B------:R-:W-:Y:S05]  /*149b0*/  BSYNC.RECONVERGENT B4 ;  /* 0x0000000000047941 */ /* 0x000fea0003800200 */
.L_x_3018:
        /* <DEDUP_REMOVED lines=17> */
[----:B------:R-:W-:Y:S01]  /*14ad0*/  FFMA.FTZ R3, R5, 0.93318945169448852539, -R2 ;  /* 0x3f6ee58105037823 */ /* 0x000fe20000010802 */
        /* <DEDUP_REMOVED lines=11> */
.L_x_3017:
        /* <DEDUP_REMOVED lines=18> */
.L_x_3021:
[----:B------:R-:W-:Y:S05]  /*14cb0*/  BSYNC.RECONVERGENT B4 ;  /* 0x0000000000047941 */ /* 0x000fea0003800200 */
.L_x_3020:
        /* <DEDUP_REMOVED lines=28> */
.L_x_3008:
[----:B------:R-:W-:Y:S05]  /*14e80*/  BSYNC.RECONVERGENT B3 ;  /* 0x0000000000037941 */ /* 0x000fea0003800200 */
.L_x_3003:
[----:B------:R-:W-:-:S13]  /*14e90*/  ISETP.GE.AND P0, PT, R9, RZ, PT ;  /* 0x000000ff0900720c */ /* 0x000fda0003f06270 */
[----:B-1----:R-:W-:Y:S01]  /*14ea0*/  @P0 FADD.FTZ R13, -R13, -RZ ;  /* 0x800000ff0d0d0221 */ /* 0x002fe20000010100 */
[----:B------:R-:W-:Y:S06]  /*14eb0*/  BRA `(.L_x_2988) ;  /* 0x0000000800f87947 */ /* 0x000fec0003800000 */
.L_x_2991:
[----:B------:R-:W-:Y:S01]  /*14ec0*/  FADD.FTZ R0, -R10, 6.1232342629258392722e-17 ;  /* 0x248d31320a007421 */ /* 0x000fe20000010100 */
[----:B------:R-:W-:-:S03]  /*14ed0*/  FADD.FTZ R13, -R9, -RZ ;  /* 0x800000ff090d7221 */ /* 0x000fc60000010100 */
[----:B------:R-:W-:Y:S01]  /*14ee0*/  FADD.FTZ R0, R0, 1.5707963705062866211 ;  /* 0x3fc90fdb00007421 */ /* 0x000fe20000010000 */
[----:B------:R-:W-:Y:S06]  /*14ef0*/  BRA `(.L_x_2988) ;  /* 0x0000000800e87947 */ /* 0x000fec0003800000 */
.L_x_2990:
[----:B------:R-:W-:Y:S01]  /*14f00*/  FADD.FTZ R13, -R9, -RZ ;  /* 0x800000ff090d7221 */ /* 0x000fe20000010100 */
[----:B------:R-:W-:Y:S01]  /*14f10*/  MOV R0, RZ ;  /* 0x000000ff00007202 */ /* 0x000fe20000000f00 */
[----:B------:R-:W-:Y:S06]  /*14f20*/  BRA `(.L_x_2988) ;  /* 0x0000000800dc7947 */ /* 0x000fec0003800000 */
.L_x_2989:
        /* <DEDUP_REMOVED lines=23> */
[----:B------:R-:W-:Y:S01]  /*150a0*/  IMAD.MOV.U32 R5, RZ, RZ, R11 ;  /* 0x000000ffff057224 */ /* 0x000fe200078e000b */
[----:B------:R-:W-:-:S07]  /*150b0*/  MOV R2, 0x150d0 ;  /* 0x000150d000027802 */ /* 0x000fce0000000f00 */
[----:B---3--:R-:W-:Y:S05]  /*150c0*/  CALL.REL.NOINC `($__internal_0_$__cuda_sm3x_div_rn_ftz_f32_slowpath) ;  /* 0x00000018004c7944 */ /* 0x008fea0003c00000 */
[----:B------:R-:W-:-:S07]  /*150d0*/  MOV R3, R7 ;  /* 0x0000000700037202 */ /* 0x000fce0000000f00 */
.L_x_3026:
[----:B------:R-:W-:Y:S05]  /*150e0*/  BSYNC.RECONVERGENT B4 ;  /* 0x0000000000047941 */ /* 0x000fea0003800200 */
.L_x_3025:
[----:B------:R-:W-:Y:S02]  /*150f0*/  HFMA2 R5, -RZ, RZ, 0.89990234375, 10328 ;  /* 0x3b33710bff057431 */ /* 0x000fe400000001ff */
[----:B------:R-:W-:Y:S01]  /*15100*/  FMUL.FTZ R0, R3, R3 ;  /* 0x0000000303007220 */ /* 0x000fe20000410000 */
[----:B------:R-:W-:Y:S01]  /*15110*/  ISETP.GE.AND P0, PT, R10, RZ, PT ;  /* 0x000000ff0a00720c */ /* 0x000fe20003f06270 */
[----:B------:R-:W-:Y:S01]  /*15120*/  IMAD.MOV.U32 R2, RZ, RZ, 0x3f6ee581 ;  /* 0x3f6ee581ff027424 */ /* 0x000fe200078e00ff */
[----:B------:R-:W-:Y:S01]  /*15130*/  FSETP.NEU.FTZ.AND P3, PT, R12, |R9|, PT ;  /* 0x400000090c00720b */ /* 0x000fe20003f7d000 */
[C---:B------:R-:W-:Y:S01]  /*15140*/  FFMA.FTZ R5, R0.reuse, R5, -0.015681877732276916504 ;  /* 0xbc80774800057423 */ /* 0x040fe20000010005 */
[----:B------:R-:W-:Y:S01]  /*15150*/  FSETP.NEU.FTZ.AND P1, PT, R11, RZ, PT ;  /* 0x000000ff0b00720b */ /* 0x000fe20003f3d000 */
[----:B------:R-:W-:Y:S02]  /*15160*/  FADD.FTZ R12, |R9|, R12 ;  /* 0x0000000c090c7221 */ /* 0x000fe40000010200 */
        /* <DEDUP_REMOVED lines=21> */
.L_x_3024:
        /* <DEDUP_REMOVED lines=29> */
.L_x_3029:
[----:B------:R-:W-:Y:S05]  /*15490*/  BSYNC.RECONVERGENT B4 ;  /* 0x0000000000047941 */ /* 0x000fea0003800200 */
.L_x_3028:
        /* <DEDUP_REMOVED lines=29> */
.L_x_3023:
[----:B------:R-:W-:Y:S01]  /*15670*/  FMUL.FTZ R2, R10, 0.36787945032119750977 ;  /* 0x3ebc5ab20a027820 */ /* 0x000fe20000410000 */
[----:B------:R-:W-:Y:S01]  /*15680*/  FMUL.FTZ R3, R9, 0.36787945032119750977 ;  /* 0x3ebc5ab209037820 */ /* 0x000fe20000410000 */
[----:B------:R-:W0:Y:S01]  /*15690*/  MUFU.RCP R8, R11 ;  /* 0x0000000b00087308 */ /* 0x000e220000001000 */
[----:B------:R-:W-:Y:S02]  /*156a0*/  IMAD.MOV.U32 R13, RZ, RZ, 0x3f800000 ;  /* 0x3f800000ff0d7424 */ /* 0x000fe400078e00ff */
        /* <DEDUP_REMOVED lines=30> */
.L_x_3031:
[----:B------:R-:W-:Y:S05]  /*15890*/  BSYNC.RECONVERGENT B4 ;  /* 0x0000000000047941 */ /* 0x000fea0003800200 */
.L_x_3030:
[----:B------:R-:W-:Y:S02]  /*158a0*/  HFMA2 R3, -RZ, RZ, 0.89990234375, 10328 ;  /* 0x3b33710bff037431 */ /* 0x000fe400000001ff */
[----:B------:R-:W-:Y:S01]  /*158b0*/  FMUL.FTZ R0, R2, R2 ;  /* 0x0000000202007220 */ /* 0x000fe20000410000 */
[----:B------:R-:W-:Y:S01]  /*158c0*/  IMAD.MOV.U32 R5, RZ, RZ, 0x3f6ee581 ;  /* 0x3f6ee581ff057424 */ /* 0x000fe200078e00ff */
        /* <DEDUP_REMOVED lines=24> */
.L_x_3027:
[----:B------:R-:W-:Y:S05]  /*15a50*/  BSYNC.RECONVERGENT B3 ;  /* 0x0000000000037941 */ /* 0x000fea0003800200 */
.L_x_3022:
[----:B------:R-:W-:Y:S01]  /*15a60*/  ISETP.GE.AND P0, PT, R9, RZ, PT ;  /* 0x000000ff0900720c */ /* 0x000fe20003f06270 */
[----:B------:R-:W-:Y:S01]  /*15a70*/  FADD.FTZ R13, R13, 0.69314718246459960938 ;  /* 0x3f3172180d0d7421 */ /* 0x000fe20000010000 */
[----:B------:R-:W-:-:S11]  /*15a80*/  FADD.FTZ R0, |R0|, -RZ ;  /* 0x800000ff00007221 */ /* 0x000fd60000010200 */
[----:B------:R-:W-:-:S07]  /*15a90*/  @P0 FADD.FTZ R13, -R13, -RZ ;  /* 0x800000ff0d0d0221 */ /* 0x000fce0000010100 */
.L_x_2988:
[----:B------:R-:W-:Y:S05]  /*15aa0*/  BSYNC.RECONVERGENT B2 ;  /* 0x0000000000027941 */ /* 0x000fea0003800200 */
.L_x_2986:
[----:B------:R-:W-:Y:S01]  /*15ab0*/  UPRMT UR4, UR42, 0x9910, URZ ;  /* 0x000099102a047896 */ /* 0x000fe200080000ff */
[----:B------:R-:W-:-:S03]  /*15ac0*/  F2FP.F16.F32.PACK_AB R3, R13, R0 ;  /* 0x000000000d03723e */ /* 0x000fc600000000ff */
        /* <DEDUP_REMOVED lines=14> */
.L_x_3035:
[----:B------:R-:W-:-:S06]  /*15bb0*/  HADD2.F32 R3, -RZ, R3.H0_H0 ;  /* 0x20000003ff037230 */ /* 0x000fcc0000004100 */
[----:B------:R-:W0:Y:S02]  /*15bc0*/  F2I.S64.TRUNC R2, R3 ;  /* 0x0000000300027311 */ /* 0x000e24000020d900 */
[----:B0-----:R-:W-:Y:S01]  /*15bd0*/  STG.E.U8 desc[UR36][R16.64], R2 ;  /* 0x0000000210007986 */ /* 0x001fe2000c101124 */
[----:B------:R-:W-:Y:S05]  /*15be0*/  EXIT ;  /* 0x000000000000794d */ /* 0x000fea0003800000 */
.L_x_3034:
        /* <DEDUP_REMOVED lines=10> */
.L_x_3038:
[----:B------:R-:W-:-:S06]  /*15c90*/  HADD2.F32 R3, -RZ, R3.H0_H0 ;  /* 0x20000003ff037230 */ /* 0x000fcc0000004100 */
[----:B------:R-:W0:Y:S02]  /*15ca0*/  F2I.FTZ.TRUNC.NTZ R3, R3 ;  /* 0x0000000300037305 */ /* 0x000e24000021f100 */
[----:B0-----:R-:W-:Y:S01]  /*15cb0*/  STG.E desc[UR36][R16.64], R3 ;  /* 0x0000000310007986 */ /* 0x001fe2000c101924 */
[----:B------:R-:W-:Y:S05]  /*15cc0*/  EXIT ;  /* 0x000000000000794d */ /* 0x000fea0003800000 */
.L_x_3037:
[----:B------:R-:W-:-:S06]  /*15cd0*/  HADD2.F32 R3, -RZ, R3.H0_H0 ;  /* 0x20000003ff037230 */ /* 0x000fcc0000004100 */
[----:B------:R-:W0:Y:S02]  /*15ce0*/  F2I.FTZ.TRUNC.NTZ R3, R3 ;  /* 0x0000000300037305 */ /* 0x000e24000021f100 */
[----:B0-----:R-:W-:Y:S01]  /*15cf0*/  STG.E.U16 desc[UR36][R16.64], R3 ;  /* 0x0000000310007986 */ /* 0x001fe2000c101524 */
[----:B------:R-:W-:Y:S05]  /*15d00*/  EXIT ;  /* 0x000000000000794d */ /* 0x000fea0003800000 */
.L_x_3033:
        /* <DEDUP_REMOVED lines=9> */
.L_x_3040:
[----:B------:R-:W-:Y:S01]  /*15da0*/  STG.E.U16 desc[UR36][R16.64], R3 ;  /* 0x0000000310007986 */ /* 0x000fe2000c101524 */
[----:B------:R-:W-:Y:S05]  /*15db0*/  EXIT ;  /* 0x000000000000794d */ /* 0x000fea0003800000 */
.L_x_3039:
        /* <DEDUP_REMOVED lines=8> */
[----:B------:R-:W-:Y:S01]  /*15e40*/  STG.E.64 desc[UR36][R16.64], R2 ;  /* 0x0000000210007986 */ /* 0x000fe2000c101b24 */
[----:B------:R-:W-:Y:S05]  /*15e50*/  EXIT ;  /* 0x000000000000794d */ /* 0x000fea0003800000 */
.L_x_3042:
[----:B------:R-:W-:Y:S01]  /*15e60*/  STG.E desc[UR36][R16.64], R3 ;  /* 0x0000000310007986 */ /* 0x000fe2000c101924 */
[----:B------:R-:W-:Y:S05]  /*15e70*/  EXIT ;  /* 0x000000000000794d */ /* 0x000fea0003800000 */
.L_x_3041:
[----:B------:R-:W-:-:S05]  /*15e80*/  HADD2.F32 R2, -RZ, R3.H0_H0 ;  /* 0x20000003ff027230 */ /* 0x000fca0000004100 */
[----:B------:R-:W-:-:S06]  /*15e90*/  FMUL.FTZ R2, R2, 1 ;  /* 0x3f80000002027820 */ /* 0x000fcc0000410000 */
[----:B------:R-:W0:Y:S02]  /*15ea0*/  F2F.F64.F32 R2, R2 ;  /* 0x0000000200027310 */ /* 0x000e240000201800 */
[----:B0-----:R-:W-:Y:S01]  /*15eb0*/  STG.E.64 desc[UR36][R16.64], R2 ;  /* 0x0000000210007986 */ /* 0x001fe2000c101b24 */
[----:B------:R-:W-:Y:S05]  /*15ec0*/  EXIT ;  /* 0x000000000000794d */ /* 0x000fea0003800000 */
.L_x_3032:
        /* <DEDUP_REMOVED lines=14> */
.L_x_3046:
        /* <DEDUP_REMOVED lines=17> */
.L_x_3049:
[----:B------:R-:W-:-:S04]  /*160c0*/  SHF.R.U32.HI R3, RZ, 0x18, R3 ;  /* 0x00000018ff037819 */ /* 0x000fc80000011603 */
[----:B------:R-:W-:-:S04]  /*160d0*/  LOP3.LUT R0, R0, 0x80, R3, 0xf8, !PT ;  /* 0x0000008000007812 */ /* 0x000fc800078ef803 */
[----:B------:R-:W-:-:S07]  /*160e0*/  PRMT R8, R0, 0x7610, R8 ;  /* 0x0000761000087816 */ /* 0x000fce0000000008 */
.L_x_3048:
[----:B------:R-:W-:Y:S05]  /*160f0*/  BSYNC.RECONVERGENT B0 ;  /* 0x0000000000007941 */ /* 0x000fea0003800200 */
.L_x_3047:
[----:B------:R-:W-:Y:S01]  /*16100*/  STG.E.U8 desc[UR36][R16.64], R8 ;  /* 0x0000000810007986 */ /* 0x000fe2000c101124 */
[----:B------:R-:W-:Y:S05]  /*16110*/  EXIT ;  /* 0x000000000000794d */ /* 0x000fea0003800000 */
.L_x_3045:
        /* <DEDUP_REMOVED lines=17> */
.L_x_3052:
[----:B------:R-:W-:-:S04]  /*16230*/  SHF.R.U32.HI R3, RZ, 0x18, R3 ;  /* 0x00000018ff037819 */ /* 0x000fc80000011603 */
[----:B------:R-:W-:-:S04]  /*16240*/  LOP3.LUT R0, R0, 0x80, R3, 0xf8, !PT ;  /* 0x0000008000007812 */ /* 0x000fc800078ef803 */
[----:B------:R-:W-:-:S07]  /*16250*/  PRMT R8, R0, 0x7610, R8 ;  /* 0x0000761000087816 */ /* 0x000fce0000000008 */
.L_x_3051:
[----:B------:R-:W-:Y:S05]  /*16260*/  BSYNC.RECONVERGENT B0 ;  /* 0x0000000000007941 */ /* 0x000fea0003800200 */
.L_x_3050:
[----:B------:R-:W-:Y:S01]  /*16270*/  STG.E.U8 desc[UR36][R16.64], R8 ;  /* 0x0000000810007986 */ /* 0x000fe2000c101124 */
[----:B------:R-:W-:Y:S05]  /*16280*/  EXIT ;  /* 0x000000000000794d */ /* 0x000fea0003800000 */
.L_x_3044:
        /* <DEDUP_REMOVED lines=18> */
[----:B------:R-:W-:-:S04]  /*163b0*/  @!P0 IADD3 R0, PT, PT, R4, RZ, RZ ;  /* 0x000000ff04008210 */ /* 0x000fc80007ffe0ff */
[----:B------:R-:W-:-:S05]  /*163c0*/  @P2 MOV R3, R0 ;  /* 0x0000000000032202 */ /* 0x000fca0000000f00 */
[----:B------:R-:W-:Y:S01]  /*163d0*/  STG.E.U8 desc[UR36][R16.64], R3 ;  /* 0x0000000310007986 */ /* 0x000fe2000c101124 */
[----:B------:R-:W-:Y:S05]  /*163e0*/  EXIT ;  /* 0x000000000000794d */ /* 0x000fea0003800000 */
.L_x_3054:
[----:B------:R-:W-:-:S06]  /*163f0*/  HADD2.F32 R3, -RZ, R3.H0_H0 ;  /* 0x20000003ff037230 */ /* 0x000fcc0000004100 */
[----:B------:R-:W0:Y:S02]  /*16400*/  F2I.U64.TRUNC R2, R3 ;  /* 0x0000000300027311 */ /* 0x000e24000020d800 */
[----:B0-----:R-:W-:Y:S01]  /*16410*/  STG.E.64 desc[UR36][R16.64], R2 ;  /* 0x0000000210007986 */ /* 0x001fe2000c101b24 */
[----:B------:R-:W-:Y:S05]  /*16420*/  EXIT ;  /* 0x000000000000794d */ /* 0x000fea0003800000 */
.L_x_3053:
[----:B------:R-:W-:-:S06]  /*16430*/  HADD2.F32 R3, -RZ, R3.H0_H0 ;  /* 0x20000003ff037230 */ /* 0x000fcc0000004100 */
[----:B------:R-:W0:Y:S02]  /*16440*/  F2I.FTZ.U32.TRUNC.NTZ R3, R3 ;  /* 0x0000000300037305 */ /* 0x000e24000021f000 */
[----:B0-----:R-:W-:Y:S01]  /*16450*/  STG.E desc[UR36][R16.64], R3 ;  /* 0x0000000310007986 */ /* 0x001fe2000c101924 */
[----:B------:R-:W-:Y:S05]  /*16460*/  EXIT ;  /* 0x000000000000794d */ /* 0x000fea0003800000 */
.L_x_3043:
        /* <DEDUP_REMOVED lines=11> */
[----:B------:R-:W-:Y:S01]  /*16520*/  STG.E.U8 desc[UR36][R16.64], R3 ;  /* 0x0000000310007986 */ /* 0x000fe2000c101124 */
[----:B------:R-:W-:Y:S05]  /*16530*/  EXIT ;  /* 0x000000000000794d */ /* 0x000fea0003800000 */
.L_x_3056:
[--C-:B------:R-:W-:Y:S02]  /*16540*/  HADD2.F32 R6, -RZ, R3.reuse.H1_H1 ;  /* 0x30000003ff067230 */ /* 0x100fe40000004100 */
[----:B------:R-:W-:-:S03]  /*16550*/  HADD2.F32 R0, -RZ, R3.H0_H0 ;  /* 0x20000003ff007230 */ /* 0x000fc60000004100 */
        /* <DEDUP_REMOVED lines=8> */
[----:B0-----:R-:W-:Y:S01]  /*165e0*/  STG.E.128 desc[UR36][R16.64], R4 ;  /* 0x0000000410007986 */ /* 0x001fe2000c101d24 */
[----:B------:R-:W-:Y:S05]  /*165f0*/  EXIT ;  /* 0x000000000000794d */ /* 0x000fea0003800000 */
.L_x_3055:
[----:B------:R-:W-:-:S09]  /*16600*/  UISETP.NE.AND UP0, UPT, UR4, 0xf, UPT ;  /* 0x0000000f0400788c */ /* 0x000fd2000bf05270 */
[----:B------:R-:W-:Y:S05]  /*16610*/  BRA.U !UP0, `(.L_x_3057) ;  /* 0x0000000108e87547 */ /* 0x000fea000b800000 */
[----:B------:R-:W-:-:S09]  /*16620*/  UISETP.NE.AND UP0, UPT, UR4, 0x17, UPT ;  /* 0x000000170400788c */ /* 0x000fd2000bf05270 */
[----:B------:R-:W-:Y:S05]  /*16630*/  BRA.U !UP0, `(.L_x_3058) ;  /* 0x0000000108907547 */ /* 0x000fea000b800000 */
[----:B------:R-:W-:-:S09]  /*16640*/  UISETP.NE.AND UP0, UPT, UR4, 0x18, UPT ;  /* 0x000000180400788c */ /* 0x000fd2000bf05270 */
[----:B------:R-:W-:Y:S05]  /*16650*/  BRA.U !UP0, `(.L_x_3059) ;  /* 0x0000000108447547 */ /* 0x000fea000b800000 */
.L_x_3036:
        /* <DEDUP_REMOVED lines=8> */
[----:B0-----:R-:W-:Y:S01]  /*166e0*/  IMAD.U32 R4, RZ, RZ, UR4 ;  /* 0x00000004ff047e24 */ /* 0x001fe2000f8e00ff */
[----:B------:R-:W-:Y:S02]  /*166f0*/  MOV R5, UR5 ;  /* 0x0000000500057c02 */ /* 0x000fe40008000f00 */
[----:B----4-:R-:W-:-:S02]  /*16700*/  MOV R6, UR6 ;  /* 0x0000000600067c02 */ /* 0x010fc40008000f00 */
[----:B---3--:R-:W-:Y:S01]  /*16710*/  MOV R7, UR7 ;  /* 0x0000000700077c02 */ /* 0x008fe20008000f00 */
[----:B-----5:R-:W-:Y:S01]  /*16720*/  IMAD.U32 R10, RZ, RZ, UR8 ;  /* 0x00000008ff0a7e24 */ /* 0x020fe2000f8e00ff */
[----:B-1----:R-:W-:-:S07]  /*16730*/  MOV R11, UR9 ;  /* 0x00000009000b7c02 */ /* 0x002fce0008000f00 */
[----:B------:R-:W-:-:S07]  /*16740*/  LEPC R20, `(.L_x_3060) ;  /* 0x000000001014794e */ /* 0x000fce0000000000 */
[----:B--2---:R-:W-:Y:S05]  /*16750*/  CALL.ABS.NOINC R2 ;  /* 0x0000000002007343 */ /* 0x004fea0003c00000 */
.L_x_3060:
[----:B------:R-:W-:Y:S05]  /*16760*/  EXIT ;  /* 0x000000000000794d */ /* 0x000fea0003800000 */
.L_x_3059:
[----:B------:R-:W-:Y:S01]  /*16770*/  HADD2.F32 R5, -RZ, R3.H0_H0 ;  /* 0x20000003ff057230 */ /* 0x000fe20000004100 */
        /* <DEDUP_REMOVED lines=12> */
.L_x_3062:
[----:B------:R-:W-:Y:S05]  /*16840*/  BSYNC.RECONVERGENT B0 ;  /* 0x0000000000007941 */ /* 0x000fea0003800200 */
.L_x_3061:
[----:B------:R-:W-:-:S05]  /*16850*/  LOP3.LUT R3, R0, 0x80, R3, 0xf8, !PT ;  /* 0x0000008000037812 */ /* 0x000fca00078ef803 */
[----:B------:R-:W-:Y:S01]  /*16860*/  STG.E.U8 desc[UR36][R16.64], R3 ;  /* 0x0000000310007986 */ /* 0x000fe2000c101124 */
[----:B------:R-:W-:Y:S05]  /*16870*/  EXIT ;  /* 0x000000000000794d */ /* 0x000fea0003800000 */
.L_x_3058:
        /* <DEDUP_REMOVED lines=12> */
.L_x_3064:
[----:B------:R-:W-:Y:S02]  /*16940*/  ISETP.GT.U32.AND P0, PT, R2, 0x7f800000, PT ;  /* 0x7f8000000200780c */ /* 0x000fe40003f04070 */
[----:B------:R-:W-:-:S04]  /*16950*/  MOV R0, 0x7f ;  /* 0x0000007f00007802 */ /* 0x000fc80000000f00 */
[----:B------:R-:W-:-:S07]  /*16960*/  SEL R0, R0, 0x7c, P0 ;  /* 0x0000007c00007807 */ /* 0x000fce0000000000 */
.L_x_3065:
[----:B------:R-:W-:Y:S05]  /*16970*/  BSYNC.RECONVERGENT B0 ;  /* 0x0000000000007941 */ /* 0x000fea0003800200 */
.L_x_3063:
[----:B------:R-:W-:-:S04]  /*16980*/  SHF.R.U32.HI R3, RZ, 0x18, R3 ;  /* 0x00000018ff037819 */ /* 0x000fc80000011603 */
[----:B------:R-:W-:-:S05]  /*16990*/  LOP3.LUT R3, R0, 0x80, R3, 0xf8, !PT ;  /* 0x0000008000037812 */ /* 0x000fca00078ef803 */
[----:B------:R-:W-:Y:S01]  /*169a0*/  STG.E.U8 desc[UR36][R16.64], R3 ;  /* 0x0000000310007986 */ /* 0x000fe2000c101124 */
[----:B------:R-:W-:Y:S05]  /*169b0*/  EXIT ;  /* 0x000000000000794d */ /* 0x000fea0003800000 */
.L_x_3057:
[----:B------:R-:W-:-:S05]  /*169c0*/  HADD2.F32 R0, -RZ, R3.H0_H0 ;  /* 0x20000003ff007230 */ /* 0x000fca0000004100 */
[----:B------:R-:W-:-:S05]  /*169d0*/  F2FP.BF16.F32.PACK_AB R0, RZ, R0 ;  /* 0x00000000ff00723e */ /* 0x000fca00000010ff */
[----:B------:R-:W-:Y:S01]  /*169e0*/  STG.E.U16 desc[UR36][R16.64], R0 ;  /* 0x0000000010007986 */ /* 0x000fe2000c101524 */
[----:B------:R-:W-:Y:S05]  /*169f0*/  EXIT ;  /* 0x000000000000794d */ /* 0x000fea0003800000 */
        .weak           $__internal_0_$__cuda_sm3x_div_rn_ftz_f32_slowpath
        .type           $__internal_0_$__cuda_sm3x_div_rn_ftz_f32_slowpath,@function
        .size           $__internal_0_$__cuda_sm3x_div_rn_ftz_f32_slowpath,(.L_x_13779 - $__internal_0_$__cuda_sm3x_div_rn_ftz_f32_slowpath)
$__internal_0_$__cuda_sm3x_div_rn_ftz_f32_slowpath:
[----:B------:R-:W-:Y:S01]  /*16a00*/  SHF.R.U32.HI R3, RZ, 0x17, R5 ;  /* 0x00000017ff037819 */ /* 0x000fe20000011605 */
[----:B------:R-:W-:Y:S01]  /*16a10*/  BSSY.RECONVERGENT B0, `(.L_x_3066) ;  /* 0x0000046000007945 */ /* 0x000fe20003800200 */
[----:B------:R-:W-:-:S03]  /*16a20*/  SHF.R.U32.HI R4, RZ, 0x17, R0 ;  /* 0x00000017ff047819 */ /* 0x000fc60000011600 */
[----:B------:R-:W-:Y:S01]  /*16a30*/  BSSY.RELIABLE B1, `(.L_x_3067) ;  /* 0x000001d000017945 */ /* 0x000fe20003800100 */
[----:B------:R-:W-:Y:S02]  /*16a40*/  LOP3.LUT R3, R3, 0xff, RZ, 0xc0, !PT ;  /* 0x000000ff03037812 */ /* 0x000fe400078ec0ff */
[----:B------:R-:W-:Y:S02]  /*16a50*/  LOP3.LUT R4, R4, 0xff, RZ, 0xc0, !PT ;  /* 0x000000ff04047812 */ /* 0x000fe400078ec0ff */
[----:B------:R-:W-:-:S03]  /*16a60*/  IADD3 R7, PT, PT, R3, -0x1, RZ ;  /* 0xffffffff03077810 */ /* 0x000fc60007ffe0ff */
[----:B------:R-:W-:Y:S01]  /*16a70*/  VIADD R6, R4, 0xffffffff ;  /* 0xffffffff04067836 */ /* 0x000fe20000000000 */
[----:B------:R-:W-:-:S04]  /*16a80*/  ISETP.GT.U32.AND P0, PT, R7, 0xfd, PT ;  /* 0x000000fd0700780c */ /* 0x000fc80003f04070 */
[----:B------:R-:W-:-:S13]  /*16a90*/  ISETP.GT.U32.OR P0, PT, R6, 0xfd, P0 ;  /* 0x000000fd0600780c */ /* 0x000fda0000704470 */
[----:B------:R-:W-:Y:S05]  /*16aa0*/  @!P0 BRA `(.L_x_3068) ;  /* 0x0000000000548947 */ /* 0x000fea0003800000 */
[----:B------:R-:W-:Y:S02]  /*16ab0*/  FSETP.GTU.FTZ.AND P1, PT, |R0|, +INF , PT ;  /* 0x7f8000000000780b */ /* 0x000fe40003f3c200 */
[----:B------:R-:W-:-:S04]  /*16ac0*/  FSETP.GTU.FTZ.AND P0, PT, |R5|, +INF , PT ;  /* 0x7f8000000500780b */ /* 0x000fc80003f1c200 */
[----:B------:R-:W-:-:S13]  /*16ad0*/  PLOP3.LUT P0, PT, P1, P0, PT, 0xf8, 0x8f ;  /* 0x00000000008f781c */ /* 0x000fda0000f01f70 */
[----:B------:R-:W-:Y:S05]  /*16ae0*/  @P0 BREAK.RELIABLE B1 ;  /* 0x0000000000010942 */ /* 0x000fea0003800100 */
[----:B------:R-:W-:Y:S05]  /*16af0*/  @P0 BRA `(.L_x_3069) ;  /* 0x0000000000d80947 */ /* 0x000fea0003800000 */
[C---:B------:R-:W-:Y:S02]  /*16b00*/  FSETP.NEU.FTZ.AND P0, PT, R0.reuse, RZ, PT ;  /* 0x000000ff0000720b */ /* 0x040fe40003f1d000 */
[----:B------:R-:W-:Y:S02]  /*16b10*/  FSETP.NEU.FTZ.AND P4, PT, R5, RZ, PT ;  /* 0x000000ff0500720b */ /* 0x000fe40003f9d000 */
[----:B------:R-:W-:-:S11]  /*16b20*/  FSETP.NEU.FTZ.AND P6, PT, R0, RZ, PT ;  /* 0x000000ff0000720b */ /* 0x000fd60003fdd000 */
[----:B------:R-:W-:Y:S05]  /*16b30*/  @!P4 BREAK.RELIABLE !P0, B1 ;  /* 0x000000000001c942 */ /* 0x000fea0004000100 */
[----:B------:R-:W-:Y:S05]  /*16b40*/  @!P4 BRA !P0, `(.L_x_3070) ;  /* 0x0000000000bcc947 */ /* 0x000fea0004000000 */
[C---:B------:R-:W-:Y:S02]  /*16b50*/  FSETP.NEU.FTZ.AND P0, PT, |R0|.reuse, +INF , PT ;  /* 0x7f8000000000780b */ /* 0x040fe40003f1d200 */
[----:B------:R-:W-:Y:S02]  /*16b60*/  FSETP.NEU.FTZ.AND P3, PT, |R5|, +INF , PT ;  /* 0x7f8000000500780b */ /* 0x000fe40003f7d200 */
[----:B------:R-:W-:-:S11]  /*16b70*/  FSETP.NEU.FTZ.AND P5, PT, |R0|, +INF , PT ;  /* 0x7f8000000000780b */ /* 0x000fd60003fbd200 */
[----:B------:R-:W-:Y:S05]  /*16b80*/  @!P3 BREAK.RELIABLE !P0, B1 ;  /* 0x000000000001b942 */ /* 0x000fea0004000100 */
[----:B------:R-:W-:Y:S05]  /*16b90*/  @!P3 BRA !P0, `(.L_x_3070) ;  /* 0x0000000000a8b947 */ /* 0x000fea0004000000 */
[----:B------:R-:W-:-:S13]  /*16ba0*/  PLOP3.LUT P0, PT, P3, P6, PT, 0x2f, 0xf2 ;  /* 0x0000000000f2781c */ /* 0x000fda0001f0c577 */
[----:B------:R-:W-:Y:S05]  /*16bb0*/  @P0 BREAK.RELIABLE B1 ;  /* 0x0000000000010942 */ /* 0x000fea0003800100 */
[----:B------:R-:W-:Y:S05]  /*16bc0*/  @P0 BRA `(.L_x_3071) ;  /* 0x0000000000940947 */ /* 0x000fea0003800000 */
[----:B------:R-:W-:-:S13]  /*16bd0*/  PLOP3.LUT P0, PT, P5, P4, PT, 0x2f, 0xf2 ;  /* 0x0000000000f2781c */ /* 0x000fda0002f08577 */
[----:B------:R-:W-:Y:S05]  /*16be0*/  @P0 BREAK.RELIABLE B1 ;  /* 0x0000000000010942 */ /* 0x000fea0003800100 */
[----:B------:R-:W-:Y:S05]  /*16bf0*/  @P0 BRA `(.L_x_3072) ;  /* 0x00000000007c0947 */ /* 0x000fea0003800000 */
.L_x_3068:
[----:B------:R-:W-:Y:S05]  /*16c00*/  BSYNC.RELIABLE B1 ;  /* 0x0000000000017941 */ /* 0x000fea0003800100 */
.L_x_3067:
[----:B------:R-:W-:Y:S01]  /*16c10*/  IADD3 R3, PT, PT, R3, -0x7f, RZ ;  /* 0xffffff8103037810 */ /* 0x000fe20007ffe0ff */
[----:B------:R-:W-:Y:S01]  /*16c20*/  BSSY.RECONVERGENT B1, `(.L_x_3073) ;  /* 0x000001b000017945 */ /* 0x000fe20003800200 */
[----:B------:R-:W-:-:S03]  /*16c30*/  IADD3 R4, PT, PT, R4, -0x7f, RZ ;  /* 0xffffff8104047810 */ /* 0x000fc60007ffe0ff */
[----:B------:R-:W-:Y:S01]  /*16c40*/  IMAD R14, R3, -0x800000, R5 ;  /* 0xff800000030e7824 */ /* 0x000fe200078e0205 */
[C---:B------:R-:W-:Y:S01]  /*16c50*/  IADD3 R3, PT, PT, R4.reuse, -R3, RZ ;  /* 0x8000000304037210 */ /* 0x040fe20007ffe0ff */
[----:B------:R-:W-:Y:S02]  /*16c60*/  IMAD R0, R4, -0x800000, R0 ;  /* 0xff80000004007824 */ /* 0x000fe400078e0200 */
[----:B------:R-:W0:Y:S01]  /*16c70*/  MUFU.RCP R6, R14 ;  /* 0x0000000e00067308 */ /* 0x000e220000001000 */
[----:B------:R-:W-:-:S04]  /*16c80*/  FADD.FTZ R5, -R14, -RZ ;  /* 0x800000ff0e057221 */ /* 0x000fc80000010100 */
[----:B0-----:R-:W-:-:S04]  /*16c90*/  FFMA R7, R6, R5, 1 ;  /* 0x3f80000006077423 */ /* 0x001fc80000000005 */
[----:B------:R-:W-:-:S04]  /*16ca0*/  FFMA R7, R6, R7, R6 ;  /* 0x0000000706077223 */ /* 0x000fc80000000006 */
[----:B------:R-:W-:-:S04]  /*16cb0*/  FFMA R6, R0, R7, RZ ;  /* 0x0000000700067223 */ /* 0x000fc800000000ff */
[----:B------:R-:W-:-:S04]  /*16cc0*/  FFMA R8, R5, R6, R0 ;  /* 0x0000000605087223 */ /* 0x000fc80000000000 */
[----:B------:R-:W-:-:S04]  /*16cd0*/  FFMA R19, R7, R8, R6 ;  /* 0x0000000807137223 */ /* 0x000fc80000000006 */
[----:B------:R-:W-:-:S04]  /*16ce0*/  FFMA R0, R5, R19, R0 ;  /* 0x0000001305007223 */ /* 0x000fc80000000000 */
[----:B------:R-:W-:-:S05]  /*16cf0*/  FFMA.FTZ R7, R7, R0, R19 ;  /* 0x0000000007077223 */ /* 0x000fca0000010013 */
[----:B------:R-:W-:-:S04]  /*16d00*/  SHF.R.U32.HI R0, RZ, 0x17, R7 ;  /* 0x00000017ff007819 */ /* 0x000fc80000011607 */
[----:B------:R-:W-:-:S05]  /*16d10*/  LOP3.LUT R0, R0, 0xff, RZ, 0xc0, !PT ;  /* 0x000000ff00007812 */ /* 0x000fca00078ec0ff */
[----:B------:R-:W-:-:S05]  /*16d20*/  IMAD.IADD R0, R0, 0x1, R3 ;  /* 0x0000000100007824 */ /* 0x000fca00078e0203 */
[----:B------:R-:W-:-:S04]  /*16d30*/  IADD3 R4, PT, PT, R0, -0x1, RZ ;  /* 0xffffffff00047810 */ /* 0x000fc80007ffe0ff */
[----:B------:R-:W-:-:S13]  /*16d40*/  ISETP.GE.U32.AND P0, PT, R4, 0xfe, PT ;  /* 0x000000fe0400780c */ /* 0x000fda0003f06070 */
[----:B------:R-:W-:Y:S05]  /*16d50*/  @!P0 BRA `(.L_x_3074) ;  /* 0x0000000000188947 */ /* 0x000fea0003800000 */
[----:B------:R-:W-:Y:S02]  /*16d60*/  ISETP.GT.AND P0, PT, R0, 0xfe, PT ;  /* 0x000000fe0000780c */ /* 0x000fe40003f04270 */
[----:B------:R-:W-:-:S11]  /*16d70*/  LOP3.LUT R4, R7, 0x80000000, RZ, 0xc0, !PT ;  /* 0x8000000007047812 */ /* 0x000fd600078ec0ff */
[----:B------:R-:W-:-:S04]  /*16d80*/  @!P0 ISETP.GE.AND P1, PT, R0, 0x1, PT ;  /* 0x000000010000880c */ /* 0x000fc80003f26270 */
[C---:B------:R-:W-:Y:S02]  /*16d90*/  @!P0 SEL R7, R4.reuse, R7, !P1 ;  /* 0x0000000704078207 */ /* 0x040fe40004800000 */
[----:B------:R-:W-:Y:S01]  /*16da0*/  @P0 LOP3.LUT R7, R4, 0x7f800000, RZ, 0xfc, !PT ;  /* 0x7f80000004070812 */ /* 0x000fe200078efcff */
[----:B------:R-:W-:Y:S06]  /*16db0*/  BRA `(.L_x_3075) ;  /* 0x0000000000047947 */ /* 0x000fec0003800000 */
.L_x_3074:
[----:B------:R-:W-:-:S07]  /*16dc0*/  LEA R7, R3, R7, 0x17 ;  /* 0x0000000703077211 */ /* 0x000fce00078eb8ff */
.L_x_3075:
[----:B------:R-:W-:Y:S05]  /*16dd0*/  BSYNC.RECONVERGENT B1 ;  /* 0x0000000000017941 */ /* 0x000fea0003800200 */
.L_x_3073:
[----:B------:R-:W-:Y:S05]  /*16de0*/  BRA `(.L_x_3076) ;  /* 0x0000000000207947 */ /* 0x000fea0003800000 */
.L_x_3072:
[----:B------:R-:W-:-:S04]  /*16df0*/  LOP3.LUT R0, R5, 0x80000000, R0, 0x48, !PT ;  /* 0x8000000005007812 */ /* 0x000fc800078e4800 */
[----:B------:R-:W-:Y:S01]  /*16e00*/  LOP3.LUT R7, R0, 0x7f800000, RZ, 0xfc, !PT ;  /* 0x7f80000000077812 */ /* 0x000fe200078efcff */
[----:B------:R-:W-:Y:S06]  /*16e10*/  BRA `(.L_x_3076) ;  /* 0x0000000000147947 */ /* 0x000fec0003800000 */
.L_x_3071:
[----:B------:R-:W-:Y:S01]  /*16e20*/  LOP3.LUT R7, R5, 0x80000000, R0, 0x48, !PT ;  /* 0x8000000005077812 */ /* 0x000fe200078e4800 */
[----:B------:R-:W-:Y:S06]  /*16e30*/  BRA `(.L_x_3076) ;  /* 0x00000000000c7947 */ /* 0x000fec0003800000 */
.L_x_3070:
[----:B------:R-:W0:Y:S01]  /*16e40*/  MUFU.RSQ R7, -QNAN ;  /* 0xffc0000000077908 */ /* 0x000e220000001400 */
[----:B------:R-:W-:Y:S05]  /*16e50*/  BRA `(.L_x_3076) ;  /* 0x0000000000047947 */ /* 0x000fea0003800000 */
.L_x_3069:
[----:B------:R-:W-:-:S07]  /*16e60*/  FADD.FTZ R7, R0, R5 ;  /* 0x0000000500077221 */ /* 0x000fce0000010000 */
.L_x_3076:
[----:B------:R-:W-:Y:S05]  /*16e70*/  BSYNC.RECONVERGENT B0 ;  /* 0x0000000000007941 */ /* 0x000fea0003800200 */
.L_x_3066:
[----:B------:R-:W-:-:S04]  /*16e80*/  HFMA2 R3, -RZ, RZ, 0, 0 ;  /* 0x00000000ff037431 */ /* 0x000fc800000001ff */
[----:B0-----:R-:W-:Y:S05]  /*16e90*/  RET.REL.NODEC R2 `(_ZN2at6native18elementwise_kernelILi128ELi4EZNS0_15gpu_kernel_implIZZZNS0_16acos_kernel_cudaERNS_18TensorIteratorBaseEENKUlvE_clEvENKUlvE1_clEvEUlN3c107complexINS7_4HalfEEEE_EEvS4_RKT_EUliE_EEviT1_) ;  /* 0xfffffe9002587950 */ /* 0x001fea0003c3ffff */
.L_x_3077:
        /* <DEDUP_REMOVED lines=14> */
.L_x_13779:


//--------------------- .text._ZN2at6native27unrolled_elementwise_kernelIZZZNS0_16acos_kernel_cudaERNS_18TensorIteratorBaseEENKUlvE_clEvENKUlvE1_clEvEUlN3c107complexINS6_4HalfEEEE_St5arrayIPcLm2EELi4E23TrivialOffsetCalculatorILi1EjESF_NS0_6memory12LoadWithCastILi1EEENSG_13StoreWithCastILi1EEEEEviT_T0_T2_T3_T4_T5_ --------------------------
	.section	.text._ZN2at6native27unrolled_elementwise_kernelIZZZNS0_16acos_kernel_cudaERNS_18TensorIteratorBaseEENKUlvE_clEvENKUlvE1_clEvEUlN3c107complexINS6_4HalfEEEE_St5arrayIPcLm2EELi4E23TrivialOffsetCalculatorILi1EjESF_NS0_6memory12LoadWithCastILi1EEENSG_13StoreWithCastILi1EEEEEviT_T0_T2_T3_T4_T5_,"ax",@progbits
	.align	128
        .global         _ZN2at6native27unrolled_elementwise_kernelIZZZNS0_16acos_kernel_cudaERNS_18TensorIteratorBaseEENKUlvE_clEvENKUlvE1_clEvEUlN3c107complexINS6_4HalfEEEE_St5arrayIPcLm2EELi4E23TrivialOffsetCalculatorILi1EjESF_NS0_6memory12LoadWithCastILi1EEENSG_13StoreWithCastILi1EEEEEviT_T0_T2_T3_T4_T5_
        .type           _ZN2at6native27unrolled_elementwise_kernelIZZZNS0_16acos_kernel_cudaERNS_18TensorIteratorBaseEENKUlvE_clEvENKUlvE1_clEvEUlN3c107complexINS6_4HalfEEEE_St5arrayIPcLm2EELi4E23TrivialOffsetCalculatorILi1EjESF_NS0_6memory12LoadWithCastILi1EEENSG_13StoreWithCastILi1EEEEEviT_T0_T2_T3_T4_T5_,@function
        .size           _ZN2at6native27unrolled_elementwise_kernelIZZZNS0_16acos_kernel_cudaERNS_18TensorIteratorBaseEENKUlvE_clEvENKUlvE1_clEvEUlN3c107complexINS6_4HalfEEEE_St5arrayIPcLm2EELi4E23TrivialOffsetCalculatorILi1EjESF_NS0_6memory12LoadWithCastILi1EEENSG_13StoreWithCastILi1EEEEEviT_T0_T2_T3_T4_T5_,(.L_x_13780 - _ZN2at6native27unrolled_elementwise_kernelIZZZNS0_16acos_kernel_cudaERNS_18TensorIteratorBaseEENKUlvE_clEvENKUlvE1_clEvEUlN3c107complexINS6_4HalfEEEE_St5arrayIPcLm2EELi4E23TrivialOffsetCalculatorILi1EjESF_NS0_6memory12LoadWithCastILi1EEENSG_13StoreWithCastILi1EEEEEviT_T0_T2_T3_T4_T5_)
        .other          _ZN2at6native27unrolled_elementwise_kernelIZZZNS0_16acos_kernel_cudaERNS_18TensorIteratorBaseEENKUlvE_clEvENKUlvE1_clEvEUlN3c107complexINS6_4HalfEEEE_St5arrayIPcLm2EELi4E23TrivialOffsetCalculatorILi1EjESF_NS0_6memory12LoadWithCastILi1EEENSG_13StoreWithCastILi1EEEEEviT_T0_T2_T3_T4_T5_,@"STO_CUDA_ENTRY STV_DEFAULT"
_ZN2at6native27unrolled_elementwise_kernelIZZZNS0_16acos_kernel_cudaERNS_18TensorIteratorBaseEENKUlvE_clEvENKUlvE1_clEvEUlN3c107complexINS6_4HalfEEEE_St5arrayIPcLm2EELi4E23TrivialOffsetCalculatorILi1EjESF_NS0_6memory12LoadWithCastILi1EEENSG_13StoreWithCastILi1EEEEEviT_T0_T2_T3_T4_T5_:
.text._ZN2at6native27unrolled_elementwise_kernelIZZZNS0_16acos_kernel_cudaERNS_18TensorIteratorBaseEENKUlvE_clEvENKUlvE1_clEvEUlN3c107complexINS6_4HalfEEEE_St5arrayIPcLm2EELi4E23TrivialOffsetCalculatorILi1EjESF_NS0_6memory12LoadWithCastILi1EEENSG_13StoreWithCastILi1EEEEEviT_T0_T2_T3_T4_T5_:
[----:B------:R-:W0:Y:S01]  /*0000*/  LDC R1, c[0x0][0x37c] ;  /* 0x0000df00ff017b82 */ /* 0x000e220000000800 */
[----:B------:R-:W1:Y:S07]  /*0010*/  S2R R26, SR_CTAID.X ;  /* 0x00000000001a7919 */ /* 0x000e6e0000002500 */
[----:B------:R-:W1:Y:S01]  /*0020*/  LDC R25, c[0x0][0x380] ;  /* 0x0000e000ff197b82 */ /* 0x000e620000000800 */
[----:B------:R-:W2:Y:S01]  /*0030*/  LDCU.64 UR36, c[0x0][0x358] ;  /* 0x00006b00ff2477ac */ /* 0x000ea20008000a00 */
[----:B------:R-:W-:Y:S01]  /*0040*/  BSSY.RECONVERGENT B6, `(.L_x_3078) ;  /* 0x000012e000067945 */ /* 0x000fe20003800200 */
[----:B------:R-:W3:Y:S01]  /*0050*/  S2R R16, SR_TID.X ;  /* 0x0000000000107919 */ /* 0x000ee20000002100 */
[----:B------:R-:W-:Y:S01]  /*0060*/  PRMT R18, R18, 0x5410, RZ ;  /* 0x0000541012127816 */ /* 0x000fe200000000ff */
[----:B------:R-:W4:Y:S01]  /*0070*/  LDCU.U8 UR38, c[0x0][0x39c] ;  /* 0x00007380ff2677ac */ /* 0x000f220008000000 */
[----:B------:R-:W-:Y:S01]  /*0080*/  PRMT R19, RZ, 0x7610, R19 ;  /* 0x00007610ff137816 */ /* 0x000fe20000000013 */
        /* <DEDUP_REMOVED lines=21> */
[----:B------:R-:W2:Y:S01]  /*01e0*/  LDG.E.S8 R4, desc[UR36][R4.64] ;  /* 0x0000002404047981 */ /* 0x000ea2000c1e1300 */
[----:B------:R-:W-:Y:S01]  /*01f0*/  PRMT R18, R18, 0x5410, RZ ;  /* 0x0000541012127816 */ /* 0x000fe200000000ff */
[----:B--2---:R-:W0:Y:S02]  /*0200*/  I2F.S16 R19, R4 ;  /* 0x0000000400137306 */ /* 0x004e240000101400 */
[----:B0-----:R-:W-:Y:S01]  /*0210*/  F2FP.F16.F32.PACK_AB R19, RZ, R19 ;  /* 0x00000013ff13723e */ /* 0x001fe200000000ff */
[----:B------:R-:W-:Y:S06]  /*0220*/  BRA `(.L_x_3085) ;  /* 0x0000001000387947 */ /* 0x000fec0003800000 */
.L_x_3083:
[----:B------:R-:W2:Y:S01]  /*0230*/  LDG.E.U8 R4, desc[UR36][R4.64] ;  /* 0x0000002404047981 */ /* 0x000ea2000c1e1100 */
[----:B------:R-:W-:Y:S02]  /*0240*/  PRMT R18, R18, 0x5410, RZ ;  /* 0x0000541012127816 */ /* 0x000fe400000000ff */
[----:B--2---:R-:W-:-:S04]  /*0250*/  I2FP.F32.U32 R19, R4 ;  /* 0x0000000400137245 */ /* 0x004fc80000201000 */
[----:B------:R-:W-:Y:S01]  /*0260*/  F2FP.F16.F32.PACK_AB R19, RZ, R19 ;  /* 0x00000013ff13723e */ /* 0x000fe200000000ff */
[----:B------:R-:W-:Y:S06]  /*0270*/  BRA `(.L_x_3085) ;  /* 0x0000001000247947 */ /* 0x000fec0003800000 */
.L_x_3082:
[----:B------:R-:W-:-:S09]  /*0280*/  UISETP.NE.AND UP0, UPT, UR4, 0x2, UPT ;  /* 0x000000020400788c */ /* 0x000fd2000bf05270 */
[----:B------:R-:W-:Y:S05]  /*0290*/  BRA.U !UP0, `(.L_x_3086) ;  /* 0x0000000108387547 */ /* 0x000fea000b800000 */
[----:B------:R-:W-:-:S09]  /*02a0*/  UISETP.NE.AND UP0, UPT, UR4, 0x3, UPT ;  /* 0x000000030400788c */ /* 0x000fd2000bf05270 */
[----:B------:R-:W-:Y:S05]  /*02b0*/  BRA.U !UP0, `(.L_x_3087) ;  /* 0x00000001081c7547 */ /* 0x000fea000b800000 */
[----:B------:R-:W-:-:S09]  /*02c0*/  UISETP.NE.AND UP0, UPT, UR4, 0x4, UPT ;  /* 0x000000040400788c */ /* 0x000fd2000bf05270 */
[----:B------:R-:W-:Y:S05]  /*02d0*/  BRA.U UP0, `(.L_x_3084) ;  /* 0x0000000d006c7547 */ /* 0x000fea000b800000 */
[----:B------:R-:W2:Y:S01]  /*02e0*/  LDG.E.64 R4, desc[UR36][R4.64] ;  /* 0x0000002404047981 */ /* 0x000ea2000c1e1b00 */
[----:B------:R-:W-:Y:S01]  /*02f0*/  PRMT R18, R18, 0x5410, RZ ;  /* 0x0000541012127816 */ /* 0x000fe200000000ff */
[----:B--2---:R-:W0:Y:S02]  /*0300*/  I2F.S64 R19, R4 ;  /* 0x0000000400137312 */ /* 0x004e240000301400 */
[----:B0-----:R-:W-:Y:S01]  /*0310*/  F2FP.F16.F32.PACK_AB R19, RZ, R19 ;  /* 0x00000013ff13723e */ /* 0x001fe200000000ff */
[----:B------:R-:W-:Y:S06]  /*0320*/  BRA `(.L_x_3085) ;  /* 0x0000000c00f87947 */ /* 0x000fec0003800000 */
.L_x_3087:
[----:B------:R-:W2:Y:S01]  /*0330*/  LDG.E R4, desc[UR36][R4.64] ;  /* 0x0000002404047981 */ /* 0x000ea2000c1e1900 */
[----:B------:R-:W-:Y:S02]  /*0340*/  PRMT R18, R18, 0x5410, RZ ;  /* 0x0000541012127816 */ /* 0x000fe400000000ff */
[----:B--2---:R-:W-:-:S04]  /*0350*/  I2FP.F32.S32 R19, R4 ;  /* 0x0000000400137245 */ /* 0x004fc80000201400 */
[----:B------:R-:W-:Y:S01]  /*0360*/  F2FP.F16.F32.PACK_AB R19, RZ, R19 ;  /* 0x00000013ff13723e */ /* 0x000fe200000000ff */
[----:B------:R-:W-:Y:S06]  /*0370*/  BRA `(.L_x_3085) ;  /* 0x0000000c00e47947 */ /* 0x000fec0003800000 */
.L_x_3086:
[----:B------:R-:W2:Y:S01]  /*0380*/  LDG.E.U16 R4, desc[UR36][R4.64] ;  /* 0x0000002404047981 */ /* 0x000ea2000c1e1500 */
[----:B------:R-:W-:Y:S01]  /*0390*/  PRMT R18, R18, 0x5410, RZ ;  /* 0x0000541012127816 */ /* 0x000fe200000000ff */
[----:B--2---:R-:W0:Y:S02]  /*03a0*/  I2F.S16 R19, R4 ;  /* 0x0000000400137306 */ /* 0x004e240000101400 */
[----:B0-----:R-:W-:Y:S01]  /*03b0*/  F2FP.F16.F32.PACK_AB R19, RZ, R19 ;  /* 0x00000013ff13723e */ /* 0x001fe200000000ff */
[----:B------:R-:W-:Y:S06]  /*03c0*/  BRA `(.L_x_3085) ;  /* 0x0000000c00d07947 */ /* 0x000fec0003800000 */
.L_x_3081:
[----:B------:R-:W-:-:S09]  /*03d0*/  UISETP.GT.AND UP0, UPT, UR4, 0x6, UPT ;  /* 0x000000060400788c */ /* 0x000fd2000bf04270 */
[----:B------:R-:W-:Y:S05]  /*03e0*/  BRA.U UP0, `(.L_x_3088) ;  /* 0x0000000100347547 */ /* 0x000fea000b800000 */
[----:B------:R-:W-:-:S09]  /*03f0*/  UISETP.NE.AND UP0, UPT, UR4, 0x5, UPT ;  /* 0x000000050400788c */ /* 0x000fd2000bf05270 */
[----:B------:R-:W-:Y:S05]  /*0400*/  BRA.U !UP0, `(.L_x_3089) ;  /* 0x0000000108187547 */ /* 0x000fea000b800000 */
[----:B------:R-:W-:-:S09]  /*0410*/  UISETP.NE.AND UP0, UPT, UR4, 0x6, UPT ;  /* 0x000000060400788c */ /* 0x000fd2000bf05270 */
[----:B------:R-:W-:Y:S05]  /*0420*/  BRA.U UP0, `(.L_x_3084) ;  /* 0x0000000d00187547 */ /* 0x000fea000b800000 */
[----:B------:R-:W2:Y:S01]  /*0430*/  LDG.E R19, desc[UR36][R4.64] ;  /* 0x0000002404137981 */ /* 0x000ea2000c1e1900 */
[----:B------:R-:W-:Y:S02]  /*0440*/  PRMT R18, R18, 0x5410, RZ ;  /* 0x0000541012127816 */ /* 0x000fe400000000ff */
[----:B--2---:R-:W-:Y:S01]  /*0450*/  F2FP.F16.F32.PACK_AB R19, RZ, R19 ;  /* 0x00000013ff13723e */ /* 0x004fe200000000ff */
[----:B------:R-:W-:Y:S06]  /*0460*/  BRA `(.L_x_3085) ;  /* 0x0000000c00a87947 */ /* 0x000fec0003800000 */
.L_x_3089:
[----:B------:R-:W2:Y:S01]  /*0470*/  LDG.E.U16 R19, desc[UR36][R4.64] ;  /* 0x0000002404137981 */ /* 0x000ea2000c1e1500 */
[----:B------:R-:W-:Y:S01]  /*0480*/  PRMT R18, R18, 0x5410, RZ ;  /* 0x0000541012127816 */ /* 0x000fe200000000ff */
[----:B--2---:R-:W-:-:S05]  /*0490*/  HADD2.F32 R19, -RZ, R19.H0_H0 ;  /* 0x20000013ff137230 */ /* 0x004fca0000004100 */
[----:B------:R-:W-:Y:S01]  /*04a0*/  F2FP.F16.F32.PACK_AB R19, RZ, R19 ;  /* 0x00000013ff13723e */ /* 0x000fe200000000ff */
[----:B------:R-:W-:Y:S06]  /*04b0*/  BRA `(.L_x_3085) ;  /* 0x0000000c00947947 */ /* 0x000fec0003800000 */
.L_x_3088:
        /* <DEDUP_REMOVED lines=10> */
.L_x_3091:
[----:B------:R-:W2:Y:S02]  /*0560*/  LDG.E R4, desc[UR36][R4.64] ;  /* 0x0000002404047981 */ /* 0x000ea4000c1e1900 */
[----:B--2---:R-:W-:Y:S02]  /*0570*/  PRMT R19, R4, 0x7610, R19 ;  /* 0x0000761004137816 */ /* 0x004fe40000000013 */
[----:B------:R-:W-:Y:S01]  /*0580*/  PRMT R18, R18, 0x7610, R4 ;  /* 0x0000761012127816 */ /* 0x000fe20000000004 */
[----:B------:R-:W-:Y:S06]  /*0590*/  BRA `(.L_x_3085) ;  /* 0x0000000c005c7947 */ /* 0x000fec0003800000 */
.L_x_3090:
[----:B------:R-:W2:Y:S01]  /*05a0*/  LDG.E.64 R4, desc[UR36][R4.64] ;  /* 0x0000002404047981 */ /* 0x000ea2000c1e1b00 */
[----:B------:R-:W-:Y:S01]  /*05b0*/  UMOV UR4, 0xf0000000 ;  /* 0xf000000000047882 */ /* 0x000fe20000000000 */
[----:B------:R-:W-:Y:S01]  /*05c0*/  UMOV UR5, 0x380fffff ;  /* 0x380fffff00057882 */ /* 0x000fe20000000000 */
[----:B------:R-:W-:Y:S01]  /*05d0*/  PRMT R18, R18, 0x5410, RZ ;  /* 0x0000541012127816 */ /* 0x000fe200000000ff */
        /* <DEDUP_REMOVED lines=9> */
.L_x_3080:
        /* <DEDUP_REMOVED lines=9> */
[----:B------:R-:W-:Y:S02]  /*0700*/  PRMT R18, R18, 0x5410, RZ ;  /* 0x0000541012127816 */ /* 0x000fe400000000ff */
[----:B--2---:R-:W-:-:S04]  /*0710*/  ISETP.NE.AND P0, PT, R4, RZ, PT ;  /* 0x000000ff0400720c */ /* 0x004fc80003f05270 */
[----:B------:R-:W-:-:S04]  /*0720*/  FSEL R19, RZ, 1, !P0 ;  /* 0x3f800000ff137808 */ /* 0x000fc80004000000 */
[----:B------:R-:W-:Y:S01]  /*0730*/  F2FP.F16.F32.PACK_AB R19, RZ, R19 ;  /* 0x00000013ff13723e */ /* 0x000fe200000000ff */
[----:B------:R-:W-:Y:S06]  /*0740*/  BRA `(.L_x_3085) ;  /* 0x0000000800f07947 */ /* 0x000fec0003800000 */
.L_x_3094:
        /* <DEDUP_REMOVED lines=24> */
.L_x_3093:
        /* <DEDUP_REMOVED lines=8> */
[----:B------:R-:W-:Y:S02]  /*0950*/  PRMT R18, R18, 0x5410, RZ ;  /* 0x0000541012127816 */ /* 0x000fe400000000ff */
[----:B--2---:R-:W-:-:S04]  /*0960*/  SHF.L.U32 R0, R0, 0x18, RZ ;  /* 0x0000001800007819 */ /* 0x004fc800000006ff */
        /* <DEDUP_REMOVED lines=17> */
.L_x_3096:
[----:B------:R-:W2:Y:S01]  /*0a80*/  LDG.E.U8 R4, desc[UR36][R4.64] ;  /* 0x0000002404047981 */ /* 0x000ea2000c1e1100 */
[----:B------:R-:W-:Y:S01]  /*0a90*/  PRMT R18, R18, 0x5410, RZ ;  /* 0x0000541012127816 */ /* 0x000fe200000000ff */
[C---:B--2---:R-:W-:Y:S01]  /*0aa0*/  IMAD.SHL.U32 R3, R4.reuse, 0x2000000, RZ ;  /* 0x0200000004037824 */ /* 0x044fe200078e00ff */
[----:B------:R-:W-:-:S04]  /*0ab0*/  SHF.L.U32 R6, R4, 0x8, RZ ;  /* 0x0000000804067819 */ /* 0x000fc800000006ff */
        /* <DEDUP_REMOVED lines=9> */
[----:B------:R-:W-:Y:S01]  /*0b50*/  F2FP.F16.F32.PACK_AB R19, RZ, R0 ;  /* 0x00000000ff13723e */ /* 0x000fe200000000ff */
[----:B------:R-:W-:Y:S06]  /*0b60*/  BRA `(.L_x_3085) ;  /* 0x0000000400e87947 */ /* 0x000fec0003800000 */
.L_x_3095:
[----:B------:R-:W2:Y:S01]  /*0b70*/  LDG.E.U16 R19, desc[UR36][R4.64] ;  /* 0x0000002404137981 */ /* 0x000ea2000c1e1500 */
[----:B------:R-:W-:Y:S01]  /*0b80*/  PRMT R18, R18, 0x5410, RZ ;  /* 0x0000541012127816 */ /* 0x000fe200000000ff */
[----:B--2---:R-:W-:-:S05]  /*0b90*/  IMAD.U32 R19, R19, 0x10000, RZ ;  /* 0x0001000013137824 */ /* 0x004fca00078e00ff */
[----:B------:R-:W-:Y:S01]  /*0ba0*/  F2FP.F16.F32.PACK_AB R19, RZ, R19 ;  /* 0x00000013ff13723e */ /* 0x000fe200000000ff */
[----:B------:R-:W-:Y:S06]  /*0bb0*/  BRA `(.L_x_3085) ;  /* 0x0000000400d47947 */ /* 0x000fec0003800000 */
.L_x_3092:
        /* <DEDUP_REMOVED lines=8> */
[----:B------:R-:W2:Y:S01]  /*0c40*/  LDG.E.U16 R19, desc[UR36][R4.64] ;  /* 0x0000002404137981 */ /* 0x000ea2000c1e1500 */
[----:B------:R-:W-:Y:S02]  /*0c50*/  PRMT R18, R18, 0x5410, RZ ;  /* 0x0000541012127816 */ /* 0x000fe400000000ff */
[----:B--2---:R-:W-:-:S04]  /*0c60*/  I2FP.F32.U32 R19, R19 ;  /* 0x0000001300137245 */ /* 0x004fc80000201000 */
[----:B------:R-:W-:Y:S01]  /*0c70*/  F2FP.F16.F32.PACK_AB R19, RZ, R19 ;  /* 0x00000013ff13723e */ /* 0x000fe200000000ff */
[----:B------:R-:W-:Y:S06]  /*0c80*/  BRA `(.L_x_3085) ;  /* 0x0000000400a07947 */ /* 0x000fec0003800000 */
.L_x_3099:
        /* <DEDUP_REMOVED lines=21> */
.L_x_3103:
[----:B------:R-:W-:Y:S05]  /*0de0*/  BSYNC.RECONVERGENT B1 ;  /* 0x0000000000017941 */ /* 0x000fea0003800200 */
.L_x_3102:
[----:B------:R-:W-:Y:S01]  /*0df0*/  IMAD.SHL.U32 R0, R0, 0x100000, RZ ;  /* 0x0010000000007824 */ /* 0x000fe200078e00ff */
[----:B------:R-:W-:-:S04]  /*0e00*/  LEA R3, R3, 0x3b800000, 0x17 ;  /* 0x3b80000003037811 */ /* 0x000fc800078eb8ff */
[----:B------:R-:W-:-:S07]  /*0e10*/  LOP3.LUT R19, R3, R0, R19, 0xfe, !PT ;  /* 0x0000000003137212 */ /* 0x000fce00078efe13 */
.L_x_3101:
[----:B------:R-:W-:Y:S05]  /*0e20*/  BSYNC.RECONVERGENT B0 ;  /* 0x0000000000007941 */ /* 0x000fea0003800200 */
.L_x_3100:
[----:B------:R-:W-:Y:S02]  /*0e30*/  F2FP.F16.F32.PACK_AB R19, RZ, R19 ;  /* 0x00000013ff13723e */ /* 0x000fe400000000ff */
[----:B------:R-:W-:Y:S01]  /*0e40*/  PRMT R18, R18, 0x5410, RZ ;  /* 0x0000541012127816 */ /* 0x000fe200000000ff */
[----:B------:R-:W-:Y:S06]  /*0e50*/  BRA `(.L_x_3085) ;  /* 0x00000004002c7947 */ /* 0x000fec0003800000 */
.L_x_3098:
        /* <DEDUP_REMOVED lines=21> */
.L_x_3107:
[----:B------:R-:W-:Y:S05]  /*0fb0*/  BSYNC.RECONVERGENT B1 ;  /* 0x0000000000017941 */ /* 0x000fea0003800200 */
.L_x_3106:
[----:B------:R-:W-:Y:S02]  /*0fc0*/  SHF.L.U32 R0, R0, 0x15, RZ ;  /* 0x0000001500007819 */ /* 0x000fe400000006ff */
[----:B------:R-:W-:-:S04]  /*0fd0*/  LEA R3, R3, 0x37800000, 0x17 ;  /* 0x3780000003037811 */ /* 0x000fc800078eb8ff */
[----:B------:R-:W-:-:S07]  /*0fe0*/  LOP3.LUT R19, R3, R0, R19, 0xfe, !PT ;  /* 0x0000000003137212 */ /* 0x000fce00078efe13 */
.L_x_3105:
[----:B------:R-:W-:Y:S05]  /*0ff0*/  BSYNC.RECONVERGENT B0 ;  /* 0x0000000000007941 */ /* 0x000fea0003800200 */
.L_x_3104:
[----:B------:R-:W-:Y:S02]  /*1000*/  F2FP.F16.F32.PACK_AB R19, RZ, R19 ;  /* 0x00000013ff13723e */ /* 0x000fe400000000ff */
[----:B------:R-:W-:Y:S01]  /*1010*/  PRMT R18, R18, 0x5410, RZ ;  /* 0x0000541012127816 */ /* 0x000fe200000000ff */
[----:B------:R-:W-:Y:S06]  /*1020*/  BRA `(.L_x_3085) ;  /* 0x0000000000b87947 */ /* 0x000fec0003800000 */
.L_x_3097:
[----:B------:R-:W-:-:S09]  /*1030*/  UISETP.NE.AND UP0, UPT, UR4, 0x1c, UPT ;  /* 0x0000001c0400788c */ /* 0x000fd2000bf05270 */
[----:B------:R-:W-:Y:S05]  /*1040*/  BRA.U !UP0, `(.L_x_3108) ;  /* 0x0000000108a07547 */ /* 0x000fea000b800000 */
[----:B------:R-:W-:-:S09]  /*1050*/  UISETP.NE.AND UP0, UPT, UR4, 0x1d, UPT ;  /* 0x0000001d0400788c */ /* 0x000fd2000bf05270 */
[----:B------:R-:W-:Y:S05]  /*1060*/  BRA.U !UP0, `(.L_x_3109) ;  /* 0x0000000108847547 */ /* 0x000fea000b800000 */
[----:B------:R-:W-:-:S09]  /*1070*/  UISETP.NE.AND UP0, UPT, UR4, 0x2c, UPT ;  /* 0x0000002c0400788c */ /* 0x000fd2000bf05270 */
[----:B------:R-:W-:Y:S05]  /*1080*/  BRA.U !UP0, `(.L_x_3110) ;  /* 0x00000001084c7547 */ /* 0x000fea000b800000 */
.L_x_3084:
        /* <DEDUP_REMOVED lines=8> */
[----:B0-----:R-:W-:Y:S02]  /*1110*/  IMAD.U32 R4, RZ, RZ, UR4 ;  /* 0x00000004ff047e24 */ /* 0x001fe4000f8e00ff */
[----:B------:R-:W-:-:S02]  /*1120*/  IMAD.U32 R5, RZ, RZ, UR5 ;  /* 0x00000005ff057e24 */ /* 0x000fc4000f8e00ff */
[----:B-1----:R-:W-:Y:S01]  /*1130*/  IMAD.U32 R6, RZ, RZ, UR6 ;  /* 0x00000006ff067e24 */ /* 0x002fe2000f8e00ff */
[----:B------:R-:W-:Y:S01]  /*1140*/  MOV R7, UR7 ;  /* 0x0000000700077c02 */ /* 0x000fe20008000f00 */
[----:B---3--:R-:W-:Y:S02]  /*1150*/  IMAD.U32 R10, RZ, RZ, UR8 ;  /* 0x00000008ff0a7e24 */ /* 0x008fe4000f8e00ff */
[----:B------:R-:W-:-:S07]  /*1160*/  IMAD.U32 R11, RZ, RZ, UR9 ;  /* 0x00000009ff0b7e24 */ /* 0x000fce000f8e00ff */
[----:B------:R-:W-:-:S07]  /*1170*/  LEPC R20, `(.L_x_3111) ;  /* 0x000000001014794e */ /* 0x000fce0000000000 */
[----:B--2---:R-:W-:Y:S05]  /*1180*/  CALL.ABS.NOINC R14 ;  /* 0x000000000e007343 */ /* 0x004fea0003c00000 */
.L_x_3111:
[----:B------:R-:W-:Y:S02]  /*1190*/  PRMT R19, RZ, 0x7610, R19 ;  /* 0x00007610ff137816 */ /* 0x000fe40000000013 */
[----:B------:R-:W-:Y:S01]  /*11a0*/  PRMT R18, R18, 0x5410, RZ ;  /* 0x0000541012127816 */ /* 0x000fe200000000ff */
[----:B------:R-:W-:Y:S06]  /*11b0*/  BRA `(.L_x_3085) ;  /* 0x0000000000547947 */ /* 0x000fec0003800000 */
.L_x_3110:
        /* <DEDUP_REMOVED lines=8> */
.L_x_3113:
[----:B------:R-:W-:Y:S05]  /*1240*/  BSYNC.RECONVERGENT B0 ;  /* 0x0000000000007941 */ /* 0x000fea0003800200 */
.L_x_3112:
[----:B------:R-:W-:Y:S02]  /*1250*/  PRMT R18, R18, 0x5410, RZ ;  /* 0x0000541012127816 */ /* 0x000fe400000000ff */
[----:B------:R-:W-:Y:S01]  /*1260*/  F2FP.F16.F32.PACK_AB R19, RZ, R19 ;  /* 0x00000013ff13723e */ /* 0x000fe200000000ff */
[----:B------:R-:W-:Y:S06]  /*1270*/  BRA `(.L_x_3085) ;  /* 0x0000000000247947 */ /* 0x000fec0003800000 */
.L_x_3109:
[----:B------:R-:W2:Y:S01]  /*1280*/  LDG.E.64 R4, desc[UR36][R4.64] ;  /* 0x0000002404047981 */ /* 0x000ea2000c1e1b00 */
[----:B------:R-:W-:Y:S01]  /*1290*/  PRMT R18, R18, 0x5410, RZ ;  /* 0x0000541012127816 */ /* 0x000fe200000000ff */
[----:B--2---:R-:W0:Y:S02]  /*12a0*/  I2F.U64 R19, R4 ;  /* 0x0000000400137312 */ /* 0x004e240000301000 */
[----:B0-----:R-:W-:Y:S01]  /*12b0*/  F2FP.F16.F32.PACK_AB R19, RZ, R19 ;  /* 0x00000013ff13723e */ /* 0x001fe200000000ff */
[----:B------:R-:W-:Y:S06]  /*12c0*/  BRA `(.L_x_3085) ;  /* 0x0000000000107947 */ /* 0x000fec0003800000 */
.L_x_3108:
[----:B------:R-:W2:Y:S01]  /*12d0*/  LDG.E R4, desc[UR36][R4.64] ;  /* 0x0000002404047981 */ /* 0x000ea2000c1e1900 */
[----:B------:R-:W-:Y:S02]  /*12e0*/  PRMT R18, R18, 0x5410, RZ ;  /* 0x0000541012127816 */ /* 0x000fe400000000ff */
[----:B--2---:R-:W-:-:S04]  /*12f0*/  I2FP.F32.U32 R19, R4 ;  /* 0x0000000400137245 */ /* 0x004fc80000201000 */
[----:B------:R-:W-:-:S07]  /*1300*/  F2FP.F16.F32.PACK_AB R19, RZ, R19 ;  /* 0x00000013ff13723e */ /* 0x000fce00000000ff */
.L_x_3085:
[----:B------:R-:W-:-:S07]  /*1310*/  VIADD R16, R2, 0x80 ;  /* 0x0000008002107836 */ /* 0x000fce0000000000 */
.L_x_3079:
[----:B------:R-:W-:Y:S05]  /*1320*/  BSYNC.RECONVERGENT B6 ;  /* 0x0000000000067941 */ /* 0x000fea0003800200 */
.L_x_3078:
[----:B------:R-:W-:Y:S01]  /*1330*/  ISETP.GE.AND P0, PT, R16, R25, PT ;  /* 0x000000191000720c */ /* 0x000fe20003f06270 */
[----:B------:R-:W-:Y:S01]  /*1340*/  BSSY.RECONVERGENT B6, `(.L_x_3114) ;  /* 0x0000129000067945 */ /* 0x000fe20003800200 */
[----:B------:R-:W-:Y:S02]  /*1350*/  PRMT R17, R17, 0x5410, RZ ;  /* 0x0000541011117816 */ /* 0x000fe400000000ff */
[----:B------:R-:W-:-:S09]  /*1360*/  PRMT R22, RZ, 0x7610, R22 ;  /* 0x00007610ff167816 */ /* 0x000fd20000000016 */
[----:B------:R-:W-:Y:S05]  /*1370*/  @P0 BRA `(.L_x_3115) ;  /* 0x0000001000940947 */ /* 0x000fea0003800000 */
        /* <DEDUP_REMOVED lines=22> */
.L_x_3119:
[----:B------:R-:W2:Y:S01]  /*14e0*/  LDG.E.U8 R4, desc[UR36][R4.64] ;  /* 0x0000002404047981 */ /* 0x000ea2000c1e1100 */
[----:B------:R-:W-:Y:S02]  /*14f0*/  PRMT R17, R17, 0x5410, RZ ;  /* 0x0000541011117816 */ /* 0x000fe400000000ff */
[----:B--2---:R-:W-:-:S04]  /*1500*/  I2FP.F32.U32 R22, R4 ;  /* 0x0000000400167245 */ /* 0x004fc80000201000 */
[----:B------:R-:W-:Y:S01]  /*1510*/  F2FP.F16.F32.PACK_AB R22, RZ, R22 ;  /* 0x00000016ff16723e */ /* 0x000fe200000000ff */
[----:B------:R-:W-:Y:S06]  /*1520*/  BRA `(.L_x_3121) ;  /* 0x0000001000247947 */ /* 0x000fec0003800000 */
.L_x_3118:
        /* <DEDUP_REMOVED lines=11> */
.L_x_3123:
[----:B------:R-:W2:Y:S01]  /*15e0*/  LDG.E R4, desc[UR36][R4.64] ;  /* 0x0000002404047981 */ /* 0x000ea2000c1e1900 */
[----:B------:R-:W-:Y:S02]  /*15f0*/  PRMT R17, R17, 0x5410, RZ ;  /* 0x0000541011117816 */ /* 0x000fe400000000ff */
[----:B--2---:R-:W-:-:S04]  /*1600*/  I2FP.F32.S32 R22, R4 ;  /* 0x0000000400167245 */ /* 0x004fc80000201400 */
[----:B------:R-:W-:Y:S01]  /*1610*/  F2FP.F16.F32.PACK_AB R22, RZ, R22 ;  /* 0x00000016ff16723e */ /* 0x000fe200000000ff */
[----:B------:R-:W-:Y:S06]  /*1620*/  BRA `(.L_x_3121) ;  /* 0x0000000c00e47947 */ /* 0x000fec0003800000 */
.L_x_3122:
[----:B------:R-:W2:Y:S01]  /*1630*/  LDG.E.U16 R4, desc[UR36][R4.64] ;  /* 0x0000002404047981 */ /* 0x000ea2000c1e1500 */
[----:B------:R-:W-:Y:S01]  /*1640*/  PRMT R17, R17, 0x5410, RZ ;  /* 0x0000541011117816 */ /* 0x000fe200000000ff */
[----:B--2---:R-:W0:Y:S02]  /*1650*/  I2F.S16 R22, R4 ;  /* 0x0000000400167306 */ /* 0x004e240000101400 */
[----:B0-----:R-:W-:Y:S01]  /*1660*/  F2FP.F16.F32.PACK_AB R22, RZ, R22 ;  /* 0x00000016ff16723e */ /* 0x001fe200000000ff */
[----:B------:R-:W-:Y:S06]  /*1670*/  BRA `(.L_x_3121) ;  /* 0x0000000c00d07947 */ /* 0x000fec0003800000 */
.L_x_3117:
        /* <DEDUP_REMOVED lines=10> */
.L_x_3125:
[----:B------:R-:W2:Y:S01]  /*1720*/  LDG.E.U16 R22, desc[UR36][R4.64] ;  /* 0x0000002404167981 */ /* 0x000ea2000c1e1500 */
[----:B------:R-:W-:Y:S01]  /*1730*/  PRMT R17, R17, 0x5410, RZ ;  /* 0x0000541011117816 */ /* 0x000fe200000000ff */
[----:B--2---:R-:W-:-:S05]  /*1740*/  HADD2.F32 R22, -RZ, R22.H0_H0 ;  /* 0x20000016ff167230 */ /* 0x004fca0000004100 */
[----:B------:R-:W-:Y:S01]  /*1750*/  F2FP.F16.F32.PACK_AB R22, RZ, R22 ;  /* 0x00000016ff16723e */ /* 0x000fe200000000ff */
[----:B------:R-:W-:Y:S06]  /*1760*/  BRA `(.L_x_3121) ;  /* 0x0000000c00947947 */ /* 0x000fec0003800000 */
.L_x_3124:
        /* <DEDUP_REMOVED lines=10> */
.L_x_3127:
[----:B------:R-:W2:Y:S02]  /*1810*/  LDG.E R4, desc[UR36][R4.64] ;  /* 0x0000002404047981 */ /* 0x000ea4000c1e1900 */
[----:B--2---:R-:W-:Y:S02]  /*1820*/  PRMT R22, R4, 0x7610, R22 ;  /* 0x0000761004167816 */ /* 0x004fe40000000016 */
[----:B------:R-:W-:Y:S01]  /*1830*/  PRMT R17, R17, 0x7610, R4 ;  /* 0x0000761011117816 */ /* 0x000fe20000000004 */
[----:B------:R-:W-:Y:S06]  /*1840*/  BRA `(.L_x_3121) ;  /* 0x0000000c005c7947 */ /* 0x000fec0003800000 */
.L_x_3126:
        /* <DEDUP_REMOVED lines=13> */
.L_x_3116:
        /* <DEDUP_REMOVED lines=14> */
.L_x_3130:
        /* <DEDUP_REMOVED lines=24> */
.L_x_3129:
        /* <DEDUP_REMOVED lines=27> */
.L_x_3132:
[----:B------:R-:W2:Y:S01]  /*1d30*/  LDG.E.U8 R4, desc[UR36][R4.64] ;  /* 0x0000002404047981 */ /* 0x000ea2000c1e1100 */
[----:B------:R-:W-:Y:S01]  /*1d40*/  PRMT R17, R17, 0x5410, RZ ;  /* 0x0000541011117816 */ /* 0x000fe200000000ff */
[C---:B--2---:R-:W-:Y:S01]  /*1d50*/  IMAD.SHL.U32 R0, R4.reuse, 0x2000000, RZ ;  /* 0x0200000004007824 */ /* 0x044fe200078e00ff */
[----:B------:R-:W-:-:S04]  /*1d60*/  SHF.L.U32 R6, R4, 0x8, RZ ;  /* 0x0000000804067819 */ /* 0x000fc800000006ff */
        /* <DEDUP_REMOVED lines=9> */
[----:B------:R-:W-:Y:S01]  /*1e00*/  F2FP.F16.F32.PACK_AB R22, RZ, R0 ;  /* 0x00000000ff16723e */ /* 0x000fe200000000ff */
[----:B------:R-:W-:Y:S06]  /*1e10*/  BRA `(.L_x_3121) ;  /* 0x0000000400e87947 */ /* 0x000fec0003800000 */
.L_x_3131:
[----:B------:R-:W2:Y:S01]  /*1e20*/  LDG.E.U16 R22, desc[UR36][R4.64] ;  /* 0x0000002404167981 */ /* 0x000ea2000c1e1500 */
[----:B------:R-:W-:Y:S01]  /*1e30*/  PRMT R17, R17, 0x5410, RZ ;  /* 0x0000541011117816 */ /* 0x000fe200000000ff */
[----:B--2---:R-:W-:-:S05]  /*1e40*/  IMAD.U32 R22, R22, 0x10000, RZ ;  /* 0x0001000016167824 */ /* 0x004fca00078e00ff */
[----:B------:R-:W-:Y:S01]  /*1e50*/  F2FP.F16.F32.PACK_AB R22, RZ, R22 ;  /* 0x00000016ff16723e */ /* 0x000fe200000000ff */
[----:B------:R-:W-:Y:S06]  /*1e60*/  BRA `(.L_x_3121) ;  /* 0x0000000400d47947 */ /* 0x000fec0003800000 */
.L_x_3128:
        /* <DEDUP_REMOVED lines=13> */
.L_x_3135:
        /* <DEDUP_REMOVED lines=21> */
.L_x_3139:
[----:B------:R-:W-:Y:S05]  /*2090*/  BSYNC.RECONVERGENT B1 ;  /* 0x0000000000017941 */ /* 0x000fea0003800200 */
.L_x_3138:
[----:B------:R-:W-:Y:S01]  /*20a0*/  IMAD.SHL.U32 R0, R0, 0x100000, RZ ;  /* 0x0010000000007824 */ /* 0x000fe200078e00ff */
[----:B------:R-:W-:-:S04]  /*20b0*/  LEA R3, R3, 0x3b800000, 0x17 ;  /* 0x3b80000003037811 */ /* 0x000fc800078eb8ff */
[----:B------:R-:W-:-:S07]  /*20c0*/  LOP3.LUT R22, R3, R0, R7, 0xfe, !PT ;  /* 0x0000000003167212 */ /* 0x000fce00078efe07 */
.L_x_3137:
[----:B------:R-:W-:Y:S05]  /*20d0*/  BSYNC.RECONVERGENT B0 ;  /* 0x0000000000007941 */ /* 0x000fea0003800200 */
.L_x_3136:
[----:B------:R-:W-:Y:S02]  /*20e0*/  F2FP.F16.F32.PACK_AB R22, RZ, R22 ;  /* 0x00000016ff16723e */ /* 0x000fe400000000ff */
[----:B------:R-:W-:Y:S01]  /*20f0*/  PRMT R17, R17, 0x5410, RZ ;  /* 0x0000541011117816 */ /* 0x000fe200000000ff */
[----:B------:R-:W-:Y:S06]  /*2100*/  BRA `(.L_x_3121) ;  /* 0x00000004002c7947 */ /* 0x000fec0003800000 */
.L_x_3134:
        /* <DEDUP_REMOVED lines=21> */
.L_x_3143:
[----:B------:R-:W-:Y:S05]  /*2260*/  BSYNC.RECONVERGENT B1 ;  /* 0x0000000000017941 */ /* 0x000fea0003800200 */
.L_x_3142:
[----:B------:R-:W-:Y:S02]  /*2270*/  SHF.L.U32 R0, R0, 0x15, RZ ;  /* 0x0000001500007819 */ /* 0x000fe400000006ff */
[----:B------:R-:W-:-:S04]  /*2280*/  LEA R3, R3, 0x37800000, 0x17 ;  /* 0x3780000003037811 */ /* 0x000fc800078eb8ff */
[----:B------:R-:W-:-:S07]  /*2290*/  LOP3.LUT R22, R3, R0, R7, 0xfe, !PT ;  /* 0x0000000003167212 */ /* 0x000fce00078efe07 */
.L_x_3141:
[----:B------:R-:W-:Y:S05]  /*22a0*/  BSYNC.RECONVERGENT B0 ;  /* 0x0000000000007941 */ /* 0x000fea0003800200 */
.L_x_3140:
[----:B------:R-:W-:Y:S02]  /*22b0*/  F2FP.F16.F32.PACK_AB R22, RZ, R22 ;  /* 0x00000016ff16723e */ /* 0x000fe400000000ff */
[----:B------:R-:W-:Y:S01]  /*22c0*/  PRMT R17, R17, 0x5410, RZ ;  /* 0x0000541011117816 */ /* 0x000fe200000000ff */
[----:B------:R-:W-:Y:S06]  /*22d0*/  BRA `(.L_x_3121) ;  /* 0x0000000000b87947 */ /* 0x000fec0003800000 */
.L_x_3133:
        /* <DEDUP_REMOVED lines=14> */
.L_x_3147:
[----:B------:R-:W-:Y:S05]  /*23c0*/  BSYNC.RECONVERGENT B0 ;  /* 0x0000000000007941 */ /* 0x000fea0003800200 */
.L_x_3146:
[----:B------:R-:W-:Y:S02]  /*23d0*/  PRMT R17, R17, 0x5410, RZ ;  /* 0x0000541011117816 */ /* 0x000fe400000000ff */
[----:B------:R-:W-:Y:S01]  /*23e0*/  F2FP.F16.F32.PACK_AB R22, RZ, R22 ;  /* 0x00000016ff16723e */ /* 0x000fe200000000ff */
[----:B------:R-:W-:Y:S06]  /*23f0*/  BRA `(.L_x_3121) ;  /* 0x0000000000707947 */ /* 0x000fec0003800000 */
.L_x_3120:
        /* <DEDUP_REMOVED lines=8> */
[----:B0-----:R-:W-:Y:S01]  /*2480*/  MOV R4, UR4 ;  /* 0x0000000400047c02 */ /* 0x001fe20008000f00 */
[----:B------:R-:W-:-:S02]  /*2490*/  IMAD.U32 R5, RZ, RZ, UR5 ;  /* 0x00000005ff057e24 */ /* 0x000fc4000f8e00ff */
[----:B-1----:R-:W-:Y:S02]  /*24a0*/  IMAD.U32 R6, RZ, RZ, UR6 ;  /* 0x00000006ff067e24 */ /* 0x002fe4000f8e00ff */
[----:B------:R-:W-:Y:S01]  /*24b0*/  IMAD.U32 R7, RZ, RZ, UR7 ;  /* 0x00000007ff077e24 */ /* 0x000fe2000f8e00ff */
[----:B---3--:R-:W-:Y:S01]  /*24c0*/  MOV R10, UR8 ;  /* 0x00000008000a7c02 */ /* 0x008fe20008000f00 */
[----:B------:R-:W-:-:S07]  /*24d0*/  IMAD.U32 R11, RZ, RZ, UR9 ;  /* 0x00000009ff0b7e24 */ /* 0x000fce000f8e00ff */
[----:B------:R-:W-:-:S07]  /*24e0*/  LEPC R20, `(.L_x_3148) ;  /* 0x000000001014794e */ /* 0x000fce0000000000 */
[----:B--2---:R-:W-:Y:S05]  /*24f0*/  CALL.ABS.NOINC R14 ;  /* 0x000000000e007343 */ /* 0x004fea0003c00000 */
.L_x_3148:
[----:B------:R-:W-:Y:S02]  /*2500*/  PRMT R22, RZ, 0x7610, R22 ;  /* 0x00007610ff167816 */ /* 0x000fe40000000016 */
[----:B------:R-:W-:Y:S01]  /*2510*/  PRMT R17, R17, 0x5410, RZ ;  /* 0x0000541011117816 */ /* 0x000fe200000000ff */
[----:B------:R-:W-:Y:S06]  /*2520*/  BRA `(.L_x_3121) ;  /* 0x0000000000247947 */ /* 0x000fec0003800000 */
.L_x_3145:
[----:B------:R-:W2:Y:S01]  /*2530*/  LDG.E.64 R4, desc[UR36][R4.64] ;  /* 0x0000002404047981 */ /* 0x000ea2000c1e1b00 */
[----:B------:R-:W-:Y:S01]  /*2540*/  PRMT R17, R17, 0x5410, RZ ;  /* 0x0000541011117816 */ /* 0x000fe200000000ff */
[----:B--2---:R-:W0:Y:S02]  /*2550*/  I2F.U64 R22, R4 ;  /* 0x0000000400167312 */ /* 0x004e240000301000 */
[----:B0-----:R-:W-:Y:S01]  /*2560*/  F2FP.F16.F32.PACK_AB R22, RZ, R22 ;  /* 0x00000016ff16723e */ /* 0x001fe200000000ff */
[----:B------:R-:W-:Y:S06]  /*2570*/  BRA `(.L_x_3121) ;  /* 0x0000000000107947 */ /* 0x000fec0003800000 */
.L_x_3144:
[----:B------:R-:W2:Y:S01]  /*2580*/  LDG.E R4, desc[UR36][R4.64] ;  /* 0x0000002404047981 */ /* 0x000ea2000c1e1900 */
[----:B------:R-:W-:Y:S02]  /*2590*/  PRMT R17, R17, 0x5410, RZ ;  /* 0x0000541011117816 */ /* 0x000fe400000000ff */
[----:B--2---:R-:W-:-:S04]  /*25a0*/  I2FP.F32.U32 R22, R4 ;  /* 0x0000000400167245 */ /* 0x004fc80000201000 */
[----:B------:R-:W-:-:S07]  /*25b0*/  F2FP.F16.F32.PACK_AB R22, RZ, R22 ;  /* 0x00000016ff16723e */ /* 0x000fce00000000ff */
.L_x_3121:
[----:B------:R-:W-:-:S07]  /*25c0*/  VIADD R16, R16, 0x80 ;  /* 0x0000008010107836 */ /* 0x000fce0000000000 */
.L_x_3115:
[----:B------:R-:W-:Y:S05]  /*25d0*/  BSYNC.RECONVERGENT B6 ;  /* 0x0000000000067941 */ /* 0x000fea0003800200 */
.L_x_3114:
        /* <DEDUP_REMOVED lines=27> */
.L_x_3154:
[----:B------:R-:W2:Y:S01]  /*2790*/  LDG.E.U8 R4, desc[UR36][R4.64] ;  /* 0x0000002404047981 */ /* 0x000ea2000c1e1100 */
[----:B------:R-:W-:Y:S02]  /*27a0*/  PRMT R23, R23, 0x5410, RZ ;  /* 0x0000541017177816 */ /* 0x000fe400000000ff */
[----:B--2---:R-:W-:-:S04]  /*27b0*/  I2FP.F32.U32 R24, R4 ;  /* 0x0000000400187245 */ /* 0x004fc80000201000 */
[----:B------:R-:W-:Y:S01]  /*27c0*/  F2FP.F16.F32.PACK_AB R24, RZ, R24 ;  /* 0x00000018ff18723e */ /* 0x000fe200000000ff */
[----:B------:R-:W-:Y:S06]  /*27d0*/  BRA `(.L_x_3156) ;  /* 0x0000001000247947 */ /* 0x000fec0003800000 */
.L_x_3153:
        /* <DEDUP_REMOVED lines=11> */
.L_x_3158:
[----:B------:R-:W2:Y:S01]  /*2890*/  LDG.E R4, desc[UR36][R4.64] ;  /* 0x0000002404047981 */ /* 0x000ea2000c1e1900 */
[----:B------:R-:W-:Y:S02]  /*28a0*/  PRMT R23, R23, 0x5410, RZ ;  /* 0x0000541017177816 */ /* 0x000fe400000000ff */
[----:B--2---:R-:W-:-:S04]  /*28b0*/  I2FP.F32.S32 R24, R4 ;  /* 0x0000000400187245 */ /* 0x004fc80000201400 */
[----:B------:R-:W-:Y:S01]  /*28c0*/  F2FP.F16.F32.PACK_AB R24, RZ, R24 ;  /* 0x00000018ff18723e */ /* 0x000fe200000000ff */
[----:B------:R-:W-:Y:S06]  /*28d0*/  BRA `(.L_x_3156) ;  /* 0x0000000c00e47947 */ /* 0x000fec0003800000 */
.L_x_3157:
[----:B------:R-:W2:Y:S01]  /*28e0*/  LDG.E.U16 R4, desc[UR36][R4.64] ;  /* 0x0000002404047981 */ /* 0x000ea2000c1e1500 */
[----:B------:R-:W-:Y:S01]  /*28f0*/  PRMT R23, R23, 0x5410, RZ ;  /* 0x0000541017177816 */ /* 0x000fe200000000ff */
[----:B--2---:R-:W0:Y:S02]  /*2900*/  I2F.S16 R24, R4 ;  /* 0x0000000400187306 */ /* 0x004e240000101400 */
[----:B0-----:R-:W-:Y:S01]  /*2910*/  F2FP.F16.F32.PACK_AB R24, RZ, R24 ;  /* 0x00000018ff18723e */ /* 0x001fe200000000ff */
[----:B------:R-:W-:Y:S06]  /*2920*/  BRA `(.L_x_3156) ;  /* 0x0000000c00d07947 */ /* 0x000fec0003800000 */
.L_x_3152:
        /* <DEDUP_REMOVED lines=10> */
.L_x_3160:
[----:B------:R-:W2:Y:S01]  /*29d0*/  LDG.E.U16 R24, desc[UR36][R4.64] ;  /* 0x0000002404187981 */ /* 0x000ea2000c1e1500 */
[----:B------:R-:W-:Y:S01]  /*29e0*/  PRMT R23, R23, 0x5410, RZ ;  /* 0x0000541017177816 */ /* 0x000fe200000000ff */
[----:B--2---:R-:W-:-:S05]  /*29f0*/  HADD2.F32 R24, -RZ, R24.H0_H0 ;  /* 0x20000018ff187230 */ /* 0x004fca0000004100 */
[----:B------:R-:W-:Y:S01]  /*2a00*/  F2FP.F16.F32.PACK_AB R24, RZ, R24 ;  /* 0x00000018ff18723e */ /* 0x000fe200000000ff */
[----:B------:R-:W-:Y:S06]  /*2a10*/  BRA `(.L_x_3156) ;  /* 0x0000000c00947947 */ /* 0x000fec0003800000 */
.L_x_3159:
        /* <DEDUP_REMOVED lines=10> */
.L_x_3162:
[----:B------:R-:W2:Y:S02]  /*2ac0*/  LDG.E R4, desc[UR36][R4.64] ;  /* 0x0000002404047981 */ /* 0x000ea4000c1e1900 */
[----:B--2---:R-:W-:Y:S02]  /*2ad0*/  PRMT R24, R4, 0x7610, R24 ;  /* 0x0000761004187816 */ /* 0x004fe40000000018 */
[----:B------:R-:W-:Y:S01]  /*2ae0*/  PRMT R23, R23, 0x7610, R4 ;  /* 0x0000761017177816 */ /* 0x000fe20000000004 */
[----:B------:R-:W-:Y:S06]  /*2af0*/  BRA `(.L_x_3156) ;  /* 0x0000000c005c7947 */ /* 0x000fec0003800000 */
.L_x_3161:
        /* <DEDUP_REMOVED lines=13> */
.L_x_3151:
        /* <DEDUP_REMOVED lines=14> */
.L_x_3165:
        /* <DEDUP_REMOVED lines=24> */
.L_x_3164:
        /* <DEDUP_REMOVED lines=27> */
.L_x_3167:
        /* <DEDUP_REMOVED lines=15> */
.L_x_3166:
[----:B------:R-:W2:Y:S01]  /*30d0*/  LDG.E.U16 R24, desc[UR36][R4.64] ;  /* 0x0000002404187981 */ /* 0x000ea2000c1e1500 */
[----:B------:R-:W-:Y:S01]  /*30e0*/  PRMT R23, R23, 0x5410, RZ ;  /* 0x0000541017177816 */ /* 0x000fe200000000ff */
[----:B--2---:R-:W-:-:S05]  /*30f0*/  IMAD.U32 R24, R24, 0x10000, RZ ;  /* 0x0001000018187824 */ /* 0x004fca00078e00ff */
[----:B------:R-:W-:Y:S01]  /*3100*/  F2FP.F16.F32.PACK_AB R24, RZ, R24 ;  /* 0x00000018ff18723e */ /* 0x000fe200000000ff */
[----:B------:R-:W-:Y:S06]  /*3110*/  BRA `(.L_x_3156) ;  /* 0x0000000400d47947 */ /* 0x000fec0003800000 */
.L_x_3163:
        /* <DEDUP_REMOVED lines=13> */
.L_x_3170:
        /* <DEDUP_REMOVED lines=21> */
.L_x_3174:
[----:B------:R-:W-:Y:S05]  /*3340*/  BSYNC.RECONVERGENT B1 ;  /* 0x0000000000017941 */ /* 0x000fea0003800200 */
.L_x_3173:
[----:B------:R-:W-:Y:S01]  /*3350*/  IMAD.SHL.U32 R0, R0, 0x100000, RZ ;  /* 0x0010000000007824 */ /* 0x000fe200078e00ff */
[----:B------:R-:W-:-:S04]  /*3360*/  LEA R3, R3, 0x3b800000, 0x17 ;  /* 0x3b80000003037811 */ /* 0x000fc800078eb8ff */
[----:B------:R-:W-:-:S07]  /*3370*/  LOP3.LUT R24, R3, R0, R7, 0xfe, !PT ;  /* 0x0000000003187212 */ /* 0x000fce00078efe07 */
.L_x_3172:
[----:B------:R-:W-:Y:S05]  /*3380*/  BSYNC.RECONVERGENT B0 ;  /* 0x0000000000007941 */ /* 0x000fea0003800200 */
.L_x_3171:
[----:B------:R-:W-:Y:S02]  /*3390*/  F2FP.F16.F32.PACK_AB R24, RZ, R24 ;  /* 0x00000018ff18723e */ /* 0x000fe400000000ff */
[----:B------:R-:W-:Y:S01]  /*33a0*/  PRMT R23, R23, 0x5410, RZ ;  /* 0x0000541017177816 */ /* 0x000fe200000000ff */
[----:B------:R-:W-:Y:S06]  /*33b0*/  BRA `(.L_x_3156) ;  /* 0x00000004002c7947 */ /* 0x000fec0003800000 */
.L_x_3169:
        /* <DEDUP_REMOVED lines=21> */
.L_x_3178:
[----:B------:R-:W-:Y:S05]  /*3510*/  BSYNC.RECONVERGENT B1 ;  /* 0x0000000000017941 */ /* 0x000fea0003800200 */
.L_x_3177:
[----:B------:R-:W-:Y:S02]  /*3520*/  SHF.L.U32 R0, R0, 0x15, RZ ;  /* 0x0000001500007819 */ /* 0x000fe400000006ff */
[----:B------:R-:W-:-:S04]  /*3530*/  LEA R3, R3, 0x37800000, 0x17 ;  /* 0x3780000003037811 */ /* 0x000fc800078eb8ff */
[----:B------:R-:W-:-:S07]  /*3540*/  LOP3.LUT R24, R3, R0, R7, 0xfe, !PT ;  /* 0x0000000003187212 */ /* 0x000fce00078efe07 */
.L_x_3176:
[----:B------:R-:W-:Y:S05]  /*3550*/  BSYNC.RECONVERGENT B0 ;  /* 0x0000000000007941 */ /* 0x000fea0003800200 */
.L_x_3175:
[----:B------:R-:W-:Y:S02]  /*3560*/  F2FP.F16.F32.PACK_AB R24, RZ, R24 ;  /* 0x00000018ff18723e */ /* 0x000fe400000000ff */
[----:B------:R-:W-:Y:S01]  /*3570*/  PRMT R23, R23, 0x5410, RZ ;  /* 0x0000541017177816 */ /* 0x000fe200000000ff */
[----:B------:R-:W-:Y:S06]  /*3580*/  BRA `(.L_x_3156) ;  /* 0x0000000000b87947 */ /* 0x000fec0003800000 */
.L_x_3168:
        /* <DEDUP_REMOVED lines=14> */
.L_x_3182:
[----:B------:R-:W-:Y:S05]  /*3670*/  BSYNC.RECONVERGENT B0 ;  /* 0x0000000000007941 */ /* 0x000fea0003800200 */
.L_x_3181:
[----:B------:R-:W-:Y:S02]  /*3680*/  PRMT R23, R23, 0x5410, RZ ;  /* 0x0000541017177816 */ /* 0x000fe400000000ff */
[----:B------:R-:W-:Y:S01]  /*3690*/  F2FP.F16.F32.PACK_AB R24, RZ, R24 ;  /* 0x00000018ff18723e */ /* 0x000fe200000000ff */
[----:B------:R-:W-:Y:S06]  /*36a0*/  BRA `(.L_x_3156) ;  /* 0x0000000000707947 */ /* 0x000fec0003800000 */
.L_x_3155:
        /* <DEDUP_REMOVED lines=16> */
.L_x_3183:
[----:B------:R-:W-:Y:S02]  /*37b0*/  PRMT R24, RZ, 0x7610, R24 ;  /* 0x00007610ff187816 */ /* 0x000fe40000000018 */
[----:B------:R-:W-:Y:S01]  /*37c0*/  PRMT R23, R23, 0x5410, RZ ;  /* 0x0000541017177816 */ /* 0x000fe200000000ff */
[----:B------:R-:W-:Y:S06]  /*37d0*/  BRA `(.L_x_3156) ;  /* 0x0000000000247947 */ /* 0x000fec0003800000 */
.L_x_3180:
[----:B------:R-:W2:Y:S01]  /*37e0*/  LDG.E.64 R4, desc[UR36][R4.64] ;  /* 0x0000002404047981 */ /* 0x000ea2000c1e1b00 */
[----:B------:R-:W-:Y:S01]  /*37f0*/  PRMT R23, R23, 0x5410, RZ ;  /* 0x0000541017177816 */ /* 0x000fe200000000ff */
[----:B--2---:R-:W0:Y:S02]  /*3800*/  I2F.U64 R24, R4 ;  /* 0x0000000400187312 */ /* 0x004e240000301000 */
[----:B0-----:R-:W-:Y:S01]  /*3810*/  F2FP.F16.F32.PACK_AB R24, RZ, R24 ;  /* 0x00000018ff18723e */ /* 0x001fe200000000ff */
[----:B------:R-:W-:Y:S06]  /*3820*/  BRA `(.L_x_3156) ;  /* 0x0000000000107947 */ /* 0x000fec0003800000 */
.L_x_3179:
[----:B------:R-:W2:Y:S01]  /*3830*/  LDG.E R4, desc[UR36][R4.64] ;  /* 0x0000002404047981 */ /* 0x000ea2000c1e1900 */
[----:B------:R-:W-:Y:S02]  /*3840*/  PRMT R23, R23, 0x5410, RZ ;  /* 0x0000541017177816 */ /* 0x000fe400000000ff */
[----:B--2---:R-:W-:-:S04]  /*3850*/  I2FP.F32.U32 R24, R4 ;  /* 0x0000000400187245 */ /* 0x004fc80000201000 */
[----:B------:R-:W-:-:S07]  /*3860*/  F2FP.F16.F32.PACK_AB R24, RZ, R24 ;  /* 0x00000018ff18723e */ /* 0x000fce00000000ff */
.L_x_3156:
[----:B------:R-:W-:-:S07]  /*3870*/  VIADD R16, R16, 0x80 ;  /* 0x0000008010107836 */ /* 0x000fce0000000000 */
.L_x_3150:
[----:B------:R-:W-:Y:S05]  /*3880*/  BSYNC.RECONVERGENT B6 ;  /* 0x0000000000067941 */ /* 0x000fea0003800200 */
.L_x_3149:
        /* <DEDUP_REMOVED lines=11> */
[----:B0-----:R-:W-:-:S04]  /*3940*/  IADD3 R6, P0, PT, R3, R6, RZ ;  /* 0x0000000603067210 */ /* 0x001fc80007f1e0ff */
[----:B------:R-:W-:Y:S01]  /*3950*/  IADD3.X R7, PT, PT, RZ, R7, RZ, P0, !PT ;  /* 0x00000007ff077210 */ /* 0x000fe200007fe4ff */
[----:B------:R-:W-:Y:S08]  /*3960*/  BRA.U UP0, `(.L_x_3186) ;  /* 0x0000000500407547 */ /* 0x000ff0000b800000 */
        /* <DEDUP_REMOVED lines=13> */
.L_x_3189:
[----:B------:R-:W2:Y:S01]  /*3a40*/  LDG.E.U8 R6, desc[UR36][R6.64] ;  /* 0x0000002406067981 */ /* 0x000ea2000c1e1100 */
[----:B------:R-:W-:Y:S02]  /*3a50*/  PRMT R4, R4, 0x5410, RZ ;  /* 0x0000541004047816 */ /* 0x000fe400000000ff */
[----:B--2---:R-:W-:-:S04]  /*3a60*/  I2FP.F32.U32 R3, R6 ;  /* 0x0000000600037245 */ /* 0x004fc80000201000 */
[----:B------:R-:W-:Y:S01]  /*3a70*/  F2FP.F16.F32.PACK_AB R3, RZ, R3 ;  /* 0x00000003ff03723e */ /* 0x000fe200000000ff */
[----:B------:R-:W-:Y:S06]  /*3a80*/  BRA `(.L_x_3185) ;  /* 0x0000001000207947 */ /* 0x000fec0003800000 */
.L_x_3188:
        /* <DEDUP_REMOVED lines=11> */
.L_x_3192:
[----:B------:R-:W2:Y:S01]  /*3b40*/  LDG.E R6, desc[UR36][R6.64] ;  /* 0x0000002406067981 */ /* 0x000ea2000c1e1900 */
[----:B------:R-:W-:Y:S02]  /*3b50*/  PRMT R4, R4, 0x5410, RZ ;  /* 0x0000541004047816 */ /* 0x000fe400000000ff */
[----:B--2---:R-:W-:-:S04]  /*3b60*/  I2FP.F32.S32 R3, R6 ;  /* 0x0000000600037245 */ /* 0x004fc80000201400 */
[----:B------:R-:W-:Y:S01]  /*3b70*/  F2FP.F16.F32.PACK_AB R3, RZ, R3 ;  /* 0x00000003ff03723e */ /* 0x000fe200000000ff */
[----:B------:R-:W-:Y:S06]  /*3b80*/  BRA `(.L_x_3185) ;  /* 0x0000000c00e07947 */ /* 0x000fec0003800000 */
.L_x_3191:
[----:B------:R-:W2:Y:S01]  /*3b90*/  LDG.E.U16 R6, desc[UR36][R6.64] ;  /* 0x0000002406067981 */ /* 0x000ea2000c1e1500 */
[----:B------:R-:W-:Y:S01]  /*3ba0*/  PRMT R4, R4, 0x5410, RZ ;  /* 0x0000541004047816 */ /* 0x000fe200000000ff */
[----:B--2---:R-:W0:Y:S02]  /*3bb0*/  I2F.S16 R3, R6 ;  /* 0x0000000600037306 */ /* 0x004e240000101400 */
[----:B0-----:R-:W-:Y:S01]  /*3bc0*/  F2FP.F16.F32.PACK_AB R3, RZ, R3 ;  /* 0x00000003ff03723e */ /* 0x001fe200000000ff */
[----:B------:R-:W-:Y:S06]  /*3bd0*/  BRA `(.L_x_3185) ;  /* 0x0000000c00cc7947 */ /* 0x000fec0003800000 */
.L_x_3187:
        /* <DEDUP_REMOVED lines=10> */
.L_x_3194:
[----:B------:R-:W2:Y:S01]  /*3c80*/  LDG.E.U16 R3, desc[UR36][R6.64] ;  /* 0x0000002406037981 */ /* 0x000ea2000c1e1500 */
[----:B------:R-:W-:Y:S01]  /*3c90*/  PRMT R4, R4, 0x5410, RZ ;  /* 0x0000541004047816 */ /* 0x000fe200000000ff */
[----:B--2---:R-:W-:-:S05]  /*3ca0*/  HADD2.F32 R3, -RZ, R3.H0_H0 ;  /* 0x20000003ff037230 */ /* 0x004fca0000004100 */
[----:B------:R-:W-:Y:S01]  /*3cb0*/  F2FP.F16.F32.PACK_AB R3, RZ, R3 ;  /* 0x00000003ff03723e */ /* 0x000fe200000000ff */
[----:B------:R-:W-:Y:S06]  /*3cc0*/  BRA `(.L_x_3185) ;  /* 0x0000000c00907947 */ /* 0x000fec0003800000 */
.L_x_3193:
        /* <DEDUP_REMOVED lines=10> */
.L_x_3196:
[----:B------:R-:W2:Y:S02]  /*3d70*/  LDG.E R4, desc[UR36][R6.64] ;  /* 0x0000002406047981 */ /* 0x000ea4000c1e1900 */
[----:B--2---:R-:W-:Y:S01]  /*3d80*/  PRMT R3, R4, 0x7610, R3 ;  /* 0x0000761004037816 */ /* 0x004fe20000000003 */
[----:B------:R-:W-:Y:S06]  /*3d90*/  BRA `(.L_x_3185) ;  /* 0x0000000c005c7947 */ /* 0x000fec0003800000 */
.L_x_3195:
        /* <DEDUP_REMOVED lines=13> */
.L_x_3186:
        /* <DEDUP_REMOVED lines=14> */
.L_x_3199:
        /* <DEDUP_REMOVED lines=10> */
[----:B------:R-:W-:-:S15]  /*3ff0*/  F2FP.F16.F32.PACK_AB R0, RZ, R0 ;  /* 0x00000000ff00723e */ /* 0x000fde00000000ff */
[----:B------:R-:W-:-:S15]  /*4000*/  NOP ;  /* 0x0000000000007918 */ /* 0x000fde0000000000 */
[----:B------:R-:W-:-:S15]  /*4010*/  NOP ;  /* 0x0000000000007918 */ /* 0x000fde0000000000 */
[----:B------:R-:W-:-:S12]  /*4020*/  NOP ;  /* 0x0000000000007918 */ /* 0x000fd80000000000 */
[----:B------:R-:W0:-:S15]  /*4030*/  DSETP.GEU.AND P0, PT, |R4|, UR4, PT ;  /* 0x0000000404007e2a */ /* 0x000e1e000bf0e200 */
[----:B------:R-:W-:-:S15]  /*4040*/  NOP ;  /* 0x0000000000007918 */ /* 0x000fde0000000000 */
[----:B------:R-:W-:-:S15]  /*4050*/  NOP ;  /* 0x0000000000007918 */ /* 0x000fde0000000000 */
[----:B------:R-:W-:-:S15]  /*4060*/  NOP ;  /* 0x0000000000007918 */ /* 0x000fde0000000000 */
[----:B------:R-:W-:-:S04]  /*4070*/  NOP ;  /* 0x0000000000007918 */ /* 0x000fc80000000000 */
[----:B------:R-:W0:Y:S02]  /*4080*/  F2F.F32.F64 R3, R4 ;  /* 0x0000000400037310 */ /* 0x000e240000301000 */
[----:B0-----:R-:W-:Y:S01]  /*4090*/  @!P0 FMUL R3, R3, 1.175494350822287508e-38 ;  /* 0x0080000003038820 */ /* 0x001fe20000400000 */
[----:B------:R-:W-:-:S04]  /*40a0*/  PRMT R4, R4, 0x5410, R0 ;  /* 0x0000541004047816 */ /* 0x000fc80000000000 */
[----:B------:R-:W-:Y:S01]  /*40b0*/  F2FP.F16.F32.PACK_AB R3, RZ, R3 ;  /* 0x00000003ff03723e */ /* 0x000fe200000000ff */
[----:B------:R-:W-:Y:S06]  /*40c0*/  BRA `(.L_x_3185) ;  /* 0x0000000800907947 */ /* 0x000fec0003800000 */
.L_x_3198:
        /* <DEDUP_REMOVED lines=22> */
[C---:B------:R-:W-:Y:S02]  /*4230*/  SEL R3, R4.reuse, RZ, P0 ;  /* 0x000000ff04037207 */ /* 0x040fe40000000000 */
[----:B------:R-:W-:Y:S02]  /*4240*/  PRMT R4, R4, 0x5410, RZ ;  /* 0x0000541004047816 */ /* 0x000fe400000000ff */
[----:B------:R-:W-:-:S04]  /*4250*/  LOP3.LUT R3, R3, 0x80000000, R0, 0xf8, !PT ;  /* 0x8000000003037812 */ /* 0x000fc800078ef800 */
[----:B------:R-:W-:Y:S01]  /*4260*/  F2FP.F16.F32.PACK_AB R3, RZ, R3 ;  /* 0x00000003ff03723e */ /* 0x000fe200000000ff */
[----:B------:R-:W-:Y:S06]  /*4270*/  BRA `(.L_x_3185) ;  /* 0x0000000800247947 */ /* 0x000fec0003800000 */
.L_x_3201:
[----:B------:R-:W2:Y:S02]  /*4280*/  LDG.E.U8 R4, desc[UR36][R6.64] ;  /* 0x0000002406047981 */ /* 0x000ea4000c1e1100 */
        /* <DEDUP_REMOVED lines=9> */
[----:B------:R-:W-:Y:S01]  /*4320*/  IMAD.MOV.U32 R3, RZ, RZ, R4 ;  /* 0x000000ffff037224 */ /* 0x000fe200078e0004 */
[----:B------:R-:W-:-:S04]  /*4330*/  PRMT R4, R4, 0x5410, RZ ;  /* 0x0000541004047816 */ /* 0x000fc800000000ff */
[----:B------:R-:W-:-:S04]  /*4340*/  LOP3.LUT R3, R0, 0x80000000, R3, 0xf8, !PT ;  /* 0x8000000000037812 */ /* 0x000fc800078ef803 */
[----:B------:R-:W-:Y:S01]  /*4350*/  F2FP.F16.F32.PACK_AB R3, RZ, R3 ;  /* 0x00000003ff03723e */ /* 0x000fe200000000ff */
[----:B------:R-:W-:Y:S06]  /*4360*/  BRA `(.L_x_3185) ;  /* 0x0000000400e87947 */ /* 0x000fec0003800000 */
.L_x_3200:
[----:B------:R-:W2:Y:S01]  /*4370*/  LDG.E.U16 R3, desc[UR36][R6.64] ;  /* 0x0000002406037981 */ /* 0x000ea2000c1e1500 */
[----:B------:R-:W-:Y:S01]  /*4380*/  PRMT R4, R4, 0x5410, RZ ;  /* 0x0000541004047816 */ /* 0x000fe200000000ff */
[----:B--2---:R-:W-:-:S05]  /*4390*/  IMAD.U32 R3, R3, 0x10000, RZ ;  /* 0x0001000003037824 */ /* 0x004fca00078e00ff */
[----:B------:R-:W-:Y:S01]  /*43a0*/  F2FP.F16.F32.PACK_AB R3, RZ, R3 ;  /* 0x00000003ff03723e */ /* 0x000fe200000000ff */
[----:B------:R-:W-:Y:S06]  /*43b0*/  BRA `(.L_x_3185) ;  /* 0x0000000400d47947 */ /* 0x000fec0003800000 */
.L_x_3197:
        /* <DEDUP_REMOVED lines=13> */
.L_x_3204:
        /* <DEDUP_REMOVED lines=21> */
.L_x_3208:
[----:B------:R-:W-:Y:S05]  /*45e0*/  BSYNC.RECONVERGENT B1 ;  /* 0x0000000000017941 */ /* 0x000fea0003800200 */
.L_x_3207:
[----:B------:R-:W-:Y:S01]  /*45f0*/  IMAD.SHL.U32 R0, R0, 0x100000, RZ ;  /* 0x0010000000007824 */ /* 0x000fe200078e00ff */
[----:B------:R-:W-:-:S04]  /*4600*/  LEA R3, R3, 0x3b800000, 0x17 ;  /* 0x3b80000003037811 */ /* 0x000fc800078eb8ff */
[----:B------:R-:W-:-:S07]  /*4610*/  LOP3.LUT R3, R3, R0, R7, 0xfe, !PT ;  /* 0x0000000003037212 */ /* 0x000fce00078efe07 */
.L_x_3206:
[----:B------:R-:W-:Y:S05]  /*4620*/  BSYNC.RECONVERGENT B0 ;  /* 0x0000000000007941 */ /* 0x000fea0003800200 */
.L_x_3205:
[----:B------:R-:W-:Y:S02]  /*4630*/  F2FP.F16.F32.PACK_AB R3, RZ, R3 ;  /* 0x00000003ff03723e */ /* 0x000fe400000000ff */
[----:B------:R-:W-:Y:S01]  /*4640*/  PRMT R4, R4, 0x5410, RZ ;  /* 0x0000541004047816 */ /* 0x000fe200000000ff */
[----:B------:R-:W-:Y:S06]  /*4650*/  BRA `(.L_x_3185) ;  /* 0x00000004002c7947 */ /* 0x000fec0003800000 */
.L_x_3203:
        /* <DEDUP_REMOVED lines=21> */
.L_x_3212:
[----:B------:R-:W-:Y:S05]  /*47b0*/  BSYNC.RECONVERGENT B1 ;  /* 0x0000000000017941 */ /* 0x000fea0003800200 */
.L_x_3211:
[----:B------:R-:W-:Y:S02]  /*47c0*/  SHF.L.U32 R0, R0, 0x15, RZ ;  /* 0x0000001500007819 */ /* 0x000fe400000006ff */
[----:B------:R-:W-:-:S04]  /*47d0*/  LEA R3, R3, 0x37800000, 0x17 ;  /* 0x3780000003037811 */ /* 0x000fc800078eb8ff */
[----:B------:R-:W-:-:S07]  /*47e0*/  LOP3.LUT R3, R3, R0, R7, 0xfe, !PT ;  /* 0x0000000003037212 */ /* 0x000fce00078efe07 */
.L_x_3210:
[----:B------:R-:W-:Y:S05]  /*47f0*/  BSYNC.RECONVERGENT B0 ;  /* 0x0000000000007941 */ /* 0x000fea0003800200 */
.L_x_3209:
[----:B------:R-:W-:Y:S02]  /*4800*/  F2FP.F16.F32.PACK_AB R3, RZ, R3 ;  /* 0x00000003ff03723e */ /* 0x000fe400000000ff */
[----:B------:R-:W-:Y:S01]  /*4810*/  PRMT R4, R4, 0x5410, RZ ;  /* 0x0000541004047816 */ /* 0x000fe200000000ff */
[----:B------:R-:W-:Y:S06]  /*4820*/  BRA `(.L_x_3185) ;  /* 0x0000000000b87947 */ /* 0x000fec0003800000 */
.L_x_3202:
        /* <DEDUP_REMOVED lines=14> */
.L_x_3216:
[----:B------:R-:W-:Y:S05]  /*4910*/  BSYNC.RECONVERGENT B0 ;  /* 0x0000000000007941 */ /* 0x000fea0003800200 */
.L_x_3215:
[----:B------:R-:W-:Y:S02]  /*4920*/  PRMT R4, R4, 0x5410, RZ ;  /* 0x0000541004047816 */ /* 0x000fe400000000ff */
[----:B------:R-:W-:Y:S01]  /*4930*/  F2FP.F16.F32.PACK_AB R3, RZ, R3 ;  /* 0x00000003ff03723e */ /* 0x000fe200000000ff */
[----:B------:R-:W-:Y:S06]  /*4940*/  BRA `(.L_x_3185) ;  /* 0x0000000000707947 */ /* 0x000fec0003800000 */
.L_x_3190:
        /* <DEDUP_REMOVED lines=16> */
.L_x_3217:
[----:B------:R-:W-:Y:S02]  /*4a50*/  PRMT R4, R4, 0x5410, RZ ;  /* 0x0000541004047816 */ /* 0x000fe400000000ff */
[----:B------:R-:W-:Y:S01]  /*4a60*/  PRMT R3, RZ, 0x7610, R3 ;  /* 0x00007610ff037816 */ /* 0x000fe20000000003 */
[----:B------:R-:W-:Y:S06]  /*4a70*/  BRA `(.L_x_3185) ;  /* 0x0000000000247947 */ /* 0x000fec0003800000 */
.L_x_3214:
[----:B------:R-:W2:Y:S01]  /*4a80*/  LDG.E.64 R6, desc[UR36][R6.64] ;  /* 0x0000002406067981 */ /* 0x000ea2000c1e1b00 */
[----:B------:R-:W-:Y:S01]  /*4a90*/  PRMT R4, R4, 0x5410, RZ ;  /* 0x0000541004047816 */ /* 0x000fe200000000ff */
[----:B--2---:R-:W0:Y:S02]  /*4aa0*/  I2F.U64 R3, R6 ;  /* 0x0000000600037312 */ /* 0x004e240000301000 */
[----:B0-----:R-:W-:Y:S01]  /*4ab0*/  F2FP.F16.F32.PACK_AB R3, RZ, R3 ;  /* 0x00000003ff03723e */ /* 0x001fe200000000ff */
[----:B------:R-:W-:Y:S06]  /*4ac0*/  BRA `(.L_x_3185) ;  /* 0x0000000000107947 */ /* 0x000fec0003800000 */
.L_x_3213:
[----:B------:R-:W2:Y:S01]  /*4ad0*/  LDG.E R6, desc[UR36][R6.64] ;  /* 0x0000002406067981 */ /* 0x000ea2000c1e1900 */
[----:B------:R-:W-:Y:S02]  /*4ae0*/  PRMT R4, R4, 0x5410, RZ ;  /* 0x0000541004047816 */ /* 0x000fe400000000ff */
[----:B--2---:R-:W-:-:S04]  /*4af0*/  I2FP.F32.U32 R3, R6 ;  /* 0x0000000600037245 */ /* 0x004fc80000201000 */
[----:B------:R-:W-:-:S07]  /*4b00*/  F2FP.F16.F32.PACK_AB R3, RZ, R3 ;  /* 0x00000003ff03723e */ /* 0x000fce00000000ff */
.L_x_3185:
[----:B------:R-:W-:Y:S05]  /*4b10*/  BSYNC.RECONVERGENT B6 ;  /* 0x0000000000067941 */ /* 0x000fea0003800200 */
.L_x_3184:
[----:B------:R-:W-:Y:S01]  /*4b20*/  ISETP.GE.AND P0, PT, R2, R25, PT ;  /* 0x000000190200720c */ /* 0x000fe20003f06270 */
[----:B------:R-:W-:-:S12]  /*4b30*/  BSSY.RECONVERGENT B3, `(.L_x_3218) ;  /* 0x0000256000037945 */ /* 0x000fd80003800200 */
[----:B------:R-:W-:Y:S05]  /*4b40*/  @P0 BRA `(.L_x_3219) ;  /* 0x0000002400500947 */ /* 0x000fea0003800000 */
        /* <DEDUP_REMOVED lines=24> */
.L_x_3221:
        /* <DEDUP_REMOVED lines=11> */
[----:B------:R-:W-:Y:S02]  /*4d80*/  BSSY.RECONVERGENT B5, `(.L_x_3226) ;  /* 0x0000020000057945 */ /* 0x000fe40003800200 */
[----:B------:R-:W-:Y:S01]  /*4d90*/  FADD.FTZ R5, |R5|, -RZ ;  /* 0x800000ff05057221 */ /* 0x000fe20000010200 */
[----:B------:R-:W-:-:S05]  /*4da0*/  FADD.FTZ R6, |R6|, -RZ ;  /* 0x800000ff06067221 */ /* 0x000fca0000010200 */
[CC--:B------:R-:W-:Y:S02]  /*4db0*/  VIMNMX R7, PT, PT, R5.reuse, R6.reuse, !PT ;  /* 0x0000000605077248 */ /* 0x0c0fe40007fe0100 */
[----:B------:R-:W-:Y:S02]  /*4dc0*/  VIMNMX R5, PT, PT, R5, R6, PT ;  /* 0x0000000605057248 */ /* 0x000fe40003fe0100 */
[----:B------:R-:W-:Y:S02]  /*4dd0*/  LOP3.LUT R8, R7, 0xfe000000, RZ, 0xc0, !PT ;  /* 0xfe00000007087812 */ /* 0x000fe400078ec0ff */
[----:B------:R-:W-:Y:S02]  /*4de0*/  FSETP.NEU.FTZ.AND P0, PT, R5, RZ, PT ;  /* 0x000000ff0500720b */ /* 0x000fe40003f1d000 */
[C---:B------:R-:W-:Y:S02]  /*4df0*/  LOP3.LUT R6, R8.reuse, 0x7e800000, RZ, 0x3c, !PT ;  /* 0x7e80000008067812 */ /* 0x040fe400078e3cff */
[----:B------:R-:W-:-:S03]  /*4e00*/  LOP3.LUT R8, R8, 0x800000, RZ, 0xfc, !PT ;  /* 0x0080000008087812 */ /* 0x000fc600078efcff */
[-C--:B------:R-:W-:Y:S01]  /*4e10*/  FMUL.FTZ R10, R5, R6.reuse ;  /* 0x00000006050a7220 */ /* 0x080fe20000410000 */
[----:B------:R-:W-:-:S03]  /*4e20*/  FMUL.FTZ R6, R7, R6 ;  /* 0x0000000607067220 */ /* 0x000fc60000410000 */
[----:B------:R-:W-:Y:S01]  /*4e30*/  FMUL.FTZ R13, R10, R10 ;  /* 0x0000000a0a0d7220 */ /* 0x000fe20000410000 */
[----:B------:R-:W-:-:S03]  /*4e40*/  IMAD.MOV.U32 R10, RZ, RZ, 0x3f800000 ;  /* 0x3f800000ff0a7424 */ /* 0x000fc600078e00ff */
[----:B------:R-:W-:Y:S02]  /*4e50*/  FFMA.FTZ R13, R6, R6, R13 ;  /* 0x00000006060d7223 */ /* 0x000fe4000001000d */
[----:B------:R-:W-:Y:S08]  /*4e60*/  MUFU.RCP R6, R11 ;  /* 0x0000000b00067308 */ /* 0x000ff00000001000 */
        /* <DEDUP_REMOVED lines=11> */
[----:B0-----:R-:W-:Y:S01]  /*4f20*/  FFMA.FTZ R10, R7, 0.69314718246459960938, R10 ;  /* 0x3f317218070a7823 */ /* 0x001fe2000001000a */
[----:B-1----:R-:W-:Y:S06]  /*4f30*/  @!P0 BRA `(.L_x_3227) ;  /* 0x0000000000108947 */ /* 0x002fec0003800000 */
[----:B------:R-:W-:Y:S01]  /*4f40*/  IMAD.MOV.U32 R7, RZ, RZ, R11 ;  /* 0x000000ffff077224 */ /* 0x000fe200078e000b */
[----:B------:R-:W-:-:S07]  /*4f50*/  MOV R5, 0x4f70 ;  /* 0x00004f7000057802 */ /* 0x000fce0000000f00 */
[----:B------:R-:W-:Y:S05]  /*4f60*/  CALL.REL.NOINC `($__internal_1_$__cuda_sm3x_div_rn_ftz_f32_slowpath) ;  /* 0x000000d400207944 */ /* 0x000fea0003c00000 */
[----:B------:R-:W-:-:S07]  /*4f70*/  MOV R5, R0 ;  /* 0x0000000000057202 */ /* 0x000fce0000000f00 */
.L_x_3227:
[----:B------:R-:W-:Y:S05]  /*4f80*/  BSYNC.RECONVERGENT B5 ;  /* 0x0000000000057941 */ /* 0x000fea0003800200 */
.L_x_3226:
[----:B------:R-:W-:Y:S02]  /*4f90*/  IMAD.MOV.U32 R7, RZ, RZ, 0x3b33710b ;  /* 0x3b33710bff077424 */ /* 0x000fe400078e00ff */
[----:B------:R-:W-:Y:S01]  /*4fa0*/  FMUL.FTZ R0, R5, R5 ;  /* 0x0000000505007220 */ /* 0x000fe20000410000 */
[----:B------:R-:W-:Y:S02]  /*4fb0*/  ISETP.GE.AND P0, PT, R19, RZ, PT ;  /* 0x000000ff1300720c */ /* 0x000fe40003f06270 */
[----:B------:R-:W-:Y:S01]  /*4fc0*/  FSETP.NEU.FTZ.AND P3, PT, R9, |R18|, PT ;  /* 0x400000120900720b */ /* 0x000fe20003f7d000 */
[----:B------:R-:W-:Y:S01]  /*4fd0*/  FFMA.FTZ R7, R0, R7, -0.015681877732276916504 ;  /* 0xbc80774800077423 */ /* 0x000fe20000010007 */
        /* <DEDUP_REMOVED lines=11> */
[C---:B------:R-:W-:Y:S01]  /*5090*/  FFMA.FTZ R5, R7.reuse, 1.6832555532455444336, -R0 ;  /* 0x3fd774eb07057823 */ /* 0x040fe20000010800 */
        /* <DEDUP_REMOVED lines=11> */
.L_x_3225:
[----:B------:R-:W-:Y:S02]  /*5150*/  FSETP.GT.FTZ.AND P1, PT, R11, 2.30584300921369395200e+18, PT ;  /* 0x5e0000000b00780b */ /* 0x000fe40003f34000 */
[----:B------:R-:W-:-:S13]  /*5160*/  FSETP.GEU.FTZ.AND P0, PT, R0, 1.084202172485504434e-19, PT ;  /* 0x200000000000780b */ /* 0x000fda0003f1e000 */
[----:B------:R-:W-:Y:S05]  /*5170*/  @P0 BRA !P1, `(.L_x_3229) ;  /* 0x0000000000e80947 */ /* 0x000fea0004800000 */
[CC--:B------:R-:W-:Y:S01]  /*5180*/  VIMNMX R5, PT, PT, R6.reuse, R9.reuse, !PT ;  /* 0x0000000906057248 */ /* 0x0c0fe20007fe0100 */
[----:B------:R-:W-:Y:S01]  /*5190*/  BSSY.RECONVERGENT B5, `(.L_x_3230) ;  /* 0x000001c000057945 */ /* 0x000fe20003800200 */
[----:B------:R-:W-:Y:S02]  /*51a0*/  VIMNMX R6, PT, PT, R6, R9, PT ;  /* 0x0000000906067248 */ /* 0x000fe40003fe0100 */
[----:B------:R-:W-:Y:S02]  /*51b0*/  LOP3.LUT R7, R5, 0xfe000000, RZ, 0xc0, !PT ;  /* 0xfe00000005077812 */ /* 0x000fe400078ec0ff */
[----:B------:R-:W-:Y:S02]  /*51c0*/  FSETP.NEU.FTZ.AND P0, PT, R6, RZ, PT ;  /* 0x000000ff0600720b */ /* 0x000fe40003f1d000 */
[----:B------:R-:W-:-:S05]  /*51d0*/  LOP3.LUT R8, R7, 0x7e800000, RZ, 0x3c, !PT ;  /* 0x7e80000007087812 */ /* 0x000fca00078e3cff */
[-C--:B------:R-:W-:Y:S01]  /*51e0*/  FMUL.FTZ R10, R6, R8.reuse ;  /* 0x00000008060a7220 */ /* 0x080fe20000410000 */
[----:B------:R-:W-:-:S03]  /*51f0*/  FMUL.FTZ R8, R5, R8 ;  /* 0x0000000805087220 */ /* 0x000fc60000410000 */
[----:B------:R-:W-:Y:S02]  /*5200*/  FMUL.FTZ R13, R10, R10 ;  /* 0x0000000a0a0d7220 */ /* 0x000fe40000410000 */
[----:B------:R-:W0:Y:S02]  /*5210*/  MUFU.RCP R10, R11 ;  /* 0x0000000b000a7308 */ /* 0x000e240000001000 */
[----:B------:R-:W-:Y:S01]  /*5220*/  FFMA.FTZ R13, R8, R8, R13 ;  /* 0x00000008080d7223 */ /* 0x000fe2000001000d */
[----:B------:R-:W-:-:S05]  /*5230*/  LOP3.LUT R8, R7, 0x800000, RZ, 0xfc, !PT ;  /* 0x0080000007087812 */ /* 0x000fca00078efcff */
[----:B------:R-:W1:Y:S01]  /*5240*/  MUFU.SQRT R13, R13 ;  /* 0x0000000d000d7308 */ /* 0x000e620000002000 */
[----:B0-----:R-:W-:-:S04]  /*5250*/  FFMA R7, -R11, R10, 1 ;  /* 0x3f8000000b077423 */ /* 0x001fc8000000010a */
[----:B------:R-:W-:Y:S01]  /*5260*/  FFMA R7, R10, R7, R10 ;  /* 0x000000070a077223 */ /* 0x000fe2000000000a */
[----:B-1----:R-:W-:Y:S01]  /*5270*/  @P0 FMUL.FTZ R5, R13, R8 ;  /* 0x000000080d050220 */ /* 0x002fe20000410000 */
[----:B------:R-:W-:Y:S02]  /*5280*/  FSETP.NEU.FTZ.AND P0, PT, R6, +INF , PT ;  /* 0x7f8000000600780b */ /* 0x000fe40003f1d000 */
[----:B------:R-:W-:Y:S02]  /*5290*/  FFMA R6, R0, R7, RZ ;  /* 0x0000000700067223 */ /* 0x000fe400000000ff */
[----:B------:R-:W-:Y:S02]  /*52a0*/  FSEL R5, R5, +INF , P0 ;  /* 0x7f80000005057808 */ /* 0x000fe40000000000 */
[----:B------:R-:W-:-:S04]  /*52b0*/  FFMA R8, -R11, R6, R0 ;  /* 0x000000060b087223 */ /* 0x000fc80000000100 */
[----:B------:R-:W-:Y:S01]  /*52c0*/  FFMA R6, R7, R8, R6 ;  /* 0x0000000807067223 */ /* 0x000fe20000000006 */
[----:B------:R-:W0:Y:S08]  /*52d0*/  MUFU.LG2 R5, R5 ;  /* 0x0000000500057308 */ /* 0x000e300000000c00 */
[----:B------:R-:W1:Y:S01]  /*52e0*/  FCHK P0, R0, R11 ;  /* 0x0000000b00007302 */ /* 0x000e620000000000 */
[----:B0-----:R-:W-:Y:S01]  /*52f0*/  FMUL.FTZ R10, R5, 0.69314718246459960938 ;  /* 0x3f317218050a7820 */ /* 0x001fe20000410000 */
[----:B-1----:R-:W-:Y:S06]  /*5300*/  @!P0 BRA `(.L_x_3231) ;  /* 0x0000000000108947 */ /* 0x002fec0003800000 */
[----:B------:R-:W-:Y:S01]  /*5310*/  IMAD.MOV.U32 R7, RZ, RZ, R11 ;  /* 0x000000ffff077224 */ /* 0x000fe200078e000b */
[----:B------:R-:W-:-:S07]  /*5320*/  MOV R5, 0x5340 ;  /* 0x0000534000057802 */ /* 0x000fce0000000f00 */
[----:B------:R-:W-:Y:S05]  /*5330*/  CALL.REL.NOINC `($__internal_1_$__cuda_sm3x_div_rn_ftz_f32_slowpath) ;  /* 0x000000d0002c7944 */ /* 0x000fea0003c00000 */
[----:B------:R-:W-:-:S07]  /*5340*/  IMAD.MOV.U32 R6, RZ, RZ, R0 ;  /* 0x000000ffff067224 */ /* 0x000fce00078e0000 */
.L_x_3231:
[----:B------:R-:W-:Y:S05]  /*5350*/  BSYNC.RECONVERGENT B5 ;  /* 0x0000000000057941 */ /* 0x000fea0003800200 */
.L_x_3230:
[----:B------:R-:W-:Y:S01]  /*5360*/  MOV R5, 0x3b33710b ;  /* 0x3b33710b00057802 */ /* 0x000fe20000000f00 */
[----:B------:R-:W-:Y:S01]  /*5370*/  FMUL.FTZ R0, R6, R6 ;  /* 0x0000000606007220 */ /* 0x000fe20000410000 */
[----:B------:R-:W-:Y:S01]  /*5380*/  IMAD.MOV.U32 R8, RZ, RZ, 0x3f6ee581 ;  /* 0x3f6ee581ff087424 */ /* 0x000fe200078e00ff */
[----:B------:R-:W-:Y:S02]  /*5390*/  ISETP.GE.AND P0, PT, R19, RZ, PT ;  /* 0x000000ff1300720c */ /* 0x000fe40003f06270 */
[C---:B------:R-:W-:Y:S01]  /*53a0*/  FFMA.FTZ R5, R0.reuse, R5, -0.015681877732276916504 ;  /* 0xbc80774800057423 */ /* 0x040fe20000010005 */
        /* <DEDUP_REMOVED lines=9> */
[----:B------:R-:W-:Y:S01]  /*5440*/  FFMA.FTZ R5, R5, R6, R6 ;  /* 0x0000000605057223 */ /* 0x000fe20000010006 */
[----:B------:R-:W-:-:S03]  /*5450*/  FSEL R6, R8, 1.8663789033889770508, !P2 ;  /* 0x3feee58108067808 */ /* 0x000fc60005000000 */
[----:B------:R-:W-:-:S05]  /*5460*/  FFMA.FTZ R0, R8, 1.6832555532455444336, -R5 ;  /* 0x3fd774eb08007823 */ /* 0x000fca0000010805 */
[----:B------:R-:W-:Y:S01]  /*5470*/  FSEL R7, R0, R5, !P2 ;  /* 0x0000000500077208 */ /* 0x000fe20005000000 */
[----:B------:R-:W-:Y:S01]  /*5480*/  @P2 FADD.FTZ R5, -R5, -RZ ;  /* 0x800000ff05052221 */ /* 0x000fe20000010100 */
[----:B------:R-:W-:-:S03]  /*5490*/  IMAD.MOV.U32 R0, RZ, RZ, 0x4016cbe4 ;  /* 0x4016cbe4ff007424 */ /* 0x000fc600078e00ff */
[----:B------:R-:W-:Y:S02]  /*54a0*/  @!P0 FFMA.FTZ R7, R6, 1.6832555532455444336, R5 ;  /* 0x3fd774eb06078823 */ /* 0x000fe40000010005 */
[----:B------:R-:W-:Y:S01]  /*54b0*/  @!P3 FSEL R7, R0, 0.78539818525314331055, !P0 ;  /* 0x3f490fdb0007b808 */ /* 0x000fe20004000000 */
[----:B------:R-:W-:Y:S01]  /*54c0*/  FADD.FTZ R0, |R18|, R9 ;  /* 0x0000000912007221 */ /* 0x000fe20000010200 */
[----:B------:R-:W-:-:S04]  /*54d0*/  @!P1 FSEL R7, RZ, 3.1415927410125732422, P0 ;  /* 0x40490fdbff079808 */ /* 0x000fc80000000000 */
[----:B------:R-:W-:Y:S02]  /*54e0*/  FSETP.NAN.FTZ.AND P0, PT, |R0|, |R0|, PT ;  /* 0x400000000000720b */ /* 0x000fe40003f18200 */
[----:B------:R-:W-:-:S04]  /*54f0*/  LOP3.LUT R7, R7, 0x80000000, R18, 0xb8, !PT ;  /* 0x8000000007077812 */ /* 0x000fc800078eb812 */
[----:B------:R-:W-:Y:S01]  /*5500*/  FSEL R0, R0, R7, P0 ;  /* 0x0000000700007208 */ /* 0x000fe20000000000 */
[----:B------:R-:W-:Y:S06]  /*5510*/  BRA `(.L_x_3228) ;  /* 0x0000000000b47947 */ /* 0x000fec0003800000 */
.L_x_3229:
        /* <DEDUP_REMOVED lines=15> */
[----:B------:R-:W-:Y:S05]  /*5610*/  CALL.REL.NOINC `($__internal_1_$__cuda_sm3x_div_rn_ftz_f32_slowpath) ;  /* 0x000000cc00747944 */ /* 0x000fea0003c00000 */
[----:B------:R-:W-:-:S07]  /*5620*/  IMAD.MOV.U32 R5, RZ, RZ, R0 ;  /* 0x000000ffff057224 */ /* 0x000fce00078e0000 */
.L_x_3233:
[----:B------:R-:W-:Y:S05]  /*5630*/  BSYNC.RECONVERGENT B5 ;  /* 0x0000000000057941 */ /* 0x000fea0003800200 */
.L_x_3232:
        /* <DEDUP_REMOVED lines=18> */
[----:B------:R-:W-:-:S04]  /*5760*/  @P2 FADD.FTZ R0, -R0, -RZ ;  /* 0x800000ff00002221 */ /* 0x000fc80000010100 */
[----:B------:R-:W-:Y:S01]  /*5770*/  @!P0 FFMA.FTZ R5, R7, 1.6832555532455444336, R0 ;  /* 0x3fd774eb07058823 */ /* 0x000fe20000010000 */
[----:B------:R-:W-:-:S05]  /*5780*/  IMAD.MOV.U32 R0, RZ, RZ, 0x4016cbe4 ;  /* 0x4016cbe4ff007424 */ /* 0x000fca00078e00ff */
[----:B------:R-:W-:Y:S01]  /*5790*/  @!P3 FSEL R5, R0, 0.78539818525314331055, !P0 ;  /* 0x3f490fdb0005b808 */ /* 0x000fe20004000000 */
[----:B------:R-:W-:Y:S01]  /*57a0*/  FADD.FTZ R0, |R18|, R9 ;  /* 0x0000000912007221 */ /* 0x000fe20000010200 */
[----:B------:R-:W-:-:S04]  /*57b0*/  @!P1 FSEL R5, RZ, 3.1415927410125732422, P0 ;  /* 0x40490fdbff059808 */ /* 0x000fc80000000000 */
[----:B------:R-:W-:Y:S02]  /*57c0*/  FSETP.NAN.FTZ.AND P0, PT, |R0|, |R0|, PT ;  /* 0x400000000000720b */ /* 0x000fe40003f18200 */
[----:B------:R-:W-:-:S04]  /*57d0*/  LOP3.LUT R5, R5, 0x80000000, R18, 0xb8, !PT ;  /* 0x8000000005057812 */ /* 0x000fc800078eb812 */
[----:B------:R-:W-:-:S07]  /*57e0*/  FSEL R0, R0, R5, P0 ;  /* 0x0000000500007208 */ /* 0x000fce0000000000 */
.L_x_3228:
[----:B------:R-:W-:Y:S05]  /*57f0*/  BSYNC.RECONVERGENT B4 ;  /* 0x0000000000047941 */ /* 0x000fea0003800200 */
.L_x_3224:
[----:B------:R-:W-:Y:S01]  /*5800*/  ISETP.GE.AND P0, PT, R18, RZ, PT ;  /* 0x000000ff1200720c */ /* 0x000fe20003f06270 */
[----:B------:R-:W-:Y:S01]  /*5810*/  FADD.FTZ R10, R10, 0.69314718246459960938 ;  /* 0x3f3172180a0a7421 */ /* 0x000fe20000010000 */
[----:B------:R-:W-:-:S11]  /*5820*/  FADD.FTZ R0, |R0|, -RZ ;  /* 0x800000ff00007221 */ /* 0x000fd60000010200 */
[----:B------:R-:W-:Y:S01]  /*5830*/  @P0 FADD.FTZ R10, -R10, -RZ ;  /* 0x800000ff0a0a0221 */ /* 0x000fe20000010100 */
[----:B------:R-:W-:Y:S06]  /*5840*/  BRA `(.L_x_3222) ;  /* 0x0000001800087947 */ /* 0x000fec0003800000 */
.L_x_3223:
        /* <DEDUP_REMOVED lines=14> */
[----:B------:R-:W-:Y:S01]  /*5930*/  FADD.FTZ R0, R9, -1 ;  /* 0xbf80000009007421 */ /* 0x000fe20000010000 */
[----:B------:R-:W-:Y:S01]  /*5940*/  FADD.FTZ R13, |R6|, -RZ ;  /* 0x800000ff060d7221 */ /* 0x000fe20000010200 */
[----:B------:R-:W-:Y:S01]  /*5950*/  BSSY.RECONVERGENT B0, `(.L_x_3234) ;  /* 0x0000095000007945 */ /* 0x000fe20003800200 */
[----:B------:R-:W-:Y:S01]  /*5960*/  FADD.FTZ R12, |R5|, -RZ ;  /* 0x800000ff050c7221 */ /* 0x000fe20000010200 */
[----:B------:R-:W-:-:S04]  /*5970*/  FADD.FTZ R16, |R0|, -RZ ;  /* 0x800000ff00107221 */ /* 0x000fc80000010200 */
[C---:B------:R-:W-:Y:S02]  /*5980*/  VIMNMX R8, PT, PT, R13.reuse, R12, !PT ;  /* 0x0000000c0d087248 */ /* 0x040fe40007fe0100 */
[C---:B------:R-:W-:Y:S02]  /*5990*/  VIMNMX R7, PT, PT, R13.reuse, R16, !PT ;  /* 0x000000100d077248 */ /* 0x040fe40007fe0100 */
[----:B------:R-:W-:Y:S02]  /*59a0*/  VIMNMX R11, PT, PT, R13, R12, PT ;  /* 0x0000000c0d0b7248 */ /* 0x000fe40003fe0100 */
[----:B------:R-:W-:Y:S02]  /*59b0*/  LOP3.LUT R10, R8, 0xfe000000, RZ, 0xc0, !PT ;  /* 0xfe000000080a7812 */ /* 0x000fe400078ec0ff */
[----:B------:R-:W-:Y:S02]  /*59c0*/  LOP3.LUT R12, R7, 0xfe000000, RZ, 0xc0, !PT ;  /* 0xfe000000070c7812 */ /* 0x000fe400078ec0ff */
[----:B------:R-:W-:-:S02]  /*59d0*/  VIMNMX R13, PT, PT, R13, R16, PT ;  /* 0x000000100d0d7248 */ /* 0x000fc40003fe0100 */
[----:B------:R-:W-:Y:S02]  /*59e0*/  LOP3.LUT R14, R10, 0x7e800000, RZ, 0x3c, !PT ;  /* 0x7e8000000a0e7812 */ /* 0x000fe400078e3cff */
[----:B------:R-:W-:Y:S02]  /*59f0*/  LOP3.LUT R16, R12, 0x7e800000, RZ, 0x3c, !PT ;  /* 0x7e8000000c107812 */ /* 0x000fe400078e3cff */
[C---:B------:R-:W-:Y:S01]  /*5a00*/  FSETP.NEU.FTZ.AND P0, PT, R11.reuse, RZ, PT ;  /* 0x000000ff0b00720b */ /* 0x040fe20003f1d000 */
[-C--:B------:R-:W-:Y:S01]  /*5a10*/  FMUL.FTZ R15, R11, R14.reuse ;  /* 0x0000000e0b0f7220 */ /* 0x080fe20000410000 */
[----:B------:R-:W-:Y:S01]  /*5a20*/  FMUL.FTZ R14, R8, R14 ;  /* 0x0000000e080e7220 */ /* 0x000fe20000410000 */
[-C--:B------:R-:W-:Y:S01]  /*5a30*/  FMUL.FTZ R20, R13, R16.reuse ;  /* 0x000000100d147220 */ /* 0x080fe20000410000 */
[----:B------:R-:W-:Y:S01]  /*5a40*/  FMUL.FTZ R16, R7, R16 ;  /* 0x0000001007107220 */ /* 0x000fe20000410000 */
[----:B------:R-:W-:Y:S01]  /*5a50*/  FMUL.FTZ R15, R15, R15 ;  /* 0x0000000f0f0f7220 */ /* 0x000fe20000410000 */
[----:B------:R-:W-:Y:S01]  /*5a60*/  FSETP.NEU.FTZ.AND P2, PT, R13, RZ, PT ;  /* 0x000000ff0d00720b */ /* 0x000fe20003f5d000 */
[----:B------:R-:W-:Y:S01]  /*5a70*/  FMUL.FTZ R21, R20, R20 ;  /* 0x0000001414157220 */ /* 0x000fe20000410000 */
[----:B------:R-:W-:Y:S01]  /*5a80*/  LOP3.LUT R10, R10, 0x800000, RZ, 0xfc, !PT ;  /* 0x008000000a0a7812 */ /* 0x000fe200078efcff */
[----:B------:R-:W-:Y:S01]  /*5a90*/  FFMA.FTZ R15, R14, R14, R15 ;  /* 0x0000000e0e0f7223 */ /* 0x000fe2000001000f */
[----:B------:R-:W-:Y:S01]  /*5aa0*/  LOP3.LUT R12, R12, 0x800000, RZ, 0xfc, !PT ;  /* 0x008000000c0c7812 */ /* 0x000fe200078efcff */
[----:B------:R-:W-:Y:S01]  /*5ab0*/  FFMA.FTZ R21, R16, R16, R21 ;  /* 0x0000001010157223 */ /* 0x000fe20000010015 */
[----:B------:R-:W-:-:S03]  /*5ac0*/  FSETP.NEU.FTZ.AND P1, PT, R11, +INF , PT ;  /* 0x7f8000000b00780b */ /* 0x000fc60003f3d000 */
        /* <DEDUP_REMOVED lines=17> */
[----:B-1----:R-:W-:-:S05]  /*5be0*/  FMUL.FTZ R11, |R0|, 1.1920928955078125e-07 ;  /* 0x34000000000b7820 */ /* 0x002fca0000410200 */
        /* <DEDUP_REMOVED lines=15> */
[----:B------:R-:W-:-:S04]  /*5ce0*/  @!P0 FMUL.FTZ R11, |R18|, 0.5 ;  /* 0x3f000000120b8820 */ /* 0x000fc80000410200 */
[----:B------:R-:W1:Y:S02]  /*5cf0*/  @P0 MUFU.RCP R14, R14 ;  /* 0x0000000e000e0308 */ /* 0x000e640000001000 */
[----:B-1----:R-:W-:-:S07]  /*5d00*/  @P0 FMUL.FTZ.D2 R11, R13, R14 ;  /* 0x0000000e0d0b0220 */ /* 0x002fce0000310000 */
.L_x_3239:
[----:B------:R-:W-:Y:S05]  /*5d10*/  BSYNC.RECONVERGENT B1 ;  /* 0x0000000000017941 */ /* 0x000fea0003800200 */
.L_x_3238:
[----:B------:R-:W-:Y:S04]  /*5d20*/  BSSY.RECONVERGENT B1, `(.L_x_3240) ;  /* 0x0000008000017945 */ /* 0x000fe80003800200 */
[----:B------:R-:W-:Y:S05]  /*5d30*/  @!P1 BRA `(.L_x_3241) ;  /* 0x0000000000189947 */ /* 0x000fea0003800000 */
[----:B------:R-:W-:-:S13]  /*5d40*/  FSETP.NEU.FTZ.AND P0, PT, R20, RZ, PT ;  /* 0x000000ff1400720b */ /* 0x000fda0003f1d000 */
[----:B------:R-:W-:Y:S01]  /*5d50*/  @P0 FADD.FTZ R13, R7, R20 ;  /* 0x00000014070d0221 */ /* 0x000fe20000010000 */
[C---:B------:R-:W-:Y:S01]  /*5d60*/  @P0 FMUL.FTZ R14, R18.reuse, R18 ;  /* 0x00000012120e0220 */ /* 0x040fe20000410000 */
[----:B------:R-:W-:-:S04]  /*5d70*/  @!P0 FMUL.FTZ R16, |R18|, 0.5 ;  /* 0x3f00000012108820 */ /* 0x000fc80000410200 */
[----:B------:R-:W1:Y:S02]  /*5d80*/  @P0 MUFU.RCP R13, R13 ;  /* 0x0000000d000d0308 */ /* 0x000e640000001000 */
[----:B-1----:R-:W-:-:S07]  /*5d90*/  @P0 FMUL.FTZ.D2 R16, R14, R13 ;  /* 0x0000000d0e100220 */ /* 0x002fce0000310000 */
.L_x_3241:
[----:B------:R-:W-:Y:S05]  /*5da0*/  BSYNC.RECONVERGENT B1 ;  /* 0x0000000000017941 */ /* 0x000fea0003800200 */
.L_x_3240:
[----:B------:R-:W-:Y:S01]  /*5db0*/  FADD.FTZ R11, R16, R11 ;  /* 0x0000000b100b7221 */ /* 0x000fe20000010000 */
[----:B------:R-:W-:Y:S01]  /*5dc0*/  IMAD.MOV.U32 R16, RZ, RZ, 0x3f800000 ;  /* 0x3f800000ff107424 */ /* 0x000fe200078e00ff */
[----:B------:R-:W-:Y:S02]  /*5dd0*/  MOV R20, 0x3d39bf78 ;  /* 0x3d39bf7800147802 */ /* 0x000fe40000000f00 */
[----:B------:R-:W-:-:S04]  /*5de0*/  FMUL.FTZ R14, R11, R10 ;  /* 0x0000000a0b0e7220 */ /* 0x000fc80000410000 */
[----:B------:R-:W1:Y:S02]  /*5df0*/  MUFU.SQRT R10, R14 ;  /* 0x0000000e000a7308 */ /* 0x000e640000002000 */
[----:B-1----:R-:W-:-:S04]  /*5e00*/  FADD.FTZ R10, R11, R10 ;  /* 0x0000000a0b0a7221 */ /* 0x002fc80000010000 */
        /* <DEDUP_REMOVED lines=28> */
.L_x_3237:
        /* <DEDUP_REMOVED lines=9> */
[----:B------:R-:W-:Y:S01]  /*6060*/  IMAD.MOV.U32 R20, RZ, RZ, 0x3d39bf78 ;  /* 0x3d39bf78ff147424 */ /* 0x000fe200078e00ff */
[----:B------:R-:W1:Y:S02]  /*6070*/  MUFU.SQRT R11, R14 ;  /* 0x0000000e000b7308 */ /* 0x000e640000002000 */
[----:B-1----:R-:W-:-:S04]  /*6080*/  FADD.FTZ R10, R0, R11 ;  /* 0x0000000b000a7221 */ /* 0x002fc80000010000 */
[C---:B------:R-:W-:Y:S01]  /*6090*/  FADD.FTZ.RZ R11, R10.reuse, 1 ;  /* 0x3f8000000a0b7421 */ /* 0x040fe2000001c000 */
[----:B------:R-:W-:-:S03]  /*60a0*/  ISETP.GE.U32.AND P0, PT, R10, 0x7f800000, PT ;  /* 0x7f8000000a00780c */ /* 0x000fc60003f06070 */
[----:B------:R-:W-:-:S05]  /*60b0*/  VIADD R11, R11, 0xc0c00000 ;  /* 0xc0c000000b0b7836 */ /* 0x000fca0000000000 */
        /* <DEDUP_REMOVED lines=25> */
.L_x_3235:
[----:B------:R-:W-:-:S04]  /*6250*/  FFMA.FTZ R10, R12, R12, -1 ;  /* 0xbf8000000c0a7423 */ /* 0x000fc8000001000c */
[----:B------:R-:W0:Y:S02]  /*6260*/  MUFU.SQRT R11, R10 ;  /* 0x0000000a000b7308 */ /* 0x000e240000002000 */
[----:B0-----:R-:W-:-:S06]  /*6270*/  FADD.FTZ R13, R12, R11 ;  /* 0x0000000b0c0d7221 */ /* 0x001fcc0000010000 */
[----:B------:R-:W0:Y:S02]  /*6280*/  MUFU.LG2 R13, R13 ;  /* 0x0000000d000d7308 */ /* 0x000e240000000c00 */
[----:B0-----:R-:W-:-:S07]  /*6290*/  FMUL.FTZ R11, R13, 0.69314718246459960938 ;  /* 0x3f3172180d0b7820 */ /* 0x001fce0000410000 */
.L_x_3236:
[----:B------:R-:W-:Y:S05]  /*62a0*/  BSYNC.RECONVERGENT B0 ;  /* 0x0000000000007941 */ /* 0x000fea0003800200 */
.L_x_3234:
[----:B------:R-:W-:Y:S01]  /*62b0*/  FSETP.GEU.FTZ.AND P0, PT, R9, 4.336808689942017736e-19, PT ;  /* 0x210000000900780b */ /* 0x000fe20003f1e000 */
[----:B------:R-:W-:Y:S04]  /*62c0*/  BSSY.RECONVERGENT B4, `(.L_x_3242) ;  /* 0x00000d8000047945 */ /* 0x000fe80003800200 */
[----:B------:R-:W-:Y:S01]  /*62d0*/  BSSY.RELIABLE B0, `(.L_x_3243) ;  /* 0x000003b000007945 */ /* 0x000fe20003800100 */
[----:B-1----:R-:W-:-:S07]  /*62e0*/  IMAD.MOV.U32 R10, RZ, RZ, R11 ;  /* 0x000000ffff0a7224 */ /* 0x002fce00078e000b */
[----:B------:R-:W-:Y:S01]  /*62f0*/  @!P0 FMUL.FTZ R9, R9, 16777216 ;  /* 0x4b80000009098820 */ /* 0x000fe20000410000 */
[----:B------:R-:W-:Y:S01]  /*6300*/  @!P0 FMUL.FTZ R11, R12, 16777216 ;  /* 0x4b8000000c0b8820 */ /* 0x000fe20000410000 */
[----:B------:R-:W-:Y:S06]  /*6310*/  @!P0 BRA `(.L_x_3244) ;  /* 0x0000000000d88947 */ /* 0x000fec0003800000 */
[----:B------:R-:W1:Y:S02]  /*6320*/  MUFU.RCP R14, R12 ;  /* 0x0000000c000e7308 */ /* 0x000e640000001000 */
[----:B-1----:R-:W-:-:S05]  /*6330*/  FMUL.FTZ R11, R9, R14 ;  /* 0x0000000e090b7220 */ /* 0x002fca0000410000 */
        /* <DEDUP_REMOVED lines=9> */
[----:B------:R-:W-:Y:S02]  /*63d0*/  @!P0 IMAD.MOV.U32 R9, RZ, RZ, 0x3f800000 ;  /* 0x3f800000ff098424 */ /* 0x000fe400078e00ff */
        /* <DEDUP_REMOVED lines=25> */
.L_x_3249:
[----:B------:R-:W-:Y:S05]  /*6570*/  BSYNC.RECONVERGENT B5 ;  /* 0x0000000000057941 */ /* 0x000fea0003800200 */
.L_x_3248:
[----:B------:R-:W-:-:S04]  /*6580*/  FADD.FTZ R5, R6, R5 ;  /* 0x0000000506057221 */ /* 0x000fc80000010000 */
[----:B------:R-:W-:-:S04]  /*6590*/  FMUL.FTZ R5, R5, R12 ;  /* 0x0000000c05057220 */ /* 0x000fc80000410000 */
[----:B------:R2:W3:Y:S01]  /*65a0*/  MUFU.SQRT R11, R5 ;  /* 0x00000005000b7308 */ /* 0x0004e20000002000 */
[----:B------:R-:W-:Y:S05]  /*65b0*/  BRA `(.L_x_3246) ;  /* 0x00000000002c7947 */ /* 0x000fea0003800000 */
.L_x_3247:
[----:B------:R-:W-:-:S13]  /*65c0*/  FSETP.GT.FTZ.AND P0, PT, R9, 1, PT ;  /* 0x3f8000000900780b */ /* 0x000fda0003f14000 */
[----:B------:R-:W-:Y:S01]  /*65d0*/  @P0 FMUL.FTZ R6, R5, R0 ;  /* 0x0000000005060220 */ /* 0x000fe20000410000 */
[----:B------:R-:W-:-:S04]  /*65e0*/  @P0 FMUL.FTZ R0, |R18|, 2.81474976710656000000e+14 ;  /* 0x5780000012000820 */ /* 0x000fc80000410200 */
[C---:B------:R-:W-:Y:S01]  /*65f0*/  @P0 FMUL.FTZ R0, R9.reuse, R0 ;  /* 0x0000000009000220 */ /* 0x040fe20000410000 */
[----:B------:R-:W0:Y:S01]  /*6600*/  @P0 MUFU.SQRT R6, R6 ;  /* 0x0000000600060308 */ /* 0x000e220000002000 */
[----:B------:R-:W-:-:S04]  /*6610*/  @P0 FMUL.FTZ R9, R9, 2.81474976710656000000e+14 ;  /* 0x5780000009090820 */ /* 0x000fc80000410000 */
[----:B------:R-:W-:-:S04]  /*6620*/  @!P0 FADD.FTZ R8, -R9, 1 ;  /* 0x3f80000009088421 */ /* 0x000fc80000010100 */
[----:B------:R-:W-:Y:S01]  /*6630*/  @!P0 FMUL.FTZ R8, R5, R8 ;  /* 0x0000000805088220 */ /* 0x000fe20000410000 */
[----:B0-----:R-:W0:Y:S02]  /*6640*/  @P0 MUFU.RCP R11, R6 ;  /* 0x00000006000b0308 */ /* 0x001e240000001000 */
[----:B0-----:R-:W-:-:S06]  /*6650*/  @P0 FMUL.FTZ R11, R0, R11 ;  /* 0x0000000b000b0220 */ /* 0x001fcc0000410000 */
[----:B------:R0:W1:Y:S02]  /*6660*/  @!P0 MUFU.SQRT R11, R8 ;  /* 0x00000008000b8308 */ /* 0x0000640000002000 */
.L_x_3246:
[----:B------:R-:W-:Y:S05]  /*6670*/  BSYNC.RECONVERGENT B1 ;  /* 0x0000000000017941 */ /* 0x000fea0003800200 */
.L_x_3244:
[----:B------:R-:W-:Y:S05]  /*6680*/  BSYNC.RELIABLE B0 ;  /* 0x0000000000007941 */ /* 0x000fea0003800100 */
.L_x_3243:
[----:B------:R-:W-:-:S13]  /*6690*/  ISETP.GE.AND P0, PT, R19, RZ, PT ;  /* 0x000000ff1300720c */ /* 0x000fda0003f06270 */
[----:B------:R-:W-:Y:S05]  /*66a0*/  @!P0 BRA `(.L_x_3250) ;  /* 0x0000000000bc8947 */ /* 0x000fea0003800000 */
[----:B------:R-:W-:Y:S01]  /*66b0*/  FADD.FTZ R0, |R9|, -RZ ;  /* 0x800000ff09007221 */ /* 0x000fe20000010200 */
[C---:B-123--:R-:W-:Y:S01]  /*66c0*/  FADD.FTZ R5, |R11|.reuse, -RZ ;  /* 0x800000ff0b057221 */ /* 0x04efe20000010200 */
[----:B------:R-:W-:Y:S01]  /*66d0*/  FSETP.GT.FTZ.AND P2, PT, |R11|, |R9|, PT ;  /* 0x400000090b00720b */ /* 0x000fe20003f54200 */
[----:B------:R-:W-:Y:S03]  /*66e0*/  BSSY.RECONVERGENT B5, `(.L_x_3251) ;  /* 0x000000f000057945 */ /* 0x000fe60003800200 */
[----:B------:R-:W-:Y:S02]  /*66f0*/  FSEL R12, R5, R0, P2 ;  /* 0x00000000050c7208 */ /* 0x000fe40001000000 */
[----:B------:R-:W-:Y:S02]  /*6700*/  FSEL R0, R0, R5, P2 ;  /* 0x0000000500007208 */ /* 0x000fe40001000000 */
[----:B------:R-:W0:Y:S08]  /*6710*/  MUFU.RCP R7, R12 ;  /* 0x0000000c00077308 */ /* 0x000e300000001000 */
[----:B------:R-:W1:Y:S01]  /*6720*/  FCHK P0, R0, R12 ;  /* 0x0000000c00007302 */ /* 0x000e620000000000 */
[----:B0-----:R-:W-:-:S04]  /*6730*/  FFMA R6, -R12, R7, 1 ;  /* 0x3f8000000c067423 */ /* 0x001fc80000000107 */
[----:B------:R-:W-:-:S04]  /*6740*/  FFMA R7, R7, R6, R7 ;  /* 0x0000000607077223 */ /* 0x000fc80000000007 */
[----:B------:R-:W-:-:S04]  /*6750*/  FFMA R6, R0, R7, RZ ;  /* 0x0000000700067223 */ /* 0x000fc800000000ff */
[----:B------:R-:W-:-:S04]  /*6760*/  FFMA R5, -R12, R6, R0 ;  /* 0x000000060c057223 */ /* 0x000fc80000000100 */
[----:B------:R-:W-:Y:S01]  /*6770*/  FFMA R5, R7, R5, R6 ;  /* 0x0000000507057223 */ /* 0x000fe20000000006 */
[----:B-1----:R-:W-:Y:S06]  /*6780*/  @!P0 BRA `(.L_x_3252) ;  /* 0x0000000000108947 */ /* 0x002fec0003800000 */
[----:B------:R-:W-:Y:S02]  /*6790*/  MOV R7, R12 ;  /* 0x0000000c00077202 */ /* 0x000fe40000000f00 */
[----:B------:R-:W-:-:S07]  /*67a0*/  MOV R5, 0x67c0 ;  /* 0x000067c000057802 */ /* 0x000fce0000000f00 */
[----:B------:R-:W-:Y:S05]  /*67b0*/  CALL.REL.NOINC `($__internal_1_$__cuda_sm3x_div_rn_ftz_f32_slowpath) ;  /* 0x000000bc000c7944 */ /* 0x000fea0003c00000 */
[----:B------:R-:W-:-:S07]  /*67c0*/  IMAD.MOV.U32 R5, RZ, RZ, R0 ;  /* 0x000000ffff057224 */ /* 0x000fce00078e0000 */
.L_x_3252:
[----:B------:R-:W-:Y:S05]  /*67d0*/  BSYNC.RECONVERGENT B5 ;  /* 0x0000000000057941 */ /* 0x000fea0003800200 */
.L_x_3251:
[----:B------:R-:W-:Y:S02]  /*67e0*/  IMAD.MOV.U32 R7, RZ, RZ, 0x3b33710b ;  /* 0x3b33710bff077424 */ /* 0x000fe400078e00ff */
[----:B------:R-:W-:Y:S01]  /*67f0*/  FMUL.FTZ R0, R5, R5 ;  /* 0x0000000505007220 */ /* 0x000fe20000410000 */
[C---:B------:R-:W-:Y:S02]  /*6800*/  ISETP.GE.AND P0, PT, R9.reuse, RZ, PT ;  /* 0x000000ff0900720c */ /* 0x040fe40003f06270 */
[----:B------:R-:W-:Y:S01]  /*6810*/  FSETP.NEU.FTZ.AND P3, PT, |R9|, |R11|, PT ;  /* 0x4000000b0900720b */ /* 0x000fe20003f7d200 */
        /* <DEDUP_REMOVED lines=12> */
[----:B------:R-:W-:-:S04]  /*68e0*/  FSEL R7, R7, 1.8663789033889770508, P2 ;  /* 0x3feee58107077808 */ /* 0x000fc80001000000 */
[----:B------:R-:W-:Y:S01]  /*68f0*/  FSEL R6, R5, R0, P2 ;  /* 0x0000000005067208 */ /* 0x000fe20001000000 */
[----:B------:R-:W-:-:S04]  /*6900*/  @!P2 FADD.FTZ R0, -R0, -RZ ;  /* 0x800000ff0000a221 */ /* 0x000fc80000010100 */
[----:B------:R-:W-:Y:S01]  /*6910*/  @!P0 FFMA.FTZ R6, R7, 1.6832555532455444336, R0 ;  /* 0x3fd774eb07068823 */ /* 0x000fe20000010000 */
[----:B------:R-:W-:-:S05]  /*6920*/  IMAD.MOV.U32 R0, RZ, RZ, 0x4016cbe4 ;  /* 0x4016cbe4ff007424 */ /* 0x000fca00078e00ff */
[----:B------:R-:W-:Y:S01]  /*6930*/  @!P3 FSEL R6, R0, 0.78539818525314331055, !P0 ;  /* 0x3f490fdb0006b808 */ /* 0x000fe20004000000 */
[----:B------:R-:W-:Y:S01]  /*6940*/  FADD.FTZ R0, |R11|, |R9| ;  /* 0x400000090b007221 */ /* 0x000fe20000010200 */
[----:B------:R-:W-:-:S04]  /*6950*/  @!P1 FSEL R6, RZ, 3.1415927410125732422, P0 ;  /* 0x40490fdbff069808 */ /* 0x000fc80000000000 */
[----:B------:R-:W-:Y:S02]  /*6960*/  FSETP.NAN.FTZ.AND P0, PT, |R0|, |R0|, PT ;  /* 0x400000000000720b */ /* 0x000fe40003f18200 */
[----:B------:R-:W-:-:S04]  /*6970*/  LOP3.LUT R11, R6, 0x80000000, R11, 0xb8, !PT ;  /* 0x80000000060b7812 */ /* 0x000fc800078eb80b */
[----:B------:R-:W-:Y:S01]  /*6980*/  FSEL R0, R0, R11, P0 ;  /* 0x0000000b00007208 */ /* 0x000fe20000000000 */
[----:B------:R-:W-:Y:S06]  /*6990*/  BRA `(.L_x_3253) ;  /* 0x0000000400a87947 */ /* 0x000fec0003800000 */
.L_x_3250:
[----:B------:R-:W-:Y:S01]  /*69a0*/  FADD.FTZ R9, -R9, -RZ ;  /* 0x800000ff09097221 */ /* 0x000fe20000010100 */
[----:B-1-3--:R-:W-:Y:S01]  /*69b0*/  FADD.FTZ R7, |R11|, -RZ ;  /* 0x800000ff0b077221 */ /* 0x00afe20000010200 */
[----:B------:R-:W-:Y:S02]  /*69c0*/  BSSY.RECONVERGENT B5, `(.L_x_3254) ;  /* 0x0000011000057945 */ /* 0x000fe40003800200 */
[----:B------:R-:W-:Y:S01]  /*69d0*/  FADD.FTZ R0, |R9|, -RZ ;  /* 0x800000ff09007221 */ /* 0x000fe20000010200 */
[----:B------:R-:W-:-:S04]  /*69e0*/  FSETP.GT.FTZ.AND P2, PT, |R11|, |R9|, PT ;  /* 0x400000090b00720b */ /* 0x000fc80003f54200 */
[----:B------:R-:W-:Y:S02]  /*69f0*/  FSEL R12, R7, R0, P2 ;  /* 0x00000000070c7208 */ /* 0x000fe40001000000 */
[----:B------:R-:W-:Y:S02]  /*6a00*/  FSEL R0, R0, R7, P2 ;  /* 0x0000000700007208 */ /* 0x000fe40001000000 */
[----:B--2---:R-:W0:Y:S08]  /*6a10*/  MUFU.RCP R5, R12 ;  /* 0x0000000c00057308 */ /* 0x004e300000001000 */
[----:B------:R-:W1:Y:S01]  /*6a20*/  FCHK P0, R0, R12 ;  /* 0x0000000c00007302 */ /* 0x000e620000000000 */
[----:B0-----:R-:W-:-:S04]  /*6a30*/  FFMA R6, -R12, R5, 1 ;  /* 0x3f8000000c067423 */ /* 0x001fc80000000105 */
[----:B------:R-:W-:-:S04]  /*6a40*/  FFMA R5, R5, R6, R5 ;  /* 0x0000000605057223 */ /* 0x000fc80000000005 */
[----:B------:R-:W-:-:S04]  /*6a50*/  FFMA R6, R0, R5, RZ ;  /* 0x0000000500067223 */ /* 0x000fc800000000ff */
[----:B------:R-:W-:-:S04]  /*6a60*/  FFMA R7, -R12, R6, R0 ;  /* 0x000000060c077223 */ /* 0x000fc80000000100 */
[----:B------:R-:W-:Y:S01]  /*6a70*/  FFMA R5, R5, R7, R6 ;  /* 0x0000000705057223 */ /* 0x000fe20000000006 */
[----:B-1----:R-:W-:Y:S06]  /*6a80*/  @!P0 BRA `(.L_x_3255) ;  /* 0x0000000000108947 */ /* 0x002fec0003800000 */
[----:B------:R-:W-:Y:S01]  /*6a90*/  IMAD.MOV.U32 R7, RZ, RZ, R12 ;  /* 0x000000ffff077224 */ /* 0x000fe200078e000c */
[----:B------:R-:W-:-:S07]  /*6aa0*/  MOV R5, 0x6ac0 ;  /* 0x00006ac000057802 */ /* 0x000fce0000000f00 */
[----:B------:R-:W-:Y:S05]  /*6ab0*/  CALL.REL.NOINC `($__internal_1_$__cuda_sm3x_div_rn_ftz_f32_slowpath) ;  /* 0x000000b8004c7944 */ /* 0x000fea0003c00000 */
[----:B------:R-:W-:-:S07]  /*6ac0*/  MOV R5, R0 ;  /* 0x0000000000057202 */ /* 0x000fce0000000f00 */
.L_x_3255:
[----:B------:R-:W-:Y:S05]  /*6ad0*/  BSYNC.RECONVERGENT B5 ;  /* 0x0000000000057941 */ /* 0x000fea0003800200 */
.L_x_3254:
        /* <DEDUP_REMOVED lines=16> */
[----:B------:R-:W-:-:S04]  /*6be0*/  FSEL R7, R7, 1.8663789033889770508, P2 ;  /* 0x3feee58107077808 */ /* 0x000fc80001000000 */
[----:B------:R-:W-:Y:S01]  /*6bf0*/  FSEL R6, R5, R0, P2 ;  /* 0x0000000005067208 */ /* 0x000fe20001000000 */
[----:B------:R-:W-:-:S04]  /*6c00*/  @!P2 FADD.FTZ R0, -R0, -RZ ;  /* 0x800000ff0000a221 */ /* 0x000fc80000010100 */
[----:B------:R-:W-:Y:S01]  /*6c10*/  @!P0 FFMA.FTZ R6, R7, 1.6832555532455444336, R0 ;  /* 0x3fd774eb07068823 */ /* 0x000fe20000010000 */
[----:B------:R-:W-:-:S05]  /*6c20*/  HFMA2 R0, -RZ, RZ, 2.04296875, -15.78125 ;  /* 0x4016cbe4ff007431 */ /* 0x000fca00000001ff */
[----:B------:R-:W-:Y:S01]  /*6c30*/  @!P3 FSEL R6, R0, 0.78539818525314331055, !P0 ;  /* 0x3f490fdb0006b808 */ /* 0x000fe20004000000 */
[----:B------:R-:W-:Y:S01]  /*6c40*/  FADD.FTZ R0, |R9|, |R11| ;  /* 0x4000000b09007221 */ /* 0x000fe20000010200 */
[----:B------:R-:W-:-:S04]  /*6c50*/  @!P1 FSEL R6, RZ, 3.1415927410125732422, P0 ;  /* 0x40490fdbff069808 */ /* 0x000fc80000000000 */
[----:B------:R-:W-:Y:S02]  /*6c60*/  FSETP.NAN.FTZ.AND P0, PT, |R0|, |R0|, PT ;  /* 0x400000000000720b */ /* 0x000fe40003f18200 */
[----:B------:R-:W-:-:S04]  /*6c70*/  LOP3.LUT R11, R6, 0x80000000, R11, 0xb8, !PT ;  /* 0x80000000060b7812 */ /* 0x000fc800078eb80b */
[----:B------:R-:W-:Y:S01]  /*6c80*/  FSEL R0, R0, R11, P0 ;  /* 0x0000000b00007208 */ /* 0x000fe20000000000 */
[----:B------:R-:W-:Y:S06]  /*6c90*/  BRA `(.L_x_3253) ;  /* 0x0000000000e87947 */ /* 0x000fec0003800000 */
.L_x_3245:
[----:B------:R-:W-:-:S13]  /*6ca0*/  ISETP.GE.AND P0, PT, R19, RZ, PT ;  /* 0x000000ff1300720c */ /* 0x000fda0003f06270 */
[----:B------:R-:W-:Y:S05]  /*6cb0*/  @!P0 BRA `(.L_x_3256) ;  /* 0x0000000000708947 */ /* 0x000fea0003800000 */
[----:B------:R-:W-:Y:S01]  /*6cc0*/  IMAD.MOV.U32 R0, RZ, RZ, 0x3f000000 ;  /* 0x3f000000ff007424 */ /* 0x000fe200078e00ff */
        /* <DEDUP_REMOVED lines=27> */
.L_x_3256:
[----:B------:R-:W-:Y:S02]  /*6e80*/  IMAD.MOV.U32 R5, RZ, RZ, 0x3f000000 ;  /* 0x3f000000ff057424 */ /* 0x000fe400078e00ff */
[----:B------:R-:W-:-:S04]  /*6e90*/  FADD.FTZ R0, -R11, -RZ ;  /* 0x800000ff0b007221 */ /* 0x000fc80000010100 */
[C---:B------:R-:W-:Y:S01]  /*6ea0*/  FFMA.FTZ R5, |R0|.reuse, -R5, 0.5 ;  /* 0x3f00000000057423 */ /* 0x040fe20000010a05 */
[C---:B------:R-:W-:Y:S01]  /*6eb0*/  FSETP.GT.FTZ.AND P0, PT, |R0|.reuse, 0.56000000238418579102, PT ;  /* 0x3f0f5c290000780b */ /* 0x040fe20003f14200 */
[C---:B------:R-:W-:Y:S01]  /*6ec0*/  FADD.FTZ R9, |R0|.reuse, -RZ ;  /* 0x800000ff00097221 */ /* 0x040fe20000010200 */
[----:B------:R-:W-:Y:S01]  /*6ed0*/  FSETP.NEU.FTZ.AND P1, PT, |R0|, 1, PT ;  /* 0x3f8000000000780b */ /* 0x000fe20003f3d200 */
[----:B0-----:R-:W0:Y:S02]  /*6ee0*/  MUFU.RSQ R6, R5 ;  /* 0x0000000500067308 */ /* 0x001e240000001400 */
[----:B0-----:R-:W-:Y:S01]  /*6ef0*/  FMUL.FTZ R7, R5, R6 ;  /* 0x0000000605077220 */ /* 0x001fe20000410000 */
[----:B------:R-:W-:-:S04]  /*6f00*/  FMUL.FTZ R6, R6, -0.5 ;  /* 0xbf00000006067820 */ /* 0x000fc80000410000 */
[----:B------:R-:W-:-:S04]  /*6f10*/  FFMA.FTZ R6, R7, R6, 0.5 ;  /* 0x3f00000007067423 */ /* 0x000fc80000010006 */
[----:B------:R-:W-:Y:S01]  /*6f20*/  FFMA.FTZ R6, R7, R6, R7 ;  /* 0x0000000607067223 */ /* 0x000fe20000010007 */
[----:B------:R-:W-:-:S04]  /*6f30*/  IMAD.MOV.U32 R7, RZ, RZ, 0x3d10ecef ;  /* 0x3d10ecefff077424 */ /* 0x000fc800078e00ff */
[----:B------:R-:W-:Y:S01]  /*6f40*/  @P0 FSEL R9, R6, RZ, P1 ;  /* 0x000000ff06090208 */ /* 0x000fe20000800000 */
[----:B------:R-:W-:Y:S01]  /*6f50*/  HFMA2 R6, -RZ, RZ, 1.857421875, -1409 ;  /* 0x3f6ee581ff067431 */ /* 0x000fe200000001ff */
        /* <DEDUP_REMOVED lines=14> */
.L_x_3253:
[----:B------:R-:W-:Y:S05]  /*7040*/  BSYNC.RECONVERGENT B4 ;  /* 0x0000000000047941 */ /* 0x000fea0003800200 */
.L_x_3242:
[----:B------:R-:W-:-:S13]  /*7050*/  ISETP.GE.AND P0, PT, R18, RZ, PT ;  /* 0x000000ff1200720c */ /* 0x000fda0003f06270 */
[----:B------:R-:W-:-:S07]  /*7060*/  @P0 FADD.FTZ R10, -R10, -RZ ;  /* 0x800000ff0a0a0221 */ /* 0x000fce0000010100 */
.L_x_3222:
[----:B------:R-:W-:Y:S05]  /*7070*/  BSYNC.RECONVERGENT B2 ;  /* 0x0000000000027941 */ /* 0x000fea0003800200 */
.L_x_3220:
[----:B------:R-:W-:-:S07]  /*7080*/  F2FP.F16.F32.PACK_AB R9, R10, R0 ;  /* 0x000000000a09723e */ /* 0x000fce00000000ff */
.L_x_3219:
[----:B------:R-:W-:Y:S05]  /*7090*/  BSYNC.RECONVERGENT B3 ;  /* 0x0000000000037941 */ /* 0x000fea0003800200 */
.L_x_3218:
[----:B------:R-:W-:Y:S01]  /*70a0*/  VIADD R16, R2, 0x80 ;  /* 0x0000008002107836 */ /* 0x000fe20000000000 */
[----:B------:R-:W-:Y:S04]  /*70b0*/  BSSY.RECONVERGENT B3, `(.L_x_3257) ;  /* 0x000025f000037945 */ /* 0x000fe80003800200 */
[----:B------:R-:W-:-:S13]  /*70c0*/  ISETP.GE.AND P0, PT, R16, R25, PT ;  /* 0x000000191000720c */ /* 0x000fda0003f06270 */
        /* <DEDUP_REMOVED lines=25> */
.L_x_3260:
        /* <DEDUP_REMOVED lines=10> */
[----:B------:R-:W-:Y:S01]  /*7300*/  FADD.FTZ R7, R12, -1 ;  /* 0xbf8000000c077421 */ /* 0x000fe20000010000 */
[----:B------:R-:W-:Y:S01]  /*7310*/  FADD.FTZ R14, |R5|, -RZ ;  /* 0x800000ff050e7221 */ /* 0x000fe20000010200 */
[----:B------:R-:W-:Y:S01]  /*7320*/  BSSY.RECONVERGENT B0, `(.L_x_3265) ;  /* 0x0000097000007945 */ /* 0x000fe20003800200 */
[----:B------:R-:W-:Y:S01]  /*7330*/  FADD.FTZ R11, |R0|, -RZ ;  /* 0x800000ff000b7221 */ /* 0x000fe20000010200 */
[----:B------:R-:W-:-:S04]  /*7340*/  FADD.FTZ R19, |R7|, -RZ ;  /* 0x800000ff07137221 */ /* 0x000fc80000010200 */
[C---:B------:R-:W-:Y:S02]  /*7350*/  VIMNMX R8, PT, PT, R14.reuse, R11, !PT ;  /* 0x0000000b0e087248 */ /* 0x040fe40007fe0100 */
[----:B------:R-:W-:Y:S02]  /*7360*/  VIMNMX R6, PT, PT, R14, R19, !PT ;  /* 0x000000130e067248 */ /* 0x000fe40007fe0100 */
[----:B------:R-:W-:Y:S02]  /*7370*/  LOP3.LUT R10, R8, 0xfe000000, RZ, 0xc0, !PT ;  /* 0xfe000000080a7812 */ /* 0x000fe400078ec0ff */
[----:B------:R-:W-:Y:S02]  /*7380*/  LOP3.LUT R13, R6, 0xfe000000, RZ, 0xc0, !PT ;  /* 0xfe000000060d7812 */ /* 0x000fe400078ec0ff */
[C---:B------:R-:W-:Y:S02]  /*7390*/  VIMNMX R11, PT, PT, R14.reuse, R11, PT ;  /* 0x0000000b0e0b7248 */ /* 0x040fe40003fe0100 */
        /* <DEDUP_REMOVED lines=49> */
.L_x_3270:
[----:B------:R-:W-:-:S04]  /*76b0*/  FADD.FTZ R8, -R0, R11 ;  /* 0x0000000b00087221 */ /* 0x000fc80000010100 */
[----:B------:R-:W-:-:S07]  /*76c0*/  FMUL.FTZ R8, R8, 0.5 ;  /* 0x3f00000008087820 */ /* 0x000fce0000410000 */
.L_x_3271:
[----:B------:R-:W-:Y:S05]  /*76d0*/  BSYNC.RECONVERGENT B1 ;  /* 0x0000000000017941 */ /* 0x000fea0003800200 */
.L_x_3269:
        /* <DEDUP_REMOVED lines=11> */
.L_x_3273:
[----:B------:R-:W-:-:S04]  /*7790*/  FADD.FTZ R15, R6, -R15 ;  /* 0x8000000f060f7221 */ /* 0x000fc80000010000 */
[----:B------:R-:W-:-:S07]  /*77a0*/  FMUL.FTZ R15, R15, 0.5 ;  /* 0x3f0000000f0f7820 */ /* 0x000fce0000410000 */
.L_x_3274:
[----:B------:R-:W-:Y:S05]  /*77b0*/  BSYNC.RECONVERGENT B1 ;  /* 0x0000000000017941 */ /* 0x000fea0003800200 */
.L_x_3272:
[----:B------:R-:W-:Y:S01]  /*77c0*/  FADD.FTZ R8, R15, R8 ;  /* 0x000000080f087221 */ /* 0x000fe20000010000 */
[----:B------:R-:W-:Y:S01]  /*77d0*/  FADD.FTZ R15, R13, 1 ;  /* 0x3f8000000d0f7421 */ /* 0x000fe20000010000 */
[----:B------:R-:W-:Y:S02]  /*77e0*/  HFMA2 R19, -RZ, RZ, 1.625, 0 ;  /* 0x3e800000ff137431 */ /* 0x000fe400000001ff */
[----:B------:R-:W-:Y:S02]  /*77f0*/  IMAD.MOV.U32 R21, RZ, RZ, 0x3d39bf78 ;  /* 0x3d39bf78ff157424 */ /* 0x000fe400078e00ff */
[----:B------:R-:W-:-:S04]  /*7800*/  FMUL.FTZ R14, R8, R15 ;  /* 0x0000000f080e7220 */ /* 0x000fc80000410000 */
[----:B------:R-:W0:Y:S02]  /*7810*/  MUFU.SQRT R15, R14 ;  /* 0x0000000e000f7308 */ /* 0x000e240000002000 */
[----:B0-----:R-:W-:-:S04]  /*7820*/  FADD.FTZ R8, R8, R15 ;  /* 0x0000000f08087221 */ /* 0x001fc80000010000 */
[C---:B------:R-:W-:Y:S01]  /*7830*/  FADD.FTZ.RZ R10, R8.reuse, 1 ;  /* 0x3f800000080a7421 */ /* 0x040fe2000001c000 */
[----:B------:R-:W-:-:S03]  /*7840*/  ISETP.GE.U32.AND P0, PT, R8, 0x7f800000, PT ;  /* 0x7f8000000800780c */ /* 0x000fc60003f06070 */
[----:B------:R-:W-:-:S05]  /*7850*/  VIADD R10, R10, 0xc0c00000 ;  /* 0xc0c000000a0a7836 */ /* 0x000fca0000000000 */
        /* <DEDUP_REMOVED lines=25> */
.L_x_3268:
[----:B------:R-:W-:-:S13]  /*79f0*/  FSETP.GEU.FTZ.AND P0, PT, R12, 1, PT ;  /* 0x3f8000000c00780b */ /* 0x000fda0003f1e000 */
[----:B------:R-:W-:Y:S05]  /*7a00*/  @!P0 BRA `(.L_x_3275) ;  /* 0x0000000000848947 */ /* 0x000fea0003800000 */
[----:B------:R-:W-:Y:S01]  /*7a10*/  FMUL.FTZ R14, R0, R7 ;  /* 0x00000007000e7220 */ /* 0x000fe20000410000 */
[----:B------:R-:W-:Y:S02]  /*7a20*/  IMAD.MOV.U32 R19, RZ, RZ, 0x3e800000 ;  /* 0x3e800000ff137424 */ /* 0x000fe400078e00ff */
[----:B------:R-:W-:Y:S01]  /*7a30*/  IMAD.MOV.U32 R21, RZ, RZ, 0x3d39bf78 ;  /* 0x3d39bf78ff157424 */ /* 0x000fe200078e00ff */
        /* <DEDUP_REMOVED lines=30> */
.L_x_3275:
[----:B------:R-:W-:-:S04]  /*7c20*/  FADD.FTZ R15, -R12, 1 ;  /* 0x3f8000000c0f7421 */ /* 0x000fc80000010100 */
[----:B------:R-:W-:-:S06]  /*7c30*/  FMUL.FTZ R8, R0, R15 ;  /* 0x0000000f00087220 */ /* 0x000fcc0000410000 */
[----:B------:R-:W0:Y:S08]  /*7c40*/  MUFU.SQRT R8, R8 ;  /* 0x0000000800087308 */ /* 0x000e300000002000 */
[----:B0-----:R-:W0:Y:S02]  /*7c50*/  MUFU.RCP R10, R8 ;  /* 0x00000008000a7308 */ /* 0x001e240000001000 */
[----:B0-----:R-:W-:Y:S01]  /*7c60*/  FMUL.FTZ R10, |R17|, R10 ;  /* 0x0000000a110a7220 */ /* 0x001fe20000410200 */
[----:B------:R-:W-:Y:S06]  /*7c70*/  BRA `(.L_x_3266) ;  /* 0x0000000000047947 */ /* 0x000fec0003800000 */
.L_x_3267:
[----:B------:R0:W1:Y:S02]  /*7c80*/  MUFU.SQRT R10, R5 ;  /* 0x00000005000a7308 */ /* 0x0000640000002000 */
.L_x_3266:
[----:B------:R-:W-:Y:S05]  /*7c90*/  BSYNC.RECONVERGENT B0 ;  /* 0x0000000000007941 */ /* 0x000fea0003800200 */
.L_x_3265:
        /* <DEDUP_REMOVED lines=40> */
.L_x_3280:
[----:B0-----:R-:W-:Y:S01]  /*7f20*/  HFMA2 R5, -RZ, RZ, 1.75, 0 ;  /* 0x3f000000ff057431 */ /* 0x001fe200000001ff */
        /* <DEDUP_REMOVED lines=27> */
.L_x_3279:
        /* <DEDUP_REMOVED lines=23> */
.L_x_3286:
[----:B0-----:R-:W-:-:S04]  /*8250*/  FADD.FTZ R5, -R7, R6 ;  /* 0x0000000607057221 */ /* 0x001fc80000010100 */
[----:B------:R-:W-:-:S07]  /*8260*/  FMUL.FTZ R5, R5, 0.5 ;  /* 0x3f00000005057820 */ /* 0x000fce0000410000 */
.L_x_3287:
[----:B------:R-:W-:Y:S05]  /*8270*/  BSYNC.RECONVERGENT B5 ;  /* 0x0000000000057941 */ /* 0x000fea0003800200 */
.L_x_3285:
[----:B------:R-:W-:Y:S01]  /*8280*/  FADD.FTZ R0, R5, R0 ;  /* 0x0000000005007221 */ /* 0x000fe20000010000 */
[----:B------:R-:W-:-:S04]  /*8290*/  FADD.FTZ R13, R12, R13 ;  /* 0x0000000d0c0d7221 */ /* 0x000fc80000010000 */
[----:B------:R-:W-:-:S04]  /*82a0*/  FMUL.FTZ R0, R0, R13 ;  /* 0x0000000d00007220 */ /* 0x000fc80000410000 */
[----:B------:R0:W2:Y:S01]  /*82b0*/  MUFU.SQRT R11, R0 ;  /* 0x00000000000b7308 */ /* 0x0000a20000002000 */
[----:B------:R-:W-:Y:S05]  /*82c0*/  BRA `(.L_x_3288) ;  /* 0x0000000000487947 */ /* 0x000fea0003800000 */
.L_x_3284:
        /* <DEDUP_REMOVED lines=12> */
.L_x_3283:
[----:B------:R-:W-:Y:S01]  /*8390*/  FADD.FTZ R0, R13, 1 ;  /* 0x3f8000000d007421 */ /* 0x000fe20000010000 */
[----:B0-----:R-:W-:Y:S01]  /*83a0*/  MUFU.SQRT R5, R5 ;  /* 0x0000000500057308 */ /* 0x001fe20000002000 */
[----:B------:R-:W-:Y:S02]  /*83b0*/  MOV R12, 0x3f800000 ;  /* 0x3f800000000c7802 */ /* 0x000fe40000000f00 */
[----:B------:R-:W-:-:S06]  /*83c0*/  FMUL.FTZ R0, R0, 0.5 ;  /* 0x3f00000000007820 */ /* 0x000fcc0000410000 */
[----:B------:R-:W0:Y:S02]  /*83d0*/  MUFU.SQRT R0, R0 ;  /* 0x0000000000007308 */ /* 0x000e240000002000 */
[----:B0-----:R-:W-:-:S07]  /*83e0*/  FMUL.FTZ R11, R5, R0 ;  /* 0x00000000050b7220 */ /* 0x001fce0000410000 */
.L_x_3288:
[----:B------:R-:W-:Y:S05]  /*83f0*/  BSYNC.RECONVERGENT B1 ;  /* 0x0000000000017941 */ /* 0x000fea0003800200 */
.L_x_3282:
[----:B------:R-:W-:Y:S05]  /*8400*/  BRA `(.L_x_3289) ;  /* 0x0000000000087947 */ /* 0x000fea0003800000 */
.L_x_3278:
[----:B------:R-:W-:Y:S01]  /*8410*/  FMUL.FTZ R11, R13, 16777216 ;  /* 0x4b8000000d0b7820 */ /* 0x000fe20000410000 */
[----:B------:R-:W-:-:S07]  /*8420*/  FMUL.FTZ R12, R12, 16777216 ;  /* 0x4b8000000c0c7820 */ /* 0x000fce0000410000 */
.L_x_3289:
[----:B------:R-:W-:Y:S05]  /*8430*/  BSYNC.RELIABLE B0 ;  /* 0x0000000000007941 */ /* 0x000fea0003800100 */
.L_x_3277:
[----:B------:R-:W-:-:S13]  /*8440*/  ISETP.GT.AND P0, PT, R22, -0x1, PT ;  /* 0xffffffff1600780c */ /* 0x000fda0003f04270 */
[----:B------:R-:W-:Y:S05]  /*8450*/  @P0 BRA `(.L_x_3290) ;  /* 0x0000000000c40947 */ /* 0x000fea0003800000 */
[----:B------:R-:W-:Y:S01]  /*8460*/  FADD.FTZ R12, -R12, -RZ ;  /* 0x800000ff0c0c7221 */ /* 0x000fe20000010100 */
[C---:B0-2---:R-:W-:Y:S01]  /*8470*/  FADD.FTZ R5, |R11|.reuse, -RZ ;  /* 0x800000ff0b057221 */ /* 0x045fe20000010200 */
        /* <DEDUP_REMOVED lines=15> */
[----:B-1----:R-:W-:Y:S05]  /*8570*/  CALL.REL.NOINC `($__internal_1_$__cuda_sm3x_div_rn_ftz_f32_slowpath) ;  /* 0x0000009c009c7944 */ /* 0x002fea0003c00000 */
[----:B------:R-:W-:-:S07]  /*8580*/  IMAD.MOV.U32 R5, RZ, RZ, R0 ;  /* 0x000000ffff057224 */ /* 0x000fce00078e0000 */
.L_x_3292:
[----:B------:R-:W-:Y:S05]  /*8590*/  BSYNC.RECONVERGENT B5 ;  /* 0x0000000000057941 */ /* 0x000fea0003800200 */
.L_x_3291:
[----:B------:R-:W-:Y:S02]  /*85a0*/  HFMA2 R7, -RZ, RZ, 0.89990234375, 10328 ;  /* 0x3b33710bff077431 */ /* 0x000fe400000001ff */
[----:B------:R-:W-:Y:S01]  /*85b0*/  FMUL.FTZ R0, R5, R5 ;  /* 0x0000000505007220 */ /* 0x000fe20000410000 */
[C---:B------:R-:W-:Y:S01]  /*85c0*/  ISETP.GE.AND P0, PT, R12.reuse, RZ, PT ;  /* 0x000000ff0c00720c */ /* 0x040fe20003f06270 */
[----:B------:R-:W-:Y:S01]  /*85d0*/  IMAD.MOV.U32 R6, RZ, RZ, 0x3f6ee581 ;  /* 0x3f6ee581ff067424 */ /* 0x000fe200078e00ff */
        /* <DEDUP_REMOVED lines=17> */
[----:B------:R-:W-:-:S04]  /*86f0*/  MOV R0, 0x4016cbe4 ;  /* 0x4016cbe400007802 */ /* 0x000fc80000000f00 */
[----:B------:R-:W-:Y:S01]  /*8700*/  @!P3 FSEL R6, R0, 0.78539818525314331055, !P0 ;  /* 0x3f490fdb0006b808 */ /* 0x000fe20004000000 */
[----:B------:R-:W-:Y:S01]  /*8710*/  FADD.FTZ R0, |R12|, |R11| ;  /* 0x4000000b0c007221 */ /* 0x000fe20000010200 */
[----:B------:R-:W-:-:S04]  /*8720*/  @!P1 FSEL R6, RZ, 3.1415927410125732422, P0 ;  /* 0x40490fdbff069808 */ /* 0x000fc80000000000 */
[----:B------:R-:W-:Y:S02]  /*8730*/  FSETP.NAN.FTZ.AND P0, PT, |R0|, |R0|, PT ;  /* 0x400000000000720b */ /* 0x000fe40003f18200 */
[----:B------:R-:W-:-:S04]  /*8740*/  LOP3.LUT R11, R6, 0x80000000, R11, 0xb8, !PT ;  /* 0x80000000060b7812 */ /* 0x000fc800078eb80b */
[----:B------:R-:W-:Y:S01]  /*8750*/  FSEL R0, R0, R11, P0 ;  /* 0x0000000b00007208 */ /* 0x000fe20000000000 */
[----:B------:R-:W-:Y:S06]  /*8760*/  BRA `(.L_x_3281) ;  /* 0x0000000000bc7947 */ /* 0x000fec0003800000 */
.L_x_3290:
[----:B0-----:R-:W-:Y:S01]  /*8770*/  FADD.FTZ R0, |R12|, -RZ ;  /* 0x800000ff0c007221 */ /* 0x001fe20000010200 */
[C---:B--2---:R-:W-:Y:S01]  /*8780*/  FADD.FTZ R7, |R11|.reuse, -RZ ;  /* 0x800000ff0b077221 */ /* 0x044fe20000010200 */
        /* <DEDUP_REMOVED lines=16> */
.L_x_3294:
[----:B------:R-:W-:Y:S05]  /*8890*/  BSYNC.RECONVERGENT B5 ;  /* 0x0000000000057941 */ /* 0x000fea0003800200 */
.L_x_3293:
        /* <DEDUP_REMOVED lines=27> */
[----:B------:R-:W-:-:S07]  /*8a50*/  FSEL R0, R0, R11, P0 ;  /* 0x0000000b00007208 */ /* 0x000fce0000000000 */
.L_x_3281:
[----:B------:R-:W-:Y:S05]  /*8a60*/  BSYNC.RECONVERGENT B4 ;  /* 0x0000000000047941 */ /* 0x000fea0003800200 */
.L_x_3276:
[----:B------:R-:W-:-:S13]  /*8a70*/  ISETP.GE.AND P0, PT, R17, RZ, PT ;  /* 0x000000ff1100720c */ /* 0x000fda0003f06270 */
[----:B-1----:R-:W-:Y:S01]  /*8a80*/  @P0 FADD.FTZ R10, -R10, -RZ ;  /* 0x800000ff0a0a0221 */ /* 0x002fe20000010100 */
[----:B------:R-:W-:Y:S06]  /*8a90*/  BRA `(.L_x_3261) ;  /* 0x0000000800f87947 */ /* 0x000fec0003800000 */
.L_x_3264:
[----:B------:R-:W-:Y:S01]  /*8aa0*/  FADD.FTZ R0, -R22, 6.1232342629258392722e-17 ;  /* 0x248d313216007421 */ /* 0x000fe20000010100 */
[----:B------:R-:W-:-:S03]  /*8ab0*/  FADD.FTZ R10, -R17, -RZ ;  /* 0x800000ff110a7221 */ /* 0x000fc60000010100 */
[----:B------:R-:W-:Y:S01]  /*8ac0*/  FADD.FTZ R0, R0, 1.5707963705062866211 ;  /* 0x3fc90fdb00007421 */ /* 0x000fe20000010000 */
[----:B------:R-:W-:Y:S06]  /*8ad0*/  BRA `(.L_x_3261) ;  /* 0x0000000800e87947 */ /* 0x000fec0003800000 */
.L_x_3263:
[----:B------:R-:W-:Y:S01]  /*8ae0*/  FADD.FTZ R10, -R17, -RZ ;  /* 0x800000ff110a7221 */ /* 0x000fe20000010100 */
[----:B------:R-:W-:Y:S01]  /*8af0*/  IMAD.MOV.U32 R0, RZ, RZ, RZ ;  /* 0x000000ffff007224 */ /* 0x000fe200078e00ff */
[----:B------:R-:W-:Y:S06]  /*8b00*/  BRA `(.L_x_3261) ;  /* 0x0000000800dc7947 */ /* 0x000fec0003800000 */
.L_x_3262:
        /* <DEDUP_REMOVED lines=25> */
[----:B------:R-:W-:Y:S05]  /*8ca0*/  CALL.REL.NOINC `($__internal_1_$__cuda_sm3x_div_rn_ftz_f32_slowpath) ;  /* 0x0000009400d07944 */ /* 0x000fea0003c00000 */
[----:B------:R-:W-:-:S07]  /*8cb0*/  MOV R5, R0 ;  /* 0x0000000000057202 */ /* 0x000fce0000000f00 */
.L_x_3299:
[----:B------:R-:W-:Y:S05]  /*8cc0*/  BSYNC.RECONVERGENT B5 ;  /* 0x0000000000057941 */ /* 0x000fea0003800200 */
.L_x_3298:
[----:B------:R-:W-:Y:S02]  /*8cd0*/  IMAD.MOV.U32 R7, RZ, RZ, 0x3b33710b ;  /* 0x3b33710bff077424 */ /* 0x000fe400078e00ff */
[----:B------:R-:W-:Y:S01]  /*8ce0*/  FMUL.FTZ R0, R5, R5 ;  /* 0x0000000505007220 */ /* 0x000fe20000410000 */
[----:B------:R-:W-:Y:S01]  /*8cf0*/  ISETP.GE.AND P0, PT, R22, RZ, PT ;  /* 0x000000ff1600720c */ /* 0x000fe20003f06270 */
[----:B------:R-:W-:Y:S01]  /*8d00*/  HFMA2 R6, -RZ, RZ, 1.857421875, -1409 ;  /* 0x3f6ee581ff067431 */ /* 0x000fe200000001ff */
        /* <DEDUP_REMOVED lines=25> */
.L_x_3297:
        /* <DEDUP_REMOVED lines=9> */
[----:B------:R-:W-:Y:S02]  /*8f30*/  MUFU.RCP R10, R11 ;  /* 0x0000000b000a7308 */ /* 0x000fe40000001000 */
        /* <DEDUP_REMOVED lines=15> */
[----:B------:R-:W-:Y:S01]  /*9030*/  IMAD.MOV.U32 R7, RZ, RZ, R11 ;  /* 0x000000ffff077224 */ /* 0x000fe200078e000b */
[----:B------:R-:W-:-:S07]  /*9040*/  MOV R5, 0x9060 ;  /* 0x0000906000057802 */ /* 0x000fce0000000f00 */
[----:B------:R-:W-:Y:S05]  /*9050*/  CALL.REL.NOINC `($__internal_1_$__cuda_sm3x_div_rn_ftz_f32_slowpath) ;  /* 0x0000009000e47944 */ /* 0x000fea0003c00000 */
[----:B------:R-:W-:-:S07]  /*9060*/  MOV R5, R0 ;  /* 0x0000000000057202 */ /* 0x000fce0000000f00 */
.L_x_3302:
[----:B------:R-:W-:Y:S05]  /*9070*/  BSYNC.RECONVERGENT B5 ;  /* 0x0000000000057941 */ /* 0x000fea0003800200 */
.L_x_3301:
[----:B------:R-:W-:Y:S02]  /*9080*/  IMAD.MOV.U32 R7, RZ, RZ, 0x3b33710b ;  /* 0x3b33710bff077424 */ /* 0x000fe400078e00ff */
        /* <DEDUP_REMOVED lines=28> */
.L_x_3296:
        /* <DEDUP_REMOVED lines=30> */
[----:B------:R-:W-:Y:S02]  /*9430*/  MOV R7, R11 ;  /* 0x0000000b00077202 */ /* 0x000fe40000000f00 */
[----:B------:R-:W-:-:S07]  /*9440*/  MOV R5, 0x9460 ;  /* 0x0000946000057802 */ /* 0x000fce0000000f00 */
[----:B------:R-:W-:Y:S05]  /*9450*/  CALL.REL.NOINC `($__internal_1_$__cuda_sm3x_div_rn_ftz_f32_slowpath) ;  /* 0x0000008c00e47944 */ /* 0x000fea0003c00000 */
[----:B------:R-:W-:-:S07]  /*9460*/  IMAD.MOV.U32 R5, RZ, RZ, R0 ;  /* 0x000000ffff057224 */ /* 0x000fce00078e0000 */
.L_x_3304:
[----:B------:R-:W-:Y:S05]  /*9470*/  BSYNC.RECONVERGENT B5 ;  /* 0x0000000000057941 */ /* 0x000fea0003800200 */
.L_x_3303:
        /* <DEDUP_REMOVED lines=27> */
.L_x_3300:
[----:B------:R-:W-:Y:S05]  /*9630*/  BSYNC.RECONVERGENT B4 ;  /* 0x0000000000047941 */ /* 0x000fea0003800200 */
.L_x_3295:
[----:B------:R-:W-:Y:S01]  /*9640*/  ISETP.GE.AND P0, PT, R17, RZ, PT ;  /* 0x000000ff1100720c */ /* 0x000fe20003f06270 */
[----:B------:R-:W-:Y:S01]  /*9650*/  FADD.FTZ R10, R10, 0.69314718246459960938 ;  /* 0x3f3172180a0a7421 */ /* 0x000fe20000010000 */
[----:B------:R-:W-:-:S11]  /*9660*/  FADD.FTZ R0, |R0|, -RZ ;  /* 0x800000ff00007221 */ /* 0x000fd60000010200 */
[----:B------:R-:W-:-:S07]  /*9670*/  @P0 FADD.FTZ R10, -R10, -RZ ;  /* 0x800000ff0a0a0221 */ /* 0x000fce0000010100 */
.L_x_3261:
[----:B------:R-:W-:Y:S05]  /*9680*/  BSYNC.RECONVERGENT B2 ;  /* 0x0000000000027941 */ /* 0x000fea0003800200 */
.L_x_3259:
[----:B------:R-:W-:-:S07]  /*9690*/  F2FP.F16.F32.PACK_AB R17, R10, R0 ;  /* 0x000000000a11723e */ /* 0x000fce00000000ff */
.L_x_3258:
[----:B------:R-:W-:Y:S05]  /*96a0*/  BSYNC.RECONVERGENT B3 ;  /* 0x0000000000037941 */ /* 0x000fea0003800200 */
.L_x_3257:
        /* <DEDUP_REMOVED lines=26> */
[----:B------:R-:W-:Y:S01]  /*9850*/  @!P0 IMAD.MOV.U32 R18, RZ, RZ, 0x3fc90fdb ;  /* 0x3fc90fdbff128424 */ /* 0x000fe200078e00ff */
[----:B------:R-:W-:Y:S06]  /*9860*/  BRA `(.L_x_3309) ;  /* 0x0000002400087947 */ /* 0x000fec0003800000 */
.L_x_3308:
        /* <DEDUP_REMOVED lines=39> */
[----:B------:R-:W-:Y:S01]  /*9ae0*/  FSETP.NEU.FTZ.AND P0, PT, R14, +INF , PT ;  /* 0x7f8000000e00780b */ /* 0x000fe20003f1d000 */
[----:B-1----:R-:W-:-:S03]  /*9af0*/  @P2 FMUL.FTZ R6, R20, R13 ;  /* 0x0000000d14062220 */ /* 0x002fc60000410000 */
[----:B------:R-:W-:Y:S02]  /*9b00*/  FSEL R13, R8, +INF , P1 ;  /* 0x7f800000080d7808 */ /* 0x000fe40000800000 */
        /* <DEDUP_REMOVED lines=27> */
.L_x_3318:
[----:B------:R-:W-:-:S04]  /*9cc0*/  FADD.FTZ R8, -R0, R13 ;  /* 0x0000000d00087221 */ /* 0x000fc80000010100 */
[----:B------:R-:W-:-:S07]  /*9cd0*/  FMUL.FTZ R8, R8, 0.5 ;  /* 0x3f00000008087820 */ /* 0x000fce0000410000 */
.L_x_3319:
[----:B------:R-:W-:Y:S05]  /*9ce0*/  BSYNC.RECONVERGENT B1 ;  /* 0x0000000000017941 */ /* 0x000fea0003800200 */
.L_x_3317:
        /* <DEDUP_REMOVED lines=11> */
.L_x_3321:
[----:B------:R-:W-:-:S04]  /*9da0*/  FADD.FTZ R19, R6, -R11 ;  /* 0x8000000b06137221 */ /* 0x000fc80000010000 */
[----:B------:R-:W-:-:S07]  /*9db0*/  FMUL.FTZ R19, R19, 0.5 ;  /* 0x3f00000013137820 */ /* 0x000fce0000410000 */
.L_x_3322:
[----:B------:R-:W-:Y:S05]  /*9dc0*/  BSYNC.RECONVERGENT B1 ;  /* 0x0000000000017941 */ /* 0x000fea0003800200 */
.L_x_3320:
[----:B------:R-:W-:Y:S01]  /*9dd0*/  FADD.FTZ R8, R19, R8 ;  /* 0x0000000813087221 */ /* 0x000fe20000010000 */
[----:B------:R-:W-:Y:S01]  /*9de0*/  FADD.FTZ R11, R15, 1 ;  /* 0x3f8000000f0b7421 */ /* 0x000fe20000010000 */
[----:B------:R-:W-:Y:S02]  /*9df0*/  IMAD.MOV.U32 R19, RZ, RZ, 0x3e800000 ;  /* 0x3e800000ff137424 */ /* 0x000fe400078e00ff */
[----:B------:R-:W-:Y:S02]  /*9e00*/  HFMA2 R21, -RZ, RZ, 1.3056640625, -1.8671875 ;  /* 0x3d39bf78ff157431 */ /* 0x000fe400000001ff */
[----:B------:R-:W-:-:S04]  /*9e10*/  FMUL.FTZ R14, R8, R11 ;  /* 0x0000000b080e7220 */ /* 0x000fc80000410000 */
        /* <DEDUP_REMOVED lines=30> */
.L_x_3316:
[----:B------:R-:W-:-:S13]  /*a000*/  FSETP.GEU.FTZ.AND P0, PT, R10, 1, PT ;  /* 0x3f8000000a00780b */ /* 0x000fda0003f1e000 */
[----:B------:R-:W-:Y:S05]  /*a010*/  @!P0 BRA `(.L_x_3323) ;  /* 0x0000000000848947 */ /* 0x000fea0003800000 */
[----:B------:R-:W-:Y:S01]  /*a020*/  FMUL.FTZ R14, R0, R7 ;  /* 0x00000007000e7220 */ /* 0x000fe20000410000 */
[----:B------:R-:W-:Y:S01]  /*a030*/  MOV R19, 0x3e800000 ;  /* 0x3e80000000137802 */ /* 0x000fe20000000f00 */
[----:B------:R-:W-:Y:S02]  /*a040*/  IMAD.MOV.U32 R21, RZ, RZ, 0x3d39bf78 ;  /* 0x3d39bf78ff157424 */ /* 0x000fe400078e00ff */
        /* <DEDUP_REMOVED lines=30> */
.L_x_3323:
[----:B------:R-:W-:-:S04]  /*a230*/  FADD.FTZ R11, -R10, 1 ;  /* 0x3f8000000a0b7421 */ /* 0x000fc80000010100 */
[----:B------:R-:W-:-:S06]  /*a240*/  FMUL.FTZ R8, R0, R11 ;  /* 0x0000000b00087220 */ /* 0x000fcc0000410000 */
[----:B------:R-:W0:Y:S08]  /*a250*/  MUFU.SQRT R8, R8 ;  /* 0x0000000800087308 */ /* 0x000e300000002000 */
[----:B0-----:R-:W0:Y:S02]  /*a260*/  MUFU.RCP R12, R8 ;  /* 0x00000008000c7308 */ /* 0x001e240000001000 */
[----:B0-----:R-:W-:Y:S01]  /*a270*/  FMUL.FTZ R11, |R23|, R12 ;  /* 0x0000000c170b7220 */ /* 0x001fe20000410200 */
[----:B------:R-:W-:Y:S06]  /*a280*/  BRA `(.L_x_3314) ;  /* 0x0000000000047947 */ /* 0x000fec0003800000 */
.L_x_3315:
[----:B------:R0:W1:Y:S02]  /*a290*/  MUFU.SQRT R11, R5 ;  /* 0x00000005000b7308 */ /* 0x0000640000002000 */
.L_x_3314:
[----:B------:R-:W-:Y:S05]  /*a2a0*/  BSYNC.RECONVERGENT B0 ;  /* 0x0000000000007941 */ /* 0x000fea0003800200 */
.L_x_3313:
        /* <DEDUP_REMOVED lines=23> */
[----:B------:R-:W-:Y:S02]  /*a420*/  @P0 FSEL R13, R6, RZ, P1 ;  /* 0x000000ff060d0208 */ /* 0x000fe40000800000 */
        /* <DEDUP_REMOVED lines=10> */
[----:B------:R-:W-:-:S03]  /*a4d0*/  HFMA2 R0, -RZ, RZ, 1.9599609375, 20144 ;  /* 0x3fd774ebff007431 */ /* 0x000fc600000001ff */
[----:B------:R-:W-:-:S05]  /*a4e0*/  FADD.FTZ R5, -R18, -RZ ;  /* 0x800000ff12057221 */ /* 0x000fca0000010100 */
[----:B------:R-:W-:-:S05]  /*a4f0*/  FSEL R5, R18, R5, P0 ;  /* 0x0000000512057208 */ /* 0x000fca0000000000 */
[----:B------:R-:W-:-:S04]  /*a500*/  @P1 FFMA.FTZ R18, R0, 0.93318945169448852539, R5 ;  /* 0x3f6ee58100121823 */ /* 0x000fc80000010005 */
[----:B------:R-:W-:Y:S01]  /*a510*/  @P0 FADD.FTZ R18, R18, R18 ;  /* 0x0000001212120221 */ /* 0x000fe20000010000 */
[----:B------:R-:W-:Y:S06]  /*a520*/  BRA `(.L_x_3329) ;  /* 0x0000000800d07947 */ /* 0x000fec0003800000 */
.L_x_3328:
[----:B0-----:R-:W-:Y:S01]  /*a530*/  IMAD.MOV.U32 R5, RZ, RZ, 0x3f000000 ;  /* 0x3f000000ff057424 */ /* 0x001fe200078e00ff */
        /* <DEDUP_REMOVED lines=25> */
[----:B------:R-:W-:Y:S01]  /*a6d0*/  @P0 FADD.FTZ R18, R18, R18 ;  /* 0x0000001212120221 */ /* 0x000fe20000010000 */
[----:B------:R-:W-:Y:S06]  /*a6e0*/  BRA `(.L_x_3329) ;  /* 0x0000000800607947 */ /* 0x000fec0003800000 */
.L_x_3327:
        /* <DEDUP_REMOVED lines=23> */
.L_x_3334:
[----:B0-----:R-:W-:-:S04]  /*a860*/  FADD.FTZ R5, -R7, R6 ;  /* 0x0000000607057221 */ /* 0x001fc80000010100 */
[----:B------:R-:W-:-:S07]  /*a870*/  FMUL.FTZ R5, R5, 0.5 ;  /* 0x3f00000005057820 */ /* 0x000fce0000410000 */
.L_x_3335:
[----:B------:R-:W-:Y:S05]  /*a880*/  BSYNC.RECONVERGENT B5 ;  /* 0x0000000000057941 */ /* 0x000fea0003800200 */
.L_x_3333:
[----:B------:R-:W-:Y:S01]  /*a890*/  FADD.FTZ R0, R5, R0 ;  /* 0x0000000005007221 */ /* 0x000fe20000010000 */
[----:B------:R-:W-:-:S04]  /*a8a0*/  FADD.FTZ R15, R10, R15 ;  /* 0x0000000f0a0f7221 */ /* 0x000fc80000010000 */
[----:B------:R-:W-:-:S04]  /*a8b0*/  FMUL.FTZ R0, R0, R15 ;  /* 0x0000000f00007220 */ /* 0x000fc80000410000 */
[----:B------:R0:W2:Y:S01]  /*a8c0*/  MUFU.SQRT R12, R0 ;  /* 0x00000000000c7308 */ /* 0x0000a20000002000 */
[----:B------:R-:W-:Y:S05]  /*a8d0*/  BRA `(.L_x_3336) ;  /* 0x0000000000487947 */ /* 0x000fea0003800000 */
.L_x_3332:
        /* <DEDUP_REMOVED lines=12> */
.L_x_3331:
[----:B------:R-:W-:Y:S01]  /*a9a0*/  FADD.FTZ R0, R15, 1 ;  /* 0x3f8000000f007421 */ /* 0x000fe20000010000 */
[----:B0-----:R-:W-:Y:S01]  /*a9b0*/  MUFU.SQRT R5, R5 ;  /* 0x0000000500057308 */ /* 0x001fe20000002000 */
[----:B------:R-:W-:Y:S02]  /*a9c0*/  IMAD.MOV.U32 R10, RZ, RZ, 0x3f800000 ;  /* 0x3f800000ff0a7424 */ /* 0x000fe400078e00ff */
[----:B------:R-:W-:-:S06]  /*a9d0*/  FMUL.FTZ R0, R0, 0.5 ;  /* 0x3f00000000007820 */ /* 0x000fcc0000410000 */
[----:B------:R-:W0:Y:S02]  /*a9e0*/  MUFU.SQRT R0, R0 ;  /* 0x0000000000007308 */ /* 0x000e240000002000 */
[----:B0-----:R-:W-:-:S07]  /*a9f0*/  FMUL.FTZ R12, R5, R0 ;  /* 0x00000000050c7220 */ /* 0x001fce0000410000 */
.L_x_3336:
[----:B------:R-:W-:Y:S05]  /*aa00*/  BSYNC.RECONVERGENT B1 ;  /* 0x0000000000017941 */ /* 0x000fea0003800200 */
.L_x_3330:
[----:B------:R-:W-:Y:S05]  /*aa10*/  BRA `(.L_x_3337) ;  /* 0x0000000000087947 */ /* 0x000fea0003800000 */
.L_x_3326:
[----:B------:R-:W-:Y:S01]  /*aa20*/  FMUL.FTZ R12, R15, 16777216 ;  /* 0x4b8000000f0c7820 */ /* 0x000fe20000410000 */
[----:B------:R-:W-:-:S07]  /*aa30*/  FMUL.FTZ R10, R10, 16777216 ;  /* 0x4b8000000a0a7820 */ /* 0x000fce0000410000 */
.L_x_3337:
[----:B------:R-:W-:Y:S05]  /*aa40*/  BSYNC.RELIABLE B0 ;  /* 0x0000000000007941 */ /* 0x000fea0003800100 */
.L_x_3325:
[----:B------:R-:W-:-:S13]  /*aa50*/  ISETP.GT.AND P0, PT, R24, -0x1, PT ;  /* 0xffffffff1800780c */ /* 0x000fda0003f04270 */
[----:B------:R-:W-:Y:S05]  /*aa60*/  @P0 BRA `(.L_x_3338) ;  /* 0x0000000000c40947 */ /* 0x000fea0003800000 */
[----:B------:R-:W-:Y:S01]  /*aa70*/  FADD.FTZ R10, -R10, -RZ ;  /* 0x800000ff0a0a7221 */ /* 0x000fe20000010100 */
[----:B0-2---:R-:W-:Y:S01]  /*aa80*/  FADD.FTZ R5, |R12|, -RZ ;  /* 0x800000ff0c057221 */ /* 0x005fe20000010200 */
        /* <DEDUP_REMOVED lines=16> */
[----:B------:R-:W-:-:S07]  /*ab90*/  MOV R5, R0 ;  /* 0x0000000000057202 */ /* 0x000fce0000000f00 */
.L_x_3340:
[----:B------:R-:W-:Y:S05]  /*aba0*/  BSYNC.RECONVERGENT B5 ;  /* 0x0000000000057941 */ /* 0x000fea0003800200 */
.L_x_3339:
[----:B------:R-:W-:Y:S02]  /*abb0*/  IMAD.MOV.U32 R7, RZ, RZ, 0x3b33710b ;  /* 0x3b33710bff077424 */ /* 0x000fe400078e00ff */
[----:B------:R-:W-:Y:S01]  /*abc0*/  FMUL.FTZ R0, R5, R5 ;  /* 0x0000000505007220 */ /* 0x000fe20000410000 */
[C---:B------:R-:W-:Y:S01]  /*abd0*/  ISETP.GE.AND P0, PT, R10.reuse, RZ, PT ;  /* 0x000000ff0a00720c */ /* 0x040fe20003f06270 */
[----:B------:R-:W-:Y:S01]  /*abe0*/  HFMA2 R6, -RZ, RZ, 1.857421875, -1409 ;  /* 0x3f6ee581ff067431 */ /* 0x000fe200000001ff */
[----:B------:R-:W-:Y:S01]  /*abf0*/  FSETP.NEU.FTZ.AND P3, PT, |R10|, |R12|, PT ;  /* 0x4000000c0a00720b */ /* 0x000fe20003f7d200 */
[----:B------:R-:W-:Y:S01]  /*ac00*/  FFMA.FTZ R7, R0, R7, -0.015681877732276916504 ;  /* 0xbc80774800077423 */ /* 0x000fe20000010007 */
[----:B------:R-:W-:Y:S01]  /*ac10*/  FSETP.NEU.FTZ.AND P1, PT, R13, RZ, PT ;  /* 0x000000ff0d00720b */ /* 0x000fe20003f3d000 */
[----:B------:R-:W-:Y:S02]  /*ac20*/  FADD.FTZ R10, |R10|, |R12| ;  /* 0x4000000c0a0a7221 */ /* 0x000fe40000010200 */
        /* <DEDUP_REMOVED lines=21> */
.L_x_3338:
        /* <DEDUP_REMOVED lines=18> */
.L_x_3342:
[----:B------:R-:W-:Y:S05]  /*aea0*/  BSYNC.RECONVERGENT B5 ;  /* 0x0000000000057941 */ /* 0x000fea0003800200 */
.L_x_3341:
        /* <DEDUP_REMOVED lines=27> */
[----:B------:R-:W-:-:S07]  /*b060*/  FSEL R18, R10, R5, P0 ;  /* 0x000000050a127208 */ /* 0x000fce0000000000 */
.L_x_3329:
[----:B------:R-:W-:Y:S05]  /*b070*/  BSYNC.RECONVERGENT B4 ;  /* 0x0000000000047941 */ /* 0x000fea0003800200 */
.L_x_3324:
[----:B------:R-:W-:-:S13]  /*b080*/  ISETP.GE.AND P0, PT, R23, RZ, PT ;  /* 0x000000ff1700720c */ /* 0x000fda0003f06270 */
[----:B-1----:R-:W-:Y:S01]  /*b090*/  @P0 FADD.FTZ R11, -R11, -RZ ;  /* 0x800000ff0b0b0221 */ /* 0x002fe20000010100 */
[----:B------:R-:W-:Y:S06]  /*b0a0*/  BRA `(.L_x_3309) ;  /* 0x0000000800f87947 */ /* 0x000fec0003800000 */
.L_x_3312:
[----:B------:R-:W-:Y:S01]  /*b0b0*/  FADD.FTZ R18, -R24, 6.1232342629258392722e-17 ;  /* 0x248d313218127421 */ /* 0x000fe20000010100 */
[----:B------:R-:W-:-:S03]  /*b0c0*/  FADD.FTZ R11, -R23, -RZ ;  /* 0x800000ff170b7221 */ /* 0x000fc60000010100 */
[----:B------:R-:W-:Y:S01]  /*b0d0*/  FADD.FTZ R18, R18, 1.5707963705062866211 ;  /* 0x3fc90fdb12127421 */ /* 0x000fe20000010000 */
[----:B------:R-:W-:Y:S06]  /*b0e0*/  BRA `(.L_x_3309) ;  /* 0x0000000800e87947 */ /* 0x000fec0003800000 */
.L_x_3311:
[----:B------:R-:W-:Y:S01]  /*b0f0*/  FADD.FTZ R11, -R23, -RZ ;  /* 0x800000ff170b7221 */ /* 0x000fe20000010100 */
[----:B------:R-:W-:Y:S01]  /*b100*/  IMAD.MOV.U32 R18, RZ, RZ, RZ ;  /* 0x000000ffff127224 */ /* 0x000fe200078e00ff */
[----:B------:R-:W-:Y:S06]  /*b110*/  BRA `(.L_x_3309) ;  /* 0x0000000800dc7947 */ /* 0x000fec0003800000 */
.L_x_3310:
        /* <DEDUP_REMOVED lines=27> */
.L_x_3347:
[----:B------:R-:W-:Y:S05]  /*b2d0*/  BSYNC.RECONVERGENT B5 ;  /* 0x0000000000057941 */ /* 0x000fea0003800200 */
.L_x_3346:
        /* <DEDUP_REMOVED lines=15> */
[----:B------:R-:W-:Y:S01]  /*b3d0*/  FFMA.FTZ R5, R5, R6, R6 ;  /* 0x0000000605057223 */ /* 0x000fe20000010006 */
[----:B------:R-:W-:-:S03]  /*b3e0*/  IMAD.MOV.U32 R6, RZ, RZ, 0x3f6ee581 ;  /* 0x3f6ee581ff067424 */ /* 0x000fc600078e00ff */
[----:B------:R-:W-:Y:S02]  /*b3f0*/  FFMA.FTZ R0, R0, 0.93318945169448852539, -R5 ;  /* 0x3f6ee58100007823 */ /* 0x000fe40000010805 */
[----:B------:R-:W-:-:S03]  /*b400*/  FSEL R6, R6, 1.8663789033889770508, !P2 ;  /* 0x3feee58106067808 */ /* 0x000fc60005000000 */
        /* <DEDUP_REMOVED lines=10> */
.L_x_3345:
        /* <DEDUP_REMOVED lines=27> */
[----:B------:R-:W-:Y:S05]  /*b660*/  CALL.REL.NOINC `($__internal_1_$__cuda_sm3x_div_rn_ftz_f32_slowpath) ;  /* 0x0000006c00607944 */ /* 0x000fea0003c00000 */
[----:B------:R-:W-:-:S07]  /*b670*/  IMAD.MOV.U32 R5, RZ, RZ, R0 ;  /* 0x000000ffff057224 */ /* 0x000fce00078e0000 */
.L_x_3350:
[----:B------:R-:W-:Y:S05]  /*b680*/  BSYNC.RECONVERGENT B5 ;  /* 0x0000000000057941 */ /* 0x000fea0003800200 */
.L_x_3349:
[----:B------:R-:W-:Y:S02]  /*b690*/  IMAD.MOV.U32 R7, RZ, RZ, 0x3b33710b ;  /* 0x3b33710bff077424 */ /* 0x000fe400078e00ff */
[----:B------:R-:W-:Y:S01]  /*b6a0*/  FMUL.FTZ R0, R5, R5 ;  /* 0x0000000505007220 */ /* 0x000fe20000410000 */
[----:B------:R-:W-:Y:S01]  /*b6b0*/  ISETP.GE.AND P0, PT, R24, RZ, PT ;  /* 0x000000ff1800720c */ /* 0x000fe20003f06270 */
[----:B------:R-:W-:Y:S01]  /*b6c0*/  IMAD.MOV.U32 R6, RZ, RZ, 0x3f6ee581 ;  /* 0x3f6ee581ff067424 */ /* 0x000fe200078e00ff */
        /* <DEDUP_REMOVED lines=25> */
.L_x_3344:
[----:B------:R-:W-:Y:S01]  /*b860*/  FMUL.FTZ R5, R24, 0.36787945032119750977 ;  /* 0x3ebc5ab218057820 */ /* 0x000fe20000410000 */
[----:B------:R-:W-:Y:S01]  /*b870*/  FMUL.FTZ R6, R23, 0.36787945032119750977 ;  /* 0x3ebc5ab217067820 */ /* 0x000fe20000410000 */
[----:B------:R-:W0:Y:S01]  /*b880*/  MUFU.RCP R13, R12 ;  /* 0x0000000c000d7308 */ /* 0x000e220000001000 */
[----:B------:R-:W-:Y:S01]  /*b890*/  BSSY.RECONVERGENT B5, `(.L_x_3351) ;  /* 0x000001f000057945 */ /* 0x000fe20003800200 */
        /* <DEDUP_REMOVED lines=12> */
[----:B0-----:R-:W-:-:S05]  /*b960*/  FFMA R6, -R12, R13, 1 ;  /* 0x3f8000000c067423 */ /* 0x001fca000000010d */
[----:B------:R-:W0:Y:S02]  /*b970*/  MUFU.SQRT R11, R11 ;  /* 0x0000000b000b7308 */ /* 0x000e240000002000 */
[----:B0-----:R-:W-:Y:S01]  /*b980*/  @P0 FMUL.FTZ R7, R11, R8 ;  /* 0x000000080b070220 */ /* 0x001fe20000410000 */
[----:B------:R-:W-:Y:S01]  /*b990*/  FSETP.NEU.FTZ.AND P0, PT, R5, +INF , PT ;  /* 0x7f8000000500780b */ /* 0x000fe20003f1d000 */
[----:B------:R-:W-:Y:S01]  /*b9a0*/  FFMA R5, R13, R6, R13 ;  /* 0x000000060d057223 */ /* 0x000fe2000000000d */
[----:B------:R-:W-:Y:S02]  /*b9b0*/  MOV R6, 0x3f800000 ;  /* 0x3f80000000067802 */ /* 0x000fe40000000f00 */
[----:B------:R-:W-:Y:S01]  /*b9c0*/  FSEL R7, R7, +INF , P0 ;  /* 0x7f80000007077808 */ /* 0x000fe20000000000 */
[----:B------:R-:W-:-:S04]  /*b9d0*/  FFMA R8, R0, R5, RZ ;  /* 0x0000000500087223 */ /* 0x000fc800000000ff */
[----:B------:R-:W-:Y:S01]  /*b9e0*/  FFMA R11, -R12, R8, R0 ;  /* 0x000000080c0b7223 */ /* 0x000fe20000000100 */
[----:B------:R-:W0:Y:S03]  /*b9f0*/  MUFU.LG2 R7, R7 ;  /* 0x0000000700077308 */ /* 0x000e260000000c00 */
[----:B------:R-:W-:-:S05]  /*ba00*/  FFMA R5, R5, R11, R8 ;  /* 0x0000000b05057223 */ /* 0x000fca0000000008 */
[----:B------:R-:W1:Y:S01]  /*ba10*/  FCHK P0, R0, R12 ;  /* 0x0000000c00007302 */ /* 0x000e620000000000 */
[----:B0-----:R-:W-:Y:S01]  /*ba20*/  FFMA.FTZ R11, R7, 0.69314718246459960938, R6 ;  /* 0x3f317218070b7823 */ /* 0x001fe20000010006 */
[----:B-1----:R-:W-:Y:S06]  /*ba30*/  @!P0 BRA `(.L_x_3352) ;  /* 0x0000000000108947 */ /* 0x002fec0003800000 */
[----:B------:R-:W-:Y:S01]  /*ba40*/  IMAD.MOV.U32 R7, RZ, RZ, R12 ;  /* 0x000000ffff077224 */ /* 0x000fe200078e000c */
[----:B------:R-:W-:-:S07]  /*ba50*/  MOV R5, 0xba70 ;  /* 0x0000ba7000057802 */ /* 0x000fce0000000f00 */
[----:B------:R-:W-:Y:S05]  /*ba60*/  CALL.REL.NOINC `($__internal_1_$__cuda_sm3x_div_rn_ftz_f32_slowpath) ;  /* 0x0000006800607944 */ /* 0x000fea0003c00000 */
[----:B------:R-:W-:-:S07]  /*ba70*/  IMAD.MOV.U32 R5, RZ, RZ, R0 ;  /* 0x000000ffff057224 */ /* 0x000fce00078e0000 */
.L_x_3352:
[----:B------:R-:W-:Y:S05]  /*ba80*/  BSYNC.RECONVERGENT B5 ;  /* 0x0000000000057941 */ /* 0x000fea0003800200 */
.L_x_3351:
        /* <DEDUP_REMOVED lines=27> */
.L_x_3348:
[----:B------:R-:W-:Y:S05]  /*bc40*/  BSYNC.RECONVERGENT B4 ;  /* 0x0000000000047941 */ /* 0x000fea0003800200 */
.L_x_3343:
[----:B------:R-:W-:Y:S01]  /*bc50*/  ISETP.GE.AND P0, PT, R23, RZ, PT ;  /* 0x000000ff1700720c */ /* 0x000fe20003f06270 */
[----:B------:R-:W-:Y:S01]  /*bc60*/  FADD.FTZ R11, R11, 0.69314718246459960938 ;  /* 0x3f3172180b0b7421 */ /* 0x000fe20000010000 */
[----:B------:R-:W-:-:S11]  /*bc70*/  FADD.FTZ R18, |R5|, -RZ ;  /* 0x800000ff05127221 */ /* 0x000fd60000010200 */
[----:B------:R-:W-:-:S07]  /*bc80*/  @P0 FADD.FTZ R11, -R11, -RZ ;  /* 0x800000ff0b0b0221 */ /* 0x000fce0000010100 */
.L_x_3309:
[----:B------:R-:W-:Y:S05]  /*bc90*/  BSYNC.RECONVERGENT B2 ;  /* 0x0000000000027941 */ /* 0x000fea0003800200 */
.L_x_3307:
[----:B------:R-:W-:-:S07]  /*bca0*/  F2FP.F16.F32.PACK_AB R18, R11, R18 ;  /* 0x000000120b12723e */ /* 0x000fce00000000ff */
.L_x_3306:
[----:B------:R-:W-:Y:S05]  /*bcb0*/  BSYNC.RECONVERGENT B3 ;  /* 0x0000000000037941 */ /* 0x000fea0003800200 */
.L_x_3305:
[----:B------:R-:W-:Y:S01]  /*bcc0*/  IADD3 R0, PT, PT, R2, 0x180, RZ ;  /* 0x0000018002007810 */ /* 0x000fe20007ffe0ff */
[----:B------:R-:W-:Y:S03]  /*bcd0*/  BSSY.RECONVERGENT B3, `(.L_x_3353) ;  /* 0x0000260000037945 */ /* 0x000fe60003800200 */
        /* <DEDUP_REMOVED lines=26> */
.L_x_3356:
        /* <DEDUP_REMOVED lines=13> */
[----:B------:R-:W-:Y:S02]  /*bf50*/  FADD.FTZ R13, |R5|, -RZ ;  /* 0x800000ff050d7221 */ /* 0x000fe40000010200 */
[----:B------:R-:W-:-:S03]  /*bf60*/  FADD.FTZ R19, |R0|, -RZ ;  /* 0x800000ff00137221 */ /* 0x000fc60000010200 */
[C---:B------:R-:W-:Y:S02]  /*bf70*/  VIMNMX R7, PT, PT, R14.reuse, R13, !PT ;  /* 0x0000000d0e077248 */ /* 0x040fe40007fe0100 */
[C---:B------:R-:W-:Y:S02]  /*bf80*/  VIMNMX R4, PT, PT, R14.reuse, R19, !PT ;  /* 0x000000130e047248 */ /* 0x040fe40007fe0100 */
[----:B------:R-:W-:Y:S02]  /*bf90*/  LOP3.LUT R8, R7, 0xfe000000, RZ, 0xc0, !PT ;  /* 0xfe00000007087812 */ /* 0x000fe400078ec0ff */
[----:B------:R-:W-:Y:S02]  /*bfa0*/  VIMNMX R10, PT, PT, R14, R13, PT ;  /* 0x0000000d0e0a7248 */ /* 0x000fe40003fe0100 */
[----:B------:R-:W-:Y:S02]  /*bfb0*/  LOP3.LUT R15, R8, 0x7e800000, RZ, 0x3c, !PT ;  /* 0x7e800000080f7812 */ /* 0x000fe400078e3cff */
[----:B------:R-:W-:-:S02]  /*bfc0*/  LOP3.LUT R13, R4, 0xfe000000, RZ, 0xc0, !PT ;  /* 0xfe000000040d7812 */ /* 0x000fc400078ec0ff */
[----:B------:R-:W-:Y:S01]  /*bfd0*/  VIMNMX R14, PT, PT, R14, R19, PT ;  /* 0x000000130e0e7248 */ /* 0x000fe20003fe0100 */
[CC--:B------:R-:W-:Y:S01]  /*bfe0*/  FMUL.FTZ R19, R10.reuse, R15.reuse ;  /* 0x0000000f0a137220 */ /* 0x0c0fe20000410000 */
        /* <DEDUP_REMOVED lines=24> */
[----:B------:R-:W-:-:S04]  /*c170*/  @P0 FFMA.FTZ R10, R4, R4, -1 ;  /* 0xbf800000040a0423 */ /* 0x000fc80000010004 */
        /* <DEDUP_REMOVED lines=21> */
.L_x_3366:
[----:B------:R-:W-:-:S04]  /*c2d0*/  FADD.FTZ R10, -R5, R8 ;  /* 0x00000008050a7221 */ /* 0x000fc80000010100 */
[----:B------:R-:W-:-:S07]  /*c2e0*/  FMUL.FTZ R10, R10, 0.5 ;  /* 0x3f0000000a0a7820 */ /* 0x000fce0000410000 */
.L_x_3367:
[----:B------:R-:W-:Y:S05]  /*c2f0*/  BSYNC.RECONVERGENT B1 ;  /* 0x0000000000017941 */ /* 0x000fea0003800200 */
.L_x_3365:
        /* <DEDUP_REMOVED lines=11> */
.L_x_3369:
[----:B------:R-:W-:-:S04]  /*c3b0*/  FADD.FTZ R15, R7, -R14 ;  /* 0x8000000e070f7221 */ /* 0x000fc80000010000 */
[----:B------:R-:W-:-:S07]  /*c3c0*/  FMUL.FTZ R15, R15, 0.5 ;  /* 0x3f0000000f0f7820 */ /* 0x000fce0000410000 */
.L_x_3370:
[----:B------:R-:W-:Y:S05]  /*c3d0*/  BSYNC.RECONVERGENT B1 ;  /* 0x0000000000017941 */ /* 0x000fea0003800200 */
.L_x_3368:
[----:B------:R-:W-:Y:S01]  /*c3e0*/  FADD.FTZ R10, R15, R10 ;  /* 0x0000000a0f0a7221 */ /* 0x000fe20000010000 */
[----:B------:R-:W-:Y:S01]  /*c3f0*/  FADD.FTZ R13, R4, 1 ;  /* 0x3f800000040d7421 */ /* 0x000fe20000010000 */
[----:B------:R-:W-:Y:S02]  /*c400*/  IMAD.MOV.U32 R20, RZ, RZ, 0x3e800000 ;  /* 0x3e800000ff147424 */ /* 0x000fe400078e00ff */
        /* <DEDUP_REMOVED lines=32> */
.L_x_3364:
        /* <DEDUP_REMOVED lines=35> */
.L_x_3371:
[----:B------:R-:W-:-:S04]  /*c840*/  FADD.FTZ R10, -R11, 1 ;  /* 0x3f8000000b0a7421 */ /* 0x000fc80000010100 */
[----:B------:R-:W-:-:S06]  /*c850*/  FMUL.FTZ R10, R5, R10 ;  /* 0x0000000a050a7220 */ /* 0x000fcc0000410000 */
[----:B------:R-:W0:Y:S08]  /*c860*/  MUFU.SQRT R10, R10 ;  /* 0x0000000a000a7308 */ /* 0x000e300000002000 */
[----:B0-----:R-:W0:Y:S02]  /*c870*/  MUFU.RCP R13, R10 ;  /* 0x0000000a000d7308 */ /* 0x001e240000001000 */
[----:B0-----:R-:W-:Y:S01]  /*c880*/  FMUL.FTZ R14, |R12|, R13 ;  /* 0x0000000d0c0e7220 */ /* 0x001fe20000410200 */
[----:B------:R-:W-:Y:S06]  /*c890*/  BRA `(.L_x_3362) ;  /* 0x0000000000047947 */ /* 0x000fec0003800000 */
.L_x_3363:
[----:B------:R0:W1:Y:S02]  /*c8a0*/  MUFU.SQRT R14, R6 ;  /* 0x00000006000e7308 */ /* 0x0000640000002000 */
.L_x_3362:
[----:B------:R-:W-:Y:S05]  /*c8b0*/  BSYNC.RECONVERGENT B0 ;  /* 0x0000000000007941 */ /* 0x000fea0003800200 */
.L_x_3361:
[----:B------:R-:W-:Y:S01]  /*c8c0*/  FSETP.GEU.FTZ.AND P0, PT, R11, 4.336808689942017736e-19, PT ;  /* 0x210000000b00780b */ /* 0x000fe20003f1e000 */
[----:B------:R-:W-:Y:S04]  /*c8d0*/  BSSY.RECONVERGENT B4, `(.L_x_3372) ;  /* 0x00000dc000047945 */ /* 0x000fe80003800200 */
[----:B------:R-:W-:Y:S01]  /*c8e0*/  BSSY.RELIABLE B0, `(.L_x_3373) ;  /* 0x0000078000007945 */ /* 0x000fe20003800100 */
[----:B-1----:R-:W-:-:S07]  /*c8f0*/  IMAD.MOV.U32 R10, RZ, RZ, R14 ;  /* 0x000000ffff0a7224 */ /* 0x002fce00078e000e */
[----:B------:R-:W-:Y:S05]  /*c900*/  @!P0 BRA `(.L_x_3374) ;  /* 0x0000000400cc8947 */ /* 0x000fea0003800000 */
[----:B------:R-:W1:Y:S02]  /*c910*/  MUFU.RCP R14, R4 ;  /* 0x00000004000e7308 */ /* 0x000e640000001000 */
[----:B-1----:R-:W-:-:S05]  /*c920*/  FMUL.FTZ R13, R11, R14 ;  /* 0x0000000e0b0d7220 */ /* 0x002fca0000410000 */
[----:B------:R-:W-:-:S13]  /*c930*/  FSETP.GT.FTZ.AND P0, PT, R13, 0.64170002937316894531, PT ;  /* 0x3f2446740d00780b */ /* 0x000fda0003f14000 */
[----:B------:R-:W-:Y:S05]  /*c940*/  @!P0 BREAK.RELIABLE B0 ;  /* 0x0000000000008942 */ /* 0x000fea0003800100 */
[----:B------:R-:W-:Y:S05]  /*c950*/  @P0 BRA `(.L_x_3375) ;  /* 0x0000000000ec0947 */ /* 0x000fea0003800000 */
[----:B------:R-:W-:-:S13]  /*c960*/  ISETP.GT.AND P0, PT, R3, -0x1, PT ;  /* 0xffffffff0300780c */ /* 0x000fda0003f04270 */
[----:B------:R-:W-:Y:S05]  /*c970*/  @P0 BRA `(.L_x_3376) ;  /* 0x0000000000740947 */ /* 0x000fea0003800000 */
[----:B------:R-:W-:Y:S01]  /*c980*/  MOV R3, 0x3f000000 ;  /* 0x3f00000000037802 */ /* 0x000fe20000000f00 */
[----:B------:R-:W-:-:S04]  /*c990*/  FADD.FTZ R0, -R13, -RZ ;  /* 0x800000ff0d007221 */ /* 0x000fc80000010100 */
[C---:B------:R-:W-:Y:S01]  /*c9a0*/  FFMA.FTZ R3, |R0|.reuse, -R3, 0.5 ;  /* 0x3f00000000037423 */ /* 0x040fe20000010a03 */
[C---:B------:R-:W-:Y:S01]  /*c9b0*/  FSETP.GT.FTZ.AND P0, PT, |R0|.reuse, 0.56000000238418579102, PT ;  /* 0x3f0f5c290000780b */ /* 0x040fe20003f14200 */
[C---:B------:R-:W-:Y:S01]  /*c9c0*/  FADD.FTZ R7, |R0|.reuse, -RZ ;  /* 0x800000ff00077221 */ /* 0x040fe20000010200 */
[----:B------:R-:W-:Y:S01]  /*c9d0*/  FSETP.NEU.FTZ.AND P1, PT, |R0|, 1, PT ;  /* 0x3f8000000000780b */ /* 0x000fe20003f3d200 */
[----:B------:R-:W1:Y:S02]  /*c9e0*/  MUFU.RSQ R4, R3 ;  /* 0x0000000300047308 */ /* 0x000e640000001400 */
[----:B-1----:R-:W-:Y:S01]  /*c9f0*/  FMUL.FTZ R5, R3, R4 ;  /* 0x0000000403057220 */ /* 0x002fe20000410000 */
        /* <DEDUP_REMOVED lines=18> */
[----:B------:R-:W-:-:S04]  /*cb20*/  @P1 FFMA.FTZ R19, R3, 0.93318945169448852539, R0 ;  /* 0x3f6ee58103131823 */ /* 0x000fc80000010000 */
[----:B------:R-:W-:Y:S01]  /*cb30*/  @P0 FADD.FTZ R19, R19, R19 ;  /* 0x0000001313130221 */ /* 0x000fe20000010000 */
[----:B------:R-:W-:Y:S06]  /*cb40*/  BRA `(.L_x_3377) ;  /* 0x0000000800d07947 */ /* 0x000fec0003800000 */
.L_x_3376:
[----:B------:R-:W-:Y:S01]  /*cb50*/  HFMA2 R0, -RZ, RZ, 1.75, 0 ;  /* 0x3f000000ff007431 */ /* 0x000fe200000001ff */
[C---:B------:R-:W-:Y:S01]  /*cb60*/  FSETP.GT.FTZ.AND P0, PT, |R13|.reuse, 0.56000000238418579102, PT ;  /* 0x3f0f5c290d00780b */ /* 0x040fe20003f14200 */
[C---:B0-----:R-:W-:Y:S01]  /*cb70*/  FADD.FTZ R6, |R13|.reuse, -RZ ;  /* 0x800000ff0d067221 */ /* 0x041fe20000010200 */
[C---:B------:R-:W-:Y:S02]  /*cb80*/  FSETP.NEU.FTZ.AND P1, PT, |R13|.reuse, 1, PT ;  /* 0x3f8000000d00780b */ /* 0x040fe40003f3d200 */
        /* <DEDUP_REMOVED lines=22> */
[----:B------:R-:W-:Y:S01]  /*ccf0*/  @P0 FADD.FTZ R19, R19, R19 ;  /* 0x0000001313130221 */ /* 0x000fe20000010000 */
[----:B------:R-:W-:Y:S06]  /*cd00*/  BRA `(.L_x_3377) ;  /* 0x0000000800607947 */ /* 0x000fec0003800000 */
.L_x_3375:
        /* <DEDUP_REMOVED lines=12> */
[----:B------:R-:W1:Y:S02]  /*cdd0*/  @P1 MUFU.RCP R8, R8 ;  /* 0x0000000800081308 */ /* 0x000e640000001000 */
[----:B-1----:R-:W-:Y:S01]  /*cde0*/  @P1 FMUL.FTZ.D2 R5, R5, R8 ;  /* 0x0000000805051220 */ /* 0x002fe20000310000 */
[----:B------:R-:W-:Y:S01]  /*cdf0*/  @!P1 FMUL.FTZ R5, |R12|, 0.5 ;  /* 0x3f0000000c059820 */ /* 0x000fe20000410200 */
[----:B------:R-:W-:Y:S06]  /*ce00*/  @!P0 BRA `(.L_x_3382) ;  /* 0x00000000001c8947 */ /* 0x000fec0003800000 */
[----:B------:R-:W-:-:S13]  /*ce10*/  FSETP.NEU.FTZ.AND P0, PT, R0, RZ, PT ;  /* 0x000000ff0000720b */ /* 0x000fda0003f1d000 */
[----:B------:R-:W-:Y:S01]  /*ce20*/  @P0 FADD.FTZ R0, R0, R7 ;  /* 0x0000000700000221 */ /* 0x000fe20000010000 */
[----:B------:R-:W-:-:S05]  /*ce30*/  @P0 FMUL.FTZ R7, R12, R12 ;  /* 0x0000000c0c070220 */ /* 0x000fca0000410000 */
[----:B------:R-:W0:Y:S02]  /*ce40*/  @P0 MUFU.RCP R0, R0 ;  /* 0x0000000000000308 */ /* 0x000e240000001000 */
[----:B0-----:R-:W-:Y:S01]  /*ce50*/  @P0 FMUL.FTZ.D2 R6, R7, R0 ;  /* 0x0000000007060220 */ /* 0x001fe20000310000 */
[----:B------:R-:W-:Y:S01]  /*ce60*/  @!P0 FMUL.FTZ R6, |R12|, 0.5 ;  /* 0x3f0000000c068820 */ /* 0x000fe20000410200 */
[----:B------:R-:W-:Y:S06]  /*ce70*/  BRA `(.L_x_3383) ;  /* 0x0000000000087947 */ /* 0x000fec0003800000 */
.L_x_3382:
[----:B------:R-:W-:-:S04]  /*ce80*/  FADD.FTZ R0, -R0, R7 ;  /* 0x0000000700007221 */ /* 0x000fc80000010100 */
[----:B0-----:R-:W-:-:S07]  /*ce90*/  FMUL.FTZ R6, R0, 0.5 ;  /* 0x3f00000000067820 */ /* 0x001fce0000410000 */
.L_x_3383:
[----:B------:R-:W-:Y:S05]  /*cea0*/  BSYNC.RECONVERGENT B5 ;  /* 0x0000000000057941 */ /* 0x000fea0003800200 */
.L_x_3381:
[----:B------:R-:W-:Y:S01]  /*ceb0*/  FADD.FTZ R5, R6, R5 ;  /* 0x0000000506057221 */ /* 0x000fe20000010000 */
[----:B------:R-:W-:-:S04]  /*cec0*/  FADD.FTZ R4, R11, R4 ;  /* 0x000000040b047221 */ /* 0x000fc80000010000 */
[----:B------:R-:W-:-:S06]  /*ced0*/  FMUL.FTZ R4, R5, R4 ;  /* 0x0000000405047220 */ /* 0x000fcc0000410000 */
[----:B------:R-:W0:Y:S01]  /*cee0*/  MUFU.SQRT R4, R4 ;  /* 0x0000000400047308 */ /* 0x000e220000002000 */
[----:B------:R-:W-:Y:S05]  /*cef0*/  BRA `(.L_x_3384) ;  /* 0x0000000000487947 */ /* 0x000fea0003800000 */
.L_x_3380:
[----:B------:R-:W-:-:S13]  /*cf00*/  FSETP.GT.FTZ.AND P0, PT, R11, 1, PT ;  /* 0x3f8000000b00780b */ /* 0x000fda0003f14000 */
[----:B------:R-:W-:Y:S01]  /*cf10*/  @P0 FMUL.FTZ R7, R5, R0 ;  /* 0x0000000005070220 */ /* 0x000fe20000410000 */
[----:B------:R-:W-:-:S04]  /*cf20*/  @!P0 FADD.FTZ R0, -R11, 1 ;  /* 0x3f8000000b008421 */ /* 0x000fc80000010100 */
[----:B0-----:R-:W-:Y:S01]  /*cf30*/  @!P0 FMUL.FTZ R6, R5, R0 ;  /* 0x0000000005068220 */ /* 0x001fe20000410000 */
        /* <DEDUP_REMOVED lines=8> */
.L_x_3379:
[----:B------:R-:W-:Y:S01]  /*cfc0*/  FADD.FTZ R0, R4, 1 ;  /* 0x3f80000004007421 */ /* 0x000fe20000010000 */
[----:B------:R-:W-:Y:S01]  /*cfd0*/  MUFU.SQRT R5, R6 ;  /* 0x0000000600057308 */ /* 0x000fe20000002000 */
[----:B------:R-:W-:Y:S02]  /*cfe0*/  MOV R11, 0x3f800000 ;  /* 0x3f800000000b7802 */ /* 0x000fe40000000f00 */
[----:B------:R-:W-:-:S06]  /*cff0*/  FMUL.FTZ R0, R0, 0.5 ;  /* 0x3f00000000007820 */ /* 0x000fcc0000410000 */
[----:B------:R-:W1:Y:S02]  /*d000*/  MUFU.SQRT R0, R0 ;  /* 0x0000000000007308 */ /* 0x000e640000002000 */
[----:B-1----:R-:W-:-:S07]  /*d010*/  FMUL.FTZ R4, R5, R0 ;  /* 0x0000000005047220 */ /* 0x002fce0000410000 */
.L_x_3384:
[----:B------:R-:W-:Y:S05]  /*d020*/  BSYNC.RECONVERGENT B1 ;  /* 0x0000000000017941 */ /* 0x000fea0003800200 */
.L_x_3378:
[----:B------:R-:W-:Y:S05]  /*d030*/  BRA `(.L_x_3385) ;  /* 0x0000000000087947 */ /* 0x000fea0003800000 */
.L_x_3374:
[----:B------:R-:W-:Y:S01]  /*d040*/  FMUL.FTZ R4, R4, 16777216 ;  /* 0x4b80000004047820 */ /* 0x000fe20000410000 */
[----:B------:R-:W-:-:S07]  /*d050*/  FMUL.FTZ R11, R11, 16777216 ;  /* 0x4b8000000b0b7820 */ /* 0x000fce0000410000 */
.L_x_3385:
[----:B------:R-:W-:Y:S05]  /*d060*/  BSYNC.RELIABLE B0 ;  /* 0x0000000000007941 */ /* 0x000fea0003800100 */
.L_x_3373:
        /* <DEDUP_REMOVED lines=20> */
[----:B------:R-:W-:-:S07]  /*d1b0*/  IMAD.MOV.U32 R5, RZ, RZ, R0 ;  /* 0x000000ffff057224 */ /* 0x000fce00078e0000 */
.L_x_3388:
[----:B------:R-:W-:Y:S05]  /*d1c0*/  BSYNC.RECONVERGENT B5 ;  /* 0x0000000000057941 */ /* 0x000fea0003800200 */
.L_x_3387:
[----:B------:R-:W-:Y:S02]  /*d1d0*/  HFMA2 R7, -RZ, RZ, 0.89990234375, 10328 ;  /* 0x3b33710bff077431 */ /* 0x000fe400000001ff */
[----:B------:R-:W-:Y:S01]  /*d1e0*/  FMUL.FTZ R0, R5, R5 ;  /* 0x0000000505007220 */ /* 0x000fe20000410000 */
[C---:B------:R-:W-:Y:S01]  /*d1f0*/  ISETP.GE.AND P0, PT, R11.reuse, RZ, PT ;  /* 0x000000ff0b00720c */ /* 0x040fe20003f06270 */
[----:B------:R-:W-:Y:S01]  /*d200*/  IMAD.MOV.U32 R6, RZ, RZ, 0x3f6ee581 ;  /* 0x3f6ee581ff067424 */ /* 0x000fe200078e00ff */
[----:B------:R-:W-:Y:S01]  /*d210*/  FSETP.NEU.FTZ.AND P3, PT, |R11|, |R4|, PT ;  /* 0x400000040b00720b */ /* 0x000fe20003f7d200 */
[----:B------:R-:W-:Y:S01]  /*d220*/  FFMA.FTZ R7, R0, R7, -0.015681877732276916504 ;  /* 0xbc80774800077423 */ /* 0x000fe20000010007 */
[----:B------:R-:W-:Y:S01]  /*d230*/  FSETP.NEU.FTZ.AND P1, PT, R3, RZ, PT ;  /* 0x000000ff0300720b */ /* 0x000fe20003f3d000 */
[----:B------:R-:W-:Y:S01]  /*d240*/  FADD.FTZ R11, |R11|, |R4| ;  /* 0x400000040b0b7221 */ /* 0x000fe20000010200 */
[----:B------:R-:W-:Y:S01]  /*d250*/  FSEL R3, R6, 1.8663789033889770508, P2 ;  /* 0x3feee58106037808 */ /* 0x000fe20001000000 */
        /* <DEDUP_REMOVED lines=9> */
[----:B------:R-:W-:-:S05]  /*d2f0*/  FFMA.FTZ R5, R7, 0.93318945169448852539, -R0 ;  /* 0x3f6ee58107057823 */ /* 0x000fca0000010800 */
        /* <DEDUP_REMOVED lines=10> */
.L_x_3386:
[----:B------:R-:W-:Y:S01]  /*d3a0*/  FADD.FTZ R0, |R11|, -RZ ;  /* 0x800000ff0b007221 */ /* 0x000fe20000010200 */
[C---:B0-----:R-:W-:Y:S01]  /*d3b0*/  FADD.FTZ R7, |R4|.reuse, -RZ ;  /* 0x800000ff04077221 */ /* 0x041fe20000010200 */
        /* <DEDUP_REMOVED lines=16> */
.L_x_3390:
[----:B------:R-:W-:Y:S05]  /*d4c0*/  BSYNC.RECONVERGENT B5 ;  /* 0x0000000000057941 */ /* 0x000fea0003800200 */
.L_x_3389:
        /* <DEDUP_REMOVED lines=27> */
[----:B------:R-:W-:-:S07]  /*d680*/  FSEL R19, R11, R4, P0 ;  /* 0x000000040b137208 */ /* 0x000fce0000000000 */
.L_x_3377:
[----:B------:R-:W-:Y:S05]  /*d690*/  BSYNC.RECONVERGENT B4 ;  /* 0x0000000000047941 */ /* 0x000fea0003800200 */
.L_x_3372:
[----:B------:R-:W-:-:S13]  /*d6a0*/  ISETP.GE.AND P0, PT, R12, RZ, PT ;  /* 0x000000ff0c00720c */ /* 0x000fda0003f06270 */
[----:B------:R-:W-:Y:S01]  /*d6b0*/  @P0 FADD.FTZ R10, -R10, -RZ ;  /* 0x800000ff0a0a0221 */ /* 0x000fe20000010100 */
[----:B------:R-:W-:Y:S06]  /*d6c0*/  BRA `(.L_x_3357) ;  /* 0x0000000800f87947 */ /* 0x000fec0003800000 */
.L_x_3360:
[----:B------:R-:W-:Y:S01]  /*d6d0*/  FADD.FTZ R3, -R3, 6.1232342629258392722e-17 ;  /* 0x248d313203037421 */ /* 0x000fe20000010100 */
[----:B------:R-:W-:-:S03]  /*d6e0*/  FADD.FTZ R10, -R12, -RZ ;  /* 0x800000ff0c0a7221 */ /* 0x000fc60000010100 */
[----:B------:R-:W-:Y:S01]  /*d6f0*/  FADD.FTZ R19, R3, 1.5707963705062866211 ;  /* 0x3fc90fdb03137421 */ /* 0x000fe20000010000 */
[----:B------:R-:W-:Y:S06]  /*d700*/  BRA `(.L_x_3357) ;  /* 0x0000000800e87947 */ /* 0x000fec0003800000 */
.L_x_3359:
[----:B------:R-:W-:Y:S01]  /*d710*/  FADD.FTZ R10, -R12, -RZ ;  /* 0x800000ff0c0a7221 */ /* 0x000fe20000010100 */
[----:B------:R-:W-:Y:S01]  /*d720*/  IMAD.MOV.U32 R19, RZ, RZ, RZ ;  /* 0x000000ffff137224 */ /* 0x000fe200078e00ff */
[----:B------:R-:W-:Y:S06]  /*d730*/  BRA `(.L_x_3357) ;  /* 0x0000000800dc7947 */ /* 0x000fec0003800000 */
.L_x_3358:
        /* <DEDUP_REMOVED lines=27> */
.L_x_3395:
[----:B------:R-:W-:Y:S05]  /*d8f0*/  BSYNC.RECONVERGENT B5 ;  /* 0x0000000000057941 */ /* 0x000fea0003800200 */
.L_x_3394:
        /* <DEDUP_REMOVED lines=15> */
[----:B------:R-:W-:Y:S01]  /*d9f0*/  FFMA.FTZ R5, R5, R6, R6 ;  /* 0x0000000605057223 */ /* 0x000fe20000010006 */
[----:B------:R-:W-:-:S03]  /*da00*/  HFMA2 R6, -RZ, RZ, 1.857421875, -1409 ;  /* 0x3f6ee581ff067431 */ /* 0x000fc600000001ff */
[----:B------:R-:W-:Y:S02]  /*da10*/  FFMA.FTZ R0, R0, 0.93318945169448852539, -R5 ;  /* 0x3f6ee58100007823 */ /* 0x000fe40000010805 */
[----:B------:R-:W-:-:S03]  /*da20*/  FSEL R6, R6, 1.8663789033889770508, !P2 ;  /* 0x3feee58106067808 */ /* 0x000fc60005000000 */
[----:B------:R-:W-:Y:S01]  /*da30*/  FSEL R3, R0, R5, !P2 ;  /* 0x0000000500037208 */ /* 0x000fe20005000000 */
[----:B------:R-:W-:Y:S01]  /*da40*/  @P2 FADD.FTZ R5, -R5, -RZ ;  /* 0x800000ff05052221 */ /* 0x000fe20000010100 */
[----:B------:R-:W-:-:S03]  /*da50*/  IMAD.MOV.U32 R0, RZ, RZ, 0x4016cbe4 ;  /* 0x4016cbe4ff007424 */ /* 0x000fc600078e00ff */
[----:B------:R-:W-:Y:S02]  /*da60*/  @!P0 FFMA.FTZ R3, R6, 1.6832555532455444336, R5 ;  /* 0x3fd774eb06038823 */ /* 0x000fe40000010005 */
[----:B------:R-:W-:Y:S02]  /*da70*/  @!P3 FSEL R3, R0, 0.78539818525314331055, !P0 ;  /* 0x3f490fdb0003b808 */ /* 0x000fe40004000000 */
[----:B------:R-:W-:Y:S02]  /*da80*/  @!P1 FSEL R3, RZ, 3.1415927410125732422, P0 ;  /* 0x40490fdbff039808 */ /* 0x000fe40000000000 */
[----:B------:R-:W-:Y:S02]  /*da90*/  FSETP.NAN.FTZ.AND P0, PT, |R11|, |R11|, PT ;  /* 0x4000000b0b00720b */ /* 0x000fe40003f18200 */
[----:B------:R-:W-:-:S04]  /*daa0*/  LOP3.LUT R0, R3, 0x80000000, R12, 0xb8, !PT ;  /* 0x8000000003007812 */ /* 0x000fc800078eb80c */
[----:B------:R-:W-:Y:S01]  /*dab0*/  FSEL R0, R11, R0, P0 ;  /* 0x000000000b007208 */ /* 0x000fe20000000000 */
[----:B------:R-:W-:Y:S06]  /*dac0*/  BRA `(.L_x_3396) ;  /* 0x0000000400e47947 */ /* 0x000fec0003800000 */
.L_x_3393:
[CC--:B------:R-:W-:Y:S01]  /*dad0*/  VIMNMX R4, PT, PT, R6.reuse, R11.reuse, !PT ;  /* 0x0000000b06047248 */ /* 0x0c0fe20007fe0100 */
[----:B------:R-:W-:Y:S01]  /*dae0*/  BSSY.RECONVERGENT B5, `(.L_x_3397) ;  /* 0x000001c000057945 */ /* 0x000fe20003800200 */
        /* <DEDUP_REMOVED lines=8> */
[----:B------:R-:W-:Y:S02]  /*db70*/  FFMA.FTZ R8, R7, R7, R8 ;  /* 0x0000000707087223 */ /* 0x000fe40000010008 */
[----:B------:R-:W-:Y:S08]  /*db80*/  MUFU.RCP R7, R10 ;  /* 0x0000000a00077308 */ /* 0x000ff00000001000 */
[----:B------:R-:W0:Y:S02]  /*db90*/  MUFU.SQRT R8, R8 ;  /* 0x0000000800087308 */ /* 0x000e240000002000 */
[----:B0-----:R-:W-:Y:S01]  /*dba0*/  @P0 FMUL.FTZ R4, R8, R5 ;  /* 0x0000000508040220 */ /* 0x001fe20000410000 */
[----:B------:R-:W-:-:S04]  /*dbb0*/  FSETP.NEU.FTZ.AND P0, PT, R6, +INF , PT ;  /* 0x7f8000000600780b */ /* 0x000fc80003f1d000 */
[----:B------:R-:W-:Y:S01]  /*dbc0*/  FSEL R5, R4, +INF , P0 ;  /* 0x7f80000004057808 */ /* 0x000fe20000000000 */
[----:B------:R-:W-:-:S04]  /*dbd0*/  FFMA R4, -R10, R7, 1 ;  /* 0x3f8000000a047423 */ /* 0x000fc80000000107 */
[----:B------:R-:W-:Y:S01]  /*dbe0*/  FFMA R7, R7, R4, R7 ;  /* 0x0000000407077223 */ /* 0x000fe20000000007 */
[----:B------:R-:W0:Y:S03]  /*dbf0*/  MUFU.LG2 R5, R5 ;  /* 0x0000000500057308 */ /* 0x000e260000000c00 */
[----:B------:R-:W-:-:S04]  /*dc00*/  FFMA R6, R0, R7, RZ ;  /* 0x0000000700067223 */ /* 0x000fc800000000ff */
[----:B------:R-:W-:Y:S01]  /*dc10*/  FFMA R4, -R10, R6, R0 ;  /* 0x000000060a047223 */ /* 0x000fe20000000100 */
[----:B------:R-:W1:Y:S03]  /*dc20*/  FCHK P0, R0, R10 ;  /* 0x0000000a00007302 */ /* 0x000e660000000000 */
[----:B------:R-:W-:Y:S01]  /*dc30*/  FFMA R6, R7, R4, R6 ;  /* 0x0000000407067223 */ /* 0x000fe20000000006 */
[----:B0-----:R-:W-:Y:S01]  /*dc40*/  FMUL.FTZ R4, R5, 0.69314718246459960938 ;  /* 0x3f31721805047820 */ /* 0x001fe20000410000 */
[----:B-1----:R-:W-:Y:S06]  /*dc50*/  @!P0 BRA `(.L_x_3398) ;  /* 0x0000000000108947 */ /* 0x002fec0003800000 */
[----:B------:R-:W-:Y:S01]  /*dc60*/  IMAD.MOV.U32 R7, RZ, RZ, R10 ;  /* 0x000000ffff077224 */ /* 0x000fe200078e000a */
[----:B------:R-:W-:-:S07]  /*dc70*/  MOV R5, 0xdc90 ;  /* 0x0000dc9000057802 */ /* 0x000fce0000000f00 */
[----:B------:R-:W-:Y:S05]  /*dc80*/  CALL.REL.NOINC `($__internal_1_$__cuda_sm3x_div_rn_ftz_f32_slowpath) ;  /* 0x0000004400d87944 */ /* 0x000fea0003c00000 */
[----:B------:R-:W-:-:S07]  /*dc90*/  MOV R6, R0 ;  /* 0x0000000000067202 */ /* 0x000fce0000000f00 */
.L_x_3398:
[----:B------:R-:W-:Y:S05]  /*dca0*/  BSYNC.RECONVERGENT B5 ;  /* 0x0000000000057941 */ /* 0x000fea0003800200 */
.L_x_3397:
        /* <DEDUP_REMOVED lines=29> */
.L_x_3392:
        /* <DEDUP_REMOVED lines=18> */
[----:B------:R-:W-:Y:S01]  /*dfa0*/  FSETP.NEU.FTZ.AND P0, PT, R4, +INF , PT ;  /* 0x7f8000000400780b */ /* 0x000fe20003f1d000 */
[----:B------:R-:W-:Y:S01]  /*dfb0*/  FFMA R4, -R10, R5, 1 ;  /* 0x3f8000000a047423 */ /* 0x000fe20000000105 */
[----:B------:R-:W-:-:S02]  /*dfc0*/  IMAD.MOV.U32 R7, RZ, RZ, 0x3f800000 ;  /* 0x3f800000ff077424 */ /* 0x000fc400078e00ff */
        /* <DEDUP_REMOVED lines=13> */
.L_x_3400:
[----:B------:R-:W-:Y:S05]  /*e0a0*/  BSYNC.RECONVERGENT B5 ;  /* 0x0000000000057941 */ /* 0x000fea0003800200 */
.L_x_3399:
        /* <DEDUP_REMOVED lines=14> */
[----:B------:R-:W-:Y:S02]  /*e190*/  FFMA.FTZ R0, R0, R5, R5 ;  /* 0x0000000500007223 */ /* 0x000fe40000010005 */
[C---:B------:R-:W-:Y:S02]  /*e1a0*/  FSEL R5, R7.reuse, 1.8663789033889770508, !P2 ;  /* 0x3feee58107057808 */ /* 0x040fe40005000000 */
[----:B------:R-:W-:-:S05]  /*e1b0*/  FFMA.FTZ R3, R7, 1.6832555532455444336, -R0 ;  /* 0x3fd774eb07037823 */ /* 0x000fca0000010800 */
        /* <DEDUP_REMOVED lines=10> */
.L_x_3396:
[----:B------:R-:W-:Y:S05]  /*e260*/  BSYNC.RECONVERGENT B4 ;  /* 0x0000000000047941 */ /* 0x000fea0003800200 */
.L_x_3391:
[----:B------:R-:W-:Y:S01]  /*e270*/  ISETP.GE.AND P0, PT, R12, RZ, PT ;  /* 0x000000ff0c00720c */ /* 0x000fe20003f06270 */
[----:B------:R-:W-:Y:S01]  /*e280*/  FADD.FTZ R10, R4, 0.69314718246459960938 ;  /* 0x3f317218040a7421 */ /* 0x000fe20000010000 */
[----:B------:R-:W-:-:S11]  /*e290*/  FADD.FTZ R19, |R0|, -RZ ;  /* 0x800000ff00137221 */ /* 0x000fd60000010200 */
[----:B------:R-:W-:-:S07]  /*e2a0*/  @P0 FADD.FTZ R10, -R10, -RZ ;  /* 0x800000ff0a0a0221 */ /* 0x000fce0000010100 */
.L_x_3357:
[----:B------:R-:W-:Y:S05]  /*e2b0*/  BSYNC.RECONVERGENT B2 ;  /* 0x0000000000027941 */ /* 0x000fea0003800200 */
.L_x_3355:
[----:B------:R-:W-:-:S07]  /*e2c0*/  F2FP.F16.F32.PACK_AB R19, R10, R19 ;  /* 0x000000130a13723e */ /* 0x000fce00000000ff */
.L_x_3354:
[----:B------:R-:W-:Y:S05]  /*e2d0*/  BSYNC.RECONVERGENT B3 ;  /* 0x0000000000037941 */ /* 0x000fea0003800200 */
.L_x_3353:
[----:B------:R-:W1:Y:S01]  /*e2e0*/  LDC.U8 R22, c[0x0][0x3a4] ;  /* 0x0000e900ff167b82 */ /* 0x000e620000000000 */
[----:B------:R-:W-:Y:S01]  /*e2f0*/  ISETP.GE.AND P0, PT, R2, R25, PT ;  /* 0x000000190200720c */ /* 0x000fe20003f06270 */
[----:B------:R-:W-:Y:S04]  /*e300*/  BSSY.RECONVERGENT B7, `(.L_x_3401) ;  /* 0x0000312000077945 */ /* 0x000fe80003800200 */
[----:B------:R-:W-:Y:S08]  /*e310*/  BSSY.RELIABLE B6, `(.L_x_3402) ;  /* 0x0000215000067945 */ /* 0x000ff00003800100 */
[----:B------:R-:W-:Y:S05]  /*e320*/  @P0 BRA `(.L_x_3403) ;  /* 0x0000002000400947 */ /* 0x000fea0003800000 */
[----:B------:R-:W2:Y:S01]  /*e330*/  LDCU UR4, c[0x0][0x3a8] ;  /* 0x00007500ff0477ac */ /* 0x000ea20008000800 */
[----:B------:R-:W3:Y:S01]  /*e340*/  LDC.64 R10, c[0x0][0x388] ;  /* 0x0000e200ff0a7b82 */ /* 0x000ee20000000a00 */
[----:B------:R-:W-:Y:S01]  /*e350*/  IMAD R0, R26, 0x200, R2 ;  /* 0x000002001a007824 */ /* 0x000fe200078e0202 */
[----:B-1----:R-:W-:-:S03]  /*e360*/  PRMT R2, R22, 0x9910, RZ ;  /* 0x0000991016027816 */ /* 0x002fc600000000ff */
[----:B--2---:R-:W-:Y:S01]  /*e370*/  IMAD R3, R0, UR4, RZ ;  /* 0x0000000400037c24 */ /* 0x004fe2000f8e02ff */
[----:B------:R-:W-:-:S04]  /*e380*/  MOV R0, R2 ;  /* 0x0000000200007202 */ /* 0x000fc80000000f00 */
        /* <DEDUP_REMOVED lines=13> */
[----:B------:R-:W-:-:S04]  /*e460*/  IMAD.MOV.U32 R2, RZ, RZ, R16 ;  /* 0x000000ffff027224 */ /* 0x000fc800078e0010 */
[----:B------:R-:W1:Y:S02]  /*e470*/  F2I.FTZ.TRUNC.NTZ R9, R9 ;  /* 0x0000000900097305 */ /* 0x000e64000021f100 */
[----:B-1----:R1:W-:Y:S01]  /*e480*/  STG.E.U8 desc[UR36][R10.64], R9 ;  /* 0x000000090a007986 */ /* 0x0023e2000c101124 */
[----:B------:R-:W-:Y:S05]  /*e490*/  BRA `(.L_x_3409) ;  /* 0x0000000c00ec7947 */ /* 0x000fea0003800000 */
.L_x_3407:
[----:B------:R-:W-:-:S06]  /*e4a0*/  HADD2.F32 R3, -RZ, R9.H0_H0 ;  /* 0x20000009ff037230 */ /* 0x000fcc0000004100 */
[----:B------:R-:W1:Y:S02]  /*e4b0*/  F2I.S64.TRUNC R2, R3 ;  /* 0x0000000300027311 */ /* 0x000e64000020d900 */
[----:B-1----:R-:W-:Y:S01]  /*e4c0*/  MOV R5, R2 ;  /* 0x0000000200057202 */ /* 0x002fe20000000f00 */
[----:B------:R-:W-:-:S04]  /*e4d0*/  IMAD.MOV.U32 R2, RZ, RZ, R16 ;  /* 0x000000ffff027224 */ /* 0x000fc800078e0010 */
[----:B------:R1:W-:Y:S01]  /*e4e0*/  STG.E.U8 desc[UR36][R10.64], R5 ;  /* 0x000000050a007986 */ /* 0x0003e2000c101124 */
[----:B------:R-:W-:Y:S05]  /*e4f0*/  BRA `(.L_x_3409) ;  /* 0x0000000c00d47947 */ /* 0x000fea0003800000 */
.L_x_3406:
        /* <DEDUP_REMOVED lines=8> */
[----:B------:R-:W1:Y:S02]  /*e580*/  F2I.S64.TRUNC R4, R4 ;  /* 0x0000000400047311 */ /* 0x000e64000020d900 */
[----:B-1----:R1:W-:Y:S01]  /*e590*/  STG.E.64 desc[UR36][R10.64], R4 ;  /* 0x000000040a007986 */ /* 0x0023e2000c101b24 */
[----:B------:R-:W-:Y:S05]  /*e5a0*/  BRA `(.L_x_3409) ;  /* 0x0000000c00a87947 */ /* 0x000fea0003800000 */
.L_x_3411:
[----:B------:R-:W-:Y:S01]  /*e5b0*/  HADD2.F32 R9, -RZ, R9.H0_H0 ;  /* 0x20000009ff097230 */ /* 0x000fe20000004100 */
[----:B------:R-:W-:-:S05]  /*e5c0*/  MOV R2, R16 ;  /* 0x0000001000027202 */ /* 0x000fca0000000f00 */
[----:B------:R-:W1:Y:S02]  /*e5d0*/  F2I.FTZ.TRUNC.NTZ R9, R9 ;  /* 0x0000000900097305 */ /* 0x000e64000021f100 */
[----:B-1----:R1:W-:Y:S01]  /*e5e0*/  STG.E desc[UR36][R10.64], R9 ;  /* 0x000000090a007986 */ /* 0x0023e2000c101924 */
[----:B------:R-:W-:Y:S05]  /*e5f0*/  BRA `(.L_x_3409) ;  /* 0x0000000c00947947 */ /* 0x000fea0003800000 */
.L_x_3410:
[----:B------:R-:W-:Y:S02]  /*e600*/  HADD2.F32 R9, -RZ, R9.H0_H0 ;  /* 0x20000009ff097230 */ /* 0x000fe40000004100 */
[----:B------:R-:W-:-:S04]  /*e610*/  IMAD.MOV.U32 R2, RZ, RZ, R16 ;  /* 0x000000ffff027224 */ /* 0x000fc800078e0010 */
[----:B------:R-:W1:Y:S02]  /*e620*/  F2I.FTZ.TRUNC.NTZ R9, R9 ;  /* 0x0000000900097305 */ /* 0x000e64000021f100 */
[----:B-1----:R1:W-:Y:S01]  /*e630*/  STG.E.U16 desc[UR36][R10.64], R9 ;  /* 0x000000090a007986 */ /* 0x0023e2000c101524 */
[----:B------:R-:W-:Y:S05]  /*e640*/  BRA `(.L_x_3409) ;  /* 0x0000000c00807947 */ /* 0x000fea0003800000 */
.L_x_3405:
        /* <DEDUP_REMOVED lines=10> */
.L_x_3413:
[----:B------:R1:W-:Y:S01]  /*e6f0*/  STG.E.U16 desc[UR36][R10.64], R9 ;  /* 0x000000090a007986 */ /* 0x0003e2000c101524 */
[----:B------:R-:W-:Y:S01]  /*e700*/  MOV R2, R16 ;  /* 0x0000001000027202 */ /* 0x000fe20000000f00 */
[----:B------:R-:W-:Y:S06]  /*e710*/  BRA `(.L_x_3409) ;  /* 0x0000000c004c7947 */ /* 0x000fec0003800000 */
.L_x_3412:
[----:B------:R-:W-:-:S13]  /*e720*/  ISETP.NE.AND P0, PT, R0, 0x7, PT ;  /* 0x000000070000780c */ /* 0x000fda0003f05270 */
[----:B------:R-:W-:Y:S05]  /*e730*/  @!P0 BRA `(.L_x_3414) ;  /* 0x0000000000308947 */ /* 0x000fea0003800000 */
[----:B------:R-:W-:-:S13]  /*e740*/  ISETP.NE.AND P0, PT, R0, 0x8, PT ;  /* 0x000000080000780c */ /* 0x000fda0003f05270 */
[----:B------:R-:W-:Y:S05]  /*e750*/  @!P0 BRA `(.L_x_3415) ;  /* 0x00000000001c8947 */ /* 0x000fea0003800000 */
[----:B------:R-:W-:-:S13]  /*e760*/  ISETP.NE.AND P0, PT, R0, 0x9, PT ;  /* 0x000000090000780c */ /* 0x000fda0003f05270 */
[----:B------:R-:W-:Y:S05]  /*e770*/  @P0 BRA `(.L_x_3408) ;  /* 0x0000000800840947 */ /* 0x000fea0003800000 */
[--C-:B------:R-:W-:Y:S02]  /*e780*/  HADD2.F32 R8, -RZ, R9.reuse.H0_H0 ;  /* 0x20000009ff087230 */ /* 0x100fe40000004100 */
[----:B------:R-:W-:Y:S02]  /*e790*/  HADD2.F32 R9, -RZ, R9.H1_H1 ;  /* 0x30000009ff097230 */ /* 0x000fe40000004100 */
[----:B------:R-:W-:-:S03]  /*e7a0*/  IMAD.MOV.U32 R2, RZ, RZ, R16 ;  /* 0x000000ffff027224 */ /* 0x000fc600078e0010 */
[----:B------:R4:W-:Y:S01]  /*e7b0*/  STG.E.64 desc[UR36][R10.64], R8 ;  /* 0x000000080a007986 */ /* 0x0009e2000c101b24 */
[----:B------:R-:W-:Y:S05]  /*e7c0*/  BRA `(.L_x_3409) ;  /* 0x0000000c00207947 */ /* 0x000fea0003800000 */
.L_x_3415:
[----:B------:R3:W-:Y:S01]  /*e7d0*/  STG.E desc[UR36][R10.64], R9 ;  /* 0x000000090a007986 */ /* 0x0007e2000c101924 */
[----:B------:R-:W-:Y:S01]  /*e7e0*/  IMAD.MOV.U32 R2, RZ, RZ, R16 ;  /* 0x000000ffff027224 */ /* 0x000fe200078e0010 */
[----:B------:R-:W-:Y:S06]  /*e7f0*/  BRA `(.L_x_3409) ;  /* 0x0000000c00147947 */ /* 0x000fec0003800000 */
.L_x_3414:
[----:B------:R-:W-:Y:S01]  /*e800*/  HADD2.F32 R4, -RZ, R9.H0_H0 ;  /* 0x20000009ff047230 */ /* 0x000fe20000004100 */
[----:B------:R-:W-:-:S04]  /*e810*/  MOV R2, R16 ;  /* 0x0000001000027202 */ /* 0x000fc80000000f00 */
[----:B------:R-:W-:-:S06]  /*e820*/  FMUL.FTZ R4, R4, 1 ;  /* 0x3f80000004047820 */ /* 0x000fcc0000410000 */
[----:B------:R-:W1:Y:S02]  /*e830*/  F2F.F64.F32 R4, R4 ;  /* 0x0000000400047310 */ /* 0x000e640000201800 */
[----:B-1----:R1:W-:Y:S01]  /*e840*/  STG.E.64 desc[UR36][R10.64], R4 ;  /* 0x000000040a007986 */ /* 0x0023e2000c101b24 */
[----:B------:R-:W-:Y:S05]  /*e850*/  BRA `(.L_x_3409) ;  /* 0x0000000800fc7947 */ /* 0x000fea0003800000 */
.L_x_3404:
        /* <DEDUP_REMOVED lines=10> */
[----:B------:R-:W-:-:S13]  /*e900*/  FSETP.NEU.FTZ.AND P0, PT, R0, RZ, PT ;  /* 0x000000ff0000720b */ /* 0x000fda0003f1d000 */
[----:B------:R-:W-:-:S05]  /*e910*/  @!P0 HADD2.F32 R9, -RZ, R9.H1_H1 ;  /* 0x30000009ff098230 */ /* 0x000fca0000004100 */
[----:B------:R-:W-:-:S04]  /*e920*/  FSETP.NEU.OR P0, PT, R9, RZ, P0 ;  /* 0x000000ff0900720b */ /* 0x000fc8000070d400 */
[----:B------:R-:W-:-:S05]  /*e930*/  SEL R3, RZ, 0x1, !P0 ;  /* 0x00000001ff037807 */ /* 0x000fca0004000000 */
[----:B------:R1:W-:Y:S01]  /*e940*/  STG.E.U8 desc[UR36][R10.64], R3 ;  /* 0x000000030a007986 */ /* 0x0003e2000c101124 */
[----:B------:R-:W-:Y:S05]  /*e950*/  BRA `(.L_x_3409) ;  /* 0x0000000800bc7947 */ /* 0x000fea0003800000 */
.L_x_3418:
[--C-:B0-----:R-:W-:Y:S02]  /*e960*/  HADD2.F32 R6, -RZ, R9.reuse.H1_H1 ;  /* 0x30000009ff067230 */ /* 0x101fe40000004100 */
[----:B------:R-:W-:Y:S02]  /*e970*/  HADD2.F32 R0, -RZ, R9.H0_H0 ;  /* 0x20000009ff007230 */ /* 0x000fe40000004100 */
[----:B------:R-:W-:Y:S02]  /*e980*/  IMAD.MOV.U32 R2, RZ, RZ, R16 ;  /* 0x000000ffff027224 */ /* 0x000fe400078e0010 */
[----:B------:R-:W-:Y:S01]  /*e990*/  FMUL.FTZ R6, R6, 1 ;  /* 0x3f80000006067820 */ /* 0x000fe20000410000 */
[----:B------:R-:W-:-:S04]  /*e9a0*/  FMUL.FTZ R0, R0, 1 ;  /* 0x3f80000000007820 */ /* 0x000fc80000410000 */
[----:B------:R-:W-:-:S15]  /*e9b0*/  F2F.F64.F32 R4, R0 ;  /* 0x0000000000047310 */ /* 0x000fde0000201800 */
[----:B------:R-:W-:-:S15]  /*e9c0*/  NOP ;  /* 0x0000000000007918 */ /* 0x000fde0000000000 */
[----:B------:R-:W-:-:S15]  /*e9d0*/  NOP ;  /* 0x0000000000007918 */ /* 0x000fde0000000000 */
[----:B------:R-:W-:-:S15]  /*e9e0*/  NOP ;  /* 0x0000000000007918 */ /* 0x000fde0000000000 */
[----:B------:R-:W-:-:S04]  /*e9f0*/  NOP ;  /* 0x0000000000007918 */ /* 0x000fc80000000000 */
[----:B------:R-:W0:Y:S02]  /*ea00*/  F2F.F64.F32 R6, R6 ;  /* 0x0000000600067310 */ /* 0x000e240000201800 */
[----:B0-----:R0:W-:Y:S01]  /*ea10*/  STG.E.128 desc[UR36][R10.64], R4 ;  /* 0x000000040a007986 */ /* 0x0011e2000c101d24 */
[----:B------:R-:W-:Y:S05]  /*ea20*/  BRA `(.L_x_3409) ;  /* 0x0000000800887947 */ /* 0x000fea0003800000 */
.L_x_3417:
        /* <DEDUP_REMOVED lines=8> */
[----:B------:R-:W-:-:S03]  /*eab0*/  HFMA2 R0, -RZ, RZ, 0, 7.569789886474609375e-06 ;  /* 0x0000007fff007431 */ /* 0x000fc600000001ff */
        /* <DEDUP_REMOVED lines=10> */
.L_x_3422:
[----:B------:R-:W-:Y:S05]  /*eb60*/  BSYNC.RECONVERGENT B0 ;  /* 0x0000000000007941 */ /* 0x000fea0003800200 */
.L_x_3421:
[----:B------:R-:W-:Y:S01]  /*eb70*/  LOP3.LUT R3, R0, 0x80, R3, 0xf8, !PT ;  /* 0x0000008000037812 */ /* 0x000fe200078ef803 */
[----:B------:R-:W-:-:S04]  /*eb80*/  IMAD.MOV.U32 R2, RZ, RZ, R16 ;  /* 0x000000ffff027224 */ /* 0x000fc800078e0010 */
[----:B------:R1:W-:Y:S01]  /*eb90*/  STG.E.U8 desc[UR36][R10.64], R3 ;  /* 0x000000030a007986 */ /* 0x0003e2000c101124 */
[----:B------:R-:W-:Y:S05]  /*eba0*/  BRA `(.L_x_3409) ;  /* 0x0000000800287947 */ /* 0x000fea0003800000 */
.L_x_3420:
        /* <DEDUP_REMOVED lines=15> */
.L_x_3424:
[----:B------:R-:W-:Y:S05]  /*eca0*/  BSYNC.RECONVERGENT B0 ;  /* 0x0000000000007941 */ /* 0x000fea0003800200 */
.L_x_3423:
[----:B------:R-:W-:Y:S02]  /*ecb0*/  LOP3.LUT R3, R0, 0x80, R3, 0xf8, !PT ;  /* 0x0000008000037812 */ /* 0x000fe400078ef803 */
[----:B------:R-:W-:-:S03]  /*ecc0*/  MOV R2, R16 ;  /* 0x0000001000027202 */ /* 0x000fc60000000f00 */
[----:B------:R1:W-:Y:S01]  /*ecd0*/  STG.E.U8 desc[UR36][R10.64], R3 ;  /* 0x000000030a007986 */ /* 0x0003e2000c101124 */
[----:B------:R-:W-:Y:S05]  /*ece0*/  BRA `(.L_x_3409) ;  /* 0x0000000400d87947 */ /* 0x000fea0003800000 */
.L_x_3419:
[----:B------:R-:W-:Y:S02]  /*ecf0*/  HADD2.F32 R0, -RZ, R9.H0_H0 ;  /* 0x20000009ff007230 */ /* 0x000fe40000004100 */
[----:B------:R-:W-:-:S03]  /*ed00*/  IMAD.MOV.U32 R2, RZ, RZ, R16 ;  /* 0x000000ffff027224 */ /* 0x000fc600078e0010 */
[----:B------:R-:W-:-:S05]  /*ed10*/  F2FP.BF16.F32.PACK_AB R0, RZ, R0 ;  /* 0x00000000ff00723e */ /* 0x000fca00000010ff */
[----:B------:R1:W-:Y:S01]  /*ed20*/  STG.E.U16 desc[UR36][R10.64], R0 ;  /* 0x000000000a007986 */ /* 0x0003e2000c101524 */
[----:B------:R-:W-:Y:S05]  /*ed30*/  BRA `(.L_x_3409) ;  /* 0x0000000400c47947 */ /* 0x000fea0003800000 */
.L_x_3416:
        /* <DEDUP_REMOVED lines=10> */
[----:B------:R-:W1:Y:S02]  /*ede0*/  F2I.FTZ.U32.TRUNC.NTZ R3, R3 ;  /* 0x0000000300037305 */ /* 0x000e64000021f000 */
[----:B-1----:R1:W-:Y:S01]  /*edf0*/  STG.E.U16 desc[UR36][R10.64], R3 ;  /* 0x000000030a007986 */ /* 0x0023e2000c101524 */
[----:B------:R-:W-:Y:S05]  /*ee00*/  BRA `(.L_x_3409) ;  /* 0x0000000400907947 */ /* 0x000fea0003800000 */
.L_x_3427:
        /* <DEDUP_REMOVED lines=13> */
.L_x_3430:
[----:B------:R-:W-:-:S04]  /*eee0*/  SHF.R.U32.HI R0, RZ, 0x14, R3 ;  /* 0x00000014ff007819 */ /* 0x000fc80000011603 */
[----:B------:R-:W-:-:S04]  /*eef0*/  LOP3.LUT R0, R0, 0x1, RZ, 0xc0, !PT ;  /* 0x0000000100007812 */ /* 0x000fc800078ec0ff */
[----:B------:R-:W-:-:S04]  /*ef00*/  IADD3 R0, PT, PT, R3, 0x487ffff, R0 ;  /* 0x0487ffff03007810 */ /* 0x000fc80007ffe000 */
[----:B------:R-:W-:-:S04]  /*ef10*/  SHF.R.U32.HI R0, RZ, 0x14, R0 ;  /* 0x00000014ff007819 */ /* 0x000fc80000011600 */
[----:B------:R-:W-:-:S07]  /*ef20*/  LOP3.LUT R0, R0, 0xff, RZ, 0xc0, !PT ;  /* 0x000000ff00007812 */ /* 0x000fce00078ec0ff */
.L_x_3431:
[----:B------:R-:W-:-:S04]  /*ef30*/  SHF.R.U32.HI R3, RZ, 0x18, R3 ;  /* 0x00000018ff037819 */ /* 0x000fc80000011603 */
[----:B------:R-:W-:-:S04]  /*ef40*/  LOP3.LUT R0, R0, 0x80, R3, 0xf8, !PT ;  /* 0x0000008000007812 */ /* 0x000fc800078ef803 */
[----:B------:R-:W-:-:S07]  /*ef50*/  PRMT R5, R0, 0x7610, R5 ;  /* 0x0000761000057816 */ /* 0x000fce0000000005 */
.L_x_3429:
[----:B------:R-:W-:Y:S05]  /*ef60*/  BSYNC.RECONVERGENT B0 ;  /* 0x0000000000007941 */ /* 0x000fea0003800200 */
.L_x_3428:
[----:B------:R1:W-:Y:S01]  /*ef70*/  STG.E.U8 desc[UR36][R10.64], R5 ;  /* 0x000000050a007986 */ /* 0x0003e2000c101124 */
[----:B------:R-:W-:Y:S01]  /*ef80*/  IMAD.MOV.U32 R2, RZ, RZ, R16 ;  /* 0x000000ffff027224 */ /* 0x000fe200078e0010 */
[----:B------:R-:W-:Y:S06]  /*ef90*/  BRA `(.L_x_3409) ;  /* 0x00000004002c7947 */ /* 0x000fec0003800000 */
.L_x_3426:
        /* <DEDUP_REMOVED lines=13> */
.L_x_3434:
[----:B------:R-:W-:-:S04]  /*f070*/  SHF.R.U32.HI R0, RZ, 0x15, R3 ;  /* 0x00000015ff007819 */ /* 0x000fc80000011603 */
[----:B------:R-:W-:-:S04]  /*f080*/  LOP3.LUT R0, R0, 0x1, RZ, 0xc0, !PT ;  /* 0x0000000100007812 */ /* 0x000fc800078ec0ff */
[----:B------:R-:W-:-:S04]  /*f090*/  IADD3 R0, PT, PT, R3, 0x88fffff, R0 ;  /* 0x088fffff03007810 */ /* 0x000fc80007ffe000 */
[----:B------:R-:W-:-:S04]  /*f0a0*/  SHF.R.U32.HI R0, RZ, 0x15, R0 ;  /* 0x00000015ff007819 */ /* 0x000fc80000011600 */
[----:B------:R-:W-:-:S07]  /*f0b0*/  LOP3.LUT R0, R0, 0xff, RZ, 0xc0, !PT ;  /* 0x000000ff00007812 */ /* 0x000fce00078ec0ff */
.L_x_3435:
[----:B------:R-:W-:-:S04]  /*f0c0*/  SHF.R.U32.HI R3, RZ, 0x18, R3 ;  /* 0x00000018ff037819 */ /* 0x000fc80000011603 */
[----:B------:R-:W-:-:S04]  /*f0d0*/  LOP3.LUT R0, R0, 0x80, R3, 0xf8, !PT ;  /* 0x0000008000007812 */ /* 0x000fc800078ef803 */
[----:B------:R-:W-:-:S07]  /*f0e0*/  PRMT R5, R0, 0x7610, R5 ;  /* 0x0000761000057816 */ /* 0x000fce0000000005 */
.L_x_3433:
[----:B------:R-:W-:Y:S05]  /*f0f0*/  BSYNC.RECONVERGENT B0 ;  /* 0x0000000000007941 */ /* 0x000fea0003800200 */
.L_x_3432:
[----:B------:R1:W-:Y:S01]  /*f100*/  STG.E.U8 desc[UR36][R10.64], R5 ;  /* 0x000000050a007986 */ /* 0x0003e2000c101124 */
[----:B------:R-:W-:Y:S01]  /*f110*/  MOV R2, R16 ;  /* 0x0000001000027202 */ /* 0x000fe20000000f00 */
[----:B------:R-:W-:Y:S06]  /*f120*/  BRA `(.L_x_3409) ;  /* 0x0000000000c87947 */ /* 0x000fec0003800000 */
.L_x_3425:
[----:B------:R-:W-:-:S13]  /*f130*/  ISETP.NE.AND P0, PT, R0, 0x1c, PT ;  /* 0x0000001c0000780c */ /* 0x000fda0003f05270 */
[----:B------:R-:W-:Y:S05]  /*f140*/  @!P0 BRA `(.L_x_3436) ;  /* 0x0000000000b08947 */ /* 0x000fea0003800000 */
[----:B------:R-:W-:-:S13]  /*f150*/  ISETP.NE.AND P0, PT, R0, 0x1d, PT ;  /* 0x0000001d0000780c */ /* 0x000fda0003f05270 */
[----:B------:R-:W-:Y:S05]  /*f160*/  @!P0 BRA `(.L_x_3437) ;  /* 0x0000000000948947 */ /* 0x000fea0003800000 */
[----:B------:R-:W-:-:S13]  /*f170*/  ISETP.NE.AND P0, PT, R0, 0x2c, PT ;  /* 0x0000002c0000780c */ /* 0x000fda0003f05270 */
[----:B------:R-:W-:Y:S05]  /*f180*/  @!P0 BRA `(.L_x_3438) ;  /* 0x0000000000488947 */ /* 0x000fea0003800000 */
.L_x_3408:
[----:B------:R-:W-:Y:S01]  /*f190*/  MOV R2, 0x0 ;  /* 0x0000000000027802 */ /* 0x000fe20000000f00 */
[----:B------:R-:W1:Y:S01]  /*f1a0*/  LDCU.64 UR6, c[0x4][0x158] ;  /* 0x01002b00ff0677ac */ /* 0x000e620008000a00 */
[----:B------:R-:W-:Y:S02]  /*f1b0*/  HFMA2 R13, -RZ, RZ, 0, 0 ;  /* 0x00000000ff0d7431 */ /* 0x000fe400000001ff */
[----:B------:R-:W-:Y:S01]  /*f1c0*/  IMAD.MOV.U32 R8, RZ, RZ, 0x65 ;  /* 0x00000065ff087424 */ /* 0x000fe200078e00ff */
[----:B------:R-:W0:Y:S01]  /*f1d0*/  LDCU.64 UR8, c[0x4][0x160] ;  /* 0x01002c00ff0877ac */ /* 0x000e220008000a00 */
[----:B------:R-:W2:Y:S01]  /*f1e0*/  LDC.64 R2, c[0x4][R2] ;  /* 0x0100000002027b82 */ /* 0x000ea20000000a00 */
[----:B------:R-:W-:Y:S01]  /*f1f0*/  IMAD.MOV.U32 R12, RZ, RZ, 0x1 ;  /* 0x00000001ff0c7424 */ /* 0x000fe200078e00ff */
[----:B------:R-:W3:Y:S01]  /*f200*/  LDCU.64 UR4, c[0x4][0x30] ;  /* 0x01000600ff0477ac */ /* 0x000ee20008000a00 */
[----:B-1----:R-:W-:Y:S02]  /*f210*/  IMAD.U32 R4, RZ, RZ, UR6 ;  /* 0x00000006ff047e24 */ /* 0x002fe4000f8e00ff */
[----:B------:R-:W-:Y:S01]  /*f220*/  IMAD.U32 R5, RZ, RZ, UR7 ;  /* 0x00000007ff057e24 */ /* 0x000fe2000f8e00ff */
[----:B0-----:R-:W-:Y:S01]  /*f230*/  MOV R6, UR8 ;  /* 0x0000000800067c02 */ /* 0x001fe20008000f00 */
[----:B------:R-:W-:-:S02]  /*f240*/  IMAD.U32 R7, RZ, RZ, UR9 ;  /* 0x00000009ff077e24 */ /* 0x000fc4000f8e00ff */
[----:B---3--:R-:W-:Y:S01]  /*f250*/  IMAD.U32 R10, RZ, RZ, UR4 ;  /* 0x00000004ff0a7e24 */ /* 0x008fe2000f8e00ff */
[----:B------:R-:W-:-:S07]  /*f260*/  MOV R11, UR5 ;  /* 0x00000005000b7c02 */ /* 0x000fce0008000f00 */
[----:B------:R-:W-:-:S07]  /*f270*/  LEPC R20, `(.L_x_3439) ;  /* 0x000000001014794e */ /* 0x000fce0000000000 */
[----:B--2---:R-:W-:Y:S05]  /*f280*/  CALL.ABS.NOINC R2 ;  /* 0x0000000002007343 */ /* 0x004fea0003c00000 */
.L_x_3439:
[----:B------:R-:W-:Y:S01]  /*f290*/  IMAD.MOV.U32 R2, RZ, RZ, R16 ;  /* 0x000000ffff027224 */ /* 0x000fe200078e0010 */
[----:B------:R-:W-:Y:S06]  /*f2a0*/  BRA `(.L_x_3409) ;  /* 0x0000000000687947 */ /* 0x000fec0003800000 */
.L_x_3438:
[----:B------:R-:W-:Y:S02]  /*f2b0*/  HADD2.F32 R9, -RZ, R9.H0_H0 ;  /* 0x20000009ff097230 */ /* 0x000fe40000004100 */
[----:B------:R-:W-:-:S03]  /*f2c0*/  IMAD.MOV.U32 R3, RZ, RZ, 0xff ;  /* 0x000000ffff037424 */ /* 0x000fc600078e00ff */
[----:B------:R-:W-:-:S04]  /*f2d0*/  SHF.R.U32.HI R4, RZ, 0x17, R9 ;  /* 0x00000017ff047819 */ /* 0x000fc80000011609 */
[----:B------:R-:W-:-:S04]  /*f2e0*/  LOP3.LUT R2, R4, 0xff, RZ, 0xc0, !PT ;  /* 0x000000ff04027812 */ /* 0x000fc800078ec0ff */
[----:B------:R-:W-:-:S13]  /*f2f0*/  ISETP.NE.AND P2, PT, R2, 0xff, PT ;  /* 0x000000ff0200780c */ /* 0x000fda0003f45270 */
[--C-:B------:R-:W-:Y:S02]  /*f300*/  @P2 SHF.R.U32.HI R0, RZ, 0x16, R9.reuse ;  /* 0x00000016ff002819 */ /* 0x100fe40000011609 */
[----:B------:R-:W-:Y:S02]  /*f310*/  @P2 LOP3.LUT P0, RZ, R2, 0x3fffff, R9, 0xf8, !PT ;  /* 0x003fffff02ff2812 */ /* 0x000fe4000780f809 */
[----:B------:R-:W-:Y:S02]  /*f320*/  @P2 LOP3.LUT R0, R0, 0x1, RZ, 0xc0, !PT ;  /* 0x0000000100002812 */ /* 0x000fe400078ec0ff */
[----:B------:R-:W-:Y:S02]  /*f330*/  MOV R2, R16 ;  /* 0x0000001000027202 */ /* 0x000fe40000000f00 */
[----:B------:R-:W-:Y:S02]  /*f340*/  @P2 ISETP.EQ.U32.AND P1, PT, R0, 0x1, P0 ;  /* 0x000000010000280c */ /* 0x000fe40000722070 */
[----:B------:R-:W-:-:S02]  /*f350*/  PLOP3.LUT P0, PT, PT, PT, PT, 0x80, 0x8 ;  /* 0x000000000008781c */ /* 0x000fc40003f0f070 */
[----:B------:R-:W-:Y:S02]  /*f360*/  @P2 PLOP3.LUT P0, PT, P1, PT, PT, 0x80, 0x8 ;  /* 0x000000000008281c */ /* 0x000fe40000f0f070 */
[----:B------:R-:W-:-:S11]  /*f370*/  @P2 IADD3 R0, PT, PT, R4, 0x1, RZ ;  /* 0x0000000104002810 */ /* 0x000fd60007ffe0ff */
[----:B------:R-:W-:-:S04]  /*f380*/  @!P0 IMAD.MOV R0, RZ, RZ, R4 ;  /* 0x000000ffff008224 */ /* 0x000fc800078e0204 */
[----:B------:R-:W-:-:S05]  /*f390*/  @P2 IMAD.MOV.U32 R3, RZ, RZ, R0 ;  /* 0x000000ffff032224 */ /* 0x000fca00078e0000 */
[----:B------:R1:W-:Y:S01]  /*f3a0*/  STG.E.U8 desc[UR36][R10.64], R3 ;  /* 0x000000030a007986 */ /* 0x0003e2000c101124 */
[----:B------:R-:W-:Y:S05]  /*f3b0*/  BRA `(.L_x_3409) ;  /* 0x0000000000247947 */ /* 0x000fea0003800000 */
.L_x_3437:
[----:B------:R-:W-:Y:S02]  /*f3c0*/  HADD2.F32 R4, -RZ, R9.H0_H0 ;  /* 0x20000009ff047230 */ /* 0x000fe40000004100 */
[----:B------:R-:W-:-:S04]  /*f3d0*/  IMAD.MOV.U32 R2, RZ, RZ, R16 ;  /* 0x000000ffff027224 */ /* 0x000fc800078e0010 */
[----:B------:R-:W1:Y:S02]  /*f3e0*/  F2I.U64.TRUNC R4, R4 ;  /* 0x0000000400047311 */ /* 0x000e64000020d800 */
[----:B-1----:R1:W-:Y:S01]  /*f3f0*/  STG.E.64 desc[UR36][R10.64], R4 ;  /* 0x000000040a007986 */ /* 0x0023e2000c101b24 */
[----:B------:R-:W-:Y:S05]  /*f400*/  BRA `(.L_x_3409) ;  /* 0x0000000000107947 */ /* 0x000fea0003800000 */
.L_x_3436:
[----:B------:R-:W-:Y:S02]  /*f410*/  HADD2.F32 R9, -RZ, R9.H0_H0 ;  /* 0x20000009ff097230 */ /* 0x000fe40000004100 */
[----:B------:R-:W-:-:S04]  /*f420*/  IMAD.MOV.U32 R2, RZ, RZ, R16 ;  /* 0x000000ffff027224 */ /* 0x000fc800078e0010 */
[----:B------:R-:W1:Y:S02]  /*f430*/  F2I.FTZ.U32.TRUNC.NTZ R9, R9 ;  /* 0x0000000900097305 */ /* 0x000e64000021f000 */
[----:B-1----:R1:W-:Y:S02]  /*f440*/  STG.E desc[UR36][R10.64], R9 ;  /* 0x000000090a007986 */ /* 0x0023e4000c101924 */
.L_x_3409:
[----:B------:R-:W-:-:S13]  /*f450*/  ISETP.GE.AND P0, PT, R2, R25, PT ;  /* 0x000000190200720c */ /* 0x000fda0003f06270 */
[----:B------:R-:W-:Y:S05]  /*f460*/  @P0 BREAK.RELIABLE B6 ;  /* 0x0000000000060942 */ /* 0x000fea0003800100 */
[----:B------:R-:W-:Y:S05]  /*f470*/  @P0 BRA `(.L_x_3440) ;  /* 0x0000001c00e80947 */ /* 0x000fea0003800000 */
[----:B------:R-:W5:Y:S01]  /*f480*/  LDCU UR4, c[0x0][0x3a8] ;  /* 0x00007500ff0477ac */ /* 0x000f620008000800 */
[----:B-1234-:R-:W1:Y:S01]  /*f490*/  LDC.64 R8, c[0x0][0x388] ;  /* 0x0000e200ff087b82 */ /* 0x01ee620000000a00 */
[----:B------:R-:W-:Y:S02]  /*f4a0*/  LEA R0, R26, R2, 0x9 ;  /* 0x000000021a007211 */ /* 0x000fe400078e48ff */
[----:B0-----:R-:W-:-:S03]  /*f4b0*/  PRMT R4, R22, 0x9910, RZ ;  /* 0x0000991016047816 */ /* 0x001fc600000000ff */
[----:B-----5:R-:W-:Y:S02]  /*f4c0*/  IMAD R3, R0, UR4, RZ ;  /* 0x0000000400037c24 */ /* 0x020fe4000f8e02ff */
        /* <DEDUP_REMOVED lines=15> */
[----:B0-----:R0:W-:Y:S01]  /*f5c0*/  STG.E.U8 desc[UR36][R8.64], R17 ;  /* 0x0000001108007986 */ /* 0x0011e2000c101124 */
[----:B------:R-:W-:Y:S05]  /*f5d0*/  BRA `(.L_x_3446) ;  /* 0x0000000c00907947 */ /* 0x000fea0003800000 */
.L_x_3444:
[----:B------:R-:W-:-:S06]  /*f5e0*/  HADD2.F32 R5, -RZ, R17.H0_H0 ;  /* 0x20000011ff057230 */ /* 0x000fcc0000004100 */
[----:B------:R-:W0:Y:S02]  /*f5f0*/  F2I.S64.TRUNC R4, R5 ;  /* 0x0000000500047311 */ /* 0x000e24000020d900 */
[----:B0-----:R0:W-:Y:S01]  /*f600*/  STG.E.U8 desc[UR36][R8.64], R4 ;  /* 0x0000000408007986 */ /* 0x0011e2000c101124 */
[----:B------:R-:W-:Y:S05]  /*f610*/  BRA `(.L_x_3446) ;  /* 0x0000000c00807947 */ /* 0x000fea0003800000 */
.L_x_3443:
        /* <DEDUP_REMOVED lines=10> */
.L_x_3448:
[----:B------:R-:W-:-:S06]  /*f6c0*/  HADD2.F32 R17, -RZ, R17.H0_H0 ;  /* 0x20000011ff117230 */ /* 0x000fcc0000004100 */
[----:B------:R-:W0:Y:S02]  /*f6d0*/  F2I.FTZ.TRUNC.NTZ R17, R17 ;  /* 0x0000001100117305 */ /* 0x000e24000021f100 */
[----:B0-----:R0:W-:Y:S01]  /*f6e0*/  STG.E desc[UR36][R8.64], R17 ;  /* 0x0000001108007986 */ /* 0x0011e2000c101924 */
[----:B------:R-:W-:Y:S05]  /*f6f0*/  BRA `(.L_x_3446) ;  /* 0x0000000c00487947 */ /* 0x000fea0003800000 */
.L_x_3447:
[----:B------:R-:W-:-:S06]  /*f700*/  HADD2.F32 R17, -RZ, R17.H0_H0 ;  /* 0x20000011ff117230 */ /* 0x000fcc0000004100 */
[----:B------:R-:W0:Y:S02]  /*f710*/  F2I.FTZ.TRUNC.NTZ R17, R17 ;  /* 0x0000001100117305 */ /* 0x000e24000021f100 */
[----:B0-----:R0:W-:Y:S01]  /*f720*/  STG.E.U16 desc[UR36][R8.64], R17 ;  /* 0x0000001108007986 */ /* 0x0011e2000c101524 */
[----:B------:R-:W-:Y:S05]  /*f730*/  BRA `(.L_x_3446) ;  /* 0x0000000c00387947 */ /* 0x000fea0003800000 */
.L_x_3442:
        /* <DEDUP_REMOVED lines=9> */
.L_x_3450:
[----:B------:R1:W-:Y:S01]  /*f7d0*/  STG.E.U16 desc[UR36][R8.64], R17 ;  /* 0x0000001108007986 */ /* 0x0003e2000c101524 */
[----:B------:R-:W-:Y:S05]  /*f7e0*/  BRA `(.L_x_3446) ;  /* 0x0000000c000c7947 */ /* 0x000fea0003800000 */
.L_x_3449:
[----:B------:R-:W-:-:S13]  /*f7f0*/  ISETP.NE.AND P0, PT, R0, 0x7, PT ;  /* 0x000000070000780c */ /* 0x000fda0003f05270 */
[----:B------:R-:W-:Y:S05]  /*f800*/  @!P0 BRA `(.L_x_3451) ;  /* 0x0000000000288947 */ /* 0x000fea0003800000 */
[----:B------:R-:W-:-:S13]  /*f810*/  ISETP.NE.AND P0, PT, R0, 0x8, PT ;  /* 0x000000080000780c */ /* 0x000fda0003f05270 */
[----:B------:R-:W-:Y:S05]  /*f820*/  @!P0 BRA `(.L_x_3452) ;  /* 0x0000000000188947 */ /* 0x000fea0003800000 */
[----:B------:R-:W-:-:S13]  /*f830*/  ISETP.NE.AND P0, PT, R0, 0x9, PT ;  /* 0x000000090000780c */ /* 0x000fda0003f05270 */
[----:B------:R-:W-:Y:S05]  /*f840*/  @P0 BRA `(.L_x_3445) ;  /* 0x0000000800100947 */ /* 0x000fea0003800000 */
[--C-:B------:R-:W-:Y:S02]  /*f850*/  HADD2.F32 R16, -RZ, R17.reuse.H0_H0 ;  /* 0x20000011ff107230 */ /* 0x100fe40000004100 */
[----:B------:R-:W-:-:S05]  /*f860*/  HADD2.F32 R17, -RZ, R17.H1_H1 ;  /* 0x30000011ff117230 */ /* 0x000fca0000004100 */
[----:B------:R3:W-:Y:S01]  /*f870*/  STG.E.64 desc[UR36][R8.64], R16 ;  /* 0x0000001008007986 */ /* 0x0007e2000c101b24 */
[----:B------:R-:W-:Y:S05]  /*f880*/  BRA `(.L_x_3446) ;  /* 0x0000000800e47947 */ /* 0x000fea0003800000 */
.L_x_3452:
[----:B------:R4:W-:Y:S01]  /*f890*/  STG.E desc[UR36][R8.64], R17 ;  /* 0x0000001108007986 */ /* 0x0009e2000c101924 */
[----:B------:R-:W-:Y:S05]  /*f8a0*/  BRA `(.L_x_3446) ;  /* 0x0000000800dc7947 */ /* 0x000fea0003800000 */
.L_x_3451:
[----:B------:R-:W-:-:S05]  /*f8b0*/  HADD2.F32 R4, -RZ, R17.H0_H0 ;  /* 0x20000011ff047230 */ /* 0x000fca0000004100 */
[----:B------:R-:W-:-:S06]  /*f8c0*/  FMUL.FTZ R4, R4, 1 ;  /* 0x3f80000004047820 */ /* 0x000fcc0000410000 */
[----:B------:R-:W0:Y:S02]  /*f8d0*/  F2F.F64.F32 R4, R4 ;  /* 0x0000000400047310 */ /* 0x000e240000201800 */
[----:B0-----:R2:W-:Y:S01]  /*f8e0*/  STG.E.64 desc[UR36][R8.64], R4 ;  /* 0x0000000408007986 */ /* 0x0015e2000c101b24 */
[----:B------:R-:W-:Y:S05]  /*f8f0*/  BRA `(.L_x_3446) ;  /* 0x0000000800c87947 */ /* 0x000fea0003800000 */
.L_x_3441:
        /* <DEDUP_REMOVED lines=14> */
.L_x_3456:
        /* <DEDUP_REMOVED lines=17> */
.L_x_3459:
[----:B------:R-:W-:-:S04]  /*faf0*/  SHF.R.U32.HI R3, RZ, 0x18, R17 ;  /* 0x00000018ff037819 */ /* 0x000fc80000011611 */
[----:B------:R-:W-:-:S04]  /*fb00*/  LOP3.LUT R0, R0, 0x80, R3, 0xf8, !PT ;  /* 0x0000008000007812 */ /* 0x000fc800078ef803 */
[----:B------:R-:W-:-:S07]  /*fb10*/  PRMT R4, R0, 0x7610, R4 ;  /* 0x0000761000047816 */ /* 0x000fce0000000004 */
.L_x_3458:
[----:B------:R-:W-:Y:S05]  /*fb20*/  BSYNC.RECONVERGENT B0 ;  /* 0x0000000000007941 */ /* 0x000fea0003800200 */
.L_x_3457:
[----:B------:R0:W-:Y:S01]  /*fb30*/  STG.E.U8 desc[UR36][R8.64], R4 ;  /* 0x0000000408007986 */ /* 0x0001e2000c101124 */
[----:B------:R-:W-:Y:S05]  /*fb40*/  BRA `(.L_x_3446) ;  /* 0x0000000800347947 */ /* 0x000fea0003800000 */
.L_x_3455:
        /* <DEDUP_REMOVED lines=17> */
.L_x_3462:
[----:B------:R-:W-:-:S04]  /*fc60*/  SHF.R.U32.HI R3, RZ, 0x18, R17 ;  /* 0x00000018ff037819 */ /* 0x000fc80000011611 */
[----:B------:R-:W-:-:S04]  /*fc70*/  LOP3.LUT R0, R0, 0x80, R3, 0xf8, !PT ;  /* 0x0000008000007812 */ /* 0x000fc800078ef803 */
[----:B------:R-:W-:-:S07]  /*fc80*/  PRMT R4, R0, 0x7610, R4 ;  /* 0x0000761000047816 */ /* 0x000fce0000000004 */
.L_x_3461:
[----:B------:R-:W-:Y:S05]  /*fc90*/  BSYNC.RECONVERGENT B0 ;  /* 0x0000000000007941 */ /* 0x000fea0003800200 */
.L_x_3460:
[----:B------:R0:W-:Y:S01]  /*fca0*/  STG.E.U8 desc[UR36][R8.64], R4 ;  /* 0x0000000408007986 */ /* 0x0001e2000c101124 */
[----:B------:R-:W-:Y:S05]  /*fcb0*/  BRA `(.L_x_3446) ;  /* 0x0000000400d87947 */ /* 0x000fea0003800000 */
.L_x_3454:
        /* <DEDUP_REMOVED lines=22> */
.L_x_3464:
[----:B------:R-:W-:-:S06]  /*fe20*/  HADD2.F32 R4, -RZ, R17.H0_H0 ;  /* 0x20000011ff047230 */ /* 0x000fcc0000004100 */
[----:B------:R-:W0:Y:S02]  /*fe30*/  F2I.U64.TRUNC R4, R4 ;  /* 0x0000000400047311 */ /* 0x000e24000020d800 */
[----:B0-----:R0:W-:Y:S01]  /*fe40*/  STG.E.64 desc[UR36][R8.64], R4 ;  /* 0x0000000408007986 */ /* 0x0011e2000c101b24 */
[----:B------:R-:W-:Y:S05]  /*fe50*/  BRA `(.L_x_3446) ;  /* 0x0000000400707947 */ /* 0x000fea0003800000 */
.L_x_3463:
[----:B------:R-:W-:-:S06]  /*fe60*/  HADD2.F32 R17, -RZ, R17.H0_H0 ;  /* 0x20000011ff117230 */ /* 0x000fcc0000004100 */
[----:B------:R-:W0:Y:S02]  /*fe70*/  F2I.FTZ.U32.TRUNC.NTZ R17, R17 ;  /* 0x0000001100117305 */ /* 0x000e24000021f000 */
[----:B0-----:R0:W-:Y:S01]  /*fe80*/  STG.E desc[UR36][R8.64], R17 ;  /* 0x0000001108007986 */ /* 0x0011e2000c101924 */
[----:B------:R-:W-:Y:S05]  /*fe90*/  BRA `(.L_x_3446) ;  /* 0x0000000400607947 */ /* 0x000fea0003800000 */
.L_x_3453:
[----:B------:R-:W-:-:S13]  /*fea0*/  ISETP.GT.AND P0, PT, R0, 0xe, PT ;  /* 0x0000000e0000780c */ /* 0x000fda0003f04270 */
[----:B------:R-:W-:Y:S05]  /*feb0*/  @P0 BRA `(.L_x_3465) ;  /* 0x00000000005c0947 */ /* 0x000fea0003800000 */
[----:B------:R-:W-:-:S13]  /*fec0*/  ISETP.NE.AND P0, PT, R0, 0xa, PT ;  /* 0x0000000a0000780c */ /* 0x000fda0003f05270 */
[----:B------:R-:W-:Y:S05]  /*fed0*/  @!P0 BRA `(.L_x_3466) ;  /* 0x0000000000248947 */ /* 0x000fea0003800000 */
[----:B------:R-:W-:-:S13]  /*fee0*/  ISETP.NE.AND P0, PT, R0, 0xb, PT ;  /* 0x0000000b0000780c */ /* 0x000fda0003f05270 */
[----:B------:R-:W-:Y:S05]  /*fef0*/  @P0 BRA `(.L_x_3445) ;  /* 0x0000000000640947 */ /* 0x000fea0003800000 */
[----:B------:R-:W-:-:S05]  /*ff00*/  HADD2.F32 R0, -RZ, R17.H0_H0 ;  /* 0x20000011ff007230 */ /* 0x000fca0000004100 */
[----:B------:R-:W-:-:S13]  /*ff10*/  FSETP.NEU.FTZ.AND P0, PT, R0, RZ, PT ;  /* 0x000000ff0000720b */ /* 0x000fda0003f1d000 */
[----:B------:R-:W-:-:S05]  /*ff20*/  @!P0 HADD2.F32 R17, -RZ, R17.H1_H1 ;  /* 0x30000011ff118230 */ /* 0x000fca0000004100 */
[----:B------:R-:W-:-:S04]  /*ff30*/  FSETP.NEU.OR P0, PT, R17, RZ, P0 ;  /* 0x000000ff1100720b */ /* 0x000fc8000070d400 */
[----:B------:R-:W-:-:S05]  /*ff40*/  SEL R3, RZ, 0x1, !P0 ;  /* 0x00000001ff037807 */ /* 0x000fca0004000000 */
[----:B------:R0:W-:Y:S01]  /*ff50*/  STG.E.U8 desc[UR36][R8.64], R3 ;  /* 0x0000000308007986 */ /* 0x0001e2000c101124 */
[----:B------:R-:W-:Y:S05]  /*ff60*/  BRA `(.L_x_3446) ;  /* 0x00000004002c7947 */ /* 0x000fea0003800000 */
.L_x_3466:
        /* <DEDUP_REMOVED lines=12> */
.L_x_3465:
[----:B------:R-:W-:-:S13]  /*10030*/  ISETP.NE.AND P0, PT, R0, 0xf, PT ;  /* 0x0000000f0000780c */ /* 0x000fda0003f05270 */
[----:B------:R-:W-:Y:S05]  /*10040*/  @!P0 BRA `(.L_x_3467) ;  /* 0x0000000000e88947 */ /* 0x000fea0003800000 */
[----:B------:R-:W-:-:S13]  /*10050*/  ISETP.NE.AND P0, PT, R0, 0x17, PT ;  /* 0x000000170000780c */ /* 0x000fda0003f05270 */
[----:B------:R-:W-:Y:S05]  /*10060*/  @!P0 BRA `(.L_x_3468) ;  /* 0x0000000000908947 */ /* 0x000fea0003800000 */
[----:B------:R-:W-:-:S13]  /*10070*/  ISETP.NE.AND P0, PT, R0, 0x18, PT ;  /* 0x000000180000780c */ /* 0x000fda0003f05270 */
[----:B------:R-:W-:Y:S05]  /*10080*/  @!P0 BRA `(.L_x_3469) ;  /* 0x0000000000448947 */ /* 0x000fea0003800000 */
.L_x_3445:
[----:B------:R-:W-:Y:S01]  /*10090*/  MOV R14, 0x0 ;  /* 0x00000000000e7802 */ /* 0x000fe20000000f00 */
[----:B------:R-:W0:Y:S01]  /*100a0*/  LDCU.64 UR4, c[0x4][0x158] ;  /* 0x01002b00ff0477ac */ /* 0x000e220008000a00 */
[----:B------:R-:W-:Y:S02]  /*100b0*/  HFMA2 R8, -RZ, RZ, 0, 6.020069122314453125e-06 ;  /* 0x00000065ff087431 */ /* 0x000fe400000001ff */
        /* <DEDUP_REMOVED lines=13> */
.L_x_3470:
[----:B------:R-:W-:Y:S05]  /*10190*/  BRA `(.L_x_3446) ;  /* 0x0000000000a07947 */ /* 0x000fea0003800000 */
.L_x_3469:
        /* <DEDUP_REMOVED lines=13> */
.L_x_3472:
[----:B------:R-:W-:Y:S05]  /*10270*/  BSYNC.RECONVERGENT B0 ;  /* 0x0000000000007941 */ /* 0x000fea0003800200 */
.L_x_3471:
[----:B------:R-:W-:-:S05]  /*10280*/  LOP3.LUT R3, R0, 0x80, R3, 0xf8, !PT ;  /* 0x0000008000037812 */ /* 0x000fca00078ef803 */
[----:B------:R0:W-:Y:S01]  /*10290*/  STG.E.U8 desc[UR36][R8.64], R3 ;  /* 0x0000000308007986 */ /* 0x0001e2000c101124 */
[----:B------:R-:W-:Y:S05]  /*102a0*/  BRA `(.L_x_3446) ;  /* 0x00000000005c7947 */ /* 0x000fea0003800000 */
.L_x_3468:
        /* <DEDUP_REMOVED lines=12> */
.L_x_3474:
[----:B------:R-:W-:Y:S01]  /*10370*/  IMAD.MOV.U32 R0, RZ, RZ, 0x7f ;  /* 0x0000007fff007424 */ /* 0x000fe200078e00ff */
[----:B------:R-:W-:-:S04]  /*10380*/  ISETP.GT.U32.AND P0, PT, R4, 0x7f800000, PT ;  /* 0x7f8000000400780c */ /* 0x000fc80003f04070 */
[----:B------:R-:W-:-:S09]  /*10390*/  SEL R0, R0, 0x7c, P0 ;  /* 0x0000007c00007807 */ /* 0x000fd20000000000 */
.L_x_3475:
[----:B------:R-:W-:Y:S05]  /*103a0*/  BSYNC.RECONVERGENT B0 ;  /* 0x0000000000007941 */ /* 0x000fea0003800200 */
.L_x_3473:
[----:B------:R-:W-:-:S04]  /*103b0*/  SHF.R.U32.HI R3, RZ, 0x18, R3 ;  /* 0x00000018ff037819 */ /* 0x000fc80000011603 */
[----:B------:R-:W-:-:S05]  /*103c0*/  LOP3.LUT R3, R0, 0x80, R3, 0xf8, !PT ;  /* 0x0000008000037812 */ /* 0x000fca00078ef803 */
[----:B------:R0:W-:Y:S01]  /*103d0*/  STG.E.U8 desc[UR36][R8.64], R3 ;  /* 0x0000000308007986 */ /* 0x0001e2000c101124 */
[----:B------:R-:W-:Y:S05]  /*103e0*/  BRA `(.L_x_3446) ;  /* 0x00000000000c7947 */ /* 0x000fea0003800000 */
.L_x_3467:
[----:B------:R-:W-:-:S05]  /*103f0*/  HADD2.F32 R0, -RZ, R17.H0_H0 ;  /* 0x20000011ff007230 */ /* 0x000fca0000004100 */
[----:B------:R-:W-:-:S05]  /*10400*/  F2FP.BF16.F32.PACK_AB R0, RZ, R0 ;  /* 0x00000000ff00723e */ /* 0x000fca00000010ff */
[----:B------:R0:W-:Y:S02]  /*10410*/  STG.E.U16 desc[UR36][R8.64], R0 ;  /* 0x0000000008007986 */ /* 0x0001e4000c101524 */
.L_x_3446:
[----:B------:R-:W-:-:S07]  /*10420*/  VIADD R2, R2, 0x80 ;  /* 0x0000008002027836 */ /* 0x000fce0000000000 */
.L_x_3403:
[----:B------:R-:W-:-:S13]  /*10430*/  ISETP.GE.AND P0, PT, R2, R25, PT ;  /* 0x000000190200720c */ /* 0x000fda0003f06270 */
[----:B------:R-:W-:Y:S05]  /*10440*/  @P0 BREAK.RELIABLE B6 ;  /* 0x0000000000060942 */ /* 0x000fea0003800100 */
[----:B------:R-:W-:Y:S05]  /*10450*/  @P0 BRA `(.L_x_3440) ;  /* 0x0000000c00f00947 */ /* 0x000fea0003800000 */
[----:B------:R-:W-:Y:S05]  /*10460*/  BSYNC.RELIABLE B6 ;  /* 0x0000000000067941 */ /* 0x000fea0003800100 */
.L_x_3402:
[----:B------:R-:W5:Y:S01]  /*10470*/  LDCU UR4, c[0x0][0x3a8] ;  /* 0x00007500ff0477ac */ /* 0x000f620008000800 */
[----:B01234-:R-:W0:Y:S01]  /*10480*/  LDC.64 R8, c[0x0][0x388] ;  /* 0x0000e200ff087b82 */ /* 0x01fe220000000a00 */
[----:B------:R-:W-:Y:S02]  /*10490*/  LEA R0, R26, R2, 0x9 ;  /* 0x000000021a007211 */ /* 0x000fe400078e48ff */
        /* <DEDUP_REMOVED lines=19> */
.L_x_3479:
[----:B------:R-:W-:-:S06]  /*105d0*/  HADD2.F32 R5, -RZ, R18.H0_H0 ;  /* 0x20000012ff057230 */ /* 0x000fcc0000004100 */
[----:B------:R-:W0:Y:S02]  /*105e0*/  F2I.S64.TRUNC R4, R5 ;  /* 0x0000000500047311 */ /* 0x000e24000020d900 */
[----:B0-----:R0:W-:Y:S01]  /*105f0*/  STG.E.U8 desc[UR36][R8.64], R4 ;  /* 0x0000000408007986 */ /* 0x0011e2000c101124 */
[----:B------:R-:W-:Y:S05]  /*10600*/  BRA `(.L_x_3481) ;  /* 0x0000000c00807947 */ /* 0x000fea0003800000 */
.L_x_3478:
        /* <DEDUP_REMOVED lines=10> */
.L_x_3483:
[----:B------:R-:W-:-:S04]  /*106b0*/  HADD2.F32 R18, -RZ, R18.H0_H0 ;  /* 0x20000012ff127230 */ /* 0x000fc80000004100 */
[----:B------:R-:W0:Y:S02]  /*106c0*/  F2I.FTZ.TRUNC.NTZ R3, R18 ;  /* 0x0000001200037305 */ /* 0x000e24000021f100 */
[----:B0-----:R0:W-:Y:S01]  /*106d0*/  STG.E desc[UR36][R8.64], R3 ;  /* 0x0000000308007986 */ /* 0x0011e2000c101924 */
[----:B------:R-:W-:Y:S05]  /*106e0*/  BRA `(.L_x_3481) ;  /* 0x0000000c00487947 */ /* 0x000fea0003800000 */
.L_x_3482:
[----:B------:R-:W-:-:S04]  /*106f0*/  HADD2.F32 R18, -RZ, R18.H0_H0 ;  /* 0x20000012ff127230 */ /* 0x000fc80000004100 */
[----:B------:R-:W0:Y:S02]  /*10700*/  F2I.FTZ.TRUNC.NTZ R3, R18 ;  /* 0x0000001200037305 */ /* 0x000e24000021f100 */
[----:B0-----:R0:W-:Y:S01]  /*10710*/  STG.E.U16 desc[UR36][R8.64], R3 ;  /* 0x0000000308007986 */ /* 0x0011e2000c101524 */
[----:B------:R-:W-:Y:S05]  /*10720*/  BRA `(.L_x_3481) ;  /* 0x0000000c00387947 */ /* 0x000fea0003800000 */
.L_x_3477:
        /* <DEDUP_REMOVED lines=9> */
.L_x_3485:
[----:B------:R1:W-:Y:S01]  /*107c0*/  STG.E.U16 desc[UR36][R8.64], R18 ;  /* 0x0000001208007986 */ /* 0x0003e2000c101524 */
[----:B------:R-:W-:Y:S05]  /*107d0*/  BRA `(.L_x_3481) ;  /* 0x0000000c000c7947 */ /* 0x000fea0003800000 */
.L_x_3484:
        /* <DEDUP_REMOVED lines=10> */
.L_x_3487:
[----:B------:R4:W-:Y:S01]  /*10880*/  STG.E desc[UR36][R8.64], R18 ;  /* 0x0000001208007986 */ /* 0x0009e2000c101924 */
[----:B------:R-:W-:Y:S05]  /*10890*/  BRA `(.L_x_3481) ;  /* 0x0000000800dc7947 */ /* 0x000fea0003800000 */
.L_x_3486:
[----:B------:R-:W-:-:S05]  /*108a0*/  HADD2.F32 R4, -RZ, R18.H0_H0 ;  /* 0x20000012ff047230 */ /* 0x000fca0000004100 */
[----:B------:R-:W-:-:S06]  /*108b0*/  FMUL.FTZ R4, R4, 1 ;  /* 0x3f80000004047820 */ /* 0x000fcc0000410000 */
[----:B------:R-:W0:Y:S02]  /*108c0*/  F2F.F64.F32 R4, R4 ;  /* 0x0000000400047310 */ /* 0x000e240000201800 */
[----:B0-----:R2:W-:Y:S01]  /*108d0*/  STG.E.64 desc[UR36][R8.64], R4 ;  /* 0x0000000408007986 */ /* 0x0015e2000c101b24 */
[----:B------:R-:W-:Y:S05]  /*108e0*/  BRA `(.L_x_3481) ;  /* 0x0000000800c87947 */ /* 0x000fea0003800000 */
.L_x_3476:
        /* <DEDUP_REMOVED lines=14> */
.L_x_3491:
        /* <DEDUP_REMOVED lines=17> */
.L_x_3494:
[----:B------:R-:W-:-:S04]  /*10ae0*/  SHF.R.U32.HI R3, RZ, 0x18, R5 ;  /* 0x00000018ff037819 */ /* 0x000fc80000011605 */
[----:B------:R-:W-:-:S04]  /*10af0*/  LOP3.LUT R0, R0, 0x80, R3, 0xf8, !PT ;  /* 0x0000008000007812 */ /* 0x000fc800078ef803 */
[----:B------:R-:W-:-:S07]  /*10b00*/  PRMT R4, R0, 0x7610, R4 ;  /* 0x0000761000047816 */ /* 0x000fce0000000004 */
.L_x_3493:
[----:B------:R-:W-:Y:S05]  /*10b10*/  BSYNC.RECONVERGENT B0 ;  /* 0x0000000000007941 */ /* 0x000fea0003800200 */
.L_x_3492:
[----:B------:R0:W-:Y:S01]  /*10b20*/  STG.E.U8 desc[UR36][R8.64], R4 ;  /* 0x0000000408007986 */ /* 0x0001e2000c101124 */
[----:B------:R-:W-:Y:S05]  /*10b30*/  BRA `(.L_x_3481) ;  /* 0x0000000800347947 */ /* 0x000fea0003800000 */
.L_x_3490:
        /* <DEDUP_REMOVED lines=17> */
.L_x_3497:
[----:B------:R-:W-:-:S04]  /*10c50*/  SHF.R.U32.HI R3, RZ, 0x18, R5 ;  /* 0x00000018ff037819 */ /* 0x000fc80000011605 */
[----:B------:R-:W-:-:S04]  /*10c60*/  LOP3.LUT R0, R0, 0x80, R3, 0xf8, !PT ;  /* 0x0000008000007812 */ /* 0x000fc800078ef803 */
[----:B------:R-:W-:-:S07]  /*10c70*/  PRMT R4, R0, 0x7610, R4 ;  /* 0x0000761000047816 */ /* 0x000fce0000000004 */
.L_x_3496:
[----:B------:R-:W-:Y:S05]  /*10c80*/  BSYNC.RECONVERGENT B0 ;  /* 0x0000000000007941 */ /* 0x000fea0003800200 */
.L_x_3495:
[----:B------:R0:W-:Y:S01]  /*10c90*/  STG.E.U8 desc[UR36][R8.64], R4 ;  /* 0x0000000408007986 */ /* 0x0001e2000c101124 */
[----:B------:R-:W-:Y:S05]  /*10ca0*/  BRA `(.L_x_3481) ;  /* 0x0000000400d87947 */ /* 0x000fea0003800000 */
.L_x_3489:
        /* <DEDUP_REMOVED lines=22> */
.L_x_3499:
[----:B------:R-:W-:-:S06]  /*10e10*/  HADD2.F32 R4, -RZ, R18.H0_H0 ;  /* 0x20000012ff047230 */ /* 0x000fcc0000004100 */
[----:B------:R-:W0:Y:S02]  /*10e20*/  F2I.U64.TRUNC R4, R4 ;  /* 0x0000000400047311 */ /* 0x000e24000020d800 */
[----:B0-----:R0:W-:Y:S01]  /*10e30*/  STG.E.64 desc[UR36][R8.64], R4 ;  /* 0x0000000408007986 */ /* 0x0011e2000c101b24 */
[----:B------:R-:W-:Y:S05]  /*10e40*/  BRA `(.L_x_3481) ;  /* 0x0000000400707947 */ /* 0x000fea0003800000 */
.L_x_3498:
[----:B------:R-:W-:-:S04]  /*10e50*/  HADD2.F32 R18, -RZ, R18.H0_H0 ;  /* 0x20000012ff127230 */ /* 0x000fc80000004100 */
[----:B------:R-:W0:Y:S02]  /*10e60*/  F2I.FTZ.U32.TRUNC.NTZ R3, R18 ;  /* 0x0000001200037305 */ /* 0x000e24000021f000 */
[----:B0-----:R0:W-:Y:S01]  /*10e70*/  STG.E desc[UR36][R8.64], R3 ;  /* 0x0000000308007986 */ /* 0x0011e2000c101924 */
[----:B------:R-:W-:Y:S05]  /*10e80*/  BRA `(.L_x_3481) ;  /* 0x0000000400607947 */ /* 0x000fea0003800000 */
.L_x_3488:
        /* <DEDUP_REMOVED lines=13> */
.L_x_3501:
        /* <DEDUP_REMOVED lines=12> */
.L_x_3500:
[----:B------:R-:W-:-:S13]  /*11020*/  ISETP.NE.AND P0, PT, R0, 0xf, PT ;  /* 0x0000000f0000780c */ /* 0x000fda0003f05270 */
[----:B------:R-:W-:Y:S05]  /*11030*/  @!P0 BRA `(.L_x_3502) ;  /* 0x0000000000e88947 */ /* 0x000fea0003800000 */
[----:B------:R-:W-:-:S13]  /*11040*/  ISETP.NE.AND P0, PT, R0, 0x17, PT ;  /* 0x000000170000780c */ /* 0x000fda0003f05270 */
[----:B------:R-:W-:Y:S05]  /*11050*/  @!P0 BRA `(.L_x_3503) ;  /* 0x0000000000908947 */ /* 0x000fea0003800000 */
[----:B------:R-:W-:-:S13]  /*11060*/  ISETP.NE.AND P0, PT, R0, 0x18, PT ;  /* 0x000000180000780c */ /* 0x000fda0003f05270 */
[----:B------:R-:W-:Y:S05]  /*11070*/  @!P0 BRA `(.L_x_3504) ;  /* 0x0000000000448947 */ /* 0x000fea0003800000 */
.L_x_3480:
        /* <DEDUP_REMOVED lines=16> */
.L_x_3505:
[----:B------:R-:W-:Y:S05]  /*11180*/  BRA `(.L_x_3481) ;  /* 0x0000000000a07947 */ /* 0x000fea0003800000 */
.L_x_3504:
        /* <DEDUP_REMOVED lines=13> */
.L_x_3507:
[----:B------:R-:W-:Y:S05]  /*11260*/  BSYNC.RECONVERGENT B0 ;  /* 0x0000000000007941 */ /* 0x000fea0003800200 */
.L_x_3506:
[----:B------:R-:W-:-:S05]  /*11270*/  LOP3.LUT R3, R0, 0x80, R3, 0xf8, !PT ;  /* 0x0000008000037812 */ /* 0x000fca00078ef803 */
[----:B------:R0:W-:Y:S01]  /*11280*/  STG.E.U8 desc[UR36][R8.64], R3 ;  /* 0x0000000308007986 */ /* 0x0001e2000c101124 */
[----:B------:R-:W-:Y:S05]  /*11290*/  BRA `(.L_x_3481) ;  /* 0x00000000005c7947 */ /* 0x000fea0003800000 */
.L_x_3503:
        /* <DEDUP_REMOVED lines=12> */
.L_x_3509:
[----:B------:R-:W-:Y:S01]  /*11360*/  IMAD.MOV.U32 R0, RZ, RZ, 0x7f ;  /* 0x0000007fff007424 */ /* 0x000fe200078e00ff */
[----:B------:R-:W-:-:S04]  /*11370*/  ISETP.GT.U32.AND P0, PT, R4, 0x7f800000, PT ;  /* 0x7f8000000400780c */ /* 0x000fc80003f04070 */
[----:B------:R-:W-:-:S09]  /*11380*/  SEL R0, R0, 0x7c, P0 ;  /* 0x0000007c00007807 */ /* 0x000fd20000000000 */
.L_x_3510:
[----:B------:R-:W-:Y:S05]  /*11390*/  BSYNC.RECONVERGENT B0 ;  /* 0x0000000000007941 */ /* 0x000fea0003800200 */
.L_x_3508:
[----:B------:R-:W-:-:S04]  /*113a0*/  SHF.R.U32.HI R3, RZ, 0x18, R3 ;  /* 0x00000018ff037819 */ /* 0x000fc80000011603 */
[----:B------:R-:W-:-:S05]  /*113b0*/  LOP3.LUT R3, R0, 0x80, R3, 0xf8, !PT ;  /* 0x0000008000037812 */ /* 0x000fca00078ef803 */
[----:B------:R0:W-:Y:S01]  /*113c0*/  STG.E.U8 desc[UR36][R8.64], R3 ;  /* 0x0000000308007986 */ /* 0x0001e2000c101124 */
[----:B------:R-:W-:Y:S05]  /*113d0*/  BRA `(.L_x_3481) ;  /* 0x00000000000c7947 */ /* 0x000fea0003800000 */
.L_x_3502:
[----:B------:R-:W-:-:S05]  /*113e0*/  HADD2.F32 R0, -RZ, R18.H0_H0 ;  /* 0x20000012ff007230 */ /* 0x000fca0000004100 */
[----:B------:R-:W-:-:S05]  /*113f0*/  F2FP.BF16.F32.PACK_AB R0, RZ, R0 ;  /* 0x00000000ff00723e */ /* 0x000fca00000010ff */
[----:B------:R0:W-:Y:S02]  /*11400*/  STG.E.U16 desc[UR36][R8.64], R0 ;  /* 0x0000000008007986 */ /* 0x0001e4000c101524 */
.L_x_3481:
[----:B------:R-:W-:-:S07]  /*11410*/  VIADD R2, R2, 0x80 ;  /* 0x0000008002027836 */ /* 0x000fce0000000000 */
.L_x_3440:
[----:B------:R-:W-:Y:S05]  /*11420*/  BSYNC.RECONVERGENT B7 ;  /* 0x0000000000077941 */ /* 0x000fea0003800200 */
.L_x_3401:
[----:B------:R-:W-:-:S13]  /*11430*/  ISETP.GE.AND P0, PT, R2, R25, PT ;  /* 0x000000190200720c */ /* 0x000fda0003f06270 */
[----:B------:R-:W-:Y:S05]  /*11440*/  @P0 EXIT ;  /* 0x000000000000094d */ /* 0x000fea0003800000 */
[----:B0123--:R-:W0:Y:S01]  /*11450*/  LDC.64 R4, c[0x0][0x388] ;  /* 0x0000e200ff047b82 */ /* 0x00fe220000000a00 */
[----:B------:R-:W1:Y:S01]  /*11460*/  LDCU UR4, c[0x0][0x3a8] ;  /* 0x00007500ff0477ac */ /* 0x000e620008000800 */
[----:B------:R-:W-:Y:S02]  /*11470*/  PRMT R0, R22, 0x9910, RZ ;  /* 0x0000991016007816 */ /* 0x000fe400000000ff */
[----:B------:R-:W-:Y:S02]  /*11480*/  LEA R2, R26, R2, 0x9 ;  /* 0x000000021a027211 */ /* 0x000fe400078e48ff */
[----:B------:R-:W-:-:S03]  /*11490*/  ISETP.GT.AND P1, PT, R0, 0x9, PT ;  /* 0x000000090000780c */ /* 0x000fc60003f24270 */
[----:B-1----:R-:W-:-:S05]  /*114a0*/  IMAD R3, R2, UR4, RZ ;  /* 0x0000000402037c24 */ /* 0x002fca000f8e02ff */
[----:B0-----:R-:W-:-:S05]  /*114b0*/  IADD3 R2, P0, PT, R3, R4, RZ ;  /* 0x0000000403027210 */ /* 0x001fca0007f1e0ff */
[----:B------:R-:W-:Y:S01]  /*114c0*/  IMAD.X R3, RZ, RZ, R5, P0 ;  /* 0x000000ffff037224 */ /* 0x000fe200000e0605 */
[----:B------:R-:W-:Y:S07]  /*114d0*/  @P1 BRA `(.L_x_3511) ;  /* 0x0000000000f81947 */ /* 0x000fee0003800000 */
        /* <DEDUP_REMOVED lines=12> */
.L_x_3514:
[----:B------:R-:W-:-:S06]  /*115a0*/  HADD2.F32 R5, -RZ, R19.H0_H0 ;  /* 0x20000013ff057230 */ /* 0x000fcc0000004100 */
[----:B------:R-:W0:Y:S02]  /*115b0*/  F2I.S64.TRUNC R4, R5 ;  /* 0x0000000500047311 */ /* 0x000e24000020d900 */
[----:B0-----:R-:W-:Y:S01]  /*115c0*/  STG.E.U8 desc[UR36][R2.64], R4 ;  /* 0x0000000402007986 */ /* 0x001fe2000c101124 */
[----:B------:R-:W-:Y:S05]  /*115d0*/  EXIT ;  /* 0x000000000000794d */ /* 0x000fea0003800000 */
.L_x_3513:
        /* <DEDUP_REMOVED lines=10> */
.L_x_3517:
[----:B------:R-:W-:-:S06]  /*11680*/  HADD2.F32 R19, -RZ, R19.H0_H0 ;  /* 0x20000013ff137230 */ /* 0x000fcc0000004100 */
[----:B------:R-:W0:Y:S02]  /*11690*/  F2I.FTZ.TRUNC.NTZ R19, R19 ;  /* 0x0000001300137305 */ /* 0x000e24000021f100 */
[----:B0-----:R-:W-:Y:S01]  /*116a0*/  STG.E desc[UR36][R2.64], R19 ;  /* 0x0000001302007986 */ /* 0x001fe2000c101924 */
[----:B------:R-:W-:Y:S05]  /*116b0*/  EXIT ;  /* 0x000000000000794d */ /* 0x000fea0003800000 */
.L_x_3516:
[----:B------:R-:W-:-:S06]  /*116c0*/  HADD2.F32 R19, -RZ, R19.H0_H0 ;  /* 0x20000013ff137230 */ /* 0x000fcc0000004100 */
[----:B------:R-:W0:Y:S02]  /*116d0*/  F2I.FTZ.TRUNC.NTZ R19, R19 ;  /* 0x0000001300137305 */ /* 0x000e24000021f100 */
[----:B0-----:R-:W-:Y:S01]  /*116e0*/  STG.E.U16 desc[UR36][R2.64], R19 ;  /* 0x0000001302007986 */ /* 0x001fe2000c101524 */
[----:B------:R-:W-:Y:S05]  /*116f0*/  EXIT ;  /* 0x000000000000794d */ /* 0x000fea0003800000 */
.L_x_3512:
        /* <DEDUP_REMOVED lines=9> */
.L_x_3519:
[----:B------:R-:W-:Y:S01]  /*11790*/  STG.E.U16 desc[UR36][R2.64], R19 ;  /* 0x0000001302007986 */ /* 0x000fe2000c101524 */
[----:B------:R-:W-:Y:S05]  /*117a0*/  EXIT ;  /* 0x000000000000794d */ /* 0x000fea0003800000 */
.L_x_3518:
[----:B------:R-:W-:-:S13]  /*117b0*/  ISETP.NE.AND P0, PT, R0, 0x7, PT ;  /* 0x000000070000780c */ /* 0x000fda0003f05270 */
[----:B------:R-:W-:Y:S05]  /*117c0*/  @!P0 BRA `(.L_x_3520) ;  /* 0x0000000000288947 */ /* 0x000fea0003800000 */
[----:B------:R-:W-:-:S13]  /*117d0*/  ISETP.NE.AND P0, PT, R0, 0x8, PT ;  /* 0x000000080000780c */ /* 0x000fda0003f05270 */
[----:B------:R-:W-:Y:S05]  /*117e0*/  @!P0 BRA `(.L_x_3521) ;  /* 0x0000000000188947 */ /* 0x000fea0003800000 */
[----:B------:R-:W-:-:S13]  /*117f0*/  ISETP.NE.AND P0, PT, R0, 0x9, PT ;  /* 0x000000090000780c */ /* 0x000fda0003f05270 */
[----:B------:R-:W-:Y:S05]  /*11800*/  @P0 BRA `(.L_x_3515) ;  /* 0x0000000800100947 */ /* 0x000fea0003800000 */
[--C-:B----4-:R-:W-:Y:S02]  /*11810*/  HADD2.F32 R18, -RZ, R19.reuse.H0_H0 ;  /* 0x20000013ff127230 */ /* 0x110fe40000004100 */
[----:B------:R-:W-:-:S05]  /*11820*/  HADD2.F32 R19, -RZ, R19.H1_H1 ;  /* 0x30000013ff137230 */ /* 0x000fca0000004100 */
[----:B------:R-:W-:Y:S01]  /*11830*/  STG.E.64 desc[UR36][R2.64], R18 ;  /* 0x0000001202007986 */ /* 0x000fe2000c101b24 */
[----:B------:R-:W-:Y:S05]  /*11840*/  EXIT ;  /* 0x000000000000794d */ /* 0x000fea0003800000 */
.L_x_3521:
[----:B------:R-:W-:Y:S01]  /*11850*/  STG.E desc[UR36][R2.64], R19 ;  /* 0x0000001302007986 */ /* 0x000fe2000c101924 */
[----:B------:R-:W-:Y:S05]  /*11860*/  EXIT ;  /* 0x000000000000794d */ /* 0x000fea0003800000 */
.L_x_3520:
[----:B------:R-:W-:-:S05]  /*11870*/  HADD2.F32 R4, -RZ, R19.H0_H0 ;  /* 0x20000013ff047230 */ /* 0x000fca0000004100 */
[----:B------:R-:W-:-:S06]  /*11880*/  FMUL.FTZ R4, R4, 1 ;  /* 0x3f80000004047820 */ /* 0x000fcc0000410000 */
[----:B------:R-:W0:Y:S02]  /*11890*/  F2F.F64.F32 R4, R4 ;  /* 0x0000000400047310 */ /* 0x000e240000201800 */
[----:B0-----:R-:W-:Y:S01]  /*118a0*/  STG.E.64 desc[UR36][R2.64], R4 ;  /* 0x0000000402007986 */ /* 0x001fe2000c101b24 */
[----:B------:R-:W-:Y:S05]  /*118b0*/  EXIT ;  /* 0x000000000000794d */ /* 0x000fea0003800000 */
.L_x_3511:
        /* <DEDUP_REMOVED lines=14> */
.L_x_3525:
        /* <DEDUP_REMOVED lines=18> */
.L_x_3528:
[----:B------:R-:W-:-:S04]  /*11ac0*/  SHF.R.U32.HI R5, RZ, 0x18, R5 ;  /* 0x00000018ff057819 */ /* 0x000fc80000011605 */
[----:B------:R-:W-:-:S07]  /*11ad0*/  LOP3.LUT R0, R0, 0x80, R5, 0xf8, !PT ;  /* 0x0000008000007812 */ /* 0x000fce00078ef805 */
.L_x_3527:
[----:B------:R-:W-:Y:S05]  /*11ae0*/  BSYNC.RECONVERGENT B0 ;  /* 0x0000000000007941 */ /* 0x000fea0003800200 */
.L_x_3526:
[----:B------:R-:W-:Y:S01]  /*11af0*/  STG.E.U8 desc[UR36][R2.64], R0 ;  /* 0x0000000002007986 */ /* 0x000fe2000c101124 */
[----:B------:R-:W-:Y:S05]  /*11b00*/  EXIT ;  /* 0x000000000000794d */ /* 0x000fea0003800000 */
.L_x_3524:
        /* <DEDUP_REMOVED lines=18> */
.L_x_3531:
[----:B------:R-:W-:-:S04]  /*11c30*/  SHF.R.U32.HI R5, RZ, 0x18, R5 ;  /* 0x00000018ff057819 */ /* 0x000fc80000011605 */
[----:B------:R-:W-:-:S07]  /*11c40*/  LOP3.LUT R0, R0, 0x80, R5, 0xf8, !PT ;  /* 0x0000008000007812 */ /* 0x000fce00078ef805 */
.L_x_3530:
[----:B------:R-:W-:Y:S05]  /*11c50*/  BSYNC.RECONVERGENT B0 ;  /* 0x0000000000007941 */ /* 0x000fea0003800200 */
.L_x_3529:
[----:B------:R-:W-:Y:S01]  /*11c60*/  STG.E.U8 desc[UR36][R2.64], R0 ;  /* 0x0000000002007986 */ /* 0x000fe2000c101124 */
[----:B------:R-:W-:Y:S05]  /*11c70*/  EXIT ;  /* 0x000000000000794d */ /* 0x000fea0003800000 */
.L_x_3523:
[----:B------:R-:W-:-:S13]  /*11c80*/  ISETP.NE.AND P0, PT, R0, 0x1c, PT ;  /* 0x0000001c0000780c */ /* 0x000fda0003f05270 */
[----:B------:R-:W-:Y:S05]  /*11c90*/  @!P0 BRA `(.L_x_3532) ;  /* 0x0000000000608947 */ /* 0x000fea0003800000 */
[----:B------:R-:W-:-:S13]  /*11ca0*/  ISETP.NE.AND P0, PT, R0, 0x1d, PT ;  /* 0x0000001d0000780c */ /* 0x000fda0003f05270 */
[----:B------:R-:W-:Y:S05]  /*11cb0*/  @!P0 BRA `(.L_x_3533) ;  /* 0x0000000000488947 */ /* 0x000fea0003800000 */
[----:B------:R-:W-:-:S13]  /*11cc0*/  ISETP.NE.AND P0, PT, R0, 0x2c, PT ;  /* 0x0000002c0000780c */ /* 0x000fda0003f05270 */
[----:B------:R-:W-:Y:S05]  /*11cd0*/  @P0 BRA `(.L_x_3515) ;  /* 0x0000000000dc0947 */ /* 0x000fea0003800000 */
[----:B------:R-:W-:Y:S02]  /*11ce0*/  HADD2.F32 R19, -RZ, R19.H0_H0 ;  /* 0x20000013ff137230 */ /* 0x000fe40000004100 */
[----:B------:R-:W-:-:S03]  /*11cf0*/  HFMA2 R5, -RZ, RZ, 0, 1.5199184417724609375e-05 ;  /* 0x000000ffff057431 */ /* 0x000fc600000001ff */
        /* <DEDUP_REMOVED lines=10> */
[----:B------:R-:W-:-:S05]  /*11da0*/  @!P0 IMAD.MOV R0, RZ, RZ, R6 ;  /* 0x000000ffff008224 */ /* 0x000fca00078e0206 */
[----:B------:R-:W-:-:S05]  /*11db0*/  @P2 MOV R5, R0 ;  /* 0x0000000000052202 */ /* 0x000fca0000000f00 */
[----:B------:R-:W-:Y:S01]  /*11dc0*/  STG.E.U8 desc[UR36][R2.64], R5 ;  /* 0x0000000502007986 */ /* 0x000fe2000c101124 */
[----:B------:R-:W-:Y:S05]  /*11dd0*/  EXIT ;  /* 0x000000000000794d */ /* 0x000fea0003800000 */
.L_x_3533:
[----:B------:R-:W-:-:S06]  /*11de0*/  HADD2.F32 R4, -RZ, R19.H0_H0 ;  /* 0x20000013ff047230 */ /* 0x000fcc0000004100 */
[----:B------:R-:W0:Y:S02]  /*11df0*/  F2I.U64.TRUNC R4, R4 ;  /* 0x0000000400047311 */ /* 0x000e24000020d800 */
[----:B0-----:R-:W-:Y:S01]  /*11e00*/  STG.E.64 desc[UR36][R2.64], R4 ;  /* 0x0000000402007986 */ /* 0x001fe2000c101b24 */
[----:B------:R-:W-:Y:S05]  /*11e10*/  EXIT ;  /* 0x000000000000794d */ /* 0x000fea0003800000 */
.L_x_3532:
[----:B------:R-:W-:-:S06]  /*11e20*/  HADD2.F32 R19, -RZ, R19.H0_H0 ;  /* 0x20000013ff137230 */ /* 0x000fcc0000004100 */
[----:B------:R-:W0:Y:S02]  /*11e30*/  F2I.FTZ.U32.TRUNC.NTZ R19, R19 ;  /* 0x0000001300137305 */ /* 0x000e24000021f000 */
[----:B0-----:R-:W-:Y:S01]  /*11e40*/  STG.E desc[UR36][R2.64], R19 ;  /* 0x0000001302007986 */ /* 0x001fe2000c101924 */
[----:B------:R-:W-:Y:S05]  /*11e50*/  EXIT ;  /* 0x000000000000794d */ /* 0x000fea0003800000 */
.L_x_3522:
        /* <DEDUP_REMOVED lines=11> */
[----:B------:R-:W-:Y:S01]  /*11f10*/  STG.E.U8 desc[UR36][R2.64], R5 ;  /* 0x0000000502007986 */ /* 0x000fe2000c101124 */
[----:B------:R-:W-:Y:S05]  /*11f20*/  EXIT ;  /* 0x000000000000794d */ /* 0x000fea0003800000 */
.L_x_3535:
        /* <DEDUP_REMOVED lines=10> */
[----:B0-----:R-:W-:Y:S01]  /*11fd0*/  STG.E.128 desc[UR36][R2.64], R4 ;  /* 0x0000000402007986 */ /* 0x001fe2000c101d24 */
[----:B------:R-:W-:Y:S05]  /*11fe0*/  EXIT ;  /* 0x000000000000794d */ /* 0x000fea0003800000 */
.L_x_3534:
[----:B------:R-:W-:-:S13]  /*11ff0*/  ISETP.NE.AND P0, PT, R0, 0xf, PT ;  /* 0x0000000f0000780c */ /* 0x000fda0003f05270 */
[----:B------:R-:W-:Y:S05]  /*12000*/  @!P0 BRA `(.L_x_3536) ;  /* 0x0000000000e88947 */ /* 0x000fea0003800000 */
[----:B------:R-:W-:-:S13]  /*12010*/  ISETP.NE.AND P0, PT, R0, 0x17, PT ;  /* 0x000000170000780c */ /* 0x000fda0003f05270 */
[----:B------:R-:W-:Y:S05]  /*12020*/  @!P0 BRA `(.L_x_3537) ;  /* 0x0000000000908947 */ /* 0x000fea0003800000 */
[----:B------:R-:W-:-:S13]  /*12030*/  ISETP.NE.AND P0, PT, R0, 0x18, PT ;  /* 0x000000180000780c */ /* 0x000fda0003f05270 */
[----:B------:R-:W-:Y:S05]  /*12040*/  @!P0 BRA `(.L_x_3538) ;  /* 0x0000000000448947 */ /* 0x000fea0003800000 */
.L_x_3515:
[----:B------:R-:W-:Y:S01]  /*12050*/  MOV R0, 0x0 ;  /* 0x0000000000007802 */ /* 0x000fe20000000f00 */
[----:B------:R-:W0:Y:S01]  /*12060*/  LDCU.64 UR4, c[0x4][0x158] ;  /* 0x01002b00ff0477ac */ /* 0x000e220008000a00 */
[----:B------:R-:W-:Y:S02]  /*12070*/  HFMA2 R13, -RZ, RZ, 0, 0 ;  /* 0x00000000ff0d7431 */ /* 0x000fe400000001ff */
[----:B----4-:R-:W-:Y:S01]  /*12080*/  IMAD.MOV.U32 R8, RZ, RZ, 0x65 ;  /* 0x00000065ff087424 */ /* 0x010fe200078e00ff */
        /* <DEDUP_REMOVED lines=12> */
.L_x_3539:
[----:B------:R-:W-:Y:S05]  /*12150*/  EXIT ;  /* 0x000000000000794d */ /* 0x000fea0003800000 */
.L_x_3538:
        /* <DEDUP_REMOVED lines=13> */
.L_x_3541:
[----:B------:R-:W-:Y:S05]  /*12230*/  BSYNC.RECONVERGENT B0 ;  /* 0x0000000000007941 */ /* 0x000fea0003800200 */
.L_x_3540:
[----:B------:R-:W-:-:S05]  /*12240*/  LOP3.LUT R5, R0, 0x80, R5, 0xf8, !PT ;  /* 0x0000008000057812 */ /* 0x000fca00078ef805 */
[----:B------:R-:W-:Y:S01]  /*12250*/  STG.E.U8 desc[UR36][R2.64], R5 ;  /* 0x0000000502007986 */ /* 0x000fe2000c101124 */
[----:B------:R-:W-:Y:S05]  /*12260*/  EXIT ;  /* 0x000000000000794d */ /* 0x000fea0003800000 */
.L_x_3537:
        /* <DEDUP_REMOVED lines=12> */
.L_x_3543:
[----:B------:R-:W-:Y:S01]  /*12330*/  IMAD.MOV.U32 R0, RZ, RZ, 0x7f ;  /* 0x0000007fff007424 */ /* 0x000fe200078e00ff */
[----:B------:R-:W-:-:S04]  /*12340*/  ISETP.GT.U32.AND P0, PT, R4, 0x7f800000, PT ;  /* 0x7f8000000400780c */ /* 0x000fc80003f04070 */
[----:B------:R-:W-:-:S09]  /*12350*/  SEL R0, R0, 0x7c, P0 ;  /* 0x0000007c00007807 */ /* 0x000fd20000000000 */
.L_x_3544:
[----:B------:R-:W-:Y:S05]  /*12360*/  BSYNC.RECONVERGENT B0 ;  /* 0x0000000000007941 */ /* 0x000fea0003800200 */
.L_x_3542:
[----:B------:R-:W-:-:S04]  /*12370*/  SHF.R.U32.HI R5, RZ, 0x18, R5 ;  /* 0x00000018ff057819 */ /* 0x000fc80000011605 */
[----:B------:R-:W-:-:S05]  /*12380*/  LOP3.LUT R5, R0, 0x80, R5, 0xf8, !PT ;  /* 0x0000008000057812 */ /* 0x000fca00078ef805 */
[----:B------:R-:W-:Y:S01]  /*12390*/  STG.E.U8 desc[UR36][R2.64], R5 ;  /* 0x0000000502007986 */ /* 0x000fe2000c101124 */
[----:B------:R-:W-:Y:S05]  /*123a0*/  EXIT ;  /* 0x000000000000794d */ /* 0x000fea0003800000 */
.L_x_3536:
[----:B------:R-:W-:-:S05]  /*123b0*/  HADD2.F32 R0, -RZ, R19.H0_H0 ;  /* 0x20000013ff007230 */ /* 0x000fca0000004100 */
[----:B------:R-:W-:-:S05]  /*123c0*/  F2FP.BF16.F32.PACK_AB R0, RZ, R0 ;  /* 0x00000000ff00723e */ /* 0x000fca00000010ff */
[----:B------:R-:W-:Y:S01]  /*123d0*/  STG.E.U16 desc[UR36][R2.64], R0 ;  /* 0x0000000002007986 */ /* 0x000fe2000c101524 */
[----:B------:R-:W-:Y:S05]  /*123e0*/  EXIT ;  /* 0x000000000000794d */ /* 0x000fea0003800000 */
        .weak           $__internal_1_$__cuda_sm3x_div_rn_ftz_f32_slowpath
        .type           $__internal_1_$__cuda_sm3x_div_rn_ftz_f32_slowpath,@function
        .size           $__internal_1_$__cuda_sm3x_div_rn_ftz_f32_slowpath,(.L_x_13780 - $__internal_1_$__cuda_sm3x_div_rn_ftz_f32_slowpath)
$__internal_1_$__cuda_sm3x_div_rn_ftz_f32_slowpath:
        /* <DEDUP_REMOVED lines=32> */
.L_x_3547:
[----:B------:R-:W-:Y:S05]  /*125f0*/  BSYNC.RELIABLE B1 ;  /* 0x0000000000017941 */ /* 0x000fea0003800100 */
.L_x_3546:
[----:B------:R-:W-:Y:S01]  /*12600*/  VIADD R15, R6, 0xffffff81 ;  /* 0xffffff81060f7836 */ /* 0x000fe20000000000 */
[----:B------:R-:W-:Y:S01]  /*12610*/  IADD3 R14, PT, PT, R8, -0x7f, RZ ;  /* 0xffffff81080e7810 */ /* 0x000fe20007ffe0ff */
[----:B------:R-:W-:Y:S02]  /*12620*/  BSSY.RECONVERGENT B1, `(.L_x_3552) ;  /* 0x000001a000017945 */ /* 0x000fe40003800200 */
[----:B------:R-:W-:Y:S02]  /*12630*/  IMAD R6, R15, -0x800000, R7 ;  /* 0xff8000000f067824 */ /* 0x000fe400078e0207 */
[----:B------:R-:W-:Y:S02]  /*12640*/  IMAD R0, R14, -0x800000, R0 ;  /* 0xff8000000e007824 */ /* 0x000fe400078e0200 */
[----:B------:R0:W1:Y:S02]  /*12650*/  MUFU.RCP R7, R6 ;  /* 0x0000000600077308 */ /* 0x0000640000001000 */
[----:B0-----:R-:W-:-:S04]  /*12660*/  FADD.FTZ R6, -R6, -RZ ;  /* 0x800000ff06067221 */ /* 0x001fc80000010100 */
[----:B-1----:R-:W-:-:S04]  /*12670*/  FFMA R8, R7, R6, 1 ;  /* 0x3f80000007087423 */ /* 0x002fc80000000006 */
[----:B------:R-:W-:-:S04]  /*12680*/  FFMA R7, R7, R8, R7 ;  /* 0x0000000807077223 */ /* 0x000fc80000000007 */
[----:B------:R-:W-:-:S04]  /*12690*/  FFMA R8, R0, R7, RZ ;  /* 0x0000000700087223 */ /* 0x000fc800000000ff */
[----:B------:R-:W-:-:S04]  /*126a0*/  FFMA R20, R6, R8, R0 ;  /* 0x0000000806147223 */ /* 0x000fc80000000000 */
[----:B------:R-:W-:-:S04]  /*126b0*/  FFMA R8, R7, R20, R8 ;  /* 0x0000001407087223 */ /* 0x000fc80000000008 */
[----:B------:R-:W-:Y:S01]  /*126c0*/  FFMA R0, R6, R8, R0 ;  /* 0x0000000806007223 */ /* 0x000fe20000000000 */
[----:B------:R-:W-:-:S03]  /*126d0*/  IMAD.IADD R6, R14, 0x1, -R15 ;  /* 0x000000010e067824 */ /* 0x000fc600078e0a0f */
        /* <DEDUP_REMOVED lines=13> */
.L_x_3553:
[----:B------:R-:W-:-:S07]  /*127b0*/  IMAD R7, R6, 0x800000, R7 ;  /* 0x0080000006077824 */ /* 0x000fce00078e0207 */
.L_x_3554:
[----:B------:R-:W-:Y:S05]  /*127c0*/  BSYNC.RECONVERGENT B1 ;  /* 0x0000000000017941 */ /* 0x000fea0003800200 */
.L_x_3552:
[----:B------:R-:W-:Y:S01]  /*127d0*/  IMAD.MOV.U32 R0, RZ, RZ, R7 ;  /* 0x000000ffff007224 */ /* 0x000fe200078e0007 */
[----:B------:R-:W-:Y:S06]  /*127e0*/  BRA `(.L_x_3555) ;  /* 0x0000000000207947 */ /* 0x000fec0003800000 */
.L_x_3551:
[----:B------:R-:W-:-:S04]  /*127f0*/  LOP3.LUT R0, R7, 0x80000000, R0, 0x48, !PT ;  /* 0x8000000007007812 */ /* 0x000fc800078e4800 */
[----:B------:R-:W-:Y:S01]  /*12800*/  LOP3.LUT R0, R0, 0x7f800000, RZ, 0xfc, !PT ;  /* 0x7f80000000007812 */ /* 0x000fe200078efcff */
[----:B------:R-:W-:Y:S06]  /*12810*/  BRA `(.L_x_3555) ;  /* 0x0000000000147947 */ /* 0x000fec0003800000 */
.L_x_3550:
[----:B------:R-:W-:Y:S01]  /*12820*/  LOP3.LUT R0, R7, 0x80000000, R0, 0x48, !PT ;  /* 0x8000000007007812 */ /* 0x000fe200078e4800 */
[----:B------:R-:W-:Y:S06]  /*12830*/  BRA `(.L_x_3555) ;  /* 0x00000000000c7947 */ /* 0x000fec0003800000 */
.L_x_3549:
[----:B------:R-:W0:Y:S01]  /*12840*/  MUFU.RSQ R0, -QNAN ;  /* 0xffc0000000007908 */ /* 0x000e220000001400 */
[----:B------:R-:W-:Y:S05]  /*12850*/  BRA `(.L_x_3555) ;  /* 0x0000000000047947 */ /* 0x000fea0003800000 */
.L_x_3548:
[----:B------:R-:W-:-:S07]  /*12860*/  FADD.FTZ R0, R0, R7 ;  /* 0x0000000700007221 */ /* 0x000fce0000010000 */
.L_x_3555:
[----:B------:R-:W-:Y:S05]  /*12870*/  BSYNC.RECONVERGENT B0 ;  /* 0x0000000000007941 */ /* 0x000fea0003800200 */
.L_x_3545:
[----:B------:R-:W-:Y:S01]  /*12880*/  MOV R6, R5 ;  /* 0x0000000500067202 */ /* 0x000fe20000000f00 */
[----:B------:R-:W-:-:S04]  /*12890*/  IMAD.MOV.U32 R7, RZ, RZ, 0x0 ;  /* 0x00000000ff077424 */ /* 0x000fc800078e00ff */
[----:B0-----:R-:W-:Y:S05]  /*128a0*/  RET.REL.NODEC R6 `(_ZN2at6native27unrolled_elementwise_kernelIZZZNS0_16acos_kernel_cudaERNS_18TensorIteratorBaseEENKUlvE_clEvENKUlvE1_clEvEUlN3c107complexINS6_4HalfEEEE_St5arrayIPcLm2EELi4E23TrivialOffsetCalculatorILi1EjESF_NS0_6memory12LoadWithCastILi1EEENSG_13StoreWithCastILi1EEEEEviT_T0_T2_T3_T4_T5_) ;  /* 0xfffffed406d47950 */ /* 0x001fea0003c3ffff */
.L_x_3556:
        /* <DEDUP_REMOVED lines=13> */
.L_x_13780:


//--------------------- .text._ZN2at6native18elementwise_kernelILi128ELi2EZNS0_22gpu_kernel_impl_nocastIZZZNS0_16acos_kernel_cudaERNS_18TensorIteratorBaseEENKUlvE_clEvENKUlvE1_clEvEUlN3c107complexINS7_4HalfEEEE_EEvS4_RKT_EUliE_EEviT1_ --------------------------
	.section	.text._ZN2at6native18elementwise_kernelILi128ELi2EZNS0_22gpu_kernel_impl_nocastIZZZNS0_16acos_kernel_cudaERNS_18TensorIteratorBaseEENKUlvE_clEvENKUlvE1_clEvEUlN3c107complexINS7_4HalfEEEE_EEvS4_RKT_EUliE_EEviT1_,"ax",@progbits
	.align	128
        .global         _ZN2at6native18elementwise_kernelILi128ELi2EZNS0_22gpu_kernel_impl_nocastIZZZNS0_16acos_kernel_cudaERNS_18TensorIteratorBaseEENKUlvE_clEvENKUlvE1_clEvEUlN3c107complexINS7_4HalfEEEE_EEvS4_RKT_EUliE_EEviT1_
        .type           _ZN2at6native18elementwise_kernelILi128ELi2EZNS0_22gpu_kernel_impl_nocastIZZZNS0_16acos_kernel_cudaERNS_18TensorIteratorBaseEENKUlvE_clEvENKUlvE1_clEvEUlN3c107complexINS7_4HalfEEEE_EEvS4_RKT_EUliE_EEviT1_,@function
        .size           _ZN2at6native18elementwise_kernelILi128ELi2EZNS0_22gpu_kernel_impl_nocastIZZZNS0_16acos_kernel_cudaERNS_18TensorIteratorBaseEENKUlvE_clEvENKUlvE1_clEvEUlN3c107complexINS7_4HalfEEEE_EEvS4_RKT_EUliE_EEviT1_,(.L_x_13781 - _ZN2at6native18elementwise_kernelILi128ELi2EZNS0_22gpu_kernel_impl_nocastIZZZNS0_16acos_kernel_cudaERNS_18TensorIteratorBaseEENKUlvE_clEvENKUlvE1_clEvEUlN3c107complexINS7_4HalfEEEE_EEvS4_RKT_EUliE_EEviT1_)
        .other          _ZN2at6native18elementwise_kernelILi128ELi2EZNS0_22gpu_kernel_impl_nocastIZZZNS0_16acos_kernel_cudaERNS_18TensorIteratorBaseEENKUlvE_clEvENKUlvE1_clEvEUlN3c107complexINS7_4HalfEEEE_EEvS4_RKT_EUliE_EEviT1_,@"STO_CUDA_ENTRY STV_DEFAULT"
_ZN2at6native18elementwise_kernelILi128ELi2EZNS0_22gpu_kernel_impl_nocastIZZZNS0_16acos_kernel_cudaERNS_18TensorIteratorBaseEENKUlvE_clEvENKUlvE1_clEvEUlN3c107complexINS7_4HalfEEEE_EEvS4_RKT_EUliE_EEviT1_:
.text._ZN2at6native18elementwise_kernelILi128ELi2EZNS0_22gpu_kernel_impl_nocastIZZZNS0_16acos_kernel_cudaERNS_18TensorIteratorBaseEENKUlvE_clEvENKUlvE1_clEvEUlN3c107complexINS7_4HalfEEEE_EEvS4_RKT_EUliE_EEviT1_:
[----:B------:R-:W-:Y:S01]  /*0000*/  LDC R1, c[0x0][0x37c] ;  /* 0x0000df00ff017b82 */ /* 0x000fe20000000800 */
[----:B------:R-:W0:Y:S07]  /*0010*/  S2R R3, SR_TID.X ;  /* 0x0000000000037919 */ /* 0x000e2e0000002100 */
[----:B------:R-:W1:Y:S01]  /*0020*/  S2UR UR4, SR_CTAID.X ;  /* 0x00000000000479c3 */ /* 0x000e620000002500 */
[----:B------:R-:W2:Y:S01]  /*0030*/  LDCU UR5, c[0x0][0x380] ;  /* 0x00007000ff0577ac */ /* 0x000ea20008000800 */
[----:B------:R-:W-:Y:S01]  /*0040*/  BSSY.RECONVERGENT B1, `(.L_x_3557) ;  /* 0x0000394000017945 */ /* 0x000fe20003800200 */
[----:B------:R-:W3:Y:S05]  /*0050*/  LDCU.64 UR6, c[0x0][0x358] ;  /* 0x00006b00ff0677ac */ /* 0x000eea0008000a00 */
[----:B------:R-:W4:Y:S01]  /*0060*/  LDC R0, c[0x0][0x388] ;  /* 0x0000e200ff007b82 */ /* 0x000f220000000800 */
[----:B-1----:R-:W-:-:S06]  /*0070*/  USHF.L.U32 UR4, UR4, 0x8, URZ ;  /* 0x0000000804047899 */ /* 0x002fcc00080006ff */
[----:B0-----:R-:W-:Y:S02]  /*0080*/  LOP3.LUT R3, R3, UR4, RZ, 0xfc, !PT ;  /* 0x0000000403037c12 */ /* 0x001fe4000f8efcff */
[----:B----4-:R-:W-:Y:S02]  /*0090*/  IADD3 R4, PT, PT, R0, -0x1, RZ ;  /* 0xffffffff00047810 */ /* 0x010fe40007ffe0ff */
[----:B--2---:R-:W-:Y:S02]  /*00a0*/  ISETP.GE.AND P0, PT, R3, UR5, PT ;  /* 0x0000000503007c0c */ /* 0x004fe4000bf06270 */
[----:B------:R-:W-:-:S04]  /*00b0*/  VIMNMX.U32 R5, PT, PT, R4, 0x18, PT ;  /* 0x0000001804057848 */ /* 0x000fc80003fe0000 */
[----:B------:R-:W-:-:S07]  /*00c0*/  IADD3 R5, PT, PT, R5, 0x1, RZ ;  /* 0x0000000105057810 */ /* 0x000fce0007ffe0ff */
[----:B---3--:R-:W-:Y:S05]  /*00d0*/  @P0 BRA `(.L_x_3558) ;  /* 0x0000003800280947 */ /* 0x008fea0003800000 */
[----:B------:R-:W-:Y:S01]  /*00e0*/  ISETP.NE.AND P0, PT, R0, RZ, PT ;  /* 0x000000ff0000720c */ /* 0x000fe20003f05270 */
[----:B------:R-:W-:Y:S01]  /*00f0*/  HFMA2 R0, -RZ, RZ, 0, 0 ;  /* 0x00000000ff007431 */ /* 0x000fe200000001ff */
[----:B------:R-:W-:-:S11]  /*0100*/  MOV R7, RZ ;  /* 0x000000ff00077202 */ /* 0x000fd60000000f00 */
[----:B------:R-:W-:Y:S05]  /*0110*/  @!P0 BRA `(.L_x_3559) ;  /* 0x0000001000a48947 */ /* 0x000fea0003800000 */
[----:B------:R-:W0:Y:S01]  /*0120*/  LDCU.64 UR4, c[0x0][0x390] ;  /* 0x00007200ff0477ac */ /* 0x000e220008000a00 */
[----:B------:R-:W-:Y:S02]  /*0130*/  MOV R2, RZ ;  /* 0x000000ff00027202 */ /* 0x000fe40000000f00 */
        /* <DEDUP_REMOVED lines=295> */
.L_x_3559:
[----:B------:R-:W0:Y:S02]  /*13b0*/  LDCU.64 UR4, c[0x0][0x588] ;  /* 0x0000b100ff0477ac */ /* 0x000e240008000a00 */
[----:B0-----:R-:W-:-:S04]  /*13c0*/  IADD3 R10, P0, PT, R0, UR4, RZ ;  /* 0x00000004000a7c10 */ /* 0x001fc8000ff1e0ff */
[----:B------:R-:W-:-:S05]  /*13d0*/  IADD3.X R11, PT, PT, RZ, UR5, RZ, P0, !PT ;  /* 0x00000005ff0b7c10 */ /* 0x000fca00087fe4ff */
[----:B------:R-:W2:Y:S01]  /*13e0*/  LDG.E R10, desc[UR6][R10.64] ;  /* 0x000000060a0a7981 */ /* 0x000ea2000c1e1900 */
[----:B------:R-:W-:Y:S01]  /*13f0*/  BSSY.RECONVERGENT B0, `(.L_x_3560) ;  /* 0x0000252000007945 */ /* 0x000fe20003800200 */
[--C-:B--2---:R-:W-:Y:S02]  /*1400*/  HADD2.F32 R14, -RZ, R10.reuse.H0_H0 ;  /* 0x2000000aff0e7230 */ /* 0x104fe40000004100 */
        /* <DEDUP_REMOVED lines=17> */
[----:B------:R-:W-:Y:S01]  /*1520*/  @!P0 MOV R0, 0x3fc90fdb ;  /* 0x3fc90fdb00008802 */ /* 0x000fe20000000f00 */
[----:B------:R-:W-:Y:S02]  /*1530*/  @!P0 FADD.FTZ R10, R6, R6 ;  /* 0x00000006060a8221 */ /* 0x000fe40000010000 */
[----:B------:R-:W-:-:S05]  /*1540*/  @P0 FADD.FTZ R0, R14, R9 ;  /* 0x000000090e000221 */ /* 0x000fca0000010000 */
[----:B------:R-:W-:Y:S01]  /*1550*/  @P0 MOV R10, R0 ;  /* 0x00000000000a0202 */ /* 0x000fe20000000f00 */
[----:B------:R-:W-:Y:S06]  /*1560*/  BRA `(.L_x_3562) ;  /* 0x0000002000e87947 */ /* 0x000fec0003800000 */
.L_x_3561:
        /* <DEDUP_REMOVED lines=28> */
[----:B------:R-:W-:Y:S01]  /*1730*/  FFMA R2, -R12, R13, 1 ;  /* 0x3f8000000c027423 */ /* 0x000fe2000000010d */
[----:B------:R-:W-:Y:S02]  /*1740*/  HFMA2 R11, -RZ, RZ, 1.875, 0 ;  /* 0x3f800000ff0b7431 */ /* 0x000fe400000001ff */
        /* <DEDUP_REMOVED lines=11> */
[----:B------:R-:W-:Y:S05]  /*1800*/  CALL.REL.NOINC `($__internal_2_$__cuda_sm3x_div_rn_ftz_f32_slowpath) ;  /* 0x0000005800c07944 */ /* 0x000fea0003c00000 */
[----:B------:R-:W-:-:S07]  /*1810*/  MOV R2, R0 ;  /* 0x0000000000027202 */ /* 0x000fce0000000f00 */
.L_x_3567:
[----:B------:R-:W-:Y:S05]  /*1820*/  BSYNC.RECONVERGENT B5 ;  /* 0x0000000000057941 */ /* 0x000fea0003800200 */
.L_x_3566:
[----:B------:R-:W-:Y:S02]  /*1830*/  HFMA2 R11, -RZ, RZ, 0.89990234375, 10328 ;  /* 0x3b33710bff0b7431 */ /* 0x000fe400000001ff */
[----:B------:R-:W-:Y:S01]  /*1840*/  FMUL.FTZ R0, R2, R2 ;  /* 0x0000000202007220 */ /* 0x000fe20000410000 */
[----:B------:R-:W-:Y:S02]  /*1850*/  MOV R13, 0x3f6ee581 ;  /* 0x3f6ee581000d7802 */ /* 0x000fe40000000f00 */
[----:B------:R-:W-:Y:S01]  /*1860*/  ISETP.GE.AND P0, PT, R14, RZ, PT ;  /* 0x000000ff0e00720c */ /* 0x000fe20003f06270 */
        /* <DEDUP_REMOVED lines=11> */
[----:B------:R-:W-:-:S03]  /*1920*/  HFMA2 R0, -RZ, RZ, 2.04296875, -15.78125 ;  /* 0x4016cbe4ff007431 */ /* 0x000fc600000001ff */
[----:B------:R-:W-:-:S04]  /*1930*/  FFMA.FTZ R2, R11, R2, R2 ;  /* 0x000000020b027223 */ /* 0x000fc80000010002 */
[C---:B------:R-:W-:Y:S01]  /*1940*/  FFMA.FTZ R11, R13.reuse, 1.6832555532455444336, -R2 ;  /* 0x3fd774eb0d0b7823 */ /* 0x040fe20000010802 */
[----:B------:R-:W-:-:S04]  /*1950*/  FSEL R13, R13, 1.8663789033889770508, !P3 ;  /* 0x3feee5810d0d7808 */ /* 0x000fc80005800000 */
[----:B------:R-:W-:Y:S01]  /*1960*/  FSEL R11, R11, R2, !P3 ;  /* 0x000000020b0b7208 */ /* 0x000fe20005800000 */
[----:B------:R-:W-:-:S04]  /*1970*/  @P3 FADD.FTZ R2, -R2, -RZ ;  /* 0x800000ff02023221 */ /* 0x000fc80000010100 */
[----:B------:R-:W-:Y:S01]  /*1980*/  @!P0 FFMA.FTZ R11, R13, 1.6832555532455444336, R2 ;  /* 0x3fd774eb0d0b8823 */ /* 0x000fe20000010002 */
[----:B------:R-:W-:Y:S02]  /*1990*/  @!P2 FSEL R11, R0, 0.78539818525314331055, !P0 ;  /* 0x3f490fdb000ba808 */ /* 0x000fe40004000000 */
[----:B------:R-:W-:Y:S02]  /*19a0*/  @!P1 FSEL R11, RZ, 3.1415927410125732422, P0 ;  /* 0x40490fdbff0b9808 */ /* 0x000fe40000000000 */
[----:B------:R-:W-:Y:S02]  /*19b0*/  FSETP.NAN.FTZ.AND P0, PT, |R9|, |R9|, PT ;  /* 0x400000090900720b */ /* 0x000fe40003f18200 */
[----:B------:R-:W-:-:S04]  /*19c0*/  LOP3.LUT R0, R11, 0x80000000, R6, 0xb8, !PT ;  /* 0x800000000b007812 */ /* 0x000fc800078eb806 */
[----:B------:R-:W-:Y:S01]  /*19d0*/  FSEL R0, R9, R0, P0 ;  /* 0x0000000009007208 */ /* 0x000fe20000000000 */
[----:B------:R-:W-:Y:S06]  /*19e0*/  BRA `(.L_x_3568) ;  /* 0x0000000400a87947 */ /* 0x000fec0003800000 */
.L_x_3565:
        /* <DEDUP_REMOVED lines=30> */
[----:B------:R-:W-:Y:S05]  /*1bd0*/  CALL.REL.NOINC `($__internal_2_$__cuda_sm3x_div_rn_ftz_f32_slowpath) ;  /* 0x0000005400cc7944 */ /* 0x000fea0003c00000 */
[----:B------:R-:W-:-:S07]  /*1be0*/  MOV R2, R0 ;  /* 0x0000000000027202 */ /* 0x000fce0000000f00 */
.L_x_3571:
[----:B------:R-:W-:Y:S05]  /*1bf0*/  BSYNC.RECONVERGENT B5 ;  /* 0x0000000000057941 */ /* 0x000fea0003800200 */
.L_x_3570:
[----:B------:R-:W-:Y:S02]  /*1c00*/  HFMA2 R11, -RZ, RZ, 0.89990234375, 10328 ;  /* 0x3b33710bff0b7431 */ /* 0x000fe400000001ff */
[----:B------:R-:W-:Y:S01]  /*1c10*/  FMUL.FTZ R0, R2, R2 ;  /* 0x0000000202007220 */ /* 0x000fe20000410000 */
[----:B------:R-:W-:Y:S02]  /*1c20*/  MOV R13, 0x3f6ee581 ;  /* 0x3f6ee581000d7802 */ /* 0x000fe40000000f00 */
[----:B------:R-:W-:Y:S01]  /*1c30*/  ISETP.GE.AND P0, PT, R14, RZ, PT ;  /* 0x000000ff0e00720c */ /* 0x000fe20003f06270 */
        /* <DEDUP_REMOVED lines=17> */
[----:B------:R-:W-:Y:S01]  /*1d50*/  @!P2 FSEL R11, R0, 0.78539818525314331055, !P0 ;  /* 0x3f490fdb000ba808 */ /* 0x000fe20004000000 */
[----:B------:R-:W-:Y:S01]  /*1d60*/  FADD.FTZ R0, |R6|, R9 ;  /* 0x0000000906007221 */ /* 0x000fe20000010200 */
[----:B------:R-:W-:-:S04]  /*1d70*/  @!P1 FSEL R11, RZ, 3.1415927410125732422, P0 ;  /* 0x40490fdbff0b9808 */ /* 0x000fc80000000000 */
[----:B------:R-:W-:Y:S02]  /*1d80*/  FSETP.NAN.FTZ.AND P0, PT, |R0|, |R0|, PT ;  /* 0x400000000000720b */ /* 0x000fe40003f18200 */
[----:B------:R-:W-:-:S04]  /*1d90*/  LOP3.LUT R11, R11, 0x80000000, R6, 0xb8, !PT ;  /* 0x800000000b0b7812 */ /* 0x000fc800078eb806 */
[----:B------:R-:W-:Y:S01]  /*1da0*/  FSEL R0, R0, R11, P0 ;  /* 0x0000000b00007208 */ /* 0x000fe20000000000 */
[----:B------:R-:W-:Y:S06]  /*1db0*/  BRA `(.L_x_3568) ;  /* 0x0000000000b47947 */ /* 0x000fec0003800000 */
.L_x_3569:
        /* <DEDUP_REMOVED lines=15> */
[----:B------:R-:W-:Y:S05]  /*1eb0*/  CALL.REL.NOINC `($__internal_2_$__cuda_sm3x_div_rn_ftz_f32_slowpath) ;  /* 0x0000005400147944 */ /* 0x000fea0003c00000 */
[----:B------:R-:W-:-:S07]  /*1ec0*/  MOV R2, R0 ;  /* 0x0000000000027202 */ /* 0x000fce0000000f00 */
.L_x_3573:
[----:B------:R-:W-:Y:S05]  /*1ed0*/  BSYNC.RECONVERGENT B5 ;  /* 0x0000000000057941 */ /* 0x000fea0003800200 */
.L_x_3572:
        /* <DEDUP_REMOVED lines=26> */
[----:B------:R-:W-:-:S07]  /*2080*/  FSEL R0, R0, R11, P0 ;  /* 0x0000000b00007208 */ /* 0x000fce0000000000 */
.L_x_3568:
[----:B------:R-:W-:Y:S05]  /*2090*/  BSYNC.RECONVERGENT B4 ;  /* 0x0000000000047941 */ /* 0x000fea0003800200 */
.L_x_3564:
[----:B------:R-:W-:Y:S01]  /*20a0*/  ISETP.GE.AND P0, PT, R6, RZ, PT ;  /* 0x000000ff0600720c */ /* 0x000fe20003f06270 */
[----:B------:R-:W-:Y:S01]  /*20b0*/  FADD.FTZ R10, R10, 0.69314718246459960938 ;  /* 0x3f3172180a0a7421 */ /* 0x000fe20000010000 */
[----:B------:R-:W-:-:S11]  /*20c0*/  FADD.FTZ R0, |R0|, -RZ ;  /* 0x800000ff00007221 */ /* 0x000fd60000010200 */
[----:B------:R-:W-:Y:S01]  /*20d0*/  @P0 FADD.FTZ R10, -R10, -RZ ;  /* 0x800000ff0a0a0221 */ /* 0x000fe20000010100 */
[----:B------:R-:W-:Y:S06]  /*20e0*/  BRA `(.L_x_3562) ;  /* 0x0000001800087947 */ /* 0x000fec0003800000 */
.L_x_3563:
[----:B------:R-:W-:Y:S02]  /*20f0*/  FSETP.NEU.FTZ.AND P0, PT, R14, 1, PT ;  /* 0x3f8000000e00780b */ /* 0x000fe40003f1d000 */
[----:B------:R-:W-:-:S04]  /*2100*/  FSETP.NEU.FTZ.AND P1, PT, R6, RZ, PT ;  /* 0x000000ff0600720b */ /* 0x000fc80003f3d000 */
[----:B------:R-:W-:-:S13]  /*2110*/  PLOP3.LUT P0, PT, P0, P1, PT, 0xf8, 0x8f ;  /* 0x00000000008f781c */ /* 0x000fda0000703f70 */
[----:B------:R-:W-:Y:S01]  /*2120*/  @!P0 FADD.FTZ R10, -R6, -RZ ;  /* 0x800000ff060a8221 */ /* 0x000fe20000010100 */
[----:B------:R-:W-:Y:S01]  /*2130*/  @!P0 MOV R0, RZ ;  /* 0x000000ff00008202 */ /* 0x000fe20000000f00 */
        /* <DEDUP_REMOVED lines=61> */
[----:B-1----:R-:W-:Y:S01]  /*2510*/  @!P1 FADD.FTZ R12, R8, -R21 ;  /* 0x80000015080c9221 */ /* 0x002fe20000010000 */
        /* <DEDUP_REMOVED lines=9> */
.L_x_3579:
[----:B------:R-:W-:Y:S05]  /*25b0*/  BSYNC.RECONVERGENT B3 ;  /* 0x0000000000037941 */ /* 0x000fea0003800200 */
.L_x_3578:
        /* <DEDUP_REMOVED lines=8> */
.L_x_3581:
[----:B------:R-:W-:Y:S05]  /*2640*/  BSYNC.RECONVERGENT B3 ;  /* 0x0000000000037941 */ /* 0x000fea0003800200 */
.L_x_3580:
[----:B------:R-:W-:Y:S01]  /*2650*/  FADD.FTZ R10, R17, R10 ;  /* 0x0000000a110a7221 */ /* 0x000fe20000010000 */
[----:B------:R-:W-:Y:S01]  /*2660*/  HFMA2 R18, -RZ, RZ, 1.875, 0 ;  /* 0x3f800000ff127431 */ /* 0x000fe200000001ff */
[----:B------:R-:W-:Y:S02]  /*2670*/  MOV R21, 0x3d39bf78 ;  /* 0x3d39bf7800157802 */ /* 0x000fe40000000f00 */
[----:B------:R-:W-:-:S06]  /*2680*/  FMUL.FTZ R19, R10, R19 ;  /* 0x000000130a137220 */ /* 0x000fcc0000410000 */
[----:B------:R-:W1:Y:S02]  /*2690*/  MUFU.SQRT R19, R19 ;  /* 0x0000001300137308 */ /* 0x000e640000002000 */
[----:B-1----:R-:W-:-:S04]  /*26a0*/  FADD.FTZ R10, R10, R19 ;  /* 0x000000130a0a7221 */ /* 0x002fc80000010000 */
[C---:B------:R-:W-:Y:S01]  /*26b0*/  FADD.FTZ.RZ R12, R10.reuse, 1 ;  /* 0x3f8000000a0c7421 */ /* 0x040fe2000001c000 */
[----:B------:R-:W-:-:S04]  /*26c0*/  ISETP.GE.U32.AND P0, PT, R10, 0x7f800000, PT ;  /* 0x7f8000000a00780c */ /* 0x000fc80003f06070 */
[----:B------:R-:W-:-:S04]  /*26d0*/  IADD3 R12, PT, PT, R12, -0x3f400000, RZ ;  /* 0xc0c000000c0c7810 */ /* 0x000fc80007ffe0ff */
        /* <DEDUP_REMOVED lines=25> */
.L_x_3577:
[----:B------:R-:W-:-:S13]  /*2870*/  FSETP.GEU.FTZ.AND P0, PT, R9, 1, PT ;  /* 0x3f8000000900780b */ /* 0x000fda0003f1e000 */
[----:B------:R-:W-:-:S04]  /*2880*/  @!P0 FADD.FTZ R15, -R9, 1 ;  /* 0x3f800000090f8421 */ /* 0x000fc80000010100 */
[----:B------:R-:W-:-:S06]  /*2890*/  @!P0 FMUL.FTZ R10, R0, R15 ;  /* 0x0000000f000a8220 */ /* 0x000fcc0000410000 */
[----:B------:R-:W2:Y:S08]  /*28a0*/  @!P0 MUFU.SQRT R10, R10 ;  /* 0x0000000a000a8308 */ /* 0x000eb00000002000 */
[----:B--2---:R-:W1:Y:S02]  /*28b0*/  @!P0 MUFU.RCP R15, R10 ;  /* 0x0000000a000f8308 */ /* 0x004e640000001000 */
[----:B-1----:R-:W-:Y:S01]  /*28c0*/  @!P0 FMUL.FTZ R12, |R6|, R15 ;  /* 0x0000000f060c8220 */ /* 0x002fe20000410200 */
[----:B------:R-:W-:Y:S06]  /*28d0*/  @!P0 BRA `(.L_x_3576) ;  /* 0x0000000000988947 */ /* 0x000fec0003800000 */
[----:B------:R-:W-:Y:S01]  /*28e0*/  FMUL.FTZ R12, R0, R11 ;  /* 0x0000000b000c7220 */ /* 0x000fe20000410000 */
[----:B------:R-:W-:Y:S01]  /*28f0*/  HFMA2 R19, -RZ, RZ, 1.875, 0 ;  /* 0x3f800000ff137431 */ /* 0x000fe200000001ff */
[----:B------:R-:W-:Y:S02]  /*2900*/  MOV R20, 0x3d39bf78 ;  /* 0x3d39bf7800147802 */ /* 0x000fe40000000f00 */
        /* <DEDUP_REMOVED lines=30> */
.L_x_3575:
[----:B------:R-:W-:-:S04]  /*2af0*/  FFMA.FTZ R10, R16, R16, -1 ;  /* 0xbf800000100a7423 */ /* 0x000fc80000010010 */
[----:B------:R-:W0:Y:S02]  /*2b00*/  MUFU.SQRT R15, R10 ;  /* 0x0000000a000f7308 */ /* 0x000e240000002000 */
[----:B0-----:R-:W-:-:S06]  /*2b10*/  FADD.FTZ R15, R16, R15 ;  /* 0x0000000f100f7221 */ /* 0x001fcc0000010000 */
[----:B------:R-:W0:Y:S02]  /*2b20*/  MUFU.LG2 R15, R15 ;  /* 0x0000000f000f7308 */ /* 0x000e240000000c00 */
[----:B0-----:R-:W-:-:S07]  /*2b30*/  FMUL.FTZ R12, R15, 0.69314718246459960938 ;  /* 0x3f3172180f0c7820 */ /* 0x001fce0000410000 */
.L_x_3576:
[----:B------:R-:W-:Y:S05]  /*2b40*/  BSYNC.RECONVERGENT B2 ;  /* 0x0000000000027941 */ /* 0x000fea0003800200 */
.L_x_3574:
[----:B------:R-:W-:Y:S01]  /*2b50*/  FSETP.GEU.FTZ.AND P0, PT, R9, 4.336808689942017736e-19, PT ;  /* 0x210000000900780b */ /* 0x000fe20003f1e000 */
[----:B------:R-:W-:Y:S04]  /*2b60*/  BSSY.RECONVERGENT B4, `(.L_x_3582) ;  /* 0x00000d8000047945 */ /* 0x000fe80003800200 */
[----:B------:R-:W-:Y:S01]  /*2b70*/  BSSY.RELIABLE B2, `(.L_x_3583) ;  /* 0x000003b000027945 */ /* 0x000fe20003800100 */
[----:B-1----:R-:W-:-:S07]  /*2b80*/  MOV R10, R12 ;  /* 0x0000000c000a7202 */ /* 0x002fce0000000f00 */
        /* <DEDUP_REMOVED lines=27> */
[C---:B------:R-:W-:Y:S01]  /*2d40*/  @P1 FMUL.FTZ R12, R6.reuse, R6 ;  /* 0x00000006060c1220 */ /* 0x040fe20000410000 */
        /* <DEDUP_REMOVED lines=12> */
.L_x_3589:
[----:B------:R-:W-:Y:S05]  /*2e10*/  BSYNC.RECONVERGENT B5 ;  /* 0x0000000000057941 */ /* 0x000fea0003800200 */
.L_x_3588:
[----:B------:R-:W-:-:S04]  /*2e20*/  FADD.FTZ R0, R13, R0 ;  /* 0x000000000d007221 */ /* 0x000fc80000010000 */
[----:B------:R-:W-:-:S04]  /*2e30*/  FMUL.FTZ R0, R0, R15 ;  /* 0x0000000f00007220 */ /* 0x000fc80000410000 */
[----:B------:R0:W1:Y:S01]  /*2e40*/  MUFU.SQRT R12, R0 ;  /* 0x00000000000c7308 */ /* 0x0000620000002000 */
[----:B------:R-:W-:Y:S05]  /*2e50*/  BRA `(.L_x_3586) ;  /* 0x00000000002c7947 */ /* 0x000fea0003800000 */
.L_x_3587:
        /* <DEDUP_REMOVED lines=10> */
[----:B------:R2:W3:Y:S02]  /*2f00*/  @!P0 MUFU.SQRT R12, R13 ;  /* 0x0000000d000c8308 */ /* 0x0004e40000002000 */
.L_x_3586:
[----:B------:R-:W-:Y:S05]  /*2f10*/  BSYNC.RECONVERGENT B3 ;  /* 0x0000000000037941 */ /* 0x000fea0003800200 */
.L_x_3584:
[----:B------:R-:W-:Y:S05]  /*2f20*/  BSYNC.RELIABLE B2 ;  /* 0x0000000000027941 */ /* 0x000fea0003800100 */
.L_x_3583:
[----:B------:R-:W-:-:S13]  /*2f30*/  ISETP.GE.AND P0, PT, R14, RZ, PT ;  /* 0x000000ff0e00720c */ /* 0x000fda0003f06270 */
[----:B------:R-:W-:Y:S05]  /*2f40*/  @!P0 BRA `(.L_x_3590) ;  /* 0x0000000000bc8947 */ /* 0x000fea0003800000 */
[----:B0-----:R-:W-:Y:S01]  /*2f50*/  FADD.FTZ R0, |R9|, -RZ ;  /* 0x800000ff09007221 */ /* 0x001fe20000010200 */
[C---:B-1-3--:R-:W-:Y:S01]  /*2f60*/  FADD.FTZ R11, |R12|.reuse, -RZ ;  /* 0x800000ff0c0b7221 */ /* 0x04afe20000010200 */
[----:B------:R-:W-:Y:S01]  /*2f70*/  FSETP.GT.FTZ.AND P3, PT, |R12|, |R9|, PT ;  /* 0x400000090c00720b */ /* 0x000fe20003f74200 */
[----:B------:R-:W-:Y:S03]  /*2f80*/  BSSY.RECONVERGENT B5, `(.L_x_3591) ;  /* 0x000000f000057945 */ /* 0x000fe60003800200 */
        /* <DEDUP_REMOVED lines=12> */
[----:B------:R-:W-:Y:S05]  /*3050*/  CALL.REL.NOINC `($__internal_2_$__cuda_sm3x_div_rn_ftz_f32_slowpath) ;  /* 0x0000004000ac7944 */ /* 0x000fea0003c00000 */
[----:B------:R-:W-:-:S07]  /*3060*/  MOV R2, R0 ;  /* 0x0000000000027202 */ /* 0x000fce0000000f00 */
.L_x_3592:
[----:B------:R-:W-:Y:S05]  /*3070*/  BSYNC.RECONVERGENT B5 ;  /* 0x0000000000057941 */ /* 0x000fea0003800200 */
.L_x_3591:
[----:B------:R-:W-:Y:S02]  /*3080*/  HFMA2 R11, -RZ, RZ, 0.89990234375, 10328 ;  /* 0x3b33710bff0b7431 */ /* 0x000fe400000001ff */
[----:B------:R-:W-:Y:S01]  /*3090*/  FMUL.FTZ R0, R2, R2 ;  /* 0x0000000202007220 */ /* 0x000fe20000410000 */
[----:B------:R-:W-:Y:S02]  /*30a0*/  MOV R13, 0x3f6ee581 ;  /* 0x3f6ee581000d7802 */ /* 0x000fe40000000f00 */
[C---:B------:R-:W-:Y:S01]  /*30b0*/  ISETP.GE.AND P0, PT, R9.reuse, RZ, PT ;  /* 0x000000ff0900720c */ /* 0x040fe20003f06270 */
[----:B------:R-:W-:Y:S01]  /*30c0*/  FFMA.FTZ R11, R0, R11, -0.015681877732276916504 ;  /* 0xbc807748000b7423 */ /* 0x000fe2000001000b */
[----:B------:R-:W-:Y:S02]  /*30d0*/  FSETP.NEU.FTZ.AND P2, PT, |R9|, |R12|, PT ;  /* 0x4000000c0900720b */ /* 0x000fe40003f5d200 */
        /* <DEDUP_REMOVED lines=11> */
[----:B------:R-:W-:-:S04]  /*3190*/  FSEL R13, R13, 1.8663789033889770508, P3 ;  /* 0x3feee5810d0d7808 */ /* 0x000fc80001800000 */
[----:B------:R-:W-:Y:S01]  /*31a0*/  FSEL R11, R11, R2, P3 ;  /* 0x000000020b0b7208 */ /* 0x000fe20001800000 */
[----:B------:R-:W-:-:S04]  /*31b0*/  @!P3 FADD.FTZ R2, -R2, -RZ ;  /* 0x800000ff0202b221 */ /* 0x000fc80000010100 */
[----:B------:R-:W-:Y:S01]  /*31c0*/  @!P0 FFMA.FTZ R11, R13, 1.6832555532455444336, R2 ;  /* 0x3fd774eb0d0b8823 */ /* 0x000fe20000010002 */
[----:B------:R-:W-:Y:S01]  /*31d0*/  @!P2 FSEL R11, R0, 0.78539818525314331055, !P0 ;  /* 0x3f490fdb000ba808 */ /* 0x000fe20004000000 */
[----:B------:R-:W-:Y:S01]  /*31e0*/  FADD.FTZ R0, |R12|, |R9| ;  /* 0x400000090c007221 */ /* 0x000fe20000010200 */
[----:B------:R-:W-:-:S04]  /*31f0*/  @!P1 FSEL R11, RZ, 3.1415927410125732422, P0 ;  /* 0x40490fdbff0b9808 */ /* 0x000fc80000000000 */
[----:B------:R-:W-:Y:S02]  /*3200*/  FSETP.NAN.FTZ.AND P0, PT, |R0|, |R0|, PT ;  /* 0x400000000000720b */ /* 0x000fe40003f18200 */
[----:B------:R-:W-:-:S04]  /*3210*/  LOP3.LUT R11, R11, 0x80000000, R12, 0xb8, !PT ;  /* 0x800000000b0b7812 */ /* 0x000fc800078eb80c */
[----:B------:R-:W-:Y:S01]  /*3220*/  FSEL R0, R0, R11, P0 ;  /* 0x0000000b00007208 */ /* 0x000fe20000000000 */
[----:B------:R-:W-:Y:S06]  /*3230*/  BRA `(.L_x_3593) ;  /* 0x0000000400a87947 */ /* 0x000fec0003800000 */
.L_x_3590:
[----:B------:R-:W-:Y:S01]  /*3240*/  FADD.FTZ R19, -R9, -RZ ;  /* 0x800000ff09137221 */ /* 0x000fe20000010100 */
[C---:B-123--:R-:W-:Y:S01]  /*3250*/  FADD.FTZ R13, |R12|.reuse, -RZ ;  /* 0x800000ff0c0d7221 */ /* 0x04efe20000010200 */
[----:B------:R-:W-:Y:S02]  /*3260*/  BSSY.RECONVERGENT B5, `(.L_x_3594) ;  /* 0x0000011000057945 */ /* 0x000fe40003800200 */
[----:B0-----:R-:W-:Y:S01]  /*3270*/  FADD.FTZ R0, |R19|, -RZ ;  /* 0x800000ff13007221 */ /* 0x001fe20000010200 */
        /* <DEDUP_REMOVED lines=15> */
.L_x_3595:
[----:B------:R-:W-:Y:S05]  /*3370*/  BSYNC.RECONVERGENT B5 ;  /* 0x0000000000057941 */ /* 0x000fea0003800200 */
.L_x_3594:
[----:B------:R-:W-:Y:S02]  /*3380*/  HFMA2 R11, -RZ, RZ, 0.89990234375, 10328 ;  /* 0x3b33710bff0b7431 */ /* 0x000fe400000001ff */
[----:B------:R-:W-:Y:S01]  /*3390*/  FMUL.FTZ R0, R2, R2 ;  /* 0x0000000202007220 */ /* 0x000fe20000410000 */
[----:B------:R-:W-:Y:S02]  /*33a0*/  MOV R13, 0x3f6ee581 ;  /* 0x3f6ee581000d7802 */ /* 0x000fe40000000f00 */
[C---:B------:R-:W-:Y:S01]  /*33b0*/  ISETP.GE.AND P0, PT, R19.reuse, RZ, PT ;  /* 0x000000ff1300720c */ /* 0x040fe20003f06270 */
[C---:B------:R-:W-:Y:S01]  /*33c0*/  FFMA.FTZ R11, R0.reuse, R11, -0.015681877732276916504 ;  /* 0xbc807748000b7423 */ /* 0x040fe2000001000b */
[----:B------:R-:W-:Y:S02]  /*33d0*/  FSETP.NEU.FTZ.AND P2, PT, |R19|, |R12|, PT ;  /* 0x4000000c1300720b */ /* 0x000fe40003f5d200 */
[----:B------:R-:W-:Y:S01]  /*33e0*/  FSETP.NEU.FTZ.AND P1, PT, R9, RZ, PT ;  /* 0x000000ff0900720b */ /* 0x000fe20003f3d000 */
[----:B------:R-:W-:Y:S01]  /*33f0*/  FFMA.FTZ R11, R0, R11, 0.042200751602649688721 ;  /* 0x3d2cdab2000b7423 */ /* 0x000fe2000001000b */
[----:B------:R-:W-:-:S03]  /*3400*/  FSEL R9, R13, 1.8663789033889770508, P3 ;  /* 0x3feee5810d097808 */ /* 0x000fc60001800000 */
        /* <DEDUP_REMOVED lines=8> */
[----:B------:R-:W-:-:S05]  /*3490*/  FFMA.FTZ R11, R13, 1.6832555532455444336, -R2 ;  /* 0x3fd774eb0d0b7823 */ /* 0x000fca0000010802 */
        /* <DEDUP_REMOVED lines=10> */
.L_x_3585:
[----:B------:R-:W-:-:S13]  /*3540*/  ISETP.GE.AND P0, PT, R14, RZ, PT ;  /* 0x000000ff0e00720c */ /* 0x000fda0003f06270 */
[----:B------:R-:W-:Y:S05]  /*3550*/  @!P0 BRA `(.L_x_3596) ;  /* 0x0000000000708947 */ /* 0x000fea0003800000 */
[----:B------:R-:W-:Y:S01]  /*3560*/  MOV R9, 0x3f000000 ;  /* 0x3f00000000097802 */ /* 0x000fe20000000f00 */
        /* <DEDUP_REMOVED lines=27> */
.L_x_3596:
[----:B------:R-:W-:Y:S02]  /*3720*/  HFMA2 R9, -RZ, RZ, 1.75, 0 ;  /* 0x3f000000ff097431 */ /* 0x000fe400000001ff */
[----:B------:R-:W-:-:S04]  /*3730*/  FADD.FTZ R0, -R12, -RZ ;  /* 0x800000ff0c007221 */ /* 0x000fc80000010100 */
[C---:B0-----:R-:W-:Y:S01]  /*3740*/  FFMA.FTZ R2, |R0|.reuse, -R9, 0.5 ;  /* 0x3f00000000027423 */ /* 0x041fe20000010a09 */
[C---:B------:R-:W-:Y:S01]  /*3750*/  FSETP.GT.FTZ.AND P0, PT, |R0|.reuse, 0.56000000238418579102, PT ;  /* 0x3f0f5c290000780b */ /* 0x040fe20003f14200 */
[C---:B------:R-:W-:Y:S01]  /*3760*/  FADD.FTZ R11, |R0|.reuse, -RZ ;  /* 0x800000ff000b7221 */ /* 0x040fe20000010200 */
[----:B------:R-:W-:Y:S01]  /*3770*/  FSETP.NEU.FTZ.AND P1, PT, |R0|, 1, PT ;  /* 0x3f8000000000780b */ /* 0x000fe20003f3d200 */
[----:B------:R-:W0:Y:S02]  /*3780*/  MUFU.RSQ R9, R2 ;  /* 0x0000000200097308 */ /* 0x000e240000001400 */
[----:B0-----:R-:W-:Y:S01]  /*3790*/  FMUL.FTZ R8, R2, R9 ;  /* 0x0000000902087220 */ /* 0x001fe20000410000 */
[----:B------:R-:W-:Y:S01]  /*37a0*/  FMUL.FTZ R9, R9, -0.5 ;  /* 0xbf00000009097820 */ /* 0x000fe20000410000 */
[----:B------:R-:W-:-:S03]  /*37b0*/  HFMA2 R2, -RZ, RZ, 1.857421875, -1409 ;  /* 0x3f6ee581ff027431 */ /* 0x000fc600000001ff */
        /* <DEDUP_REMOVED lines=18> */
.L_x_3593:
[----:B------:R-:W-:Y:S05]  /*38e0*/  BSYNC.RECONVERGENT B4 ;  /* 0x0000000000047941 */ /* 0x000fea0003800200 */
.L_x_3582:
[----:B------:R-:W-:-:S13]  /*38f0*/  ISETP.GE.AND P0, PT, R6, RZ, PT ;  /* 0x000000ff0600720c */ /* 0x000fda0003f06270 */
[----:B------:R-:W-:-:S07]  /*3900*/  @P0 FADD.FTZ R10, -R10, -RZ ;  /* 0x800000ff0a0a0221 */ /* 0x000fce0000010100 */
.L_x_3562:
[----:B------:R-:W-:Y:S05]  /*3910*/  BSYNC.RECONVERGENT B0 ;  /* 0x0000000000007941 */ /* 0x000fea0003800200 */
.L_x_3560:
[----:B------:R-:W0:Y:S01]  /*3920*/  LDCU.64 UR4, c[0x0][0x580] ;  /* 0x0000b000ff0477ac */ /* 0x000e220008000a00 */
[----:B------:R-:W-:Y:S02]  /*3930*/  F2FP.F16.F32.PACK_AB R9, R10, R0 ;  /* 0x000000000a09723e */ /* 0x000fe400000000ff */
[----:B------:R-:W-:Y:S02]  /*3940*/  IADD3 R3, PT, PT, R3, 0x80, RZ ;  /* 0x0000008003037810 */ /* 0x000fe40007ffe0ff */
[----:B0-----:R-:W-:-:S04]  /*3950*/  IADD3 R6, P0, PT, R7, UR4, RZ ;  /* 0x0000000407067c10 */ /* 0x001fc8000ff1e0ff */
[----:B------:R-:W-:-:S05]  /*3960*/  IADD3.X R7, PT, PT, RZ, UR5, RZ, P0, !PT ;  /* 0x00000005ff077c10 */ /* 0x000fca00087fe4ff */
[----:B------:R0:W-:Y:S04]  /*3970*/  STG.E desc[UR6][R6.64], R9 ;  /* 0x0000000906007986 */ /* 0x0001e8000c101906 */
.L_x_3558:
[----:B------:R-:W-:Y:S05]  /*3980*/  BSYNC.RECONVERGENT B1 ;  /* 0x0000000000017941 */ /* 0x000fea0003800200 */
.L_x_3557:
[----:B------:R-:W-:Y:S05]  /*3990*/  WARPSYNC.ALL ;  /* 0x0000000000007948 */ /* 0x000fea0003800000 */
[----:B------:R-:W1:Y:S02]  /*39a0*/  LDCU UR4, c[0x0][0x380] ;  /* 0x00007000ff0477ac */ /* 0x000e640008000800 */
[----:B-1----:R-:W-:-:S13]  /*39b0*/  ISETP.GE.AND P0, PT, R3, UR4, PT ;  /* 0x0000000403007c0c */ /* 0x002fda000bf06270 */
[----:B------:R-:W-:Y:S05]  /*39c0*/  @P0 EXIT ;  /* 0x000000000000094d */ /* 0x000fea0003800000 */
[----:B------:R-:W1:Y:S01]  /*39d0*/  LDCU UR4, c[0x0][0x388] ;  /* 0x00007100ff0477ac */ /* 0x000e620008000800 */
[----:B------:R-:W-:Y:S01]  /*39e0*/  HFMA2 R11, -RZ, RZ, 0, 0 ;  /* 0x00000000ff0b7431 */ /* 0x000fe200000001ff */
[----:B------:R-:W-:Y:S01]  /*39f0*/  MOV R0, RZ ;  /* 0x000000ff00007202 */ /* 0x000fe20000000f00 */
[----:B-1----:R-:W-:-:S09]  /*3a00*/  UISETP.NE.AND UP0, UPT, UR4, URZ, UPT ;  /* 0x000000ff0400728c */ /* 0x002fd2000bf05270 */
[----:B------:R-:W-:Y:S05]  /*3a10*/  BRA.U !UP0, `(.L_x_3597) ;  /* 0x0000001108a47547 */ /* 0x000fea000b800000 */
        /* <DEDUP_REMOVED lines=287> */
[----:B------:R-:W3:Y:S01]  /*4c10*/  @P0 LDC.64 R14, c[0x0][0x578] ;  /* 0x00015e00ff0e0b82 */ /* 0x000ee20000000a00 */
[----:B--2---:R-:W-:-:S05]  /*4c20*/  @P0 IMAD.HI.U32 R2, R5, R8, R4 ;  /* 0x0000000805020227 */ /* 0x004fca00078e0004 */
[----:B------:R-:W-:Y:S01]  /*4c30*/  @P0 SHF.R.U32.HI R4, RZ, R9, R2 ;  /* 0x00000009ff040219 */ /* 0x000fe20000011602 */
[----:B------:R-:W-:-:S03]  /*4c40*/  IMAD R2, R7, UR8, R3 ;  /* 0x0000000807027c24 */ /* 0x000fc6000f8e0203 */
[----:B------:R-:W-:Y:S01]  /*4c50*/  @P0 IADD3 R4, PT, PT, -R4, RZ, RZ ;  /* 0x000000ff04040210 */ /* 0x000fe20007ffe1ff */
[C---:B-1----:R-:W-:Y:S02]  /*4c60*/  IMAD R11, R2.reuse, UR4, R11 ;  /* 0x00000004020b7c24 */ /* 0x042fe4000f8e020b */
[----:B------:R-:W-:Y:S02]  /*4c70*/  IMAD R0, R2, UR5, R0 ;  /* 0x0000000502007c24 */ /* 0x000fe4000f8e0200 */
[----:B0-----:R-:W-:-:S04]  /*4c80*/  @P0 IMAD R4, R13, R4, R5 ;  /* 0x000000040d040224 */ /* 0x001fc800078e0205 */
[C---:B---3--:R-:W-:Y:S02]  /*4c90*/  @P0 IMAD R11, R4.reuse, R14, R11 ;  /* 0x0000000e040b0224 */ /* 0x048fe400078e020b */
[----:B------:R-:W-:-:S07]  /*4ca0*/  @P0 IMAD R0, R4, R15, R0 ;  /* 0x0000000f04000224 */ /* 0x000fce00078e0200 */
.L_x_3597:
[----:B------:R-:W1:Y:S02]  /*4cb0*/  LDCU.128 UR8, c[0x0][0x580] ;  /* 0x0000b000ff0877ac */ /* 0x000e640008000c00 */
[----:B-1----:R-:W-:-:S04]  /*4cc0*/  IADD3 R2, P0, PT, R0, UR10, RZ ;  /* 0x0000000a00027c10 */ /* 0x002fc8000ff1e0ff */
[----:B------:R-:W-:-:S05]  /*4cd0*/  IADD3.X R3, PT, PT, RZ, UR11, RZ, P0, !PT ;  /* 0x0000000bff037c10 */ /* 0x000fca00087fe4ff */
[----:B------:R-:W0:Y:S01]  /*4ce0*/  LDG.E R2, desc[UR6][R2.64] ;  /* 0x0000000602027981 */ /* 0x000e22000c1e1900 */
[----:B------:R-:W-:Y:S01]  /*4cf0*/  IADD3 R4, P1, PT, R11, UR8, RZ ;  /* 0x000000080b047c10 */ /* 0x000fe2000ff3e0ff */
[----:B------:R-:W-:Y:S03]  /*4d00*/  BSSY.RECONVERGENT B0, `(.L_x_3598) ;  /* 0x000025c000007945 */ /* 0x000fe60003800200 */
[----:B------:R-:W-:Y:S01]  /*4d10*/  IADD3.X R5, PT, PT, RZ, UR9, RZ, P1, !PT ;  /* 0x00000009ff057c10 */ /* 0x000fe20008ffe4ff */
[--C-:B0-----:R-:W-:Y:S02]  /*4d20*/  HADD2.F32 R9, -RZ, R2.reuse.H0_H0 ;  /* 0x20000002ff097230 */ /* 0x101fe40000004100 */
        /* <DEDUP_REMOVED lines=22> */
.L_x_3599:
        /* <DEDUP_REMOVED lines=19> */
[----:B------:R-:W-:Y:S02]  /*4fc0*/  VIMNMX R8, PT, PT, R12, R13, PT ;  /* 0x0000000d0c087248 */ /* 0x000fe40003fe0100 */
[----:B------:R-:W-:-:S02]  /*4fd0*/  LOP3.LUT R13, R14, 0x7e800000, RZ, 0x3c, !PT ;  /* 0x7e8000000e0d7812 */ /* 0x000fc400078e3cff */
[----:B------:R-:W-:Y:S02]  /*4fe0*/  VIMNMX R15, PT, PT, R12, R15, PT ;  /* 0x0000000f0c0f7248 */ /* 0x000fe40003fe0100 */
[----:B------:R-:W-:Y:S01]  /*4ff0*/  LOP3.LUT R17, R16, 0x7e800000, RZ, 0x3c, !PT ;  /* 0x7e80000010117812 */ /* 0x000fe200078e3cff */
[-C--:B------:R-:W-:Y:S01]  /*5000*/  FMUL.FTZ R12, R8, R13.reuse ;  /* 0x0000000d080c7220 */ /* 0x080fe20000410000 */
[----:B------:R-:W-:Y:S01]  /*5010*/  FMUL.FTZ R13, R6, R13 ;  /* 0x0000000d060d7220 */ /* 0x000fe20000410000 */
[----:B------:R-:W-:Y:S02]  /*5020*/  FSETP.NEU.FTZ.AND P0, PT, R8, RZ, PT ;  /* 0x000000ff0800720b */ /* 0x000fe40003f1d000 */
[CC--:B------:R-:W-:Y:S01]  /*5030*/  FMUL.FTZ R18, R15.reuse, R17.reuse ;  /* 0x000000110f127220 */ /* 0x0c0fe20000410000 */
[----:B------:R-:W-:Y:S01]  /*5040*/  FMUL.FTZ R12, R12, R12 ;  /* 0x0000000c0c0c7220 */ /* 0x000fe20000410000 */
[----:B------:R-:W-:Y:S01]  /*5050*/  FMUL.FTZ R17, R2, R17 ;  /* 0x0000001102117220 */ /* 0x000fe20000410000 */
[----:B------:R-:W-:Y:S01]  /*5060*/  FSETP.NEU.FTZ.AND P2, PT, R15, RZ, PT ;  /* 0x000000ff0f00720b */ /* 0x000fe20003f5d000 */
[----:B------:R-:W-:Y:S01]  /*5070*/  FMUL.FTZ R18, R18, R18 ;  /* 0x0000001212127220 */ /* 0x000fe20000410000 */
[----:B------:R-:W-:Y:S01]  /*5080*/  FFMA.FTZ R12, R13, R13, R12 ;  /* 0x0000000d0d0c7223 */ /* 0x000fe2000001000c */
[----:B------:R-:W-:-:S02]  /*5090*/  LOP3.LUT R13, R14, 0x800000, RZ, 0xfc, !PT ;  /* 0x008000000e0d7812 */ /* 0x000fc400078efcff */
[----:B------:R-:W-:Y:S01]  /*50a0*/  FFMA.FTZ R18, R17, R17, R18 ;  /* 0x0000001111127223 */ /* 0x000fe20000010012 */
[----:B------:R-:W-:Y:S02]  /*50b0*/  LOP3.LUT R17, R16, 0x800000, RZ, 0xfc, !PT ;  /* 0x0080000010117812 */ /* 0x000fe400078efcff */
[----:B------:R-:W0:Y:S01]  /*50c0*/  MUFU.SQRT R12, R12 ;  /* 0x0000000c000c7308 */ /* 0x000e220000002000 */
[----:B------:R-:W-:-:S07]  /*50d0*/  FSETP.NEU.FTZ.AND P1, PT, R8, +INF , PT ;  /* 0x7f8000000800780b */ /* 0x000fce0003f3d000 */
        /* <DEDUP_REMOVED lines=32> */
.L_x_3609:
[----:B------:R-:W-:-:S04]  /*52e0*/  FADD.FTZ R6, -R0, R13 ;  /* 0x0000000d00067221 */ /* 0x000fc80000010100 */
[----:B------:R-:W-:-:S07]  /*52f0*/  FMUL.FTZ R6, R6, 0.5 ;  /* 0x3f00000006067820 */ /* 0x000fce0000410000 */
.L_x_3610:
[----:B------:R-:W-:Y:S05]  /*5300*/  BSYNC.RECONVERGENT B2 ;  /* 0x0000000000027941 */ /* 0x000fea0003800200 */
.L_x_3608:
        /* <DEDUP_REMOVED lines=11> */
.L_x_3612:
[----:B------:R-:W-:-:S04]  /*53c0*/  FADD.FTZ R17, R2, -R17 ;  /* 0x8000001102117221 */ /* 0x000fc80000010000 */
[----:B------:R-:W-:-:S07]  /*53d0*/  FMUL.FTZ R17, R17, 0.5 ;  /* 0x3f00000011117820 */ /* 0x000fce0000410000 */
.L_x_3613:
[----:B------:R-:W-:Y:S05]  /*53e0*/  BSYNC.RECONVERGENT B2 ;  /* 0x0000000000027941 */ /* 0x000fea0003800200 */
.L_x_3611:
        /* <DEDUP_REMOVED lines=35> */
.L_x_3607:
[----:B------:R-:W-:-:S13]  /*5620*/  FSETP.GEU.FTZ.AND P0, PT, R10, 1, PT ;  /* 0x3f8000000a00780b */ /* 0x000fda0003f1e000 */
[----:B------:R-:W-:Y:S05]  /*5630*/  @!P0 BRA `(.L_x_3614) ;  /* 0x0000000000848947 */ /* 0x000fea0003800000 */
[----:B------:R-:W-:Y:S01]  /*5640*/  FMUL.FTZ R8, R0, R3 ;  /* 0x0000000300087220 */ /* 0x000fe20000410000 */
[----:B------:R-:W-:Y:S01]  /*5650*/  HFMA2 R19, -RZ, RZ, 1.625, 0 ;  /* 0x3e800000ff137431 */ /* 0x000fe200000001ff */
[----:B------:R-:W-:Y:S02]  /*5660*/  MOV R21, 0x3d39bf78 ;  /* 0x3d39bf7800157802 */ /* 0x000fe40000000f00 */
        /* <DEDUP_REMOVED lines=30> */
.L_x_3614:
[----:B------:R-:W-:-:S04]  /*5850*/  FADD.FTZ R17, -R10, 1 ;  /* 0x3f8000000a117421 */ /* 0x000fc80000010100 */
[----:B------:R-:W-:-:S06]  /*5860*/  FMUL.FTZ R6, R0, R17 ;  /* 0x0000001100067220 */ /* 0x000fcc0000410000 */
[----:B------:R-:W0:Y:S08]  /*5870*/  MUFU.SQRT R6, R6 ;  /* 0x0000000600067308 */ /* 0x000e300000002000 */
[----:B0-----:R-:W0:Y:S02]  /*5880*/  MUFU.RCP R12, R6 ;  /* 0x00000006000c7308 */ /* 0x001e240000001000 */
[----:B0-----:R-:W-:Y:S01]  /*5890*/  FMUL.FTZ R12, |R7|, R12 ;  /* 0x0000000c070c7220 */ /* 0x001fe20000410200 */
[----:B------:R-:W-:Y:S06]  /*58a0*/  BRA `(.L_x_3605) ;  /* 0x0000000000047947 */ /* 0x000fec0003800000 */
.L_x_3606:
[----:B------:R0:W1:Y:S02]  /*58b0*/  MUFU.SQRT R12, R11 ;  /* 0x0000000b000c7308 */ /* 0x0000640000002000 */
.L_x_3605:
[----:B------:R-:W-:Y:S05]  /*58c0*/  BSYNC.RECONVERGENT B1 ;  /* 0x0000000000017941 */ /* 0x000fea0003800200 */
.L_x_3604:
[----:B------:R-:W-:Y:S01]  /*58d0*/  FSETP.GEU.FTZ.AND P0, PT, R10, 4.336808689942017736e-19, PT ;  /* 0x210000000a00780b */ /* 0x000fe20003f1e000 */
[----:B------:R-:W-:Y:S04]  /*58e0*/  BSSY.RECONVERGENT B1, `(.L_x_3615) ;  /* 0x00000dc000017945 */ /* 0x000fe80003800200 */
[----:B------:R-:W-:Y:S01]  /*58f0*/  BSSY.RELIABLE B2, `(.L_x_3616) ;  /* 0x0000078000027945 */ /* 0x000fe20003800100 */
[----:B-1----:R-:W-:-:S07]  /*5900*/  MOV R6, R12 ;  /* 0x0000000c00067202 */ /* 0x002fce0000000f00 */
        /* <DEDUP_REMOVED lines=8> */
[----:B------:R-:W-:Y:S02]  /*5990*/  HFMA2 R3, -RZ, RZ, 1.75, 0 ;  /* 0x3f000000ff037431 */ /* 0x000fe400000001ff */
[----:B------:R-:W-:-:S04]  /*59a0*/  FADD.FTZ R0, -R8, -RZ ;  /* 0x800000ff08007221 */ /* 0x000fc80000010100 */
[C---:B------:R-:W-:Y:S01]  /*59b0*/  FFMA.FTZ R2, |R0|.reuse, -R3, 0.5 ;  /* 0x3f00000000027423 */ /* 0x040fe20000010a03 */
[C---:B------:R-:W-:Y:S02]  /*59c0*/  FSETP.GT.FTZ.AND P0, PT, |R0|.reuse, 0.56000000238418579102, PT ;  /* 0x3f0f5c290000780b */ /* 0x040fe40003f14200 */
[----:B------:R-:W-:Y:S01]  /*59d0*/  FSETP.NEU.FTZ.AND P1, PT, |R0|, 1, PT ;  /* 0x3f8000000000780b */ /* 0x000fe20003f3d200 */
[----:B------:R-:W1:Y:S02]  /*59e0*/  MUFU.RSQ R3, R2 ;  /* 0x0000000200037308 */ /* 0x000e640000001400 */
[----:B-1----:R-:W-:Y:S01]  /*59f0*/  FMUL.FTZ R9, R2, R3 ;  /* 0x0000000302097220 */ /* 0x002fe20000410000 */
[----:B------:R-:W-:Y:S01]  /*5a00*/  FMUL.FTZ R10, R3, -0.5 ;  /* 0xbf000000030a7820 */ /* 0x000fe20000410000 */
[----:B------:R-:W-:Y:S01]  /*5a10*/  FADD.FTZ R3, |R0|, -RZ ;  /* 0x800000ff00037221 */ /* 0x000fe20000010200 */
[----:B------:R-:W-:Y:S02]  /*5a20*/  HFMA2 R2, -RZ, RZ, 1.9599609375, 20144 ;  /* 0x3fd774ebff027431 */ /* 0x000fe400000001ff */
[----:B------:R-:W-:-:S04]  /*5a30*/  FFMA.FTZ R10, R9, R10, 0.5 ;  /* 0x3f000000090a7423 */ /* 0x000fc8000001000a */
[----:B------:R-:W-:Y:S01]  /*5a40*/  FFMA.FTZ R10, R9, R10, R9 ;  /* 0x0000000a090a7223 */ /* 0x000fe20000010009 */
[----:B------:R-:W-:-:S04]  /*5a50*/  MOV R9, 0x3d10ecef ;  /* 0x3d10ecef00097802 */ /* 0x000fc80000000f00 */
        /* <DEDUP_REMOVED lines=16> */
.L_x_3619:
[----:B------:R-:W-:Y:S01]  /*5b60*/  MOV R3, 0x3f000000 ;  /* 0x3f00000000037802 */ /* 0x000fe20000000f00 */
[C---:B------:R-:W-:Y:S01]  /*5b70*/  FADD.FTZ R9, |R8|.reuse, -RZ ;  /* 0x800000ff08097221 */ /* 0x040fe20000010200 */
[C---:B------:R-:W-:Y:S02]  /*5b80*/  FSETP.GT.FTZ.AND P0, PT, |R8|.reuse, 0.56000000238418579102, PT ;  /* 0x3f0f5c290800780b */ /* 0x040fe40003f14200 */
[C---:B------:R-:W-:Y:S01]  /*5b90*/  FSETP.NEU.FTZ.AND P1, PT, |R8|.reuse, 1, PT ;  /* 0x3f8000000800780b */ /* 0x040fe20003f3d200 */
[----:B------:R-:W-:-:S04]  /*5ba0*/  FFMA.FTZ R0, |R8|, -R3, 0.5 ;  /* 0x3f00000008007423 */ /* 0x000fc80000010a03 */
[----:B------:R-:W1:Y:S02]  /*5bb0*/  MUFU.RSQ R3, R0 ;  /* 0x0000000000037308 */ /* 0x000e640000001400 */
[----:B-1----:R-:W-:Y:S01]  /*5bc0*/  FMUL.FTZ R2, R0, R3 ;  /* 0x0000000300027220 */ /* 0x002fe20000410000 */
        /* <DEDUP_REMOVED lines=21> */
.L_x_3618:
        /* <DEDUP_REMOVED lines=19> */
[----:B------:R-:W1:Y:S02]  /*5e50*/  @P0 MUFU.RCP R2, R2 ;  /* 0x0000000200020308 */ /* 0x000e640000001000 */
[----:B-1----:R-:W-:Y:S01]  /*5e60*/  @P0 FMUL.FTZ.D2 R3, R3, R2 ;  /* 0x0000000203030220 */ /* 0x002fe20000310000 */
[----:B------:R-:W-:Y:S01]  /*5e70*/  @!P0 FMUL.FTZ R3, |R7|, 0.5 ;  /* 0x3f00000007038820 */ /* 0x000fe20000410200 */
[----:B------:R-:W-:Y:S06]  /*5e80*/  BRA `(.L_x_3626) ;  /* 0x0000000000087947 */ /* 0x000fec0003800000 */
.L_x_3625:
[----:B------:R-:W-:-:S04]  /*5e90*/  FADD.FTZ R3, -R3, R2 ;  /* 0x0000000203037221 */ /* 0x000fc80000010100 */
[----:B------:R-:W-:-:S07]  /*5ea0*/  FMUL.FTZ R3, R3, 0.5 ;  /* 0x3f00000003037820 */ /* 0x000fce0000410000 */
.L_x_3626:
[----:B------:R-:W-:Y:S05]  /*5eb0*/  BSYNC.RECONVERGENT B4 ;  /* 0x0000000000047941 */ /* 0x000fea0003800200 */
.L_x_3624:
[----:B------:R-:W-:Y:S01]  /*5ec0*/  FADD.FTZ R0, R3, R0 ;  /* 0x0000000003007221 */ /* 0x000fe20000010000 */
[----:B------:R-:W-:-:S04]  /*5ed0*/  FADD.FTZ R15, R10, R15 ;  /* 0x0000000f0a0f7221 */ /* 0x000fc80000010000 */
[----:B------:R-:W-:-:S04]  /*5ee0*/  FMUL.FTZ R0, R0, R15 ;  /* 0x0000000f00007220 */ /* 0x000fc80000410000 */
[----:B------:R1:W2:Y:S01]  /*5ef0*/  MUFU.SQRT R3, R0 ;  /* 0x0000000000037308 */ /* 0x0002a20000002000 */
[----:B------:R-:W-:Y:S05]  /*5f00*/  BRA `(.L_x_3627) ;  /* 0x0000000000487947 */ /* 0x000fea0003800000 */
.L_x_3623:
[----:B------:R-:W-:-:S13]  /*5f10*/  FSETP.GT.FTZ.AND P0, PT, R10, 1, PT ;  /* 0x3f8000000a00780b */ /* 0x000fda0003f14000 */
[----:B------:R-:W-:Y:S01]  /*5f20*/  @P0 FMUL.FTZ R8, R0, R3 ;  /* 0x0000000300080220 */ /* 0x000fe20000410000 */
[----:B------:R-:W-:Y:S01]  /*5f30*/  @!P0 FADD.FTZ R3, -R10, 1 ;  /* 0x3f8000000a038421 */ /* 0x000fe20000010100 */
[----:B0-----:R-:W-:-:S03]  /*5f40*/  @P0 FMUL.FTZ R11, |R7|, 2.81474976710656000000e+14 ;  /* 0x57800000070b0820 */ /* 0x001fc60000410200 */
[----:B------:R-:W-:Y:S01]  /*5f50*/  @!P0 FMUL.FTZ R2, R0, R3 ;  /* 0x0000000300028220 */ /* 0x000fe20000410000 */
[----:B------:R-:W0:Y:S01]  /*5f60*/  @P0 MUFU.SQRT R8, R8 ;  /* 0x0000000800080308 */ /* 0x000e220000002000 */
[C---:B------:R-:W-:Y:S01]  /*5f70*/  @P0 FMUL.FTZ R11, R10.reuse, R11 ;  /* 0x0000000b0a0b0220 */ /* 0x040fe20000410000 */
[----:B------:R-:W-:-:S06]  /*5f80*/  @P0 FMUL.FTZ R10, R10, 2.81474976710656000000e+14 ;  /* 0x578000000a0a0820 */ /* 0x000fcc0000410000 */
[----:B------:R-:W-:Y:S08]  /*5f90*/  @!P0 MUFU.SQRT R3, R2 ;  /* 0x0000000200038308 */ /* 0x000ff00000002000 */
[----:B0-----:R-:W0:Y:S02]  /*5fa0*/  @P0 MUFU.RCP R0, R8 ;  /* 0x0000000800000308 */ /* 0x001e240000001000 */
[----:B0-----:R-:W-:Y:S01]  /*5fb0*/  @P0 FMUL.FTZ R3, R11, R0 ;  /* 0x000000000b030220 */ /* 0x001fe20000410000 */
[----:B------:R-:W-:Y:S06]  /*5fc0*/  BRA `(.L_x_3627) ;  /* 0x0000000000187947 */ /* 0x000fec0003800000 */
.L_x_3622:
[----:B------:R-:W-:Y:S01]  /*5fd0*/  FADD.FTZ R0, R15, 1 ;  /* 0x3f8000000f007421 */ /* 0x000fe20000010000 */
[----:B------:R-:W-:Y:S01]  /*5fe0*/  MUFU.SQRT R3, R11 ;  /* 0x0000000b00037308 */ /* 0x000fe20000002000 */
[----:B------:R-:W-:Y:S02]  /*5ff0*/  HFMA2 R10, -RZ, RZ, 1.875, 0 ;  /* 0x3f800000ff0a7431 */ /* 0x000fe400000001ff */
[----:B------:R-:W-:-:S06]  /*6000*/  FMUL.FTZ R0, R0, 0.5 ;  /* 0x3f00000000007820 */ /* 0x000fcc0000410000 */
[----:B------:R-:W1:Y:S02]  /*6010*/  MUFU.SQRT R0, R0 ;  /* 0x0000000000007308 */ /* 0x000e640000002000 */
[----:B-1----:R-:W-:-:S07]  /*6020*/  FMUL.FTZ R3, R3, R0 ;  /* 0x0000000003037220 */ /* 0x002fce0000410000 */
.L_x_3627:
[----:B------:R-:W-:Y:S05]  /*6030*/  BSYNC.RECONVERGENT B3 ;  /* 0x0000000000037941 */ /* 0x000fea0003800200 */
.L_x_3621:
[----:B------:R-:W-:Y:S05]  /*6040*/  BRA `(.L_x_3628) ;  /* 0x0000000000087947 */ /* 0x000fea0003800000 */
.L_x_3617:
[----:B------:R-:W-:Y:S01]  /*6050*/  FMUL.FTZ R3, R15, 16777216 ;  /* 0x4b8000000f037820 */ /* 0x000fe20000410000 */
[----:B------:R-:W-:-:S07]  /*6060*/  FMUL.FTZ R10, R10, 16777216 ;  /* 0x4b8000000a0a7820 */ /* 0x000fce0000410000 */
.L_x_3628:
[----:B------:R-:W-:Y:S05]  /*6070*/  BSYNC.RELIABLE B2 ;  /* 0x0000000000027941 */ /* 0x000fea0003800100 */
.L_x_3616:
[----:B------:R-:W-:-:S13]  /*6080*/  ISETP.GT.AND P0, PT, R9, -0x1, PT ;  /* 0xffffffff0900780c */ /* 0x000fda0003f04270 */
[----:B------:R-:W-:Y:S05]  /*6090*/  @P0 BRA `(.L_x_3629) ;  /* 0x0000000000c40947 */ /* 0x000fea0003800000 */
[----:B------:R-:W-:Y:S01]  /*60a0*/  FADD.FTZ R10, -R10, -RZ ;  /* 0x800000ff0a0a7221 */ /* 0x000fe20000010100 */
[C---:B0-2---:R-:W-:Y:S01]  /*60b0*/  FADD.FTZ R11, |R3|.reuse, -RZ ;  /* 0x800000ff030b7221 */ /* 0x045fe20000010200 */
[----:B------:R-:W-:Y:S02]  /*60c0*/  BSSY.RECONVERGENT B4, `(.L_x_3630) ;  /* 0x0000011000047945 */ /* 0x000fe40003800200 */
[----:B-1----:R-:W-:Y:S01]  /*60d0*/  FADD.FTZ R0, |R10|, -RZ ;  /* 0x800000ff0a007221 */ /* 0x002fe20000010200 */
        /* <DEDUP_REMOVED lines=15> */
.L_x_3631:
[----:B------:R-:W-:Y:S05]  /*61d0*/  BSYNC.RECONVERGENT B4 ;  /* 0x0000000000047941 */ /* 0x000fea0003800200 */
.L_x_3630:
        /* <DEDUP_REMOVED lines=17> */
[----:B------:R-:W-:Y:S02]  /*62f0*/  FSEL R9, R0, 1.8663789033889770508, P3 ;  /* 0x3feee58100097808 */ /* 0x000fe40001800000 */
        /* <DEDUP_REMOVED lines=11> */
.L_x_3629:
[----:B-1----:R-:W-:Y:S01]  /*63b0*/  FADD.FTZ R0, |R10|, -RZ ;  /* 0x800000ff0a007221 */ /* 0x002fe20000010200 */
[C---:B--2---:R-:W-:Y:S01]  /*63c0*/  FADD.FTZ R13, |R3|.reuse, -RZ ;  /* 0x800000ff030d7221 */ /* 0x044fe20000010200 */
        /* <DEDUP_REMOVED lines=16> */
.L_x_3633:
[----:B------:R-:W-:Y:S05]  /*64d0*/  BSYNC.RECONVERGENT B4 ;  /* 0x0000000000047941 */ /* 0x000fea0003800200 */
.L_x_3632:
[----:B------:R-:W-:Y:S02]  /*64e0*/  HFMA2 R11, -RZ, RZ, 0.89990234375, 10328 ;  /* 0x3b33710bff0b7431 */ /* 0x000fe400000001ff */
[----:B------:R-:W-:Y:S01]  /*64f0*/  FMUL.FTZ R0, R2, R2 ;  /* 0x0000000202007220 */ /* 0x000fe20000410000 */
[----:B------:R-:W-:Y:S02]  /*6500*/  MOV R13, 0x3fd774eb ;  /* 0x3fd774eb000d7802 */ /* 0x000fe40000000f00 */
[----:B------:R-:W-:Y:S01]  /*6510*/  ISETP.GE.AND P0, PT, R10, RZ, PT ;  /* 0x000000ff0a00720c */ /* 0x000fe20003f06270 */
        /* <DEDUP_REMOVED lines=24> */
.L_x_3620:
[----:B------:R-:W-:Y:S05]  /*66a0*/  BSYNC.RECONVERGENT B1 ;  /* 0x0000000000017941 */ /* 0x000fea0003800200 */
.L_x_3615:
[----:B------:R-:W-:-:S13]  /*66b0*/  ISETP.GE.AND P0, PT, R7, RZ, PT ;  /* 0x000000ff0700720c */ /* 0x000fda0003f06270 */
[----:B------:R-:W-:Y:S01]  /*66c0*/  @P0 FADD.FTZ R6, -R6, -RZ ;  /* 0x800000ff06060221 */ /* 0x000fe20000010100 */
[----:B------:R-:W-:Y:S06]  /*66d0*/  BRA `(.L_x_3600) ;  /* 0x0000000800f87947 */ /* 0x000fec0003800000 */
.L_x_3603:
[----:B------:R-:W-:Y:S01]  /*66e0*/  FADD.FTZ R0, -R9, 6.1232342629258392722e-17 ;  /* 0x248d313209007421 */ /* 0x000fe20000010100 */
[----:B------:R-:W-:-:S03]  /*66f0*/  FADD.FTZ R6, -R7, -RZ ;  /* 0x800000ff07067221 */ /* 0x000fc60000010100 */
[----:B------:R-:W-:Y:S01]  /*6700*/  FADD.FTZ R0, R0, 1.5707963705062866211 ;  /* 0x3fc90fdb00007421 */ /* 0x000fe20000010000 */
[----:B------:R-:W-:Y:S06]  /*6710*/  BRA `(.L_x_3600) ;  /* 0x0000000800e87947 */ /* 0x000fec0003800000 */
.L_x_3602:
[----:B------:R-:W-:Y:S02]  /*6720*/  HFMA2 R0, -RZ, RZ, 0, 0 ;  /* 0x00000000ff007431 */ /* 0x000fe400000001ff */
[----:B------:R-:W-:Y:S01]  /*6730*/  FADD.FTZ R6, -R7, -RZ ;  /* 0x800000ff07067221 */ /* 0x000fe20000010100 */
[----:B------:R-:W-:Y:S06]  /*6740*/  BRA `(.L_x_3600) ;  /* 0x0000000800dc7947 */ /* 0x000fec0003800000 */
.L_x_3601:
        /* <DEDUP_REMOVED lines=27> */
.L_x_3638:
[----:B------:R-:W-:Y:S05]  /*6900*/  BSYNC.RECONVERGENT B4 ;  /* 0x0000000000047941 */ /* 0x000fea0003800200 */
.L_x_3637:
        /* <DEDUP_REMOVED lines=8> */
[----:B------:R-:W-:Y:S01]  /*6990*/  FFMA.FTZ R11, R0, R11, 0.042200751602649688721 ;  /* 0x3d2cdab2000b7423 */ /* 0x000fe2000001000b */
[----:B------:R-:W-:-:S03]  /*69a0*/  MOV R2, 0x4016cbe4 ;  /* 0x4016cbe400027802 */ /* 0x000fc60000000f00 */
        /* <DEDUP_REMOVED lines=8> */
[----:B------:R-:W-:Y:S02]  /*6a30*/  FSEL R3, R0, 1.8663789033889770508, !P3 ;  /* 0x3feee58100037808 */ /* 0x000fe40005800000 */
[----:B------:R-:W-:-:S05]  /*6a40*/  FFMA.FTZ R9, R13, 0.93318945169448852539, -R8 ;  /* 0x3f6ee5810d097823 */ /* 0x000fca0000010808 */
        /* <DEDUP_REMOVED lines=9> */
.L_x_3636:
        /* <DEDUP_REMOVED lines=29> */
.L_x_3641:
[----:B------:R-:W-:Y:S05]  /*6cb0*/  BSYNC.RECONVERGENT B4 ;  /* 0x0000000000047941 */ /* 0x000fea0003800200 */
.L_x_3640:
[----:B------:R-:W-:Y:S02]  /*6cc0*/  HFMA2 R11, -RZ, RZ, 0.89990234375, 10328 ;  /* 0x3b33710bff0b7431 */ /* 0x000fe400000001ff */
[----:B------:R-:W-:Y:S01]  /*6cd0*/  FMUL.FTZ R0, R8, R8 ;  /* 0x0000000808007220 */ /* 0x000fe20000410000 */
[----:B------:R-:W-:Y:S02]  /*6ce0*/  MOV R13, 0x3fd774eb ;  /* 0x3fd774eb000d7802 */ /* 0x000fe40000000f00 */
[----:B------:R-:W-:Y:S01]  /*6cf0*/  ISETP.GE.AND P0, PT, R9, RZ, PT ;  /* 0x000000ff0900720c */ /* 0x000fe20003f06270 */
[----:B------:R-:W-:Y:S01]  /*6d00*/  FFMA.FTZ R11, R0, R11, -0.015681877732276916504 ;  /* 0xbc807748000b7423 */ /* 0x000fe2000001000b */
[----:B------:R-:W-:Y:S02]  /*6d10*/  FSETP.NEU.FTZ.AND P2, PT, R10, |R7|, PT ;  /* 0x400000070a00720b */ /* 0x000fe40003f5d000 */
        /* <DEDUP_REMOVED lines=23> */
.L_x_3635:
[----:B------:R-:W-:Y:S01]  /*6e90*/  FMUL.FTZ R2, R9, 0.36787945032119750977 ;  /* 0x3ebc5ab209027820 */ /* 0x000fe20000410000 */
[----:B------:R-:W-:Y:S01]  /*6ea0*/  FMUL.FTZ R6, R7, 0.36787945032119750977 ;  /* 0x3ebc5ab207067820 */ /* 0x000fe20000410000 */
[----:B------:R-:W-:Y:S01]  /*6eb0*/  MUFU.RCP R14, R3 ;  /* 0x00000003000e7308 */ /* 0x000fe20000001000 */
[----:B------:R-:W-:Y:S01]  /*6ec0*/  BSSY.RECONVERGENT B4, `(.L_x_3642) ;  /* 0x000001f000047945 */ /* 0x000fe20003800200 */
        /* <DEDUP_REMOVED lines=17> */
[----:B------:R-:W-:Y:S01]  /*6fe0*/  FFMA R13, R14, R11, R14 ;  /* 0x0000000b0e0d7223 */ /* 0x000fe2000000000e */
[----:B------:R-:W-:-:S03]  /*6ff0*/  HFMA2 R11, -RZ, RZ, 1.875, 0 ;  /* 0x3f800000ff0b7431 */ /* 0x000fc600000001ff */
        /* <DEDUP_REMOVED lines=11> */
.L_x_3643:
[----:B------:R-:W-:Y:S05]  /*70b0*/  BSYNC.RECONVERGENT B4 ;  /* 0x0000000000047941 */ /* 0x000fea0003800200 */
.L_x_3642:
[----:B------:R-:W-:Y:S02]  /*70c0*/  HFMA2 R11, -RZ, RZ, 0.89990234375, 10328 ;  /* 0x3b33710bff0b7431 */ /* 0x000fe400000001ff */
[----:B------:R-:W-:Y:S01]  /*70d0*/  FMUL.FTZ R0, R8, R8 ;  /* 0x0000000808007220 */ /* 0x000fe20000410000 */
[----:B------:R-:W-:Y:S01]  /*70e0*/  MOV R13, 0x3f6ee581 ;  /* 0x3f6ee581000d7802 */ /* 0x000fe20000000f00 */
[----:B------:R-:W-:Y:S01]  /*70f0*/  HFMA2 R2, -RZ, RZ, 2.04296875, -15.78125 ;  /* 0x4016cbe4ff027431 */ /* 0x000fe200000001ff */
[----:B------:R-:W-:Y:S01]  /*7100*/  ISETP.GE.AND P0, PT, R9, RZ, PT ;  /* 0x000000ff0900720c */ /* 0x000fe20003f06270 */
[----:B------:R-:W-:Y:S01]  /*7110*/  FFMA.FTZ R11, R0, R11, -0.015681877732276916504 ;  /* 0xbc807748000b7423 */ /* 0x000fe2000001000b */
[----:B------:R-:W-:Y:S02]  /*7120*/  FSETP.NEU.FTZ.AND P2, PT, R10, |R7|, PT ;  /* 0x400000070a00720b */ /* 0x000fe40003f5d000 */
[----:B------:R-:W-:Y:S01]  /*7130*/  FSETP.NEU.FTZ.AND P1, PT, R3, RZ, PT ;  /* 0x000000ff0300720b */ /* 0x000fe20003f3d000 */
[----:B------:R-:W-:Y:S01]  /*7140*/  FFMA.FTZ R11, R0, R11, 0.042200751602649688721 ;  /* 0x3d2cdab2000b7423 */ /* 0x000fe2000001000b */
[----:B------:R-:W-:-:S03]  /*7150*/  FSEL R3, R13, 1.8663789033889770508, !P3 ;  /* 0x3feee5810d037808 */ /* 0x000fc60005800000 */
[----:B------:R-:W-:-:S04]  /*7160*/  FFMA.FTZ R11, R0, R11, -0.074792981147766113281 ;  /* 0xbd992d10000b7423 */ /* 0x000fc8000001000b */
[----:B------:R-:W-:-:S04]  /*7170*/  FFMA.FTZ R11, R0, R11, 0.10640415549278259277 ;  /* 0x3dd9ea6c000b7423 */ /* 0x000fc8000001000b */
[----:B------:R-:W-:-:S04]  /*7180*/  FFMA.FTZ R11, R0, R11, -0.14207722246646881104 ;  /* 0xbe117cb1000b7423 */ /* 0x000fc8000001000b */
[----:B------:R-:W-:-:S04]  /*7190*/  FFMA.FTZ R11, R0, R11, 0.19993925094604492188 ;  /* 0x3e4cbce0000b7423 */ /* 0x000fc8000001000b */
[----:B------:R-:W-:-:S04]  /*71a0*/  FFMA.FTZ R11, R0, R11, -0.33333197236061096191 ;  /* 0xbeaaaa7d000b7423 */ /* 0x000fc8000001000b */
[----:B------:R-:W-:-:S04]  /*71b0*/  FMUL.FTZ R11, R0, R11 ;  /* 0x0000000b000b7220 */ /* 0x000fc80000410000 */
[----:B------:R-:W-:-:S04]  /*71c0*/  FFMA.FTZ R8, R11, R8, R8 ;  /* 0x000000080b087223 */ /* 0x000fc80000010008 */
[----:B------:R-:W-:-:S05]  /*71d0*/  FFMA.FTZ R9, R13, 1.6832555532455444336, -R8 ;  /* 0x3fd774eb0d097823 */ /* 0x000fca0000010808 */
        /* <DEDUP_REMOVED lines=9> */
.L_x_3639:
[----:B------:R-:W-:Y:S05]  /*7270*/  BSYNC.RECONVERGENT B1 ;  /* 0x0000000000017941 */ /* 0x000fea0003800200 */
.L_x_3634:
[----:B------:R-:W-:Y:S01]  /*7280*/  ISETP.GE.AND P0, PT, R7, RZ, PT ;  /* 0x000000ff0700720c */ /* 0x000fe20003f06270 */
[----:B------:R-:W-:Y:S01]  /*7290*/  FADD.FTZ R6, R6, 0.69314718246459960938 ;  /* 0x3f31721806067421 */ /* 0x000fe20000010000 */
[----:B------:R-:W-:-:S11]  /*72a0*/  FADD.FTZ R0, |R0|, -RZ ;  /* 0x800000ff00007221 */ /* 0x000fd60000010200 */
[----:B------:R-:W-:-:S07]  /*72b0*/  @P0 FADD.FTZ R6, -R6, -RZ ;  /* 0x800000ff06060221 */ /* 0x000fce0000010100 */
.L_x_3600:
[----:B------:R-:W-:Y:S05]  /*72c0*/  BSYNC.RECONVERGENT B0 ;  /* 0x0000000000007941 */ /* 0x000fea0003800200 */
.L_x_3598:
[----:B------:R-:W-:Y:S05]  /*72d0*/  WARPSYNC.ALL ;  /* 0x0000000000007948 */ /* 0x000fea0003800000 */
[----:B------:R-:W-:-:S05]  /*72e0*/  F2FP.F16.F32.PACK_AB R3, R6, R0 ;  /* 0x000000000603723e */ /* 0x000fca00000000ff */
[----:B------:R-:W-:Y:S01]  /*72f0*/  STG.E desc[UR6][R4.64], R3 ;  /* 0x0000000304007986 */ /* 0x000fe2000c101906 */
[----:B------:R-:W-:Y:S05]  /*7300*/  EXIT ;  /* 0x000000000000794d */ /* 0x000fea0003800000 */
        .weak           $__internal_2_$__cuda_sm3x_div_rn_ftz_f32_slowpath
        .type           $__internal_2_$__cuda_sm3x_div_rn_ftz_f32_slowpath,@function
        .size           $__internal_2_$__cuda_sm3x_div_rn_ftz_f32_slowpath,(.L_x_13781 - $__internal_2_$__cuda_sm3x_div_rn_ftz_f32_slowpath)
$__internal_2_$__cuda_sm3x_div_rn_ftz_f32_slowpath:
[----:B------:R-:W-:Y:S01]  /*7310*/  SHF.R.U32.HI R8, RZ, 0x17, R17 ;  /* 0x00000017ff087819 */ /* 0x000fe20000011611 */
[----:B------:R-:W-:Y:S01]  /*7320*/  BSSY.RECONVERGENT B2, `(.L_x_3644) ;  /* 0x0000046000027945 */ /* 0x000fe20003800200 */
[----:B------:R-:W-:-:S03]  /*7330*/  SHF.R.U32.HI R13, RZ, 0x17, R0 ;  /* 0x00000017ff0d7819 */ /* 0x000fc60000011600 */
[----:B------:R-:W-:Y:S01]  /*7340*/  BSSY.RELIABLE B3, `(.L_x_3645) ;  /* 0x000001d000037945 */ /* 0x000fe20003800100 */
[----:B------:R-:W-:Y:S02]  /*7350*/  LOP3.LUT R8, R8, 0xff, RZ, 0xc0, !PT ;  /* 0x000000ff08087812 */ /* 0x000fe400078ec0ff */
[----:B------:R-:W-:Y:S02]  /*7360*/  LOP3.LUT R13, R13, 0xff, RZ, 0xc0, !PT ;  /* 0x000000ff0d0d7812 */ /* 0x000fe400078ec0ff */
[----:B------:R-:W-:Y:S02]  /*7370*/  IADD3 R11, PT, PT, R8, -0x1, RZ ;  /* 0xffffffff080b7810 */ /* 0x000fe40007ffe0ff */
[----:B------:R-:W-:Y:S02]  /*7380*/  IADD3 R15, PT, PT, R13, -0x1, RZ ;  /* 0xffffffff0d0f7810 */ /* 0x000fe40007ffe0ff */
        /* <DEDUP_REMOVED lines=24> */
.L_x_3646:
[----:B------:R-:W-:Y:S05]  /*7510*/  BSYNC.RELIABLE B3 ;  /* 0x0000000000037941 */ /* 0x000fea0003800100 */
.L_x_3645:
[----:B------:R-:W-:Y:S01]  /*7520*/  IADD3 R8, PT, PT, R8, -0x7f, RZ ;  /* 0xffffff8108087810 */ /* 0x000fe20007ffe0ff */
[----:B------:R-:W-:Y:S01]  /*7530*/  BSSY.RECONVERGENT B3, `(.L_x_3651) ;  /* 0x000001b000037945 */ /* 0x000fe20003800200 */
[----:B------:R-:W-:-:S03]  /*7540*/  IADD3 R13, PT, PT, R13, -0x7f, RZ ;  /* 0xffffff810d0d7810 */ /* 0x000fc60007ffe0ff */
[----:B------:R-:W-:Y:S02]  /*7550*/  IMAD R18, R8, -0x800000, R17 ;  /* 0xff80000008127824 */ /* 0x000fe400078e0211 */
[C---:B------:R-:W-:Y:S01]  /*7560*/  IMAD R0, R13.reuse, -0x800000, R0 ;  /* 0xff8000000d007824 */ /* 0x040fe200078e0200 */
[----:B------:R-:W-:Y:S01]  /*7570*/  IADD3 R13, PT, PT, R13, -R8, RZ ;  /* 0x800000080d0d7210 */ /* 0x000fe20007ffe0ff */
        /* <DEDUP_REMOVED lines=10> */
[----:B------:R-:W-:-:S04]  /*7620*/  LOP3.LUT R8, R11, 0xff, RZ, 0xc0, !PT ;  /* 0x000000ff0b087812 */ /* 0x000fc800078ec0ff */
[----:B------:R-:W-:-:S04]  /*7630*/  IADD3 R8, PT, PT, R8, R13, RZ ;  /* 0x0000000d08087210 */ /* 0x000fc80007ffe0ff */
        /* <DEDUP_REMOVED lines=9> */
.L_x_3652:
[----:B------:R-:W-:-:S07]  /*76d0*/  LEA R0, R13, R0, 0x17 ;  /* 0x000000000d007211 */ /* 0x000fce00078eb8ff */
.L_x_3653:
[----:B------:R-:W-:Y:S05]  /*76e0*/  BSYNC.RECONVERGENT B3 ;  /* 0x0000000000037941 */ /* 0x000fea0003800200 */
.L_x_3651:
[----:B------:R-:W-:Y:S05]  /*76f0*/  BRA `(.L_x_3654) ;  /* 0x0000000000207947 */ /* 0x000fea0003800000 */
.L_x_3650:
[----:B------:R-:W-:-:S04]  /*7700*/  LOP3.LUT R0, R17, 0x80000000, R0, 0x48, !PT ;  /* 0x8000000011007812 */ /* 0x000fc800078e4800 */
[----:B------:R-:W-:Y:S01]  /*7710*/  LOP3.LUT R0, R0, 0x7f800000, RZ, 0xfc, !PT ;  /* 0x7f80000000007812 */ /* 0x000fe200078efcff */
[----:B------:R-:W-:Y:S06]  /*7720*/  BRA `(.L_x_3654) ;  /* 0x0000000000147947 */ /* 0x000fec0003800000 */
.L_x_3649:
[----:B------:R-:W-:Y:S01]  /*7730*/  LOP3.LUT R0, R17, 0x80000000, R0, 0x48, !PT ;  /* 0x8000000011007812 */ /* 0x000fe200078e4800 */
[----:B------:R-:W-:Y:S06]  /*7740*/  BRA `(.L_x_3654) ;  /* 0x00000000000c7947 */ /* 0x000fec0003800000 */
.L_x_3648:
[----:B------:R-:W0:Y:S01]  /*7750*/  MUFU.RSQ R0, -QNAN ;  /* 0xffc0000000007908 */ /* 0x000e220000001400 */
[----:B------:R-:W-:Y:S05]  /*7760*/  BRA `(.L_x_3654) ;  /* 0x0000000000047947 */ /* 0x000fea0003800000 */
.L_x_3647:
[----:B------:R-:W-:-:S07]  /*7770*/  FADD.FTZ R0, R0, R17 ;  /* 0x0000001100007221 */ /* 0x000fce0000010000 */
.L_x_3654:
[----:B------:R-:W-:Y:S05]  /*7780*/  BSYNC.RECONVERGENT B2 ;  /* 0x0000000000027941 */ /* 0x000fea0003800200 */
.L_x_3644:
[----:B------:R-:W-:Y:S01]  /*7790*/  MOV R16, R2 ;  /* 0x0000000200107202 */ /* 0x000fe20000000f00 */
[----:B------:R-:W-:-:S04]  /*77a0*/  HFMA2 R17, -RZ, RZ, 0, 0 ;  /* 0x00000000ff117431 */ /* 0x000fc800000001ff */
[----:B0-----:R-:W-:Y:S05]  /*77b0*/  RET.REL.NODEC R16 `(_ZN2at6native18elementwise_kernelILi128ELi2EZNS0_22gpu_kernel_impl_nocastIZZZNS0_16acos_kernel_cudaERNS_18TensorIteratorBaseEENKUlvE_clEvENKUlvE1_clEvEUlN3c107complexINS7_4HalfEEEE_EEvS4_RKT_EUliE_EEviT1_) ;  /* 0xffffff8810107950 */ /* 0x001fea0003c3ffff */
.L_x_3655:
        /* <DEDUP_REMOVED lines=12> */
.L_x_13781:


//--------------------- .text._ZN2at6native27unrolled_elementwise_kernelIZZZNS0_16acos_kernel_cudaERNS_18TensorIteratorBaseEENKUlvE_clEvENKUlvE1_clEvEUlN3c107complexINS6_4HalfEEEE_St5arrayIPcLm2EELi4E23TrivialOffsetCalculatorILi1EjESF_NS0_6memory15LoadWithoutCastENSG_16StoreWithoutCastEEEviT_T0_T2_T3_T4_T5_ --------------------------
	.section	.text._ZN2at6native27unrolled_elementwise_kernelIZZZNS0_16acos_kernel_cudaERNS_18TensorIteratorBaseEENKUlvE_clEvENKUlvE1_clEvEUlN3c107complexINS6_4HalfEEEE_St5arrayIPcLm2EELi4E23TrivialOffsetCalculatorILi1EjESF_NS0_6memory15LoadWithoutCastENSG_16StoreWithoutCastEEEviT_T0_T2_T3_T4_T5_,"ax",@progbits
	.align	128
        .global         _ZN2at6native27unrolled_elementwise_kernelIZZZNS0_16acos_kernel_cudaERNS_18TensorIteratorBaseEENKUlvE_clEvENKUlvE1_clEvEUlN3c107complexINS6_4HalfEEEE_St5arrayIPcLm2EELi4E23TrivialOffsetCalculatorILi1EjESF_NS0_6memory15LoadWithoutCastENSG_16StoreWithoutCastEEEviT_T0_T2_T3_T4_T5_
        .type           _ZN2at6native27unrolled_elementwise_kernelIZZZNS0_16acos_kernel_cudaERNS_18TensorIteratorBaseEENKUlvE_clEvENKUlvE1_clEvEUlN3c107complexINS6_4HalfEEEE_St5arrayIPcLm2EELi4E23TrivialOffsetCalculatorILi1EjESF_NS0_6memory15LoadWithoutCastENSG_16StoreWithoutCastEEEviT_T0_T2_T3_T4_T5_,@function
        .size           _ZN2at6native27unrolled_elementwise_kernelIZZZNS0_16acos_kernel_cudaERNS_18TensorIteratorBaseEENKUlvE_clEvENKUlvE1_clEvEUlN3c107complexINS6_4HalfEEEE_St5arrayIPcLm2EELi4E23TrivialOffsetCalculatorILi1EjESF_NS0_6memory15LoadWithoutCastENSG_16StoreWithoutCastEEEviT_T0_T2_T3_T4_T5_,(.L_x_13782 - _ZN2at6native27unrolled_elementwise_kernelIZZZNS0_16acos_kernel_cudaERNS_18TensorIteratorBaseEENKUlvE_clEvENKUlvE1_clEvEUlN3c107complexINS6_4HalfEEEE_St5arrayIPcLm2EELi4E23TrivialOffsetCalculatorILi1EjESF_NS0_6memory15LoadWithoutCastENSG_16StoreWithoutCastEEEviT_T0_T2_T3_T4_T5_)
        .other          _ZN2at6native27unrolled_elementwise_kernelIZZZNS0_16acos_kernel_cudaERNS_18TensorIteratorBaseEENKUlvE_clEvENKUlvE1_clEvEUlN3c107complexINS6_4HalfEEEE_St5arrayIPcLm2EELi4E23TrivialOffsetCalculatorILi1EjESF_NS0_6memory15LoadWithoutCastENSG_16StoreWithoutCastEEEviT_T0_T2_T3_T4_T5_,@"STO_CUDA_ENTRY STV_DEFAULT"
_ZN2at6native27unrolled_elementwise_kernelIZZZNS0_16acos_kernel_cudaERNS_18TensorIteratorBaseEENKUlvE_clEvENKUlvE1_clEvEUlN3c107complexINS6_4HalfEEEE_St5arrayIPcLm2EELi4E23TrivialOffsetCalculatorILi1EjESF_NS0_6memory15LoadWithoutCastENSG_16StoreWithoutCastEEEviT_T0_T2_T3_T4_T5_:
.text._ZN2at6native27unrolled_elementwise_kernelIZZZNS0_16acos_kernel_cudaERNS_18TensorIteratorBaseEENKUlvE_clEvENKUlvE1_clEvEUlN3c107complexINS6_4HalfEEEE_St5arrayIPcLm2EELi4E23TrivialOffsetCalculatorILi1EjESF_NS0_6memory15LoadWithoutCastENSG_16StoreWithoutCastEEEviT_T0_T2_T3_T4_T5_:
[----:B------:R-:W-:Y:S01]  /*0000*/  LDC R1, c[0x0][0x37c] ;  /* 0x0000df00ff017b82 */ /* 0x000fe20000000800 */
[----:B------:R-:W0:Y:S07]  /*0010*/  S2R R13, SR_CTAID.X ;  /* 0x00000000000d7919 */ /* 0x000e2e0000002500 */
[----:B------:R-:W0:Y:S01]  /*0020*/  LDC R2, c[0x0][0x380] ;  /* 0x0000e000ff027b82 */ /* 0x000e220000000800 */
[----:B------:R-:W1:Y:S01]  /*0030*/  LDCU.64 UR4, c[0x0][0x358] ;  /* 0x00006b00ff0477ac */ /* 0x000e620008000a00 */
[----:B------:R-:W2:Y:S01]  /*0040*/  S2R R0, SR_TID.X ;  /* 0x0000000000007919 */ /* 0x000ea20000002100 */
[----:B0-----:R-:W-:Y:S01]  /*0050*/  IMAD R11, R13, -0x200, R2 ;  /* 0xfffffe000d0b7824 */ /* 0x001fe200078e0202 */
[----:B--2---:R-:W-:-:S04]  /*0060*/  MOV R10, R0 ;  /* 0x00000000000a7202 */ /* 0x004fc80000000f00 */
[----:B------:R-:W-:-:S13]  /*0070*/  ISETP.GE.AND P0, PT, R0, R11, PT ;  /* 0x0000000b0000720c */ /* 0x000fda0003f06270 */
[----:B------:R-:W-:Y:S01]  /*0080*/  @!P0 IADD3 R0, PT, PT, R10, 0x80, RZ ;  /* 0x000000800a008810 */ /* 0x000fe20007ffe0ff */
[----:B------:R-:W0:Y:S03]  /*0090*/  @!P0 LDC.64 R2, c[0x0][0x390] ;  /* 0x0000e400ff028b82 */ /* 0x000e260000000a00 */
[----:B------:R-:W-:-:S13]  /*00a0*/  ISETP.GE.AND P1, PT, R0, R11, PT ;  /* 0x0000000b0000720c */ /* 0x000fda0003f26270 */
[----:B------:R-:W-:Y:S01]  /*00b0*/  @!P1 LEA R15, R13, R0, 0x9 ;  /* 0x000000000d0f9211 */ /* 0x000fe200078e48ff */
[----:B------:R-:W2:Y:S01]  /*00c0*/  @!P1 LDC.64 R8, c[0x0][0x390] ;  /* 0x0000e400ff089b82 */ /* 0x000ea20000000a00 */
[----:B------:R-:W-:-:S04]  /*00d0*/  @!P1 IADD3 R0, PT, PT, R0, 0x80, RZ ;  /* 0x0000008000009810 */ /* 0x000fc80007ffe0ff */
[----:B------:R-:W-:-:S13]  /*00e0*/  ISETP.GE.AND P3, PT, R0, R11, PT ;  /* 0x0000000b0000720c */ /* 0x000fda0003f66270 */
[----:B------:R-:W-:Y:S01]  /*00f0*/  @!P3 LEA R17, R13, R0, 0x9 ;  /* 0x000000000d11b211 */ /* 0x000fe200078e48ff */
[----:B------:R-:W3:Y:S01]  /*0100*/  @!P3 LDC.64 R6, c[0x0][0x390] ;  /* 0x0000e400ff06bb82 */ /* 0x000ee20000000a00 */
[----:B------:R-:W-:-:S04]  /*0110*/  @!P3 IADD3 R0, PT, PT, R0, 0x80, RZ ;  /* 0x000000800000b810 */ /* 0x000fc80007ffe0ff */
[----:B------:R-:W-:Y:S01]  /*0120*/  ISETP.GE.AND P2, PT, R0, R11, PT ;  /* 0x0000000b0000720c */ /* 0x000fe20003f46270 */
[----:B--2---:R-:W-:-:S06]  /*0130*/  @!P1 IMAD.WIDE.U32 R8, R15, 0x4, R8 ;  /* 0x000000040f089825 */ /* 0x004fcc00078e0008 */
[----:B-1----:R-:W2:Y:S06]  /*0140*/  @!P1 LDG.E R8, desc[UR4][R8.64] ;  /* 0x0000000408089981 */ /* 0x002eac000c1e1900 */
[----:B------:R-:W1:Y:S01]  /*0150*/  @!P2 LDC.64 R4, c[0x0][0x390] ;  /* 0x0000e400ff04ab82 */ /* 0x000e620000000a00 */
[----:B---3--:R-:W-:Y:S01]  /*0160*/  @!P3 IMAD.WIDE.U32 R14, R17, 0x4, R6 ;  /* 0x00000004110eb825 */ /* 0x008fe200078e0006 */
[C---:B------:R-:W-:Y:S02]  /*0170*/  @!P2 LEA R17, R13.reuse, R0, 0x9 ;  /* 0x000000000d11a211 */ /* 0x040fe400078e48ff */
[----:B------:R-:W-:-:S03]  /*0180*/  @!P0 LEA R7, R13, R10, 0x9 ;  /* 0x0000000a0d078211 */ /* 0x000fc600078e48ff */
[----:B------:R-:W3:Y:S02]  /*0190*/  @!P3 LDG.E R14, desc[UR4][R14.64] ;  /* 0x000000040e0eb981 */ /* 0x000ee4000c1e1900 */
[----:B0-----:R-:W-:-:S05]  /*01a0*/  @!P0 IMAD.WIDE.U32 R2, R7, 0x4, R2 ;  /* 0x0000000407028825 */ /* 0x001fca00078e0002 */
[----:B------:R0:W4:Y:S01]  /*01b0*/  @!P0 LDG.E R0, desc[UR4][R2.64] ;  /* 0x0000000402008981 */ /* 0x000122000c1e1900 */
[----:B-1----:R-:W-:-:S06]  /*01c0*/  @!P2 IMAD.WIDE.U32 R4, R17, 0x4, R4 ;  /* 0x000000041104a825 */ /* 0x002fcc00078e0004 */
[----:B------:R-:W5:Y:S01]  /*01d0*/  @!P2 LDG.E R4, desc[UR4][R4.64] ;  /* 0x000000040404a981 */ /* 0x000f62000c1e1900 */
[----:B------:R-:W-:Y:S02]  /*01e0*/  PRMT R6, RZ, 0x5410, RZ ;  /* 0x00005410ff067816 */ /* 0x000fe400000000ff */
[----:B------:R-:W-:Y:S01]  /*01f0*/  PRMT R16, RZ, 0x5410, RZ ;  /* 0x00005410ff107816 */ /* 0x000fe200000000ff */
[----:B------:R-:W-:Y:S01]  /*0200*/  BSSY.RECONVERGENT B0, `(.L_x_3656) ;  /* 0x000025f000007945 */ /* 0x000fe20003800200 */
[----:B------:R-:W-:Y:S02]  /*0210*/  PRMT R20, RZ, 0x7610, R20 ;  /* 0x00007610ff147816 */ /* 0x000fe40000000014 */
[----:B------:R-:W-:Y:S02]  /*0220*/  PRMT R18, RZ, 0x7610, R18 ;  /* 0x00007610ff127816 */ /* 0x000fe40000000012 */
[----:B0-----:R-:W-:Y:S02]  /*0230*/  PRMT R3, RZ, 0x7610, R3 ;  /* 0x00007610ff037816 */ /* 0x001fe40000000003 */
[----:B------:R-:W-:-:S02]  /*0240*/  PRMT R2, RZ, 0x7610, R2 ;  /* 0x00007610ff027816 */ /* 0x000fc40000000002 */
[----:B--2---:R-:W-:-:S04]  /*0250*/  @!P1 PRMT R6, R6, 0x5410, R8 ;  /* 0x0000541006069816 */ /* 0x004fc80000000008 */
[----:B------:R-:W-:Y:S02]  /*0260*/  @!P1 PRMT R6, R8, 0x7632, R6 ;  /* 0x0000763208069816 */ /* 0x000fe40000000006 */
[----:B------:R-:W-:Y:S02]  /*0270*/  ISETP.GE.AND P1, PT, R10, R11, PT ;  /* 0x0000000b0a00720c */ /* 0x000fe40003f26270 */
[----:B---3--:R-:W-:-:S04]  /*0280*/  @!P3 PRMT R16, R16, 0x5410, R14 ;  /* 0x000054101010b816 */ /* 0x008fc8000000000e */
[----:B------:R-:W-:Y:S02]  /*0290*/  @!P3 PRMT R16, R14, 0x7632, R16 ;  /* 0x000076320e10b816 */ /* 0x000fe40000000010 */
[C---:B----4-:R-:W-:Y:S02]  /*02a0*/  @!P0 PRMT R3, R0.reuse, 0x7610, R3 ;  /* 0x0000761000038816 */ /* 0x050fe40000000003 */
[----:B------:R-:W-:Y:S02]  /*02b0*/  @!P0 PRMT R2, R0, 0x7632, R2 ;  /* 0x0000763200028816 */ /* 0x000fe40000000002 */
[C---:B-----5:R-:W-:Y:S02]  /*02c0*/  @!P2 PRMT R20, R4.reuse, 0x7610, R20 ;  /* 0x000076100414a816 */ /* 0x060fe40000000014 */
[----:B------:R-:W-:Y:S01]  /*02d0*/  @!P2 PRMT R18, R4, 0x7632, R18 ;  /* 0x000076320412a816 */ /* 0x000fe20000000012 */
[----:B------:R-:W-:Y:S06]  /*02e0*/  @P1 BRA `(.L_x_3657) ;  /* 0x0000002400401947 */ /* 0x000fec0003800000 */
[----:B------:R-:W-:Y:S02]  /*02f0*/  HADD2.F32 R3, -RZ, R3.H0_H0 ;  /* 0x20000003ff037230 */ /* 0x000fe40000004100 */
[----:B------:R-:W-:-:S03]  /*0300*/  HADD2.F32 R2, -RZ, R2.H0_H0 ;  /* 0x20000002ff027230 */ /* 0x000fc60000004100 */
        /* <DEDUP_REMOVED lines=21> */
.L_x_3658:
        /* <DEDUP_REMOVED lines=27> */
[----:B------:R-:W0:Y:S03]  /*0610*/  MUFU.SQRT R15, R15 ;  /* 0x0000000f000f7308 */ /* 0x000e260000002000 */
[----:B------:R-:W-:Y:S01]  /*0620*/  FFMA R8, R0, R17, RZ ;  /* 0x0000001100087223 */ /* 0x000fe200000000ff */
[----:B0-----:R-:W-:Y:S01]  /*0630*/  @P0 FMUL.FTZ R9, R15, R12 ;  /* 0x0000000c0f090220 */ /* 0x001fe20000410000 */
[----:B------:R-:W-:Y:S01]  /*0640*/  FSETP.NEU.FTZ.AND P0, PT, R7, +INF , PT ;  /* 0x7f8000000700780b */ /* 0x000fe20003f1d000 */
[----:B------:R-:W-:Y:S02]  /*0650*/  HFMA2 R12, -RZ, RZ, 1.875, 0 ;  /* 0x3f800000ff0c7431 */ /* 0x000fe400000001ff */
[----:B------:R-:W-:Y:S01]  /*0660*/  FFMA R7, -R4, R8, R0 ;  /* 0x0000000804077223 */ /* 0x000fe20000000100 */
[----:B------:R-:W-:-:S03]  /*0670*/  FSEL R9, R9, +INF , P0 ;  /* 0x7f80000009097808 */ /* 0x000fc60000000000 */
[----:B------:R-:W-:-:S03]  /*0680*/  FFMA R7, R17, R7, R8 ;  /* 0x0000000711077223 */ /* 0x000fc60000000008 */
[----:B------:R-:W0:Y:S08]  /*0690*/  MUFU.LG2 R9, R9 ;  /* 0x0000000900097308 */ /* 0x000e300000000c00 */
[----:B------:R-:W1:Y:S01]  /*06a0*/  FCHK P0, R0, R4 ;  /* 0x0000000400007302 */ /* 0x000e620000000000 */
[----:B0-----:R-:W-:Y:S01]  /*06b0*/  FFMA.FTZ R8, R9, 0.69314718246459960938, R12 ;  /* 0x3f31721809087823 */ /* 0x001fe2000001000c */
[----:B-1----:R-:W-:Y:S06]  /*06c0*/  @!P0 BRA `(.L_x_3663) ;  /* 0x0000000000108947 */ /* 0x002fec0003800000 */
[----:B------:R-:W-:Y:S02]  /*06d0*/  MOV R23, R4 ;  /* 0x0000000400177202 */ /* 0x000fe40000000f00 */
[----:B------:R-:W-:-:S07]  /*06e0*/  MOV R12, 0x700 ;  /* 0x00000700000c7802 */ /* 0x000fce0000000f00 */
[----:B------:R-:W-:Y:S05]  /*06f0*/  CALL.REL.NOINC `($__internal_3_$__cuda_sm3x_div_rn_ftz_f32_slowpath) ;  /* 0x0000009400587944 */ /* 0x000fea0003c00000 */
[----:B------:R-:W-:-:S07]  /*0700*/  MOV R7, R0 ;  /* 0x0000000000077202 */ /* 0x000fce0000000f00 */
.L_x_3663:
[----:B------:R-:W-:Y:S05]  /*0710*/  BSYNC.RECONVERGENT B4 ;  /* 0x0000000000047941 */ /* 0x000fea0003800200 */
.L_x_3662:
[----:B------:R-:W-:Y:S02]  /*0720*/  HFMA2 R9, -RZ, RZ, 0.89990234375, 10328 ;  /* 0x3b33710bff097431 */ /* 0x000fe400000001ff */
        /* <DEDUP_REMOVED lines=14> */
[----:B------:R-:W-:Y:S01]  /*0810*/  FFMA.FTZ R0, R0, R7, R7 ;  /* 0x0000000700007223 */ /* 0x000fe20000010007 */
[----:B------:R-:W-:-:S03]  /*0820*/  FSEL R7, R9, 1.8663789033889770508, !P2 ;  /* 0x3feee58109077808 */ /* 0x000fc60005000000 */
[----:B------:R-:W-:-:S05]  /*0830*/  FFMA.FTZ R3, R9, 1.6832555532455444336, -R0 ;  /* 0x3fd774eb09037823 */ /* 0x000fca0000010800 */
        /* <DEDUP_REMOVED lines=10> */
.L_x_3661:
[----:B------:R-:W-:Y:S02]  /*08e0*/  FSETP.GT.FTZ.AND P1, PT, R4, 2.30584300921369395200e+18, PT ;  /* 0x5e0000000400780b */ /* 0x000fe40003f34000 */
[----:B------:R-:W-:-:S13]  /*08f0*/  FSETP.GEU.FTZ.AND P0, PT, R0, 1.084202172485504434e-19, PT ;  /* 0x200000000000780b */ /* 0x000fda0003f1e000 */
[----:B------:R-:W-:Y:S05]  /*0900*/  @P0 BRA !P1, `(.L_x_3665) ;  /* 0x0000000000e80947 */ /* 0x000fea0004800000 */
[CC--:B------:R-:W-:Y:S01]  /*0910*/  VIMNMX R7, PT, PT, R12.reuse, R5.reuse, !PT ;  /* 0x000000050c077248 */ /* 0x0c0fe20007fe0100 */
[----:B------:R-:W0:Y:S01]  /*0920*/  MUFU.RCP R15, R4 ;  /* 0x00000004000f7308 */ /* 0x000e220000001000 */
        /* <DEDUP_REMOVED lines=9> */
[----:B------:R-:W-:Y:S01]  /*09c0*/  LOP3.LUT R9, R8, 0x800000, RZ, 0xfc, !PT ;  /* 0x0080000008097812 */ /* 0x000fe200078efcff */
[----:B0-----:R-:W-:-:S04]  /*09d0*/  FFMA R8, -R4, R15, 1 ;  /* 0x3f80000004087423 */ /* 0x001fc8000000010f */
[----:B------:R-:W0:Y:S02]  /*09e0*/  MUFU.SQRT R14, R14 ;  /* 0x0000000e000e7308 */ /* 0x000e240000002000 */
[----:B0-----:R-:W-:Y:S01]  /*09f0*/  @P0 FMUL.FTZ R7, R14, R9 ;  /* 0x000000090e070220 */ /* 0x001fe20000410000 */
[----:B------:R-:W-:Y:S01]  /*0a00*/  FSETP.NEU.FTZ.AND P0, PT, R12, +INF , PT ;  /* 0x7f8000000c00780b */ /* 0x000fe20003f1d000 */
[----:B------:R-:W-:-:S03]  /*0a10*/  FFMA R9, R15, R8, R15 ;  /* 0x000000080f097223 */ /* 0x000fc6000000000f */
[----:B------:R-:W-:Y:S01]  /*0a20*/  FSEL R7, R7, +INF , P0 ;  /* 0x7f80000007077808 */ /* 0x000fe20000000000 */
[----:B------:R-:W-:-:S04]  /*0a30*/  FFMA R8, R0, R9, RZ ;  /* 0x0000000900087223 */ /* 0x000fc800000000ff */
[----:B------:R-:W-:Y:S01]  /*0a40*/  FFMA R12, -R4, R8, R0 ;  /* 0x00000008040c7223 */ /* 0x000fe20000000100 */
[----:B------:R-:W0:Y:S03]  /*0a50*/  MUFU.LG2 R7, R7 ;  /* 0x0000000700077308 */ /* 0x000e260000000c00 */
[----:B------:R-:W-:-:S05]  /*0a60*/  FFMA R9, R9, R12, R8 ;  /* 0x0000000c09097223 */ /* 0x000fca0000000008 */
[----:B------:R-:W1:Y:S01]  /*0a70*/  FCHK P0, R0, R4 ;  /* 0x0000000400007302 */ /* 0x000e620000000000 */
[----:B0-----:R-:W-:Y:S01]  /*0a80*/  FMUL.FTZ R8, R7, 0.69314718246459960938 ;  /* 0x3f31721807087820 */ /* 0x001fe20000410000 */
[----:B-1----:R-:W-:Y:S06]  /*0a90*/  @!P0 BRA `(.L_x_3667) ;  /* 0x0000000000108947 */ /* 0x002fec0003800000 */
[----:B------:R-:W-:Y:S02]  /*0aa0*/  MOV R23, R4 ;  /* 0x0000000400177202 */ /* 0x000fe40000000f00 */
[----:B------:R-:W-:-:S07]  /*0ab0*/  MOV R12, 0xad0 ;  /* 0x00000ad0000c7802 */ /* 0x000fce0000000f00 */
[----:B------:R-:W-:Y:S05]  /*0ac0*/  CALL.REL.NOINC `($__internal_3_$__cuda_sm3x_div_rn_ftz_f32_slowpath) ;  /* 0x0000009000647944 */ /* 0x000fea0003c00000 */
[----:B------:R-:W-:-:S07]  /*0ad0*/  MOV R9, R0 ;  /* 0x0000000000097202 */ /* 0x000fce0000000f00 */
.L_x_3667:
[----:B------:R-:W-:Y:S05]  /*0ae0*/  BSYNC.RECONVERGENT B4 ;  /* 0x0000000000047941 */ /* 0x000fea0003800200 */
.L_x_3666:
        /* <DEDUP_REMOVED lines=18> */
[----:B------:R-:W-:-:S04]  /*0c10*/  @P2 FADD.FTZ R0, -R0, -RZ ;  /* 0x800000ff00002221 */ /* 0x000fc80000010100 */
[----:B------:R-:W-:Y:S01]  /*0c20*/  @!P0 FFMA.FTZ R3, R7, 1.6832555532455444336, R0 ;  /* 0x3fd774eb07038823 */ /* 0x000fe20000010000 */
[----:B------:R-:W-:-:S05]  /*0c30*/  HFMA2 R0, -RZ, RZ, 2.04296875, -15.78125 ;  /* 0x4016cbe4ff007431 */ /* 0x000fca00000001ff */
[----:B------:R-:W-:Y:S01]  /*0c40*/  @!P3 FSEL R3, R0, 0.78539818525314331055, !P0 ;  /* 0x3f490fdb0003b808 */ /* 0x000fe20004000000 */
[----:B------:R-:W-:Y:S01]  /*0c50*/  FADD.FTZ R0, |R2|, R5 ;  /* 0x0000000502007221 */ /* 0x000fe20000010200 */
[----:B------:R-:W-:-:S04]  /*0c60*/  @!P1 FSEL R3, RZ, 3.1415927410125732422, P0 ;  /* 0x40490fdbff039808 */ /* 0x000fc80000000000 */
[----:B------:R-:W-:Y:S02]  /*0c70*/  FSETP.NAN.FTZ.AND P0, PT, |R0|, |R0|, PT ;  /* 0x400000000000720b */ /* 0x000fe40003f18200 */
[----:B------:R-:W-:-:S04]  /*0c80*/  LOP3.LUT R3, R3, 0x80000000, R2, 0xb8, !PT ;  /* 0x8000000003037812 */ /* 0x000fc800078eb802 */
[----:B------:R-:W-:Y:S01]  /*0c90*/  FSEL R0, R0, R3, P0 ;  /* 0x0000000300007208 */ /* 0x000fe20000000000 */
[----:B------:R-:W-:Y:S06]  /*0ca0*/  BRA `(.L_x_3664) ;  /* 0x0000000000b47947 */ /* 0x000fec0003800000 */
.L_x_3665:
        /* <DEDUP_REMOVED lines=15> */
[----:B------:R-:W-:Y:S05]  /*0da0*/  CALL.REL.NOINC `($__internal_3_$__cuda_sm3x_div_rn_ftz_f32_slowpath) ;  /* 0x0000008c00ac7944 */ /* 0x000fea0003c00000 */
[----:B------:R-:W-:-:S07]  /*0db0*/  MOV R9, R0 ;  /* 0x0000000000097202 */ /* 0x000fce0000000f00 */
.L_x_3669:
[----:B------:R-:W-:Y:S05]  /*0dc0*/  BSYNC.RECONVERGENT B4 ;  /* 0x0000000000047941 */ /* 0x000fea0003800200 */
.L_x_3668:
        /* <DEDUP_REMOVED lines=26> */
[----:B------:R-:W-:-:S07]  /*0f70*/  FSEL R0, R0, R3, P0 ;  /* 0x0000000300007208 */ /* 0x000fce0000000000 */
.L_x_3664:
[----:B------:R-:W-:Y:S05]  /*0f80*/  BSYNC.RECONVERGENT B3 ;  /* 0x0000000000037941 */ /* 0x000fea0003800200 */
.L_x_3660:
[----:B------:R-:W-:Y:S01]  /*0f90*/  ISETP.GE.AND P0, PT, R2, RZ, PT ;  /* 0x000000ff0200720c */ /* 0x000fe20003f06270 */
[----:B------:R-:W-:Y:S01]  /*0fa0*/  FADD.FTZ R8, R8, 0.69314718246459960938 ;  /* 0x3f31721808087421 */ /* 0x000fe20000010000 */
[----:B------:R-:W-:-:S11]  /*0fb0*/  FADD.FTZ R9, |R0|, -RZ ;  /* 0x800000ff00097221 */ /* 0x000fd60000010200 */
[----:B------:R-:W-:Y:S01]  /*0fc0*/  @P0 FADD.FTZ R8, -R8, -RZ ;  /* 0x800000ff08080221 */ /* 0x000fe20000010100 */
[----:B------:R-:W-:Y:S06]  /*0fd0*/  BRA `(.L_x_3657) ;  /* 0x0000001800047947 */ /* 0x000fec0003800000 */
.L_x_3659:
        /* <DEDUP_REMOVED lines=65> */
[----:B-1----:R-:W-:-:S04]  /*13f0*/  @!P0 FADD.FTZ R8, -R7, R14 ;  /* 0x0000000e07088221 */ /* 0x002fc80000010100 */
        /* <DEDUP_REMOVED lines=8> */
[----:B------:R-:W1:Y:S02]  /*1480*/  @P0 MUFU.RCP R24, R17 ;  /* 0x0000001100180308 */ /* 0x000e640000001000 */
[----:B-1----:R-:W-:-:S07]  /*1490*/  @P0 FMUL.FTZ.D2 R8, R15, R24 ;  /* 0x000000180f080220 */ /* 0x002fce0000310000 */
.L_x_3675:
[----:B------:R-:W-:Y:S05]  /*14a0*/  BSYNC.RECONVERGENT B2 ;  /* 0x0000000000027941 */ /* 0x000fea0003800200 */
.L_x_3674:
        /* <DEDUP_REMOVED lines=8> */
.L_x_3677:
[----:B------:R-:W-:Y:S05]  /*1530*/  BSYNC.RECONVERGENT B2 ;  /* 0x0000000000027941 */ /* 0x000fea0003800200 */
.L_x_3676:
[----:B------:R-:W-:Y:S01]  /*1540*/  FADD.FTZ R19, R19, R8 ;  /* 0x0000000813137221 */ /* 0x000fe20000010000 */
[----:B------:R-:W-:Y:S01]  /*1550*/  HFMA2 R24, -RZ, RZ, 1.875, 0 ;  /* 0x3f800000ff187431 */ /* 0x000fe200000001ff */
        /* <DEDUP_REMOVED lines=32> */
.L_x_3673:
        /* <DEDUP_REMOVED lines=9> */
[----:B------:R-:W-:-:S04]  /*17f0*/  MOV R21, 0x3d39bf78 ;  /* 0x3d39bf7800157802 */ /* 0x000fc80000000f00 */
        /* <DEDUP_REMOVED lines=30> */
.L_x_3671:
[----:B------:R-:W-:-:S04]  /*19e0*/  FFMA.FTZ R4, R22, R22, -1 ;  /* 0xbf80000016047423 */ /* 0x000fc80000010016 */
[----:B------:R-:W0:Y:S02]  /*19f0*/  MUFU.SQRT R15, R4 ;  /* 0x00000004000f7308 */ /* 0x000e240000002000 */
[----:B0-----:R-:W-:-:S06]  /*1a00*/  FADD.FTZ R15, R22, R15 ;  /* 0x0000000f160f7221 */ /* 0x001fcc0000010000 */
[----:B------:R-:W0:Y:S02]  /*1a10*/  MUFU.LG2 R15, R15 ;  /* 0x0000000f000f7308 */ /* 0x000e240000000c00 */
[----:B0-----:R-:W-:-:S07]  /*1a20*/  FMUL.FTZ R8, R15, 0.69314718246459960938 ;  /* 0x3f3172180f087820 */ /* 0x001fce0000410000 */
.L_x_3672:
[----:B------:R-:W-:Y:S05]  /*1a30*/  BSYNC.RECONVERGENT B1 ;  /* 0x0000000000017941 */ /* 0x000fea0003800200 */
.L_x_3670:
        /* <DEDUP_REMOVED lines=16> */
[----:B------:R-:W-:Y:S01]  /*1b40*/  @!P0 MUFU.SQRT R4, R12 ;  /* 0x0000000c00048308 */ /* 0x000fe20000002000 */
[----:B------:R-:W-:Y:S02]  /*1b50*/  @!P0 MOV R5, 0x3f800000 ;  /* 0x3f80000000058802 */ /* 0x000fe40000000f00 */
[----:B------:R-:W-:-:S06]  /*1b60*/  @!P0 FMUL.FTZ R15, R15, 0.5 ;  /* 0x3f0000000f0f8820 */ /* 0x000fcc0000410000 */
[----:B------:R-:W2:Y:S02]  /*1b70*/  @!P0 MUFU.SQRT R15, R15 ;  /* 0x0000000f000f8308 */ /* 0x000ea40000002000 */
[----:B--2---:R-:W-:Y:S01]  /*1b80*/  @!P0 FMUL.FTZ R4, R4, R15 ;  /* 0x0000000f04048220 */ /* 0x004fe20000410000 */
        /* <DEDUP_REMOVED lines=9> */
[----:B0-----:R-:W-:Y:S01]  /*1c20*/  @P1 FMUL.FTZ R12, R2, R2 ;  /* 0x00000002020c1220 */ /* 0x001fe20000410000 */
[----:B------:R-:W-:Y:S01]  /*1c30*/  @!P0 FADD.FTZ R7, -R0, R9 ;  /* 0x0000000900078221 */ /* 0x000fe20000010100 */
[----:B------:R-:W-:Y:S01]  /*1c40*/  @!P1 FMUL.FTZ R4, |R2|, 0.5 ;  /* 0x3f00000002049820 */ /* 0x000fe20000410200 */
[----:B------:R-:W0:Y:S02]  /*1c50*/  @P1 MUFU.RCP R17, R14 ;  /* 0x0000000e00111308 */ /* 0x000e240000001000 */
        /* <DEDUP_REMOVED lines=9> */
.L_x_3685:
[----:B------:R-:W-:Y:S05]  /*1cf0*/  BSYNC.RECONVERGENT B4 ;  /* 0x0000000000047941 */ /* 0x000fea0003800200 */
.L_x_3684:
[----:B------:R-:W-:-:S04]  /*1d00*/  FADD.FTZ R4, R7, R4 ;  /* 0x0000000407047221 */ /* 0x000fc80000010000 */
[----:B------:R-:W-:-:S06]  /*1d10*/  FMUL.FTZ R4, R4, R15 ;  /* 0x0000000f04047220 */ /* 0x000fcc0000410000 */
[----:B------:R-:W2:Y:S01]  /*1d20*/  MUFU.SQRT R4, R4 ;  /* 0x0000000400047308 */ /* 0x000ea20000002000 */
[----:B------:R-:W-:Y:S05]  /*1d30*/  BRA `(.L_x_3682) ;  /* 0x00000000002c7947 */ /* 0x000fea0003800000 */
.L_x_3683:
[----:B------:R-:W-:-:S13]  /*1d40*/  FSETP.GT.FTZ.AND P0, PT, R5, 1, PT ;  /* 0x3f8000000500780b */ /* 0x000fda0003f14000 */
[----:B0-----:R-:W-:Y:S01]  /*1d50*/  @P0 FMUL.FTZ R12, R7, R0 ;  /* 0x00000000070c0220 */ /* 0x001fe20000410000 */
        /* <DEDUP_REMOVED lines=9> */
.L_x_3682:
[----:B------:R-:W-:Y:S05]  /*1df0*/  BSYNC.RECONVERGENT B2 ;  /* 0x0000000000027941 */ /* 0x000fea0003800200 */
.L_x_3680:
[----:B------:R-:W-:Y:S05]  /*1e00*/  BSYNC.RELIABLE B1 ;  /* 0x0000000000017941 */ /* 0x000fea0003800100 */
.L_x_3679:
[----:B------:R-:W-:-:S13]  /*1e10*/  ISETP.GE.AND P0, PT, R3, RZ, PT ;  /* 0x000000ff0300720c */ /* 0x000fda0003f06270 */
[----:B------:R-:W-:Y:S05]  /*1e20*/  @!P0 BRA `(.L_x_3686) ;  /* 0x0000000000bc8947 */ /* 0x000fea0003800000 */
[----:B------:R-:W-:Y:S01]  /*1e30*/  FADD.FTZ R0, |R5|, -RZ ;  /* 0x800000ff05007221 */ /* 0x000fe20000010200 */
[C---:B--2-4-:R-:W-:Y:S01]  /*1e40*/  FADD.FTZ R7, |R4|.reuse, -RZ ;  /* 0x800000ff04077221 */ /* 0x054fe20000010200 */
[----:B------:R-:W-:Y:S01]  /*1e50*/  FSETP.GT.FTZ.AND P2, PT, |R4|, |R5|, PT ;  /* 0x400000050400720b */ /* 0x000fe20003f54200 */
[----:B------:R-:W-:Y:S03]  /*1e60*/  BSSY.RECONVERGENT B4, `(.L_x_3687) ;  /* 0x000000f000047945 */ /* 0x000fe60003800200 */
[----:B------:R-:W-:Y:S02]  /*1e70*/  FSEL R3, R7, R0, P2 ;  /* 0x0000000007037208 */ /* 0x000fe40001000000 */
[----:B------:R-:W-:Y:S02]  /*1e80*/  FSEL R0, R0, R7, P2 ;  /* 0x0000000700007208 */ /* 0x000fe40001000000 */
[----:B0-----:R-:W0:Y:S08]  /*1e90*/  MUFU.RCP R12, R3 ;  /* 0x00000003000c7308 */ /* 0x001e300000001000 */
        /* <DEDUP_REMOVED lines=9> */
[----:B-1-3--:R-:W-:Y:S05]  /*1f30*/  CALL.REL.NOINC `($__internal_3_$__cuda_sm3x_div_rn_ftz_f32_slowpath) ;  /* 0x0000007c00487944 */ /* 0x00afea0003c00000 */
[----:B------:R-:W-:-:S07]  /*1f40*/  MOV R7, R0 ;  /* 0x0000000000077202 */ /* 0x000fce0000000f00 */
.L_x_3688:
[----:B------:R-:W-:Y:S05]  /*1f50*/  BSYNC.RECONVERGENT B4 ;  /* 0x0000000000047941 */ /* 0x000fea0003800200 */
.L_x_3687:
[----:B------:R-:W-:Y:S02]  /*1f60*/  HFMA2 R9, -RZ, RZ, 0.89990234375, 10328 ;  /* 0x3b33710bff097431 */ /* 0x000fe400000001ff */
[----:B------:R-:W-:Y:S01]  /*1f70*/  FMUL.FTZ R0, R7, R7 ;  /* 0x0000000707007220 */ /* 0x000fe20000410000 */
[C---:B------:R-:W-:Y:S02]  /*1f80*/  ISETP.GE.AND P0, PT, R5.reuse, RZ, PT ;  /* 0x000000ff0500720c */ /* 0x040fe40003f06270 */
        /* <DEDUP_REMOVED lines=13> */
[----:B------:R-:W-:-:S03]  /*2060*/  FSEL R3, R9, 1.8663789033889770508, P2 ;  /* 0x3feee58109037808 */ /* 0x000fc60001000000 */
[----:B------:R-:W-:-:S05]  /*2070*/  FFMA.FTZ R7, R9, 1.6832555532455444336, -R0 ;  /* 0x3fd774eb09077823 */ /* 0x000fca0000010800 */
        /* <DEDUP_REMOVED lines=10> */
.L_x_3686:
[----:B------:R-:W-:Y:S01]  /*2120*/  FADD.FTZ R5, -R5, -RZ ;  /* 0x800000ff05057221 */ /* 0x000fe20000010100 */
[C---:B--2-4-:R-:W-:Y:S01]  /*2130*/  FADD.FTZ R9, |R4|.reuse, -RZ ;  /* 0x800000ff04097221 */ /* 0x054fe20000010200 */
[----:B------:R-:W-:Y:S02]  /*2140*/  BSSY.RECONVERGENT B4, `(.L_x_3690) ;  /* 0x0000011000047945 */ /* 0x000fe40003800200 */
[----:B------:R-:W-:Y:S01]  /*2150*/  FADD.FTZ R0, |R5|, -RZ ;  /* 0x800000ff05007221 */ /* 0x000fe20000010200 */
[----:B------:R-:W-:-:S04]  /*2160*/  FSETP.GT.FTZ.AND P2, PT, |R4|, |R5|, PT ;  /* 0x400000050400720b */ /* 0x000fc80003f54200 */
        /* <DEDUP_REMOVED lines=14> */
.L_x_3691:
[----:B------:R-:W-:Y:S05]  /*2250*/  BSYNC.RECONVERGENT B4 ;  /* 0x0000000000047941 */ /* 0x000fea0003800200 */
.L_x_3690:
[----:B------:R-:W-:Y:S02]  /*2260*/  HFMA2 R9, -RZ, RZ, 0.89990234375, 10328 ;  /* 0x3b33710bff097431 */ /* 0x000fe400000001ff */
[----:B------:R-:W-:Y:S01]  /*2270*/  FMUL.FTZ R0, R7, R7 ;  /* 0x0000000707007220 */ /* 0x000fe20000410000 */
[C---:B------:R-:W-:Y:S02]  /*2280*/  ISETP.GE.AND P0, PT, R5.reuse, RZ, PT ;  /* 0x000000ff0500720c */ /* 0x040fe40003f06270 */
[----:B------:R-:W-:Y:S01]  /*2290*/  FSETP.NEU.FTZ.AND P3, PT, |R5|, |R4|, PT ;  /* 0x400000040500720b */ /* 0x000fe20003f7d200 */
[C---:B------:R-:W-:Y:S01]  /*22a0*/  FFMA.FTZ R9, R0.reuse, R9, -0.015681877732276916504 ;  /* 0xbc80774800097423 */ /* 0x040fe20000010009 */
        /* <DEDUP_REMOVED lines=23> */
.L_x_3681:
[----:B------:R-:W-:-:S13]  /*2420*/  ISETP.GE.AND P0, PT, R3, RZ, PT ;  /* 0x000000ff0300720c */ /* 0x000fda0003f06270 */
[----:B------:R-:W-:Y:S05]  /*2430*/  @!P0 BRA `(.L_x_3692) ;  /* 0x0000000000708947 */ /* 0x000fea0003800000 */
[----:B------:R-:W-:Y:S02]  /*2440*/  MOV R3, 0x3f000000 ;  /* 0x3f00000000037802 */ /* 0x000fe40000000f00 */
[C---:B------:R-:W-:Y:S02]  /*2450*/  FSETP.GT.FTZ.AND P0, PT, |R4|.reuse, 0.56000000238418579102, PT ;  /* 0x3f0f5c290400780b */ /* 0x040fe40003f14200 */
[C---:B------:R-:W-:Y:S01]  /*2460*/  FSETP.NEU.FTZ.AND P1, PT, |R4|.reuse, 1, PT ;  /* 0x3f8000000400780b */ /* 0x040fe20003f3d200 */
[----:B------:R-:W-:-:S04]  /*2470*/  FFMA.FTZ R0, |R4|, -R3, 0.5 ;  /* 0x3f00000004007423 */ /* 0x000fc80000010a03 */
[----:B------:R-:W2:Y:S02]  /*2480*/  MUFU.RSQ R3, R0 ;  /* 0x0000000000037308 */ /* 0x000ea40000001400 */
[----:B--2---:R-:W-:Y:S01]  /*2490*/  FMUL.FTZ R5, R0, R3 ;  /* 0x0000000300057220 */ /* 0x004fe20000410000 */
[----:B0-----:R-:W-:Y:S01]  /*24a0*/  FMUL.FTZ R12, R3, -0.5 ;  /* 0xbf000000030c7820 */ /* 0x001fe20000410000 */
[----:B------:R-:W-:-:S03]  /*24b0*/  FADD.FTZ R3, |R4|, -RZ ;  /* 0x800000ff04037221 */ /* 0x000fc60000010200 */
[----:B------:R-:W-:-:S04]  /*24c0*/  FFMA.FTZ R12, R5, R12, 0.5 ;  /* 0x3f000000050c7423 */ /* 0x000fc8000001000c */
[----:B------:R-:W-:Y:S01]  /*24d0*/  FFMA.FTZ R12, R5, R12, R5 ;  /* 0x0000000c050c7223 */ /* 0x000fe20000010005 */
[----:B------:R-:W-:-:S04]  /*24e0*/  HFMA2 R5, -RZ, RZ, 1.265625, -5052 ;  /* 0x3d10ecefff057431 */ /* 0x000fc800000001ff */
        /* <DEDUP_REMOVED lines=14> */
[----:B------:R-:W-:-:S04]  /*25d0*/  @!P1 FFMA.FTZ R9, R3, 1.6832555532455444336, R0 ;  /* 0x3fd774eb03099823 */ /* 0x000fc80000010000 */
[----:B------:R-:W-:Y:S01]  /*25e0*/  @P0 FADD.FTZ R9, R9, R9 ;  /* 0x0000000909090221 */ /* 0x000fe20000010000 */
[----:B------:R-:W-:Y:S06]  /*25f0*/  BRA `(.L_x_3689) ;  /* 0x0000000000707947 */ /* 0x000fec0003800000 */
.L_x_3692:
[----:B------:R-:W-:Y:S02]  /*2600*/  HFMA2 R3, -RZ, RZ, 1.75, 0 ;  /* 0x3f000000ff037431 */ /* 0x000fe400000001ff */
        /* <DEDUP_REMOVED lines=21> */
[----:B------:R-:W-:-:S03]  /*2760*/  HFMA2 R3, -RZ, RZ, 1.857421875, -1409 ;  /* 0x3f6ee581ff037431 */ /* 0x000fc600000001ff */
[----:B------:R-:W-:-:S04]  /*2770*/  FFMA.FTZ R9, R7, R0, R7 ;  /* 0x0000000007097223 */ /* 0x000fc80000010007 */
[----:B------:R-:W-:-:S05]  /*2780*/  FADD.FTZ R0, -R9, -RZ ;  /* 0x800000ff09007221 */ /* 0x000fca0000010100 */
[----:B------:R-:W-:-:S05]  /*2790*/  FSEL R0, R9, R0, P0 ;  /* 0x0000000009007208 */ /* 0x000fca0000000000 */
[----:B------:R-:W-:-:S04]  /*27a0*/  @P1 FFMA.FTZ R9, R3, 1.6832555532455444336, R0 ;  /* 0x3fd774eb03091823 */ /* 0x000fc80000010000 */
[----:B------:R-:W-:-:S07]  /*27b0*/  @P0 FADD.FTZ R9, R9, R9 ;  /* 0x0000000909090221 */ /* 0x000fce0000010000 */
.L_x_3689:
[----:B------:R-:W-:Y:S05]  /*27c0*/  BSYNC.RECONVERGENT B3 ;  /* 0x0000000000037941 */ /* 0x000fea0003800200 */
.L_x_3678:
[----:B------:R-:W-:-:S13]  /*27d0*/  ISETP.GE.AND P0, PT, R2, RZ, PT ;  /* 0x000000ff0200720c */ /* 0x000fda0003f06270 */
[----:B-1----:R-:W-:-:S07]  /*27e0*/  @P0 FADD.FTZ R8, -R8, -RZ ;  /* 0x800000ff08080221 */ /* 0x002fce0000010100 */
.L_x_3657:
[----:B------:R-:W-:Y:S05]  /*27f0*/  BSYNC.RECONVERGENT B0 ;  /* 0x0000000000007941 */ /* 0x000fea0003800200 */
.L_x_3656:
[----:B------:R-:W-:Y:S05]  /*2800*/  WARPSYNC.ALL ;  /* 0x0000000000007948 */ /* 0x000fea0003800000 */
[----:B------:R-:W-:Y:S01]  /*2810*/  IADD3 R7, PT, PT, R10, 0x80, RZ ;  /* 0x000000800a077810 */ /* 0x000fe20007ffe0ff */
[----:B------:R-:W-:Y:S03]  /*2820*/  BSSY.RECONVERGENT B0, `(.L_x_3693) ;  /* 0x000025d000007945 */ /* 0x000fe60003800200 */
[----:B------:R-:W-:-:S13]  /*2830*/  ISETP.GE.AND P0, PT, R7, R11, PT ;  /* 0x0000000b0700720c */ /* 0x000fda0003f06270 */
[----:B------:R-:W-:Y:S05]  /*2840*/  @P0 BRA `(.L_x_3694) ;  /* 0x0000002400680947 */ /* 0x000fea0003800000 */
[--C-:B------:R-:W-:Y:S02]  /*2850*/  HADD2.F32 R3, -RZ, R6.reuse.H1_H1 ;  /* 0x30000006ff037230 */ /* 0x100fe40000004100 */
        /* <DEDUP_REMOVED lines=22> */
.L_x_3695:
        /* <DEDUP_REMOVED lines=13> */
[----:B---3--:R-:W-:Y:S01]  /*2a90*/  FADD.FTZ R14, |R15|, -RZ ;  /* 0x800000ff0f0e7221 */ /* 0x008fe20000010200 */
        /* <DEDUP_REMOVED lines=55> */
.L_x_3704:
[----:B------:R-:W-:-:S04]  /*2e10*/  FADD.FTZ R5, -R15, R12 ;  /* 0x0000000c0f057221 */ /* 0x000fc80000010100 */
[----:B------:R-:W-:-:S07]  /*2e20*/  FMUL.FTZ R5, R5, 0.5 ;  /* 0x3f00000005057820 */ /* 0x000fce0000410000 */
.L_x_3705:
[----:B------:R-:W-:Y:S05]  /*2e30*/  BSYNC.RECONVERGENT B2 ;  /* 0x0000000000027941 */ /* 0x000fea0003800200 */
.L_x_3703:
        /* <DEDUP_REMOVED lines=11> */
.L_x_3707:
[----:B------:R-:W-:-:S04]  /*2ef0*/  FADD.FTZ R22, R17, -R14 ;  /* 0x8000000e11167221 */ /* 0x000fc80000010000 */
[----:B------:R-:W-:-:S07]  /*2f00*/  FMUL.FTZ R22, R22, 0.5 ;  /* 0x3f00000016167820 */ /* 0x000fce0000410000 */
.L_x_3708:
[----:B------:R-:W-:Y:S05]  /*2f10*/  BSYNC.RECONVERGENT B2 ;  /* 0x0000000000027941 */ /* 0x000fea0003800200 */
.L_x_3706:
        /* <DEDUP_REMOVED lines=35> */
.L_x_3702:
        /* <DEDUP_REMOVED lines=35> */
.L_x_3709:
[----:B------:R-:W-:-:S04]  /*3380*/  FADD.FTZ R14, -R19, 1 ;  /* 0x3f800000130e7421 */ /* 0x000fc80000010100 */
[----:B------:R-:W-:-:S06]  /*3390*/  FMUL.FTZ R5, R15, R14 ;  /* 0x0000000e0f057220 */ /* 0x000fcc0000410000 */
[----:B------:R-:W0:Y:S08]  /*33a0*/  MUFU.SQRT R5, R5 ;  /* 0x0000000500057308 */ /* 0x000e300000002000 */
[----:B0-----:R-:W0:Y:S02]  /*33b0*/  MUFU.RCP R21, R5 ;  /* 0x0000000500157308 */ /* 0x001e240000001000 */
[----:B0-----:R-:W-:Y:S01]  /*33c0*/  FMUL.FTZ R21, |R2|, R21 ;  /* 0x0000001502157220 */ /* 0x001fe20000410200 */
[----:B------:R-:W-:Y:S06]  /*33d0*/  BRA `(.L_x_3700) ;  /* 0x0000000000047947 */ /* 0x000fec0003800000 */
.L_x_3701:
[----:B------:R0:W1:Y:S02]  /*33e0*/  MUFU.SQRT R21, R6 ;  /* 0x0000000600157308 */ /* 0x0000640000002000 */
.L_x_3700:
[----:B------:R-:W-:Y:S05]  /*33f0*/  BSYNC.RECONVERGENT B1 ;  /* 0x0000000000017941 */ /* 0x000fea0003800200 */
.L_x_3699:
        /* <DEDUP_REMOVED lines=41> */
.L_x_3714:
        /* <DEDUP_REMOVED lines=21> */
[----:B0-----:R-:W-:Y:S01]  /*37e0*/  FFMA.FTZ R6, R15, R0, R15 ;  /* 0x000000000f067223 */ /* 0x001fe2000001000f */
[----:B------:R-:W-:-:S03]  /*37f0*/  MOV R0, 0x3fd774eb ;  /* 0x3fd774eb00007802 */ /* 0x000fc60000000f00 */
[----:B------:R-:W-:-:S05]  /*3800*/  FADD.FTZ R3, -R6, -RZ ;  /* 0x800000ff06037221 */ /* 0x000fca0000010100 */
[----:B------:R-:W-:-:S05]  /*3810*/  FSEL R3, R6, R3, P0 ;  /* 0x0000000306037208 */ /* 0x000fca0000000000 */
[----:B------:R-:W-:-:S04]  /*3820*/  @!P1 FFMA.FTZ R6, R0, 0.93318945169448852539, R3 ;  /* 0x3f6ee58100069823 */ /* 0x000fc80000010003 */
[----:B------:R-:W-:Y:S01]  /*3830*/  @P0 FADD.FTZ R6, R6, R6 ;  /* 0x0000000606060221 */ /* 0x000fe20000010000 */
[----:B------:R-:W-:Y:S06]  /*3840*/  BRA `(.L_x_3715) ;  /* 0x0000000800607947 */ /* 0x000fec0003800000 */
.L_x_3713:
        /* <DEDUP_REMOVED lines=11> */
[----:B0-----:R-:W-:-:S03]  /*3900*/  @P1 FMUL.FTZ R6, R2, R2 ;  /* 0x0000000202061220 */ /* 0x001fc60000410000 */
[----:B------:R-:W0:Y:S02]  /*3910*/  @P1 MUFU.RCP R15, R12 ;  /* 0x0000000c000f1308 */ /* 0x000e240000001000 */
[----:B0-----:R-:W-:Y:S01]  /*3920*/  @P1 FMUL.FTZ.D2 R6, R6, R15 ;  /* 0x0000000f06061220 */ /* 0x001fe20000310000 */
        /* <DEDUP_REMOVED lines=9> */
.L_x_3720:
[----:B------:R-:W-:-:S04]  /*39c0*/  FADD.FTZ R0, -R0, R17 ;  /* 0x0000001100007221 */ /* 0x000fc80000010100 */
[----:B------:R-:W-:-:S07]  /*39d0*/  FMUL.FTZ R15, R0, 0.5 ;  /* 0x3f000000000f7820 */ /* 0x000fce0000410000 */
.L_x_3721:
[----:B------:R-:W-:Y:S05]  /*39e0*/  BSYNC.RECONVERGENT B4 ;  /* 0x0000000000047941 */ /* 0x000fea0003800200 */
.L_x_3719:
[----:B------:R-:W-:Y:S01]  /*39f0*/  FADD.FTZ R6, R15, R6 ;  /* 0x000000060f067221 */ /* 0x000fe20000010000 */
[----:B------:R-:W-:-:S04]  /*3a00*/  FADD.FTZ R15, R19, R4 ;  /* 0x00000004130f7221 */ /* 0x000fc80000010000 */
[----:B------:R-:W-:-:S04]  /*3a10*/  FMUL.FTZ R6, R6, R15 ;  /* 0x0000000f06067220 */ /* 0x000fc80000410000 */
[----:B------:R1:W2:Y:S01]  /*3a20*/  MUFU.SQRT R4, R6 ;  /* 0x0000000600047308 */ /* 0x0002a20000002000 */
[----:B------:R-:W-:Y:S05]  /*3a30*/  BRA `(.L_x_3722) ;  /* 0x0000000000487947 */ /* 0x000fea0003800000 */
.L_x_3718:
        /* <DEDUP_REMOVED lines=12> */
.L_x_3717:
[----:B------:R-:W-:Y:S01]  /*3b00*/  FADD.FTZ R0, R4, 1 ;  /* 0x3f80000004007421 */ /* 0x000fe20000010000 */
[----:B------:R-:W-:Y:S01]  /*3b10*/  MUFU.SQRT R15, R6 ;  /* 0x00000006000f7308 */ /* 0x000fe20000002000 */
[----:B------:R-:W-:Y:S02]  /*3b20*/  HFMA2 R19, -RZ, RZ, 1.875, 0 ;  /* 0x3f800000ff137431 */ /* 0x000fe400000001ff */
[----:B------:R-:W-:-:S06]  /*3b30*/  FMUL.FTZ R0, R0, 0.5 ;  /* 0x3f00000000007820 */ /* 0x000fcc0000410000 */
[----:B------:R-:W1:Y:S02]  /*3b40*/  MUFU.SQRT R0, R0 ;  /* 0x0000000000007308 */ /* 0x000e640000002000 */
[----:B-1----:R-:W-:-:S07]  /*3b50*/  FMUL.FTZ R4, R15, R0 ;  /* 0x000000000f047220 */ /* 0x002fce0000410000 */
.L_x_3722:
[----:B------:R-:W-:Y:S05]  /*3b60*/  BSYNC.RECONVERGENT B2 ;  /* 0x0000000000027941 */ /* 0x000fea0003800200 */
.L_x_3716:
[----:B------:R-:W-:Y:S05]  /*3b70*/  BRA `(.L_x_3723) ;  /* 0x0000000000087947 */ /* 0x000fea0003800000 */
.L_x_3712:
[----:B------:R-:W-:Y:S01]  /*3b80*/  FMUL.FTZ R4, R4, 16777216 ;  /* 0x4b80000004047820 */ /* 0x000fe20000410000 */
[----:B------:R-:W-:-:S07]  /*3b90*/  FMUL.FTZ R19, R19, 16777216 ;  /* 0x4b80000013137820 */ /* 0x000fce0000410000 */
.L_x_3723:
[----:B------:R-:W-:Y:S05]  /*3ba0*/  BSYNC.RELIABLE B1 ;  /* 0x0000000000017941 */ /* 0x000fea0003800100 */
.L_x_3711:
[----:B------:R-:W-:-:S13]  /*3bb0*/  ISETP.GT.AND P0, PT, R3, -0x1, PT ;  /* 0xffffffff0300780c */ /* 0x000fda0003f04270 */
[----:B------:R-:W-:Y:S05]  /*3bc0*/  @P0 BRA `(.L_x_3724) ;  /* 0x0000000000c40947 */ /* 0x000fea0003800000 */
[----:B------:R-:W-:Y:S01]  /*3bd0*/  FADD.FTZ R19, -R19, -RZ ;  /* 0x800000ff13137221 */ /* 0x000fe20000010100 */
[C---:B--2---:R-:W-:Y:S01]  /*3be0*/  FADD.FTZ R15, |R4|.reuse, -RZ ;  /* 0x800000ff040f7221 */ /* 0x044fe20000010200 */
[----:B------:R-:W-:Y:S02]  /*3bf0*/  BSSY.RECONVERGENT B4, `(.L_x_3725) ;  /* 0x0000011000047945 */ /* 0x000fe40003800200 */
[----:B------:R-:W-:Y:S01]  /*3c00*/  FADD.FTZ R0, |R19|, -RZ ;  /* 0x800000ff13007221 */ /* 0x000fe20000010200 */
[----:B------:R-:W-:-:S04]  /*3c10*/  FSETP.GT.FTZ.AND P2, PT, |R4|, |R19|, PT ;  /* 0x400000130400720b */ /* 0x000fc80003f54200 */
[----:B------:R-:W-:Y:S02]  /*3c20*/  FSEL R3, R15, R0, P2 ;  /* 0x000000000f037208 */ /* 0x000fe40001000000 */
[----:B------:R-:W-:Y:S02]  /*3c30*/  FSEL R0, R0, R15, P2 ;  /* 0x0000000f00007208 */ /* 0x000fe40001000000 */
[----:B01----:R-:W0:Y:S08]  /*3c40*/  MUFU.RCP R6, R3 ;  /* 0x0000000300067308 */ /* 0x003e300000001000 */
        /* <DEDUP_REMOVED lines=9> */
[----:B------:R-:W-:Y:S05]  /*3ce0*/  CALL.REL.NOINC `($__internal_3_$__cuda_sm3x_div_rn_ftz_f32_slowpath) ;  /* 0x0000005c00dc7944 */ /* 0x000fea0003c00000 */
[----:B------:R-:W-:-:S07]  /*3cf0*/  MOV R6, R0 ;  /* 0x0000000000067202 */ /* 0x000fce0000000f00 */
.L_x_3726:
[----:B------:R-:W-:Y:S05]  /*3d00*/  BSYNC.RECONVERGENT B4 ;  /* 0x0000000000047941 */ /* 0x000fea0003800200 */
.L_x_3725:
[----:B------:R-:W-:Y:S02]  /*3d10*/  HFMA2 R15, -RZ, RZ, 0.89990234375, 10328 ;  /* 0x3b33710bff0f7431 */ /* 0x000fe400000001ff */
[----:B------:R-:W-:Y:S01]  /*3d20*/  FMUL.FTZ R0, R6, R6 ;  /* 0x0000000606007220 */ /* 0x000fe20000410000 */
[----:B------:R-:W-:Y:S02]  /*3d30*/  MOV R17, 0x3fd774eb ;  /* 0x3fd774eb00117802 */ /* 0x000fe40000000f00 */
[C---:B------:R-:W-:Y:S01]  /*3d40*/  ISETP.GE.AND P0, PT, R19.reuse, RZ, PT ;  /* 0x000000ff1300720c */ /* 0x040fe20003f06270 */
[C---:B------:R-:W-:Y:S01]  /*3d50*/  FFMA.FTZ R15, R0.reuse, R15, -0.015681877732276916504 ;  /* 0xbc807748000f7423 */ /* 0x040fe2000001000f */
        /* <DEDUP_REMOVED lines=12> */
[----:B------:R-:W-:Y:S01]  /*3e20*/  FFMA.FTZ R15, R17, 0.93318945169448852539, -R6 ;  /* 0x3f6ee581110f7823 */ /* 0x000fe20000010806 */
[----:B------:R-:W-:-:S04]  /*3e30*/  MOV R0, 0x4016cbe4 ;  /* 0x4016cbe400007802 */ /* 0x000fc80000000f00 */
        /* <DEDUP_REMOVED lines=10> */
.L_x_3724:
[----:B------:R-:W-:Y:S01]  /*3ee0*/  FADD.FTZ R0, |R19|, -RZ ;  /* 0x800000ff13007221 */ /* 0x000fe20000010200 */
[C---:B--2---:R-:W-:Y:S01]  /*3ef0*/  FADD.FTZ R17, |R4|.reuse, -RZ ;  /* 0x800000ff04117221 */ /* 0x044fe20000010200 */
[----:B------:R-:W-:Y:S01]  /*3f00*/  FSETP.GT.FTZ.AND P2, PT, |R4|, |R19|, PT ;  /* 0x400000130400720b */ /* 0x000fe20003f54200 */
[----:B------:R-:W-:Y:S03]  /*3f10*/  BSSY.RECONVERGENT B4, `(.L_x_3727) ;  /* 0x000000f000047945 */ /* 0x000fe60003800200 */
        /* <DEDUP_REMOVED lines=14> */
.L_x_3728:
[----:B------:R-:W-:Y:S05]  /*4000*/  BSYNC.RECONVERGENT B4 ;  /* 0x0000000000047941 */ /* 0x000fea0003800200 */
.L_x_3727:
        /* <DEDUP_REMOVED lines=27> */
[----:B------:R-:W-:-:S07]  /*41c0*/  FSEL R6, R6, R15, P0 ;  /* 0x0000000f06067208 */ /* 0x000fce0000000000 */
.L_x_3715:
[----:B------:R-:W-:Y:S05]  /*41d0*/  BSYNC.RECONVERGENT B3 ;  /* 0x0000000000037941 */ /* 0x000fea0003800200 */
.L_x_3710:
[----:B------:R-:W-:-:S13]  /*41e0*/  ISETP.GE.AND P0, PT, R2, RZ, PT ;  /* 0x000000ff0200720c */ /* 0x000fda0003f06270 */
[----:B------:R-:W-:Y:S01]  /*41f0*/  @P0 FADD.FTZ R5, -R5, -RZ ;  /* 0x800000ff05050221 */ /* 0x000fe20000010100 */
[----:B------:R-:W-:Y:S06]  /*4200*/  BRA `(.L_x_3694) ;  /* 0x0000000800f87947 */ /* 0x000fec0003800000 */
.L_x_3698:
[----:B------:R-:W-:Y:S01]  /*4210*/  FADD.FTZ R3, -R3, 6.1232342629258392722e-17 ;  /* 0x248d313203037421 */ /* 0x000fe20000010100 */
[----:B------:R-:W-:-:S03]  /*4220*/  FADD.FTZ R5, -R2, -RZ ;  /* 0x800000ff02057221 */ /* 0x000fc60000010100 */
[----:B------:R-:W-:Y:S01]  /*4230*/  FADD.FTZ R6, R3, 1.5707963705062866211 ;  /* 0x3fc90fdb03067421 */ /* 0x000fe20000010000 */
[----:B------:R-:W-:Y:S06]  /*4240*/  BRA `(.L_x_3694) ;  /* 0x0000000800e87947 */ /* 0x000fec0003800000 */
.L_x_3697:
[----:B------:R-:W-:Y:S02]  /*4250*/  HFMA2 R6, -RZ, RZ, 0, 0 ;  /* 0x00000000ff067431 */ /* 0x000fe400000001ff */
[----:B------:R-:W-:Y:S01]  /*4260*/  FADD.FTZ R5, -R2, -RZ ;  /* 0x800000ff02057221 */ /* 0x000fe20000010100 */
[----:B------:R-:W-:Y:S06]  /*4270*/  BRA `(.L_x_3694) ;  /* 0x0000000800dc7947 */ /* 0x000fec0003800000 */
.L_x_3696:
        /* <DEDUP_REMOVED lines=19> */
[----:B---3--:R-:W-:Y:S01]  /*43b0*/  FFMA R14, -R4, R12, R0 ;  /* 0x0000000c040e7223 */ /* 0x008fe20000000100 */
[----:B-1----:R-:W-:-:S03]  /*43c0*/  FMUL.FTZ.D2 R5, R6, 0.69314718246459960938 ;  /* 0x3f31721806057820 */ /* 0x002fc60000310000 */
[----:B------:R-:W-:Y:S01]  /*43d0*/  FFMA R12, R15, R14, R12 ;  /* 0x0000000e0f0c7223 */ /* 0x000fe2000000000c */
[----:B------:R-:W-:Y:S06]  /*43e0*/  @!P0 BRA `(.L_x_3733) ;  /* 0x0000000000108947 */ /* 0x000fec0003800000 */
[----:B------:R-:W-:Y:S02]  /*43f0*/  MOV R23, R4 ;  /* 0x0000000400177202 */ /* 0x000fe40000000f00 */
[----:B------:R-:W-:-:S07]  /*4400*/  MOV R12, 0x4420 ;  /* 0x00004420000c7802 */ /* 0x000fce0000000f00 */
[----:B------:R-:W-:Y:S05]  /*4410*/  CALL.REL.NOINC `($__internal_3_$__cuda_sm3x_div_rn_ftz_f32_slowpath) ;  /* 0x0000005800107944 */ /* 0x000fea0003c00000 */
[----:B------:R-:W-:-:S07]  /*4420*/  MOV R12, R0 ;  /* 0x00000000000c7202 */ /* 0x000fce0000000f00 */
.L_x_3733:
[----:B------:R-:W-:Y:S05]  /*4430*/  BSYNC.RECONVERGENT B4 ;  /* 0x0000000000047941 */ /* 0x000fea0003800200 */
.L_x_3732:
        /* <DEDUP_REMOVED lines=17> */
[----:B------:R-:W-:-:S03]  /*4550*/  HFMA2 R15, -RZ, RZ, 1.857421875, -1409 ;  /* 0x3f6ee581ff0f7431 */ /* 0x000fc600000001ff */
[----:B------:R-:W-:Y:S02]  /*4560*/  FFMA.FTZ R3, R17, 0.93318945169448852539, -R12 ;  /* 0x3f6ee58111037823 */ /* 0x000fe4000001080c */
[----:B------:R-:W-:-:S03]  /*4570*/  FSEL R15, R15, 1.8663789033889770508, !P2 ;  /* 0x3feee5810f0f7808 */ /* 0x000fc60005000000 */
        /* <DEDUP_REMOVED lines=9> */
.L_x_3731:
[CC--:B------:R-:W-:Y:S01]  /*4610*/  VIMNMX R5, PT, PT, R6.reuse, R19.reuse, !PT ;  /* 0x0000001306057248 */ /* 0x0c0fe20007fe0100 */
[----:B------:R-:W-:Y:S01]  /*4620*/  MUFU.RCP R17, R4 ;  /* 0x0000000400117308 */ /* 0x000fe20000001000 */
[----:B------:R-:W-:Y:S01]  /*4630*/  VIMNMX R6, PT, PT, R6, R19, PT ;  /* 0x0000001306067248 */ /* 0x000fe20003fe0100 */
[----:B------:R-:W-:Y:S01]  /*4640*/  BSSY.RECONVERGENT B4, `(.L_x_3735) ;  /* 0x000001a000047945 */ /* 0x000fe20003800200 */
[----:B------:R-:W-:Y:S02]  /*4650*/  LOP3.LUT R12, R5, 0xfe000000, RZ, 0xc0, !PT ;  /* 0xfe000000050c7812 */ /* 0x000fe400078ec0ff */
[----:B------:R-:W-:Y:S02]  /*4660*/  FSETP.NEU.FTZ.AND P0, PT, R6, RZ, PT ;  /* 0x000000ff0600720b */ /* 0x000fe40003f1d000 */
[C---:B---3--:R-:W-:Y:S02]  /*4670*/  LOP3.LUT R14, R12.reuse, 0x7e800000, RZ, 0x3c, !PT ;  /* 0x7e8000000c0e7812 */ /* 0x048fe400078e3cff */
[----:B------:R-:W-:-:S03]  /*4680*/  LOP3.LUT R12, R12, 0x800000, RZ, 0xfc, !PT ;  /* 0x008000000c0c7812 */ /* 0x000fc600078efcff */
[-C--:B------:R-:W-:Y:S01]  /*4690*/  FMUL.FTZ R15, R6, R14.reuse ;  /* 0x0000000e060f7220 */ /* 0x080fe20000410000 */
[----:B------:R-:W-:-:S03]  /*46a0*/  FMUL.FTZ R14, R5, R14 ;  /* 0x0000000e050e7220 */ /* 0x000fc60000410000 */
[----:B------:R-:W-:-:S04]  /*46b0*/  FMUL.FTZ R15, R15, R15 ;  /* 0x0000000f0f0f7220 */ /* 0x000fc80000410000 */
[----:B------:R-:W-:-:S06]  /*46c0*/  FFMA.FTZ R15, R14, R14, R15 ;  /* 0x0000000e0e0f7223 */ /* 0x000fcc000001000f */
        /* <DEDUP_REMOVED lines=15> */
[----:B------:R-:W-:Y:S05]  /*47c0*/  CALL.REL.NOINC `($__internal_3_$__cuda_sm3x_div_rn_ftz_f32_slowpath) ;  /* 0x0000005400247944 */ /* 0x000fea0003c00000 */
[----:B------:R-:W-:-:S07]  /*47d0*/  MOV R12, R0 ;  /* 0x00000000000c7202 */ /* 0x000fce0000000f00 */
.L_x_3736:
[----:B------:R-:W-:Y:S05]  /*47e0*/  BSYNC.RECONVERGENT B4 ;  /* 0x0000000000047941 */ /* 0x000fea0003800200 */
.L_x_3735:
        /* <DEDUP_REMOVED lines=29> */
.L_x_3730:
        /* <DEDUP_REMOVED lines=8> */
[----:B---3--:R-:W-:Y:S02]  /*4a40*/  LOP3.LUT R14, R12, 0xfe000000, RZ, 0xc0, !PT ;  /* 0xfe0000000c0e7812 */ /* 0x008fe400078ec0ff */
        /* <DEDUP_REMOVED lines=25> */
.L_x_3738:
[----:B------:R-:W-:Y:S05]  /*4be0*/  BSYNC.RECONVERGENT B4 ;  /* 0x0000000000047941 */ /* 0x000fea0003800200 */
.L_x_3737:
        /* <DEDUP_REMOVED lines=15> */
[----:B------:R-:W-:Y:S01]  /*4ce0*/  FFMA.FTZ R6, R15, R6, R6 ;  /* 0x000000060f067223 */ /* 0x000fe20000010006 */
[----:B------:R-:W-:-:S03]  /*4cf0*/  FSEL R15, R17, 1.8663789033889770508, !P2 ;  /* 0x3feee581110f7808 */ /* 0x000fc60005000000 */
        /* <DEDUP_REMOVED lines=10> */
.L_x_3734:
[----:B------:R-:W-:Y:S05]  /*4da0*/  BSYNC.RECONVERGENT B3 ;  /* 0x0000000000037941 */ /* 0x000fea0003800200 */
.L_x_3729:
[----:B------:R-:W-:Y:S01]  /*4db0*/  ISETP.GE.AND P0, PT, R2, RZ, PT ;  /* 0x000000ff0200720c */ /* 0x000fe20003f06270 */
[----:B------:R-:W-:Y:S01]  /*4dc0*/  FADD.FTZ R5, R5, 0.69314718246459960938 ;  /* 0x3f31721805057421 */ /* 0x000fe20000010000 */
[----:B------:R-:W-:-:S11]  /*4dd0*/  FADD.FTZ R6, |R0|, -RZ ;  /* 0x800000ff00067221 */ /* 0x000fd60000010200 */
[----:B------:R-:W-:-:S07]  /*4de0*/  @P0 FADD.FTZ R5, -R5, -RZ ;  /* 0x800000ff05050221 */ /* 0x000fce0000010100 */
.L_x_3694:
[----:B------:R-:W-:Y:S05]  /*4df0*/  BSYNC.RECONVERGENT B0 ;  /* 0x0000000000007941 */ /* 0x000fea0003800200 */
.L_x_3693:
        /* <DEDUP_REMOVED lines=28> */
.L_x_3741:
        /* <DEDUP_REMOVED lines=17> */
[----:B---3--:R-:W-:Y:S02]  /*50d0*/  LOP3.LUT R14, R4, 0xfe000000, RZ, 0xc0, !PT ;  /* 0xfe000000040e7812 */ /* 0x008fe400078ec0ff */
        /* <DEDUP_REMOVED lines=51> */
.L_x_3750:
[----:B------:R-:W-:-:S04]  /*5410*/  FADD.FTZ R3, -R15, R4 ;  /* 0x000000040f037221 */ /* 0x000fc80000010100 */
[----:B------:R-:W-:-:S07]  /*5420*/  FMUL.FTZ R3, R3, 0.5 ;  /* 0x3f00000003037820 */ /* 0x000fce0000410000 */
.L_x_3751:
[----:B------:R-:W-:Y:S05]  /*5430*/  BSYNC.RECONVERGENT B2 ;  /* 0x0000000000027941 */ /* 0x000fea0003800200 */
.L_x_3749:
        /* <DEDUP_REMOVED lines=11> */
.L_x_3753:
[----:B------:R-:W-:-:S04]  /*54f0*/  FADD.FTZ R22, R17, -R22 ;  /* 0x8000001611167221 */ /* 0x000fc80000010000 */
[----:B------:R-:W-:-:S07]  /*5500*/  FMUL.FTZ R22, R22, 0.5 ;  /* 0x3f00000016167820 */ /* 0x000fce0000410000 */
.L_x_3754:
[----:B------:R-:W-:Y:S05]  /*5510*/  BSYNC.RECONVERGENT B2 ;  /* 0x0000000000027941 */ /* 0x000fea0003800200 */
.L_x_3752:
[----:B------:R-:W-:Y:S01]  /*5520*/  FADD.FTZ R3, R22, R3 ;  /* 0x0000000316037221 */ /* 0x000fe20000010000 */
[----:B------:R-:W-:Y:S01]  /*5530*/  FADD.FTZ R22, R14, 1 ;  /* 0x3f8000000e167421 */ /* 0x000fe20000010000 */
[----:B------:R-:W-:Y:S01]  /*5540*/  HFMA2 R25, -RZ, RZ, 1.625, 0 ;  /* 0x3e800000ff197431 */ /* 0x000fe200000001ff */
[----:B------:R-:W-:Y:S02]  /*5550*/  MOV R26, 0x3d39bf78 ;  /* 0x3d39bf78001a7802 */ /* 0x000fe40000000f00 */
[----:B------:R-:W-:-:S04]  /*5560*/  FMUL.FTZ R23, R3, R22 ;  /* 0x0000001603177220 */ /* 0x000fc80000410000 */
        /* <DEDUP_REMOVED lines=30> */
.L_x_3748:
        /* <DEDUP_REMOVED lines=35> */
.L_x_3755:
[----:B------:R-:W-:-:S04]  /*5980*/  FADD.FTZ R22, -R19, 1 ;  /* 0x3f80000013167421 */ /* 0x000fc80000010100 */
[----:B------:R-:W-:-:S06]  /*5990*/  FMUL.FTZ R3, R15, R22 ;  /* 0x000000160f037220 */ /* 0x000fcc0000410000 */
[----:B------:R-:W0:Y:S08]  /*59a0*/  MUFU.SQRT R3, R3 ;  /* 0x0000000300037308 */ /* 0x000e300000002000 */
[----:B0-----:R-:W0:Y:S02]  /*59b0*/  MUFU.RCP R21, R3 ;  /* 0x0000000300157308 */ /* 0x001e240000001000 */
[----:B0-----:R-:W-:Y:S01]  /*59c0*/  FMUL.FTZ R22, |R16|, R21 ;  /* 0x0000001510167220 */ /* 0x001fe20000410200 */
[----:B------:R-:W-:Y:S06]  /*59d0*/  BRA `(.L_x_3746) ;  /* 0x0000000000047947 */ /* 0x000fec0003800000 */
.L_x_3747:
[----:B------:R0:W1:Y:S02]  /*59e0*/  MUFU.SQRT R22, R12 ;  /* 0x0000000c00167308 */ /* 0x0000640000002000 */
.L_x_3746:
[----:B------:R-:W-:Y:S05]  /*59f0*/  BSYNC.RECONVERGENT B1 ;  /* 0x0000000000017941 */ /* 0x000fea0003800200 */
.L_x_3745:
        /* <DEDUP_REMOVED lines=41> */
.L_x_3760:
        /* <DEDUP_REMOVED lines=27> */
[----:B------:R-:W-:Y:S06]  /*5e40*/  BRA `(.L_x_3761) ;  /* 0x0000000800607947 */ /* 0x000fec0003800000 */
.L_x_3759:
        /* <DEDUP_REMOVED lines=23> */
.L_x_3766:
[----:B------:R-:W-:-:S04]  /*5fc0*/  FADD.FTZ R0, -R0, R17 ;  /* 0x0000001100007221 */ /* 0x000fc80000010100 */
[----:B------:R-:W-:-:S07]  /*5fd0*/  FMUL.FTZ R15, R0, 0.5 ;  /* 0x3f000000000f7820 */ /* 0x000fce0000410000 */
.L_x_3767:
[----:B------:R-:W-:Y:S05]  /*5fe0*/  BSYNC.RECONVERGENT B4 ;  /* 0x0000000000047941 */ /* 0x000fea0003800200 */
.L_x_3765:
[----:B------:R-:W-:Y:S01]  /*5ff0*/  FADD.FTZ R4, R15, R4 ;  /* 0x000000040f047221 */ /* 0x000fe20000010000 */
[----:B------:R-:W-:-:S04]  /*6000*/  FADD.FTZ R15, R19, R14 ;  /* 0x0000000e130f7221 */ /* 0x000fc80000010000 */
[----:B------:R-:W-:-:S06]  /*6010*/  FMUL.FTZ R4, R4, R15 ;  /* 0x0000000f04047220 */ /* 0x000fcc0000410000 */
[----:B------:R-:W1:Y:S01]  /*6020*/  MUFU.SQRT R4, R4 ;  /* 0x0000000400047308 */ /* 0x000e620000002000 */
[----:B------:R-:W-:Y:S05]  /*6030*/  BRA `(.L_x_3768) ;  /* 0x0000000000487947 */ /* 0x000fea0003800000 */
.L_x_3764:
        /* <DEDUP_REMOVED lines=12> */
.L_x_3763:
[----:B------:R-:W-:Y:S01]  /*6100*/  FADD.FTZ R0, R14, 1 ;  /* 0x3f8000000e007421 */ /* 0x000fe20000010000 */
[----:B------:R-:W-:Y:S01]  /*6110*/  MUFU.SQRT R15, R12 ;  /* 0x0000000c000f7308 */ /* 0x000fe20000002000 */
[----:B------:R-:W-:Y:S02]  /*6120*/  HFMA2 R19, -RZ, RZ, 1.875, 0 ;  /* 0x3f800000ff137431 */ /* 0x000fe400000001ff */
[----:B------:R-:W-:-:S06]  /*6130*/  FMUL.FTZ R0, R0, 0.5 ;  /* 0x3f00000000007820 */ /* 0x000fcc0000410000 */
[----:B------:R-:W1:Y:S02]  /*6140*/  MUFU.SQRT R0, R0 ;  /* 0x0000000000007308 */ /* 0x000e640000002000 */
[----:B-1----:R-:W-:-:S07]  /*6150*/  FMUL.FTZ R4, R15, R0 ;  /* 0x000000000f047220 */ /* 0x002fce0000410000 */
.L_x_3768:
[----:B------:R-:W-:Y:S05]  /*6160*/  BSYNC.RECONVERGENT B2 ;  /* 0x0000000000027941 */ /* 0x000fea0003800200 */
.L_x_3762:
[----:B------:R-:W-:Y:S05]  /*6170*/  BRA `(.L_x_3769) ;  /* 0x0000000000087947 */ /* 0x000fea0003800000 */
.L_x_3758:
[----:B------:R-:W-:Y:S01]  /*6180*/  FMUL.FTZ R4, R14, 16777216 ;  /* 0x4b8000000e047820 */ /* 0x000fe20000410000 */
[----:B------:R-:W-:-:S07]  /*6190*/  FMUL.FTZ R19, R19, 16777216 ;  /* 0x4b80000013137820 */ /* 0x000fce0000410000 */
.L_x_3769:
[----:B------:R-:W-:Y:S05]  /*61a0*/  BSYNC.RELIABLE B1 ;  /* 0x0000000000017941 */ /* 0x000fea0003800100 */
.L_x_3757:
[----:B------:R-:W-:-:S13]  /*61b0*/  ISETP.GT.AND P0, PT, R2, -0x1, PT ;  /* 0xffffffff0200780c */ /* 0x000fda0003f04270 */
[----:B------:R-:W-:Y:S05]  /*61c0*/  @P0 BRA `(.L_x_3770) ;  /* 0x0000000000c40947 */ /* 0x000fea0003800000 */
[----:B------:R-:W-:Y:S01]  /*61d0*/  FADD.FTZ R19, -R19, -RZ ;  /* 0x800000ff13137221 */ /* 0x000fe20000010100 */
[C---:B-1----:R-:W-:Y:S01]  /*61e0*/  FADD.FTZ R15, |R4|.reuse, -RZ ;  /* 0x800000ff040f7221 */ /* 0x042fe20000010200 */
        /* <DEDUP_REMOVED lines=17> */
.L_x_3772:
[----:B------:R-:W-:Y:S05]  /*6300*/  BSYNC.RECONVERGENT B4 ;  /* 0x0000000000047941 */ /* 0x000fea0003800200 */
.L_x_3771:
[----:B------:R-:W-:Y:S02]  /*6310*/  HFMA2 R15, -RZ, RZ, 0.89990234375, 10328 ;  /* 0x3b33710bff0f7431 */ /* 0x000fe400000001ff */
[----:B------:R-:W-:Y:S01]  /*6320*/  FMUL.FTZ R0, R12, R12 ;  /* 0x0000000c0c007220 */ /* 0x000fe20000410000 */
[----:B------:R-:W-:Y:S02]  /*6330*/  MOV R17, 0x3fd774eb ;  /* 0x3fd774eb00117802 */ /* 0x000fe40000000f00 */
[C---:B------:R-:W-:Y:S01]  /*6340*/  ISETP.GE.AND P0, PT, R19.reuse, RZ, PT ;  /* 0x000000ff1300720c */ /* 0x040fe20003f06270 */
        /* <DEDUP_REMOVED lines=14> */
[----:B------:R-:W-:Y:S02]  /*6430*/  FSEL R17, R0, 1.8663789033889770508, P2 ;  /* 0x3feee58100117808 */ /* 0x000fe40001000000 */
[----:B------:R-:W-:Y:S02]  /*6440*/  MOV R0, 0x4016cbe4 ;  /* 0x4016cbe400007802 */ /* 0x000fe40000000f00 */
[----:B------:R-:W-:Y:S01]  /*6450*/  FSEL R15, R15, R12, P2 ;  /* 0x0000000c0f0f7208 */ /* 0x000fe20001000000 */
[----:B------:R-:W-:-:S04]  /*6460*/  @!P2 FADD.FTZ R12, -R12, -RZ ;  /* 0x800000ff0c0ca221 */ /* 0x000fc80000010100 */
[----:B------:R-:W-:Y:S01]  /*6470*/  @!P0 FFMA.FTZ R15, R17, 1.6832555532455444336, R12 ;  /* 0x3fd774eb110f8823 */ /* 0x000fe2000001000c */
[----:B------:R-:W-:Y:S02]  /*6480*/  @!P3 FSEL R15, R0, 0.78539818525314331055, !P0 ;  /* 0x3f490fdb000fb808 */ /* 0x000fe40004000000 */
[----:B------:R-:W-:Y:S02]  /*6490*/  @!P1 FSEL R15, RZ, 3.1415927410125732422, P0 ;  /* 0x40490fdbff0f9808 */ /* 0x000fe40000000000 */
[----:B------:R-:W-:Y:S02]  /*64a0*/  FSETP.NAN.FTZ.AND P0, PT, |R19|, |R19|, PT ;  /* 0x400000131300720b */ /* 0x000fe40003f18200 */
[----:B------:R-:W-:-:S04]  /*64b0*/  LOP3.LUT R4, R15, 0x80000000, R4, 0xb8, !PT ;  /* 0x800000000f047812 */ /* 0x000fc800078eb804 */
[----:B------:R-:W-:Y:S01]  /*64c0*/  FSEL R4, R19, R4, P0 ;  /* 0x0000000413047208 */ /* 0x000fe20000000000 */
[----:B------:R-:W-:Y:S06]  /*64d0*/  BRA `(.L_x_3761) ;  /* 0x0000000000bc7947 */ /* 0x000fec0003800000 */
.L_x_3770:
[----:B------:R-:W-:Y:S01]  /*64e0*/  FADD.FTZ R0, |R19|, -RZ ;  /* 0x800000ff13007221 */ /* 0x000fe20000010200 */
[C---:B-1----:R-:W-:Y:S01]  /*64f0*/  FADD.FTZ R17, |R4|.reuse, -RZ ;  /* 0x800000ff04117221 */ /* 0x042fe20000010200 */
        /* <DEDUP_REMOVED lines=16> */
.L_x_3774:
[----:B------:R-:W-:Y:S05]  /*6600*/  BSYNC.RECONVERGENT B4 ;  /* 0x0000000000047941 */ /* 0x000fea0003800200 */
.L_x_3773:
[----:B------:R-:W-:Y:S02]  /*6610*/  HFMA2 R15, -RZ, RZ, 0.89990234375, 10328 ;  /* 0x3b33710bff0f7431 */ /* 0x000fe400000001ff */
[----:B------:R-:W-:Y:S01]  /*6620*/  FMUL.FTZ R0, R12, R12 ;  /* 0x0000000c0c007220 */ /* 0x000fe20000410000 */
[----:B------:R-:W-:Y:S02]  /*6630*/  MOV R17, 0x3fd774eb ;  /* 0x3fd774eb00117802 */ /* 0x000fe40000000f00 */
[C---:B------:R-:W-:Y:S01]  /*6640*/  ISETP.GE.AND P0, PT, R19.reuse, RZ, PT ;  /* 0x000000ff1300720c */ /* 0x040fe20003f06270 */
        /* <DEDUP_REMOVED lines=23> */
[----:B------:R-:W-:-:S07]  /*67c0*/  FSEL R4, R19, R4, P0 ;  /* 0x0000000413047208 */ /* 0x000fce0000000000 */
.L_x_3761:
[----:B------:R-:W-:Y:S05]  /*67d0*/  BSYNC.RECONVERGENT B3 ;  /* 0x0000000000037941 */ /* 0x000fea0003800200 */
.L_x_3756:
[----:B------:R-:W-:-:S13]  /*67e0*/  ISETP.GE.AND P0, PT, R16, RZ, PT ;  /* 0x000000ff1000720c */ /* 0x000fda0003f06270 */
[----:B------:R-:W-:Y:S01]  /*67f0*/  @P0 FADD.FTZ R3, -R3, -RZ ;  /* 0x800000ff03030221 */ /* 0x000fe20000010100 */
[----:B------:R-:W-:Y:S06]  /*6800*/  BRA `(.L_x_3740) ;  /* 0x0000000800f87947 */ /* 0x000fec0003800000 */
.L_x_3744:
[----:B------:R-:W-:Y:S01]  /*6810*/  FADD.FTZ R2, -R2, 6.1232342629258392722e-17 ;  /* 0x248d313202027421 */ /* 0x000fe20000010100 */
[----:B------:R-:W-:-:S03]  /*6820*/  FADD.FTZ R3, -R16, -RZ ;  /* 0x800000ff10037221 */ /* 0x000fc60000010100 */
[----:B------:R-:W-:Y:S01]  /*6830*/  FADD.FTZ R4, R2, 1.5707963705062866211 ;  /* 0x3fc90fdb02047421 */ /* 0x000fe20000010000 */
[----:B------:R-:W-:Y:S06]  /*6840*/  BRA `(.L_x_3740) ;  /* 0x0000000800e87947 */ /* 0x000fec0003800000 */
.L_x_3743:
[----:B------:R-:W-:Y:S02]  /*6850*/  HFMA2 R4, -RZ, RZ, 0, 0 ;  /* 0x00000000ff047431 */ /* 0x000fe400000001ff */
[----:B------:R-:W-:Y:S01]  /*6860*/  FADD.FTZ R3, -R16, -RZ ;  /* 0x800000ff10037221 */ /* 0x000fe20000010100 */
[----:B------:R-:W-:Y:S06]  /*6870*/  BRA `(.L_x_3740) ;  /* 0x0000000800dc7947 */ /* 0x000fec0003800000 */
.L_x_3742:
        /* <DEDUP_REMOVED lines=10> */
[----:B---3--:R-:W0:Y:S01]  /*6920*/  MUFU.RCP R14, R3 ;  /* 0x00000003000e7308 */ /* 0x008e220000001000 */
        /* <DEDUP_REMOVED lines=16> */
.L_x_3779:
[----:B------:R-:W-:Y:S05]  /*6a30*/  BSYNC.RECONVERGENT B4 ;  /* 0x0000000000047941 */ /* 0x000fea0003800200 */
.L_x_3778:
        /* <DEDUP_REMOVED lines=18> */
[----:B------:R-:W-:Y:S01]  /*6b60*/  FFMA.FTZ R15, R17, 0.93318945169448852539, -R14 ;  /* 0x3f6ee581110f7823 */ /* 0x000fe2000001080e */
[----:B------:R-:W-:-:S04]  /*6b70*/  MOV R0, 0x4016cbe4 ;  /* 0x4016cbe400007802 */ /* 0x000fc80000000f00 */
        /* <DEDUP_REMOVED lines=9> */
.L_x_3777:
[CC--:B------:R-:W-:Y:S01]  /*6c10*/  VIMNMX R4, PT, PT, R12.reuse, R19.reuse, !PT ;  /* 0x000000130c047248 */ /* 0x0c0fe20007fe0100 */
[----:B------:R-:W-:Y:S01]  /*6c20*/  MUFU.RCP R24, R3 ;  /* 0x0000000300187308 */ /* 0x000fe20000001000 */
[----:B------:R-:W-:Y:S01]  /*6c30*/  VIMNMX R12, PT, PT, R12, R19, PT ;  /* 0x000000130c0c7248 */ /* 0x000fe20003fe0100 */
[----:B------:R-:W-:Y:S01]  /*6c40*/  BSSY.RECONVERGENT B4, `(.L_x_3781) ;  /* 0x000001a000047945 */ /* 0x000fe20003800200 */
[----:B---3--:R-:W-:Y:S02]  /*6c50*/  LOP3.LUT R14, R4, 0xfe000000, RZ, 0xc0, !PT ;  /* 0xfe000000040e7812 */ /* 0x008fe400078ec0ff */
        /* <DEDUP_REMOVED lines=24> */
.L_x_3782:
[----:B------:R-:W-:Y:S05]  /*6de0*/  BSYNC.RECONVERGENT B4 ;  /* 0x0000000000047941 */ /* 0x000fea0003800200 */
.L_x_3781:
[----:B------:R-:W-:Y:S02]  /*6df0*/  HFMA2 R15, -RZ, RZ, 0.89990234375, 10328 ;  /* 0x3b33710bff0f7431 */ /* 0x000fe400000001ff */
[----:B------:R-:W-:Y:S01]  /*6e00*/  FMUL.FTZ R0, R14, R14 ;  /* 0x0000000e0e007220 */ /* 0x000fe20000410000 */
[----:B------:R-:W-:Y:S02]  /*6e10*/  MOV R17, 0x3fd774eb ;  /* 0x3fd774eb00117802 */ /* 0x000fe40000000f00 */
[----:B------:R-:W-:Y:S01]  /*6e20*/  ISETP.GE.AND P0, PT, R2, RZ, PT ;  /* 0x000000ff0200720c */ /* 0x000fe20003f06270 */
        /* <DEDUP_REMOVED lines=25> */
.L_x_3776:
        /* <DEDUP_REMOVED lines=32> */
[----:B------:R-:W-:Y:S05]  /*71c0*/  CALL.REL.NOINC `($__internal_3_$__cuda_sm3x_div_rn_ftz_f32_slowpath) ;  /* 0x0000002800a47944 */ /* 0x000fea0003c00000 */
[----:B------:R-:W-:-:S07]  /*71d0*/  MOV R12, R0 ;  /* 0x00000000000c7202 */ /* 0x000fce0000000f00 */
.L_x_3784:
[----:B------:R-:W-:Y:S05]  /*71e0*/  BSYNC.RECONVERGENT B4 ;  /* 0x0000000000047941 */ /* 0x000fea0003800200 */
.L_x_3783:
[----:B------:R-:W-:Y:S02]  /*71f0*/  HFMA2 R15, -RZ, RZ, 0.89990234375, 10328 ;  /* 0x3b33710bff0f7431 */ /* 0x000fe400000001ff */
[----:B------:R-:W-:Y:S01]  /*7200*/  FMUL.FTZ R0, R12, R12 ;  /* 0x0000000c0c007220 */ /* 0x000fe20000410000 */
[----:B------:R-:W-:Y:S02]  /*7210*/  MOV R17, 0x3f6ee581 ;  /* 0x3f6ee58100117802 */ /* 0x000fe40000000f00 */
[----:B------:R-:W-:Y:S01]  /*7220*/  ISETP.GE.AND P0, PT, R2, RZ, PT ;  /* 0x000000ff0200720c */ /* 0x000fe20003f06270 */
[C---:B------:R-:W-:Y:S01]  /*7230*/  FFMA.FTZ R15, R0.reuse, R15, -0.015681877732276916504 ;  /* 0xbc807748000f7423 */ /* 0x040fe2000001000f */
        /* <DEDUP_REMOVED lines=22> */
.L_x_3780:
[----:B------:R-:W-:Y:S05]  /*73a0*/  BSYNC.RECONVERGENT B3 ;  /* 0x0000000000037941 */ /* 0x000fea0003800200 */
.L_x_3775:
[----:B------:R-:W-:Y:S01]  /*73b0*/  ISETP.GE.AND P0, PT, R16, RZ, PT ;  /* 0x000000ff1000720c */ /* 0x000fe20003f06270 */
[----:B------:R-:W-:Y:S01]  /*73c0*/  FADD.FTZ R3, R4, 0.69314718246459960938 ;  /* 0x3f31721804037421 */ /* 0x000fe20000010000 */
[----:B------:R-:W-:-:S11]  /*73d0*/  FADD.FTZ R4, |R0|, -RZ ;  /* 0x800000ff00047221 */ /* 0x000fd60000010200 */
[----:B------:R-:W-:-:S07]  /*73e0*/  @P0 FADD.FTZ R3, -R3, -RZ ;  /* 0x800000ff03030221 */ /* 0x000fce0000010100 */
.L_x_3740:
[----:B------:R-:W-:Y:S05]  /*73f0*/  BSYNC.RECONVERGENT B0 ;  /* 0x0000000000007941 */ /* 0x000fea0003800200 */
.L_x_3739:
[----:B------:R-:W-:Y:S05]  /*7400*/  WARPSYNC.ALL ;  /* 0x0000000000007948 */ /* 0x000fea0003800000 */
[----:B------:R-:W-:Y:S01]  /*7410*/  IADD3 R0, PT, PT, R10, 0x180, RZ ;  /* 0x000001800a007810 */ /* 0x000fe20007ffe0ff */
[----:B------:R-:W-:Y:S03]  /*7420*/  BSSY.RECONVERGENT B0, `(.L_x_3785) ;  /* 0x000025d000007945 */ /* 0x000fe60003800200 */
[----:B------:R-:W-:-:S13]  /*7430*/  ISETP.GE.AND P0, PT, R0, R11, PT ;  /* 0x0000000b0000720c */ /* 0x000fda0003f06270 */
[----:B------:R-:W-:Y:S05]  /*7440*/  @P0 BRA `(.L_x_3786) ;  /* 0x0000002400680947 */ /* 0x000fea0003800000 */
[----:B------:R-:W-:Y:S02]  /*7450*/  HADD2.F32 R20, -RZ, R20.H0_H0 ;  /* 0x20000014ff147230 */ /* 0x000fe40000004100 */
[----:B------:R-:W-:-:S03]  /*7460*/  HADD2.F32 R2, -RZ, R18.H0_H0 ;  /* 0x20000012ff027230 */ /* 0x000fc60000004100 */
[C---:B------:R-:W-:Y:S01]  /*7470*/  FSETP.NAN.FTZ.AND P1, PT, |R20|.reuse, |R20|, PT ;  /* 0x400000141400720b */ /* 0x040fe20003f38200 */
[----:B------:R-:W-:Y:S01]  /*7480*/  FADD.FTZ R19, |R20|, -RZ ;  /* 0x800000ff14137221 */ /* 0x000fe20000010200 */
[C---:B------:R-:W-:Y:S01]  /*7490*/  FSETP.NAN.FTZ.AND P0, PT, |R2|.reuse, |R2|, PT ;  /* 0x400000020200720b */ /* 0x040fe20003f18200 */
[----:B0-----:R-:W-:-:S12]  /*74a0*/  FADD.FTZ R12, |R2|, -RZ ;  /* 0x800000ff020c7221 */ /* 0x001fd80000010200 */
        /* <DEDUP_REMOVED lines=17> */
.L_x_3787:
        /* <DEDUP_REMOVED lines=15> */
[CC--:B------:R-:W-:Y:S02]  /*76b0*/  VIMNMX R16, PT, PT, R21.reuse, R18.reuse, !PT ;  /* 0x0000001215107248 */ /* 0x0c0fe40007fe0100 */
[C---:B------:R-:W-:Y:S02]  /*76c0*/  VIMNMX R18, PT, PT, R21.reuse, R18, PT ;  /* 0x0000001215127248 */ /* 0x040fe40003fe0100 */
[----:B------:R-:W-:Y:S02]  /*76d0*/  LOP3.LUT R17, R16, 0xfe000000, RZ, 0xc0, !PT ;  /* 0xfe00000010117812 */ /* 0x000fe400078ec0ff */
[-C--:B---3--:R-:W-:Y:S02]  /*76e0*/  VIMNMX R14, PT, PT, R21, R22.reuse, !PT ;  /* 0x00000016150e7248 */ /* 0x088fe40007fe0100 */
[----:B------:R-:W-:Y:S02]  /*76f0*/  LOP3.LUT R23, R17, 0x7e800000, RZ, 0x3c, !PT ;  /* 0x7e80000011177812 */ /* 0x000fe400078e3cff */
[----:B------:R-:W-:-:S02]  /*7700*/  VIMNMX R21, PT, PT, R21, R22, PT ;  /* 0x0000001615157248 */ /* 0x000fc40003fe0100 */
[----:B------:R-:W-:Y:S01]  /*7710*/  LOP3.LUT R22, R14, 0xfe000000, RZ, 0xc0, !PT ;  /* 0xfe0000000e167812 */ /* 0x000fe200078ec0ff */
[-C--:B------:R-:W-:Y:S01]  /*7720*/  FMUL.FTZ R24, R18, R23.reuse ;  /* 0x0000001712187220 */ /* 0x080fe20000410000 */
[----:B------:R-:W-:Y:S01]  /*7730*/  FMUL.FTZ R23, R16, R23 ;  /* 0x0000001710177220 */ /* 0x000fe20000410000 */
[----:B------:R-:W-:Y:S02]  /*7740*/  FSETP.NEU.FTZ.AND P0, PT, R18, RZ, PT ;  /* 0x000000ff1200720b */ /* 0x000fe40003f1d000 */
[----:B------:R-:W-:Y:S01]  /*7750*/  FMUL.FTZ R24, R24, R24 ;  /* 0x0000001818187220 */ /* 0x000fe20000410000 */
[----:B------:R-:W-:Y:S02]  /*7760*/  LOP3.LUT R25, R22, 0x7e800000, RZ, 0x3c, !PT ;  /* 0x7e80000016197812 */ /* 0x000fe400078e3cff */
[----:B------:R-:W-:Y:S01]  /*7770*/  FSETP.NEU.FTZ.AND P2, PT, R21, RZ, PT ;  /* 0x000000ff1500720b */ /* 0x000fe20003f5d000 */
[----:B------:R-:W-:Y:S01]  /*7780*/  FFMA.FTZ R24, R23, R23, R24 ;  /* 0x0000001717187223 */ /* 0x000fe20000010018 */
[----:B------:R-:W-:Y:S01]  /*7790*/  LOP3.LUT R17, R17, 0x800000, RZ, 0xfc, !PT ;  /* 0x0080000011117812 */ /* 0x000fe200078efcff */
[-C--:B------:R-:W-:Y:S01]  /*77a0*/  FMUL.FTZ R23, R21, R25.reuse ;  /* 0x0000001915177220 */ /* 0x080fe20000410000 */
[----:B------:R-:W-:Y:S01]  /*77b0*/  FMUL.FTZ R25, R14, R25 ;  /* 0x000000190e197220 */ /* 0x000fe20000410000 */
[----:B------:R-:W-:-:S02]  /*77c0*/  FSETP.NEU.FTZ.AND P1, PT, R18, +INF , PT ;  /* 0x7f8000001200780b */ /* 0x000fc40003f3d000 */
[----:B------:R-:W-:Y:S01]  /*77d0*/  FMUL.FTZ R26, R23, R23 ;  /* 0x00000017171a7220 */ /* 0x000fe20000410000 */
[----:B------:R-:W0:Y:S01]  /*77e0*/  MUFU.SQRT R24, R24 ;  /* 0x0000001800187308 */ /* 0x000e220000002000 */
[----:B------:R-:W-:Y:S02]  /*77f0*/  LOP3.LUT R23, R22, 0x800000, RZ, 0xfc, !PT ;  /* 0x0080000016177812 */ /* 0x000fe400078efcff */
[----:B------:R-:W-:-:S06]  /*7800*/  FFMA.FTZ R26, R25, R25, R26 ;  /* 0x00000019191a7223 */ /* 0x000fcc000001001a */
        /* <DEDUP_REMOVED lines=32> */
.L_x_3796:
[----:B------:R-:W-:-:S04]  /*7a10*/  FADD.FTZ R16, -R15, R18 ;  /* 0x000000120f107221 */ /* 0x000fc80000010100 */
[----:B------:R-:W-:-:S07]  /*7a20*/  FMUL.FTZ R16, R16, 0.5 ;  /* 0x3f00000010107820 */ /* 0x000fce0000410000 */
.L_x_3797:
[----:B------:R-:W-:Y:S05]  /*7a30*/  BSYNC.RECONVERGENT B2 ;  /* 0x0000000000027941 */ /* 0x000fea0003800200 */
.L_x_3795:
        /* <DEDUP_REMOVED lines=11> */
.L_x_3799:
[----:B------:R-:W-:-:S04]  /*7af0*/  FADD.FTZ R23, R17, -R22 ;  /* 0x8000001611177221 */ /* 0x000fc80000010000 */
[----:B------:R-:W-:-:S07]  /*7b00*/  FMUL.FTZ R23, R23, 0.5 ;  /* 0x3f00000017177820 */ /* 0x000fce0000410000 */
.L_x_3800:
[----:B------:R-:W-:Y:S05]  /*7b10*/  BSYNC.RECONVERGENT B2 ;  /* 0x0000000000027941 */ /* 0x000fea0003800200 */
.L_x_3798:
        /* <DEDUP_REMOVED lines=35> */
.L_x_3794:
[----:B------:R-:W-:-:S13]  /*7d50*/  FSETP.GEU.FTZ.AND P0, PT, R19, 1, PT ;  /* 0x3f8000001300780b */ /* 0x000fda0003f1e000 */
[----:B------:R-:W-:Y:S05]  /*7d60*/  @!P0 BRA `(.L_x_3801) ;  /* 0x0000000000848947 */ /* 0x000fea0003800000 */
[----:B------:R-:W-:Y:S01]  /*7d70*/  FMUL.FTZ R23, R15, R0 ;  /* 0x000000000f177220 */ /* 0x000fe20000410000 */
[----:B------:R-:W-:Y:S01]  /*7d80*/  HFMA2 R25, -RZ, RZ, 1.625, 0 ;  /* 0x3e800000ff197431 */ /* 0x000fe200000001ff */
        /* <DEDUP_REMOVED lines=31> */
.L_x_3801:
[----:B------:R-:W-:-:S04]  /*7f80*/  FADD.FTZ R16, -R19, 1 ;  /* 0x3f80000013107421 */ /* 0x000fc80000010100 */
[----:B------:R-:W-:-:S06]  /*7f90*/  FMUL.FTZ R16, R15, R16 ;  /* 0x000000100f107220 */ /* 0x000fcc0000410000 */
[----:B------:R-:W0:Y:S08]  /*7fa0*/  MUFU.SQRT R16, R16 ;  /* 0x0000001000107308 */ /* 0x000e300000002000 */
[----:B0-----:R-:W0:Y:S02]  /*7fb0*/  MUFU.RCP R21, R16 ;  /* 0x0000001000157308 */ /* 0x001e240000001000 */
[----:B0-----:R-:W-:Y:S01]  /*7fc0*/  FMUL.FTZ R22, |R2|, R21 ;  /* 0x0000001502167220 */ /* 0x001fe20000410200 */
[----:B------:R-:W-:Y:S06]  /*7fd0*/  BRA `(.L_x_3792) ;  /* 0x0000000000047947 */ /* 0x000fec0003800000 */
.L_x_3793:
[----:B------:R0:W1:Y:S02]  /*7fe0*/  MUFU.SQRT R22, R12 ;  /* 0x0000000c00167308 */ /* 0x0000640000002000 */
.L_x_3792:
[----:B------:R-:W-:Y:S05]  /*7ff0*/  BSYNC.RECONVERGENT B1 ;  /* 0x0000000000017941 */ /* 0x000fea0003800200 */
.L_x_3791:
        /* <DEDUP_REMOVED lines=41> */
.L_x_3806:
[----:B------:R-:W-:Y:S01]  /*8290*/  MOV R0, 0x3f000000 ;  /* 0x3f00000000007802 */ /* 0x000fe20000000f00 */
[C---:B------:R-:W-:Y:S01]  /*82a0*/  FADD.FTZ R14, |R21|.reuse, -RZ ;  /* 0x800000ff150e7221 */ /* 0x040fe20000010200 */
[C---:B------:R-:W-:Y:S02]  /*82b0*/  FSETP.GT.FTZ.AND P0, PT, |R21|.reuse, 0.56000000238418579102, PT ;  /* 0x3f0f5c291500780b */ /* 0x040fe40003f14200 */
[C---:B------:R-:W-:Y:S01]  /*82c0*/  FSETP.NEU.FTZ.AND P1, PT, |R21|.reuse, 1, PT ;  /* 0x3f8000001500780b */ /* 0x040fe20003f3d200 */
[----:B------:R-:W-:Y:S01]  /*82d0*/  FFMA.FTZ R0, |R21|, -R0, 0.5 ;  /* 0x3f00000015007423 */ /* 0x000fe20000010a00 */
[----:B------:R-:W-:-:S03]  /*82e0*/  MOV R17, 0x3fd774eb ;  /* 0x3fd774eb00117802 */ /* 0x000fc60000000f00 */
        /* <DEDUP_REMOVED lines=22> */
.L_x_3805:
        /* <DEDUP_REMOVED lines=11> */
[----:B0-----:R-:W-:-:S05]  /*8500*/  @P1 FMUL.FTZ R12, R2, R2 ;  /* 0x00000002020c1220 */ /* 0x001fca0000410000 */
        /* <DEDUP_REMOVED lines=11> */
.L_x_3812:
[----:B------:R-:W-:-:S04]  /*85c0*/  FADD.FTZ R0, -R0, R17 ;  /* 0x0000001100007221 */ /* 0x000fc80000010100 */
[----:B------:R-:W-:-:S07]  /*85d0*/  FMUL.FTZ R15, R0, 0.5 ;  /* 0x3f000000000f7820 */ /* 0x000fce0000410000 */
.L_x_3813:
[----:B------:R-:W-:Y:S05]  /*85e0*/  BSYNC.RECONVERGENT B4 ;  /* 0x0000000000047941 */ /* 0x000fea0003800200 */
.L_x_3811:
[----:B------:R-:W-:Y:S01]  /*85f0*/  FADD.FTZ R12, R15, R12 ;  /* 0x0000000c0f0c7221 */ /* 0x000fe20000010000 */
[----:B------:R-:W-:-:S04]  /*8600*/  FADD.FTZ R15, R19, R14 ;  /* 0x0000000e130f7221 */ /* 0x000fc80000010000 */
[----:B------:R-:W-:-:S04]  /*8610*/  FMUL.FTZ R12, R12, R15 ;  /* 0x0000000f0c0c7220 */ /* 0x000fc80000410000 */
[----:B------:R0:W1:Y:S01]  /*8620*/  MUFU.SQRT R18, R12 ;  /* 0x0000000c00127308 */ /* 0x0000620000002000 */
[----:B------:R-:W-:Y:S05]  /*8630*/  BRA `(.L_x_3814) ;  /* 0x0000000000487947 */ /* 0x000fea0003800000 */
.L_x_3810:
        /* <DEDUP_REMOVED lines=12> */
.L_x_3809:
[----:B------:R-:W-:Y:S01]  /*8700*/  FADD.FTZ R0, R14, 1 ;  /* 0x3f8000000e007421 */ /* 0x000fe20000010000 */
[----:B------:R-:W-:Y:S01]  /*8710*/  MUFU.SQRT R15, R12 ;  /* 0x0000000c000f7308 */ /* 0x000fe20000002000 */
[----:B------:R-:W-:Y:S02]  /*8720*/  HFMA2 R19, -RZ, RZ, 1.875, 0 ;  /* 0x3f800000ff137431 */ /* 0x000fe400000001ff */
[----:B------:R-:W-:-:S06]  /*8730*/  FMUL.FTZ R0, R0, 0.5 ;  /* 0x3f00000000007820 */ /* 0x000fcc0000410000 */
[----:B------:R-:W1:Y:S02]  /*8740*/  MUFU.SQRT R0, R0 ;  /* 0x0000000000007308 */ /* 0x000e640000002000 */
[----:B-1----:R-:W-:-:S07]  /*8750*/  FMUL.FTZ R18, R15, R0 ;  /* 0x000000000f127220 */ /* 0x002fce0000410000 */
.L_x_3814:
[----:B------:R-:W-:Y:S05]  /*8760*/  BSYNC.RECONVERGENT B2 ;  /* 0x0000000000027941 */ /* 0x000fea0003800200 */
.L_x_3808:
[----:B------:R-:W-:Y:S05]  /*8770*/  BRA `(.L_x_3815) ;  /* 0x0000000000087947 */ /* 0x000fea0003800000 */
.L_x_3804:
[----:B------:R-:W-:Y:S01]  /*8780*/  FMUL.FTZ R18, R14, 16777216 ;  /* 0x4b8000000e127820 */ /* 0x000fe20000410000 */
[----:B------:R-:W-:-:S07]  /*8790*/  FMUL.FTZ R19, R19, 16777216 ;  /* 0x4b80000013137820 */ /* 0x000fce0000410000 */
.L_x_3815:
[----:B------:R-:W-:Y:S05]  /*87a0*/  BSYNC.RELIABLE B1 ;  /* 0x0000000000017941 */ /* 0x000fea0003800100 */
.L_x_3803:
        /* <DEDUP_REMOVED lines=21> */
.L_x_3818:
[----:B------:R-:W-:Y:S05]  /*8900*/  BSYNC.RECONVERGENT B4 ;  /* 0x0000000000047941 */ /* 0x000fea0003800200 */
.L_x_3817:
        /* <DEDUP_REMOVED lines=29> */
.L_x_3816:
        /* <DEDUP_REMOVED lines=18> */
.L_x_3820:
[----:B------:R-:W-:Y:S05]  /*8c00*/  BSYNC.RECONVERGENT B4 ;  /* 0x0000000000047941 */ /* 0x000fea0003800200 */
.L_x_3819:
        /* <DEDUP_REMOVED lines=28> */
.L_x_3807:
[----:B------:R-:W-:Y:S05]  /*8dd0*/  BSYNC.RECONVERGENT B3 ;  /* 0x0000000000037941 */ /* 0x000fea0003800200 */
.L_x_3802:
[----:B------:R-:W-:-:S13]  /*8de0*/  ISETP.GE.AND P0, PT, R2, RZ, PT ;  /* 0x000000ff0200720c */ /* 0x000fda0003f06270 */
[----:B------:R-:W-:Y:S01]  /*8df0*/  @P0 FADD.FTZ R16, -R16, -RZ ;  /* 0x800000ff10100221 */ /* 0x000fe20000010100 */
[----:B------:R-:W-:Y:S06]  /*8e00*/  BRA `(.L_x_3786) ;  /* 0x0000000800f87947 */ /* 0x000fec0003800000 */
.L_x_3790:
[----:B------:R-:W-:Y:S01]  /*8e10*/  FADD.FTZ R15, -R20, 6.1232342629258392722e-17 ;  /* 0x248d3132140f7421 */ /* 0x000fe20000010100 */
[----:B------:R-:W-:-:S03]  /*8e20*/  FADD.FTZ R16, -R2, -RZ ;  /* 0x800000ff02107221 */ /* 0x000fc60000010100 */
[----:B------:R-:W-:Y:S01]  /*8e30*/  FADD.FTZ R15, R15, 1.5707963705062866211 ;  /* 0x3fc90fdb0f0f7421 */ /* 0x000fe20000010000 */
[----:B------:R-:W-:Y:S06]  /*8e40*/  BRA `(.L_x_3786) ;  /* 0x0000000800e87947 */ /* 0x000fec0003800000 */
.L_x_3789:
[----:B------:R-:W-:Y:S02]  /*8e50*/  HFMA2 R15, -RZ, RZ, 0, 0 ;  /* 0x00000000ff0f7431 */ /* 0x000fe400000001ff */
[----:B------:R-:W-:Y:S01]  /*8e60*/  FADD.FTZ R16, -R2, -RZ ;  /* 0x800000ff02107221 */ /* 0x000fe20000010100 */
[----:B------:R-:W-:Y:S06]  /*8e70*/  BRA `(.L_x_3786) ;  /* 0x0000000800dc7947 */ /* 0x000fec0003800000 */
.L_x_3788:
        /* <DEDUP_REMOVED lines=27> */
.L_x_3825:
[----:B------:R-:W-:Y:S05]  /*9030*/  BSYNC.RECONVERGENT B4 ;  /* 0x0000000000047941 */ /* 0x000fea0003800200 */
.L_x_3824:
        /* <DEDUP_REMOVED lines=18> */
[----:B------:R-:W-:Y:S02]  /*9160*/  FSEL R17, R0, 1.8663789033889770508, !P2 ;  /* 0x3feee58100117808 */ /* 0x000fe40005000000 */
[----:B------:R-:W-:Y:S02]  /*9170*/  MOV R0, 0x4016cbe4 ;  /* 0x4016cbe400007802 */ /* 0x000fe40000000f00 */
        /* <DEDUP_REMOVED lines=9> */
.L_x_3823:
[CC--:B---3--:R-:W-:Y:S01]  /*9210*/  VIMNMX R14, PT, PT, R12.reuse, R19.reuse, !PT ;  /* 0x000000130c0e7248 */ /* 0x0c8fe20007fe0100 */
        /* <DEDUP_REMOVED lines=28> */
.L_x_3828:
[----:B------:R-:W-:Y:S05]  /*93e0*/  BSYNC.RECONVERGENT B4 ;  /* 0x0000000000047941 */ /* 0x000fea0003800200 */
.L_x_3827:
        /* <DEDUP_REMOVED lines=29> */
.L_x_3822:
[----:B------:R-:W-:Y:S01]  /*95c0*/  FMUL.FTZ R12, R20, 0.36787945032119750977 ;  /* 0x3ebc5ab2140c7820 */ /* 0x000fe20000410000 */
[----:B---3--:R-:W-:Y:S01]  /*95d0*/  FMUL.FTZ R14, R2, 0.36787945032119750977 ;  /* 0x3ebc5ab2020e7820 */ /* 0x008fe20000410000 */
        /* <DEDUP_REMOVED lines=32> */
.L_x_3830:
[----:B------:R-:W-:Y:S05]  /*97e0*/  BSYNC.RECONVERGENT B4 ;  /* 0x0000000000047941 */ /* 0x000fea0003800200 */
.L_x_3829:
        /* <DEDUP_REMOVED lines=27> */
.L_x_3826:
[----:B------:R-:W-:Y:S05]  /*99a0*/  BSYNC.RECONVERGENT B3 ;  /* 0x0000000000037941 */ /* 0x000fea0003800200 */
.L_x_3821:
[----:B------:R-:W-:Y:S01]  /*99b0*/  ISETP.GE.AND P0, PT, R2, RZ, PT ;  /* 0x000000ff0200720c */ /* 0x000fe20003f06270 */
[----:B------:R-:W-:Y:S01]  /*99c0*/  FADD.FTZ R16, R18, 0.69314718246459960938 ;  /* 0x3f31721812107421 */ /* 0x000fe20000010000 */
[----:B------:R-:W-:-:S11]  /*99d0*/  FADD.FTZ R15, |R0|, -RZ ;  /* 0x800000ff000f7221 */ /* 0x000fd60000010200 */
[----:B------:R-:W-:-:S07]  /*99e0*/  @P0 FADD.FTZ R16, -R16, -RZ ;  /* 0x800000ff10100221 */ /* 0x000fce0000010100 */
.L_x_3786:
[----:B------:R-:W-:Y:S05]  /*99f0*/  BSYNC.RECONVERGENT B0 ;  /* 0x0000000000007941 */ /* 0x000fea0003800200 */
.L_x_3785:
[----:B------:R-:W-:Y:S05]  /*9a00*/  WARPSYNC.ALL ;  /* 0x0000000000007948 */ /* 0x000fea0003800000 */
[----:B------:R-:W-:Y:S01]  /*9a10*/  ISETP.GE.AND P0, PT, R10, R11, PT ;  /* 0x0000000b0a00720c */ /* 0x000fe20003f06270 */
[----:B------:R-:W-:Y:S04]  /*9a20*/  BSSY.RECONVERGENT B0, `(.L_x_3831) ;  /* 0x000001a000007945 */ /* 0x000fe80003800200 */
[----:B------:R-:W-:Y:S08]  /*9a30*/  BSSY.RELIABLE B1, `(.L_x_3832) ;  /* 0x0000011000017945 */ /* 0x000ff00003800100 */
[----:B------:R-:W-:Y:S05]  /*9a40*/  @P0 BRA `(.L_x_3833) ;  /* 0x00000000003c0947 */ /* 0x000fea0003800000 */
[----:B------:R-:W1:Y:S01]  /*9a50*/  LDC.64 R18, c[0x0][0x388] ;  /* 0x0000e200ff127b82 */ /* 0x000e620000000a00 */
[----:B------:R-:W-:Y:S02]  /*9a60*/  LEA R17, R13, R10, 0x9 ;  /* 0x0000000a0d117211 */ /* 0x000fe400078e48ff */
[----:B------:R-:W-:Y:S02]  /*9a70*/  F2FP.F16.F32.PACK_AB R9, R8, R9 ;  /* 0x000000090809723e */ /* 0x000fe400000000ff */
[----:B------:R-:W-:-:S04]  /*9a80*/  MOV R10, R7 ;  /* 0x00000007000a7202 */ /* 0x000fc80000000f00 */
[----:B------:R-:W-:-:S13]  /*9a90*/  ISETP.GE.AND P0, PT, R10, R11, PT ;  /* 0x0000000b0a00720c */ /* 0x000fda0003f06270 */
[----:B------:R-:W-:Y:S05]  /*9aa0*/  @P0 BREAK.RELIABLE B1 ;  /* 0x0000000000010942 */ /* 0x000fea0003800100 */
[----:B-1----:R-:W-:-:S05]  /*9ab0*/  IMAD.WIDE.U32 R18, R17, 0x4, R18 ;  /* 0x0000000411127825 */ /* 0x002fca00078e0012 */
[----:B------:R1:W-:Y:S01]  /*9ac0*/  STG.E desc[UR4][R18.64], R9 ;  /* 0x0000000912007986 */ /* 0x0003e2000c101904 */
[----:B------:R-:W-:Y:S05]  /*9ad0*/  @P0 BRA `(.L_x_3834) ;  /* 0x0000000000380947 */ /* 0x000fea0003800000 */
[----:B-1----:R-:W1:Y:S01]  /*9ae0*/  LDC.64 R8, c[0x0][0x388] ;  /* 0x0000e200ff087b82 */ /* 0x002e620000000a00 */
[----:B------:R-:W-:Y:S02]  /*9af0*/  LEA R7, R13, R10, 0x9 ;  /* 0x0000000a0d077211 */ /* 0x000fe400078e48ff */
[----:B------:R-:W-:Y:S02]  /*9b00*/  F2FP.F16.F32.PACK_AB R5, R5, R6 ;  /* 0x000000060505723e */ /* 0x000fe400000000ff */
[----:B------:R-:W-:Y:S01]  /*9b10*/  IADD3 R10, PT, PT, R10, 0x80, RZ ;  /* 0x000000800a0a7810 */ /* 0x000fe20007ffe0ff */
[----:B-1----:R-:W-:-:S05]  /*9b20*/  IMAD.WIDE.U32 R8, R7, 0x4, R8 ;  /* 0x0000000407087825 */ /* 0x002fca00078e0008 */
[----:B------:R1:W-:Y:S02]  /*9b30*/  STG.E desc[UR4][R8.64], R5 ;  /* 0x0000000508007986 */ /* 0x0003e4000c101904 */
.L_x_3833:
[----:B------:R-:W-:Y:S05]  /*9b40*/  BSYNC.RELIABLE B1 ;  /* 0x0000000000017941 */ /* 0x000fea0003800100 */
.L_x_3832:
[----:B------:R-:W-:-:S13]  /*9b50*/  ISETP.GE.AND P0, PT, R10, R11, PT ;  /* 0x0000000b0a00720c */ /* 0x000fda0003f06270 */
[----:B------:R-:W2:Y:S01]  /*9b60*/  @!P0 LDC.64 R6, c[0x0][0x388] ;  /* 0x0000e200ff068b82 */ /* 0x000ea20000000a00 */
[----:B-1----:R-:W-:Y:S02]  /*9b70*/  @!P0 LEA R5, R13, R10, 0x9 ;  /* 0x0000000a0d058211 */ /* 0x002fe400078e48ff */
[----:B------:R-:W-:Y:S02]  /*9b80*/  @!P0 F2FP.F16.F32.PACK_AB R3, R3, R4 ;  /* 0x000000040303823e */ /* 0x000fe400000000ff */
[----:B------:R-:W-:Y:S01]  /*9b90*/  @!P0 IADD3 R10, PT, PT, R10, 0x80, RZ ;  /* 0x000000800a0a8810 */ /* 0x000fe20007ffe0ff */
[----:B--2---:R-:W-:-:S05]  /*9ba0*/  @!P0 IMAD.WIDE.U32 R6, R5, 0x4, R6 ;  /* 0x0000000405068825 */ /* 0x004fca00078e0006 */
[----:B------:R2:W-:Y:S02]  /*9bb0*/  @!P0 STG.E desc[UR4][R6.64], R3 ;  /* 0x0000000306008986 */ /* 0x0005e4000c101904 */
.L_x_3834:
[----:B------:R-:W-:Y:S05]  /*9bc0*/  BSYNC.RECONVERGENT B0 ;  /* 0x0000000000007941 */ /* 0x000fea0003800200 */
.L_x_3831:
[----:B------:R-:W-:Y:S05]  /*9bd0*/  WARPSYNC.ALL ;  /* 0x0000000000007948 */ /* 0x000fea0003800000 */
[----:B------:R-:W-:-:S13]  /*9be0*/  ISETP.GE.AND P0, PT, R10, R11, PT ;  /* 0x0000000b0a00720c */ /* 0x000fda0003f06270 */
[----:B------:R-:W-:Y:S05]  /*9bf0*/  @P0 EXIT ;  /* 0x000000000000094d */ /* 0x000fea0003800000 */
[----:B--2---:R-:W2:Y:S01]  /*9c00*/  LDC.64 R2, c[0x0][0x388] ;  /* 0x0000e200ff027b82 */ /* 0x004ea20000000a00 */
[----:B------:R-:W-:Y:S02]  /*9c10*/  LEA R13, R13, R10, 0x9 ;  /* 0x0000000a0d0d7211 */ /* 0x000fe400078e48ff */
[----:B------:R-:W-:-:S03]  /*9c20*/  F2FP.F16.F32.PACK_AB R15, R16, R15 ;  /* 0x0000000f100f723e */ /* 0x000fc600000000ff */
[----:B--2---:R-:W-:-:S05]  /*9c30*/  IMAD.WIDE.U32 R2, R13, 0x4, R2 ;  /* 0x000000040d027825 */ /* 0x004fca00078e0002 */
[----:B------:R-:W-:Y:S01]  /*9c40*/  STG.E desc[UR4][R2.64], R15 ;  /* 0x0000000f02007986 */ /* 0x000fe2000c101904 */
[----:B------:R-:W-:Y:S05]  /*9c50*/  EXIT ;  /* 0x000000000000794d */ /* 0x000fea0003800000 */
        .weak           $__internal_3_$__cuda_sm3x_div_rn_ftz_f32_slowpath
        .type           $__internal_3_$__cuda_sm3x_div_rn_ftz_f32_slowpath,@function
        .size           $__internal_3_$__cuda_sm3x_div_rn_ftz_f32_slowpath,(.L_x_13782 - $__internal_3_$__cuda_sm3x_div_rn_ftz_f32_slowpath)
$__internal_3_$__cuda_sm3x_div_rn_ftz_f32_slowpath:
        /* <DEDUP_REMOVED lines=32> */
.L_x_3837:
[----:B------:R-:W-:Y:S05]  /*9e60*/  BSYNC.RELIABLE B2 ;  /* 0x0000000000027941 */ /* 0x000fea0003800100 */
.L_x_3836:
        /* <DEDUP_REMOVED lines=27> */
.L_x_3843:
[----:B------:R-:W-:-:S07]  /*a020*/  LEA R0, R17, R0, 0x17 ;  /* 0x0000000011007211 */ /* 0x000fce00078eb8ff */
.L_x_3844:
[----:B------:R-:W-:Y:S05]  /*a030*/  BSYNC.RECONVERGENT B2 ;  /* 0x0000000000027941 */ /* 0x000fea0003800200 */
.L_x_3842:
[----:B------:R-:W-:Y:S05]  /*a040*/  BRA `(.L_x_3845) ;  /* 0x0000000000207947 */ /* 0x000fea0003800000 */
.L_x_3841:
[----:B------:R-:W-:-:S04]  /*a050*/  LOP3.LUT R0, R23, 0x80000000, R0, 0x48, !PT ;  /* 0x8000000017007812 */ /* 0x000fc800078e4800 */
[----:B------:R-:W-:Y:S01]  /*a060*/  LOP3.LUT R0, R0, 0x7f800000, RZ, 0xfc, !PT ;  /* 0x7f80000000007812 */ /* 0x000fe200078efcff */
[----:B------:R-:W-:Y:S06]  /*a070*/  BRA `(.L_x_3845) ;  /* 0x0000000000147947 */ /* 0x000fec0003800000 */
.L_x_3840:
[----:B------:R-:W-:Y:S01]  /*a080*/  LOP3.LUT R0, R23, 0x80000000, R0, 0x48, !PT ;  /* 0x8000000017007812 */ /* 0x000fe200078e4800 */
[----:B------:R-:W-:Y:S06]  /*a090*/  BRA `(.L_x_3845) ;  /* 0x00000000000c7947 */ /* 0x000fec0003800000 */
.L_x_3839:
[----:B------:R-:W0:Y:S01]  /*a0a0*/  MUFU.RSQ R0, -QNAN ;  /* 0xffc0000000007908 */ /* 0x000e220000001400 */
[----:B------:R-:W-:Y:S05]  /*a0b0*/  BRA `(.L_x_3845) ;  /* 0x0000000000047947 */ /* 0x000fea0003800000 */
.L_x_3838:
[----:B------:R-:W-:-:S07]  /*a0c0*/  FADD.FTZ R0, R0, R23 ;  /* 0x0000001700007221 */ /* 0x000fce0000010000 */
.L_x_3845:
[----:B------:R-:W-:Y:S05]  /*a0d0*/  BSYNC.RECONVERGENT B1 ;  /* 0x0000000000017941 */ /* 0x000fea0003800200 */
.L_x_3835:
[----:B------:R-:W-:Y:S01]  /*a0e0*/  MOV R14, R12 ;  /* 0x0000000c000e7202 */ /* 0x000fe20000000f00 */
[----:B------:R-:W-:-:S04]  /*a0f0*/  HFMA2 R15, -RZ, RZ, 0, 0 ;  /* 0x00000000ff0f7431 */ /* 0x000fc800000001ff */
[----:B0-----:R-:W-:Y:S05]  /*a100*/  RET.REL.NODEC R14 `(_ZN2at6native27unrolled_elementwise_kernelIZZZNS0_16acos_kernel_cudaERNS_18TensorIteratorBaseEENKUlvE_clEvENKUlvE1_clEvEUlN3c107complexINS6_4HalfEEEE_St5arrayIPcLm2EELi4E23TrivialOffsetCalculatorILi1EjESF_NS0_6memory15LoadWithoutCastENSG_16StoreWithoutCastEEEviT_T0_T2_T3_T4_T5_) ;  /* 0xffffff5c0ebc7950 */ /* 0x001fea0003c3ffff */
.L_x_3846:
        /* <DEDUP_REMOVED lines=15> */
.L_x_13782:


//--------------------- .text._ZN2at6native29vectorized_elementwise_kernelILi2EZZZNS0_16acos_kernel_cudaERNS_18TensorIteratorBaseEENKUlvE_clEvENKUlvE1_clEvEUlN3c107complexINS6_4HalfEEEE_St5arrayIPcLm2EEEEviT0_T1_ --------------------------
	.section	.text._ZN2at6native29vectorized_elementwise_kernelILi2EZZZNS0_16acos_kernel_cudaERNS_18TensorIteratorBaseEENKUlvE_clEvENKUlvE1_clEvEUlN3c107complexINS6_4HalfEEEE_St5arrayIPcLm2EEEEviT0_T1_,"ax",@progbits
	.align	128
        .global         _ZN2at6native29vectorized_elementwise_kernelILi2EZZZNS0_16acos_kernel_cudaERNS_18TensorIteratorBaseEENKUlvE_clEvENKUlvE1_clEvEUlN3c107complexINS6_4HalfEEEE_St5arrayIPcLm2EEEEviT0_T1_
        .type           _ZN2at6native29vectorized_elementwise_kernelILi2EZZZNS0_16acos_kernel_cudaERNS_18TensorIteratorBaseEENKUlvE_clEvENKUlvE1_clEvEUlN3c107complexINS6_4HalfEEEE_St5arrayIPcLm2EEEEviT0_T1_,@function
        .size           _ZN2at6native29vectorized_elementwise_kernelILi2EZZZNS0_16acos_kernel_cudaERNS_18TensorIteratorBaseEENKUlvE_clEvENKUlvE1_clEvEUlN3c107complexINS6_4HalfEEEE_St5arrayIPcLm2EEEEviT0_T1_,(.L_x_13783 - _ZN2at6native29vectorized_elementwise_kernelILi2EZZZNS0_16acos_kernel_cudaERNS_18TensorIteratorBaseEENKUlvE_clEvENKUlvE1_clEvEUlN3c107complexINS6_4HalfEEEE_St5arrayIPcLm2EEEEviT0_T1_)
        .other          _ZN2at6native29vectorized_elementwise_kernelILi2EZZZNS0_16acos_kernel_cudaERNS_18TensorIteratorBaseEENKUlvE_clEvENKUlvE1_clEvEUlN3c107complexINS6_4HalfEEEE_St5arrayIPcLm2EEEEviT0_T1_,@"STO_CUDA_ENTRY STV_DEFAULT"
_ZN2at6native29vectorized_elementwise_kernelILi2EZZZNS0_16acos_kernel_cudaERNS_18TensorIteratorBaseEENKUlvE_clEvENKUlvE1_clEvEUlN3c107complexINS6_4HalfEEEE_St5arrayIPcLm2EEEEviT0_T1_:
.text._ZN2at6native29vectorized_elementwise_kernelILi2EZZZNS0_16acos_kernel_cudaERNS_18TensorIteratorBaseEENKUlvE_clEvENKUlvE1_clEvEUlN3c107complexINS6_4HalfEEEE_St5arrayIPcLm2EEEEviT0_T1_:
        /* <DEDUP_REMOVED lines=8> */
[----:B------:R-:W0:Y:S02]  /*0080*/  S2R R3, SR_TID.X ;  /* 0x0000000000037919 */ /* 0x000e240000002100 */
[----:B0-----:R-:W-:Y:S02]  /*0090*/  ISETP.GE.U32.AND P6, PT, R3, R28, PT ;  /* 0x0000001c0300720c */ /* 0x001fe40003fc6070 */
[----:B------:R-:W-:-:S11]  /*00a0*/  MOV R29, R3 ;  /* 0x00000003001d7202 */ /* 0x000fd60000000f00 */
[----:B------:R-:W0:Y:S01]  /*00b0*/  @!P6 LDC.64 R4, c[0x0][0x390] ;  /* 0x0000e400ff04eb82 */ /* 0x000e220000000a00 */
[----:B------:R-:W-:-:S05]  /*00c0*/  @!P6 IADD3 R7, PT, PT, R2, R29, RZ ;  /* 0x0000001d0207e210 */ /* 0x000fca0007ffe0ff */
[----:B0-----:R-:W-:-:S06]  /*00d0*/  @!P6 IMAD.WIDE.U32 R4, R7, 0x4, R4 ;  /* 0x000000040704e825 */ /* 0x001fcc00078e0004 */
[----:B------:R-:W2:Y:S01]  /*00e0*/  @!P6 LDG.E R4, desc[UR4][R4.64] ;  /* 0x000000040404e981 */ /* 0x000ea2000c1e1900 */
[----:B------:R-:W-:Y:S02]  /*00f0*/  @!P6 IADD3 R3, PT, PT, R29, 0x80, RZ ;  /* 0x000000801d03e810 */ /* 0x000fe40007ffe0ff */
[----:B------:R-:W-:Y:S02]  /*0100*/  PRMT R11, RZ, 0x7610, R11 ;  /* 0x00007610ff0b7816 */ /* 0x000fe4000000000b */
[----:B------:R-:W-:Y:S02]  /*0110*/  ISETP.GE.U32.AND P0, PT, R3, R28, PT ;  /* 0x0000001c0300720c */ /* 0x000fe40003f06070 */
[----:B------:R-:W-:-:S11]  /*0120*/  PRMT R10, RZ, 0x7610, R10 ;  /* 0x00007610ff0a7816 */ /* 0x000fd6000000000a */
        /* <DEDUP_REMOVED lines=9> */
[----:B------:R-:W3:Y:S07]  /*01c0*/  @!P0 LDG.E R0, desc[UR4][R22.64] ;  /* 0x0000000416008981 */ /* 0x000eee000c1e1900 */
[----:B------:R-:W-:Y:S01]  /*01d0*/  @!P2 IADD3 R27, PT, PT, R2, R3, RZ ;  /* 0x00000003021ba210 */ /* 0x000fe20007ffe0ff */
[----:B------:R-:W0:Y:S01]  /*01e0*/  @!P2 LDC.64 R14, c[0x0][0x390] ;  /* 0x0000e400ff0eab82 */ /* 0x000e220000000a00 */
[----:B------:R-:W-:-:S04]  /*01f0*/  @!P2 IADD3 R3, PT, PT, R3, 0x80, RZ ;  /* 0x000000800303a810 */ /* 0x000fc80007ffe0ff */
[----:B------:R-:W-:-:S13]  /*0200*/  ISETP.GE.U32.AND P3, PT, R3, R28, PT ;  /* 0x0000001c0300720c */ /* 0x000fda0003f66070 */
[----:B------:R-:W-:Y:S01]  /*0210*/  @!P3 IADD3 R31, PT, PT, R2, R3, RZ ;  /* 0x00000003021fb210 */ /* 0x000fe20007ffe0ff */
[----:B------:R-:W4:Y:S01]  /*0220*/  @!P3 LDC.64 R6, c[0x0][0x390] ;  /* 0x0000e400ff06bb82 */ /* 0x000f220000000a00 */
[----:B------:R-:W-:-:S04]  /*0230*/  @!P3 IADD3 R3, PT, PT, R3, 0x80, RZ ;  /* 0x000000800303b810 */ /* 0x000fc80007ffe0ff */
[----:B------:R-:W-:-:S13]  /*0240*/  ISETP.GE.U32.AND P4, PT, R3, R28, PT ;  /* 0x0000001c0300720c */ /* 0x000fda0003f86070 */
[----:B------:R-:W-:Y:S01]  /*0250*/  @!P4 IADD3 R21, PT, PT, R2, R3, RZ ;  /* 0x000000030215c210 */ /* 0x000fe20007ffe0ff */
[----:B------:R-:W5:Y:S01]  /*0260*/  @!P4 LDC.64 R8, c[0x0][0x390] ;  /* 0x0000e400ff08cb82 */ /* 0x000f620000000a00 */
[----:B------:R-:W-:-:S04]  /*0270*/  @!P4 IADD3 R3, PT, PT, R3, 0x80, RZ ;  /* 0x000000800303c810 */ /* 0x000fc80007ffe0ff */
[----:B------:R-:W-:-:S13]  /*0280*/  ISETP.GE.U32.AND P5, PT, R3, R28, PT ;  /* 0x0000001c0300720c */ /* 0x000fda0003fa6070 */
[----:B------:R-:W-:Y:S02]  /*0290*/  @!P5 IADD3 R19, PT, PT, R2, R3, RZ ;  /* 0x000000030213d210 */ /* 0x000fe40007ffe0ff */
[----:B------:R-:W-:Y:S01]  /*02a0*/  @!P5 IADD3 R3, PT, PT, R3, 0x80, RZ ;  /* 0x000000800303d810 */ /* 0x000fe20007ffe0ff */
[----:B-1----:R-:W-:-:S04]  /*02b0*/  @!P1 IMAD.WIDE.U32 R16, R25, 0x4, R16 ;  /* 0x0000000419109825 */ /* 0x002fc800078e0010 */
[----:B0-----:R-:W-:Y:S02]  /*02c0*/  @!P2 IMAD.WIDE.U32 R24, R27, 0x4, R14 ;  /* 0x000000041b18a825 */ /* 0x001fe400078e000e */
[----:B------:R0:W3:Y:S04]  /*02d0*/  @!P1 LDG.E R14, desc[UR4][R16.64] ;  /* 0x00000004100e9981 */ /* 0x0000e8000c1e1900 */
[----:B------:R-:W3:Y:S01]  /*02e0*/  @!P2 LDG.E R15, desc[UR4][R24.64] ;  /* 0x00000004180fa981 */ /* 0x000ee2000c1e1900 */
[----:B----4-:R-:W-:-:S04]  /*02f0*/  @!P3 IMAD.WIDE.U32 R6, R31, 0x4, R6 ;  /* 0x000000041f06b825 */ /* 0x010fc800078e0006 */
[----:B-----5:R-:W-:Y:S02]  /*0300*/  @!P4 IMAD.WIDE.U32 R8, R21, 0x4, R8 ;  /* 0x000000041508c825 */ /* 0x020fe400078e0008 */
[----:B------:R-:W4:Y:S04]  /*0310*/  @!P3 LDG.E R6, desc[UR4][R6.64] ;  /* 0x000000040606b981 */ /* 0x000f28000c1e1900 */
[----:B------:R-:W5:Y:S01]  /*0320*/  @!P4 LDG.E R8, desc[UR4][R8.64] ;  /* 0x000000040808c981 */ /* 0x000f62000c1e1900 */
[C---:B--2---:R-:W-:Y:S02]  /*0330*/  @!P6 PRMT R11, R4.reuse, 0x7610, R11 ;  /* 0x00007610040be816 */ /* 0x044fe4000000000b */
[----:B------:R-:W-:Y:S02]  /*0340*/  @!P6 PRMT R10, R4, 0x7632, R10 ;  /* 0x00007632040ae816 */ /* 0x000fe4000000000a */
[----:B------:R-:W-:Y:S01]  /*0350*/  ISETP.GE.U32.AND P6, PT, R3, R28, PT ;  /* 0x0000001c0300720c */ /* 0x000fe20003fc6070 */
[----:B------:R-:W1:-:S12]  /*0360*/  @!P5 LDC.64 R4, c[0x0][0x390] ;  /* 0x0000e400ff04db82 */ /* 0x000e580000000a00 */
[----:B------:R-:W2:Y:S01]  /*0370*/  @!P6 LDC.64 R12, c[0x0][0x390] ;  /* 0x0000e400ff0ceb82 */ /* 0x000ea20000000a00 */
[----:B------:R-:W-:Y:S01]  /*0380*/  @!P6 IADD3 R3, PT, PT, R2, R3, RZ ;  /* 0x000000030203e210 */ /* 0x000fe20007ffe0ff */
[----:B-1----:R-:W-:-:S06]  /*0390*/  @!P5 IMAD.WIDE.U32 R4, R19, 0x4, R4 ;  /* 0x000000041304d825 */ /* 0x002fcc00078e0004 */
[----:B------:R-:W5:Y:S01]  /*03a0*/  @!P5 LDG.E R4, desc[UR4][R4.64] ;  /* 0x000000040404d981 */ /* 0x000f62000c1e1900 */
[----:B--2---:R-:W-:-:S06]  /*03b0*/  @!P6 IMAD.WIDE.U32 R12, R3, 0x4, R12 ;  /* 0x00000004030ce825 */ /* 0x004fcc00078e000c */
[----:B------:R-:W2:Y:S01]  /*03c0*/  @!P6 LDG.E R12, desc[UR4][R12.64] ;  /* 0x000000040c0ce981 */ /* 0x000ea2000c1e1900 */
[----:B------:R-:W-:-:S04]  /*03d0*/  PRMT R19, RZ, 0x5410, RZ ;  /* 0x00005410ff137816 */ /* 0x000fc800000000ff */
[----:B---3--:R-:W-:Y:S02]  /*03e0*/  @!P0 PRMT R19, R19, 0x5410, R0 ;  /* 0x0000541013138816 */ /* 0x008fe40000000000 */
[----:B------:R-:W-:Y:S02]  /*03f0*/  PRMT R18, RZ, 0x5410, RZ ;  /* 0x00005410ff127816 */ /* 0x000fe400000000ff */
[----:B0-----:R-:W-:Y:S02]  /*0400*/  PRMT R17, RZ, 0x5410, RZ ;  /* 0x00005410ff117816 */ /* 0x001fe400000000ff */
[----:B------:R-:W-:Y:S02]  /*0410*/  @!P0 PRMT R19, R0, 0x7632, R19 ;  /* 0x0000763200138816 */ /* 0x000fe40000000013 */
[----:B------:R-:W-:Y:S02]  /*0420*/  ISETP.GE.U32.AND P0, PT, R29, R28, PT ;  /* 0x0000001c1d00720c */ /* 0x000fe40003f06070 */
[----:B------:R-:W-:Y:S01]  /*0430*/  PRMT R16, RZ, 0x5410, RZ ;  /* 0x00005410ff107816 */ /* 0x000fe200000000ff */
[----:B------:R-:W-:Y:S01]  /*0440*/  BSSY.RECONVERGENT B2, `(.L_x_3848) ;  /* 0x000025d000027945 */ /* 0x000fe20003800200 */
[----:B------:R-:W-:-:S02]  /*0450*/  PRMT R30, RZ, 0x7610, R30 ;  /* 0x00007610ff1e7816 */ /* 0x000fc4000000001e */
[----:B------:R-:W-:Y:S02]  /*0460*/  PRMT R33, RZ, 0x7610, R33 ;  /* 0x00007610ff217816 */ /* 0x000fe40000000021 */
[----:B------:R-:W-:Y:S02]  /*0470*/  @!P1 PRMT R18, R18, 0x5410, R14 ;  /* 0x0000541012129816 */ /* 0x000fe4000000000e */
[----:B------:R-:W-:Y:S02]  /*0480*/  @!P2 PRMT R17, R17, 0x5410, R15 ;  /* 0x000054101111a816 */ /* 0x000fe4000000000f */
[----:B------:R-:W-:Y:S02]  /*0490*/  @!P1 PRMT R18, R14, 0x7632, R18 ;  /* 0x000076320e129816 */ /* 0x000fe40000000012 */
[----:B------:R-:W-:Y:S02]  /*04a0*/  @!P2 PRMT R17, R15, 0x7632, R17 ;  /* 0x000076320f11a816 */ /* 0x000fe40000000011 */
[----:B------:R-:W-:-:S02]  /*04b0*/  PRMT R15, RZ, 0x5410, RZ ;  /* 0x00005410ff0f7816 */ /* 0x000fc400000000ff */
[----:B------:R-:W-:Y:S02]  /*04c0*/  PRMT R14, RZ, 0x5410, RZ ;  /* 0x00005410ff0e7816 */ /* 0x000fe400000000ff */
[----:B----4-:R-:W-:Y:S02]  /*04d0*/  @!P3 PRMT R16, R16, 0x5410, R6 ;  /* 0x000054101010b816 */ /* 0x010fe40000000006 */
[----:B-----5:R-:W-:Y:S02]  /*04e0*/  @!P4 PRMT R15, R15, 0x5410, R8 ;  /* 0x000054100f0fc816 */ /* 0x020fe40000000008 */
[----:B------:R-:W-:Y:S02]  /*04f0*/  @!P3 PRMT R16, R6, 0x7632, R16 ;  /* 0x000076320610b816 */ /* 0x000fe40000000010 */
[----:B------:R-:W-:Y:S02]  /*0500*/  @!P4 PRMT R15, R8, 0x7632, R15 ;  /* 0x00007632080fc816 */ /* 0x000fe4000000000f */
[----:B------:R-:W-:-:S04]  /*0510*/  @!P5 PRMT R14, R14, 0x5410, R4 ;  /* 0x000054100e0ed816 */ /* 0x000fc80000000004 */
[----:B------:R-:W-:Y:S02]  /*0520*/  @!P5 PRMT R14, R4, 0x7632, R14 ;  /* 0x00007632040ed816 */ /* 0x000fe4000000000e */
[C---:B--2---:R-:W-:Y:S02]  /*0530*/  @!P6 PRMT R30, R12.reuse, 0x7610, R30 ;  /* 0x000076100c1ee816 */ /* 0x044fe4000000001e */
        /* <DEDUP_REMOVED lines=25> */
.L_x_3850:
        /* <DEDUP_REMOVED lines=11> */
[----:B------:R-:W-:Y:S01]  /*0780*/  HFMA2 R7, -RZ, RZ, 1.875, 0 ;  /* 0x3f800000ff077431 */ /* 0x000fe200000001ff */
        /* <DEDUP_REMOVED lines=29> */
[----:B------:R-:W-:Y:S05]  /*0960*/  CALL.REL.NOINC `($__internal_4_$__cuda_sm3x_div_rn_ftz_f32_slowpath) ;  /* 0x0000025800447944 */ /* 0x000fea0003c00000 */
.L_x_3855:
[----:B------:R-:W-:Y:S05]  /*0970*/  BSYNC.RECONVERGENT B4 ;  /* 0x0000000000047941 */ /* 0x000fea0003800200 */
.L_x_3854:
[----:B------:R-:W-:Y:S01]  /*0980*/  MOV R4, 0x3b33710b ;  /* 0x3b33710b00047802 */ /* 0x000fe20000000f00 */
[----:B------:R-:W-:Y:S01]  /*0990*/  FMUL.FTZ R3, R0, R0 ;  /* 0x0000000000037220 */ /* 0x000fe20000410000 */
[----:B------:R-:W-:Y:S01]  /*09a0*/  HFMA2 R5, -RZ, RZ, 1.857421875, -1409 ;  /* 0x3f6ee581ff057431 */ /* 0x000fe200000001ff */
        /* <DEDUP_REMOVED lines=25> */
.L_x_3853:
        /* <DEDUP_REMOVED lines=30> */
[----:B------:R-:W-:Y:S05]  /*0d20*/  CALL.REL.NOINC `($__internal_4_$__cuda_sm3x_div_rn_ftz_f32_slowpath) ;  /* 0x0000025400547944 */ /* 0x000fea0003c00000 */
.L_x_3859:
[----:B------:R-:W-:Y:S05]  /*0d30*/  BSYNC.RECONVERGENT B4 ;  /* 0x0000000000047941 */ /* 0x000fea0003800200 */
.L_x_3858:
        /* <DEDUP_REMOVED lines=28> */
.L_x_3857:
        /* <DEDUP_REMOVED lines=15> */
[----:B------:R-:W-:Y:S05]  /*0ff0*/  CALL.REL.NOINC `($__internal_4_$__cuda_sm3x_div_rn_ftz_f32_slowpath) ;  /* 0x0000025000a07944 */ /* 0x000fea0003c00000 */
.L_x_3861:
[----:B------:R-:W-:Y:S05]  /*1000*/  BSYNC.RECONVERGENT B4 ;  /* 0x0000000000047941 */ /* 0x000fea0003800200 */
.L_x_3860:
        /* <DEDUP_REMOVED lines=27> */
.L_x_3856:
[----:B------:R-:W-:Y:S05]  /*11c0*/  BSYNC.RECONVERGENT B3 ;  /* 0x0000000000037941 */ /* 0x000fea0003800200 */
.L_x_3852:
[----:B------:R-:W-:Y:S01]  /*11d0*/  ISETP.GE.AND P0, PT, R10, RZ, PT ;  /* 0x000000ff0a00720c */ /* 0x000fe20003f06270 */
[----:B------:R-:W-:Y:S01]  /*11e0*/  FADD.FTZ R26, R26, 0.69314718246459960938 ;  /* 0x3f3172181a1a7421 */ /* 0x000fe20000010000 */
[----:B------:R-:W-:-:S11]  /*11f0*/  FADD.FTZ R27, |R0|, -RZ ;  /* 0x800000ff001b7221 */ /* 0x000fd60000010200 */
[----:B------:R-:W-:Y:S01]  /*1200*/  @P0 FADD.FTZ R26, -R26, -RZ ;  /* 0x800000ff1a1a0221 */ /* 0x000fe20000010100 */
[----:B------:R-:W-:Y:S06]  /*1210*/  BRA `(.L_x_3849) ;  /* 0x0000001400fc7947 */ /* 0x000fec0003800000 */
.L_x_3851:
        /* <DEDUP_REMOVED lines=22> */
[----:B------:R-:W-:Y:S02]  /*1380*/  VIMNMX R8, PT, PT, R12, R9, PT ;  /* 0x000000090c087248 */ /* 0x000fe40003fe0100 */
[----:B------:R-:W-:Y:S02]  /*1390*/  LOP3.LUT R9, R5, 0xfe000000, RZ, 0xc0, !PT ;  /* 0xfe00000005097812 */ /* 0x000fe400078ec0ff */
[----:B------:R-:W-:-:S02]  /*13a0*/  LOP3.LUT R21, R7, 0x7e800000, RZ, 0x3c, !PT ;  /* 0x7e80000007157812 */ /* 0x000fc400078e3cff */
[----:B------:R-:W-:Y:S02]  /*13b0*/  VIMNMX R12, PT, PT, R12, R23, PT ;  /* 0x000000170c0c7248 */ /* 0x000fe40003fe0100 */
[----:B------:R-:W-:Y:S01]  /*13c0*/  LOP3.LUT R22, R9, 0x7e800000, RZ, 0x3c, !PT ;  /* 0x7e80000009167812 */ /* 0x000fe200078e3cff */
[-C--:B------:R-:W-:Y:S01]  /*13d0*/  FMUL.FTZ R20, R8, R21.reuse ;  /* 0x0000001508147220 */ /* 0x080fe20000410000 */
[----:B------:R-:W-:Y:S01]  /*13e0*/  FMUL.FTZ R21, R6, R21 ;  /* 0x0000001506157220 */ /* 0x000fe20000410000 */
[----:B------:R-:W-:Y:S02]  /*13f0*/  FSETP.NEU.FTZ.AND P0, PT, R8, RZ, PT ;  /* 0x000000ff0800720b */ /* 0x000fe40003f1d000 */
[----:B------:R-:W-:Y:S01]  /*1400*/  FMUL.FTZ R23, R12, R22 ;  /* 0x000000160c177220 */ /* 0x000fe20000410000 */
        /* <DEDUP_REMOVED lines=45> */
.L_x_3867:
[----:B------:R-:W-:Y:S05]  /*16e0*/  BSYNC.RECONVERGENT B1 ;  /* 0x0000000000017941 */ /* 0x000fea0003800200 */
.L_x_3866:
        /* <DEDUP_REMOVED lines=8> */
.L_x_3869:
[----:B------:R-:W-:Y:S05]  /*1770*/  BSYNC.RECONVERGENT B1 ;  /* 0x0000000000017941 */ /* 0x000fea0003800200 */
.L_x_3868:
[----:B------:R-:W-:Y:S01]  /*1780*/  FADD.FTZ R22, R22, R9 ;  /* 0x0000000916167221 */ /* 0x000fe20000010000 */
[----:B------:R-:W-:-:S03]  /*1790*/  MOV R24, 0x3d39bf78 ;  /* 0x3d39bf7800187802 */ /* 0x000fc60000000f00 */
[----:B------:R-:W-:-:S04]  /*17a0*/  FMUL.FTZ R20, R22, R5 ;  /* 0x0000000516147220 */ /* 0x000fc80000410000 */
[----:B------:R-:W2:Y:S02]  /*17b0*/  MUFU.SQRT R5, R20 ;  /* 0x0000001400057308 */ /* 0x000ea40000002000 */
[----:B--2---:R-:W-:Y:S01]  /*17c0*/  FADD.FTZ R5, R22, R5 ;  /* 0x0000000516057221 */ /* 0x004fe20000010000 */
[----:B------:R-:W-:-:S03]  /*17d0*/  HFMA2 R22, -RZ, RZ, 1.875, 0 ;  /* 0x3f800000ff167431 */ /* 0x000fc600000001ff */
        /* <DEDUP_REMOVED lines=28> */
.L_x_3865:
        /* <DEDUP_REMOVED lines=40> */
.L_x_3863:
[----:B------:R-:W-:-:S06]  /*1c20*/  FFMA.FTZ R5, R8, R8, -1 ;  /* 0xbf80000008057423 */ /* 0x000fcc0000010008 */
[----:B------:R-:W0:Y:S02]  /*1c30*/  MUFU.SQRT R5, R5 ;  /* 0x0000000500057308 */ /* 0x000e240000002000 */
[----:B0-----:R-:W-:-:S06]  /*1c40*/  FADD.FTZ R9, R8, R5 ;  /* 0x0000000508097221 */ /* 0x001fcc0000010000 */
[----:B------:R-:W0:Y:S02]  /*1c50*/  MUFU.LG2 R9, R9 ;  /* 0x0000000900097308 */ /* 0x000e240000000c00 */
[----:B0-----:R-:W-:-:S07]  /*1c60*/  FMUL.FTZ R26, R9, 0.69314718246459960938 ;  /* 0x3f317218091a7820 */ /* 0x001fce0000410000 */
.L_x_3864:
[----:B------:R-:W-:Y:S05]  /*1c70*/  BSYNC.RECONVERGENT B0 ;  /* 0x0000000000007941 */ /* 0x000fea0003800200 */
.L_x_3862:
        /* <DEDUP_REMOVED lines=27> */
[----:B------:R-:W-:-:S11]  /*1e30*/  FSETP.GEU.FTZ.AND P0, PT, R3, RZ, PT ;  /* 0x000000ff0300720b */ /* 0x000fd60003f1e000 */
[----:B------:R-:W-:Y:S01]  /*1e40*/  @P1 FADD.FTZ R9, R4, R7 ;  /* 0x0000000704091221 */ /* 0x000fe20000010000 */
[C---:B------:R-:W-:Y:S01]  /*1e50*/  @P1 FMUL.FTZ R5, R10.reuse, R10 ;  /* 0x0000000a0a051220 */ /* 0x040fe20000410000 */
[----:B------:R-:W-:Y:S01]  /*1e60*/  @!P0 FADD.FTZ R4, -R3, R6 ;  /* 0x0000000603048221 */ /* 0x000fe20000010100 */
[----:B------:R-:W-:Y:S01]  /*1e70*/  @!P1 FMUL.FTZ R0, |R10|, 0.5 ;  /* 0x3f0000000a009820 */ /* 0x000fe20000410200 */
[----:B------:R-:W0:Y:S01]  /*1e80*/  @P1 MUFU.RCP R12, R9 ;  /* 0x00000009000c1308 */ /* 0x000e220000001000 */
[----:B------:R-:W-:Y:S01]  /*1e90*/  FADD.FTZ R7, R13, R8 ;  /* 0x000000080d077221 */ /* 0x000fe20000010000 */
[----:B0-----:R-:W-:Y:S01]  /*1ea0*/  @P1 FMUL.FTZ.D2 R0, R5, R12 ;  /* 0x0000000c05001220 */ /* 0x001fe20000310000 */
[----:B------:R-:W-:Y:S01]  /*1eb0*/  @!P0 FMUL.FTZ R5, R4, 0.5 ;  /* 0x3f00000004058820 */ /* 0x000fe20000410000 */
[----:B------:R-:W-:Y:S06]  /*1ec0*/  @!P0 BRA `(.L_x_3877) ;  /* 0x0000000000188947 */ /* 0x000fec0003800000 */
[----:B------:R-:W-:-:S13]  /*1ed0*/  FSETP.NEU.FTZ.AND P0, PT, R3, RZ, PT ;  /* 0x000000ff0300720b */ /* 0x000fda0003f1d000 */
[----:B------:R-:W-:Y:S01]  /*1ee0*/  @P0 FADD.FTZ R3, R3, R6 ;  /* 0x0000000603030221 */ /* 0x000fe20000010000 */
[C---:B------:R-:W-:Y:S01]  /*1ef0*/  @P0 FMUL.FTZ R4, R10.reuse, R10 ;  /* 0x0000000a0a040220 */ /* 0x040fe20000410000 */
[----:B------:R-:W-:-:S04]  /*1f00*/  @!P0 FMUL.FTZ R5, |R10|, 0.5 ;  /* 0x3f0000000a058820 */ /* 0x000fc80000410200 */
[----:B------:R-:W0:Y:S02]  /*1f10*/  @P0 MUFU.RCP R3, R3 ;  /* 0x0000000300030308 */ /* 0x000e240000001000 */
[----:B0-----:R-:W-:-:S07]  /*1f20*/  @P0 FMUL.FTZ.D2 R5, R4, R3 ;  /* 0x0000000304050220 */ /* 0x001fce0000310000 */
.L_x_3877:
[----:B------:R-:W-:Y:S05]  /*1f30*/  BSYNC.RECONVERGENT B4 ;  /* 0x0000000000047941 */ /* 0x000fea0003800200 */
.L_x_3876:
[----:B------:R-:W-:-:S04]  /*1f40*/  FADD.FTZ R0, R5, R0 ;  /* 0x0000000005007221 */ /* 0x000fc80000010000 */
[----:B------:R-:W-:-:S04]  /*1f50*/  FMUL.FTZ R0, R0, R7 ;  /* 0x0000000700007220 */ /* 0x000fc80000410000 */
[----:B------:R0:W2:Y:S01]  /*1f60*/  MUFU.SQRT R12, R0 ;  /* 0x00000000000c7308 */ /* 0x0000a20000002000 */
[----:B------:R-:W-:Y:S05]  /*1f70*/  BRA `(.L_x_3874) ;  /* 0x00000000002c7947 */ /* 0x000fea0003800000 */
.L_x_3875:
        /* <DEDUP_REMOVED lines=11> */
.L_x_3874:
[----:B------:R-:W-:Y:S05]  /*2030*/  BSYNC.RECONVERGENT B1 ;  /* 0x0000000000017941 */ /* 0x000fea0003800200 */
.L_x_3872:
[----:B------:R-:W-:Y:S05]  /*2040*/  BSYNC.RELIABLE B0 ;  /* 0x0000000000007941 */ /* 0x000fea0003800100 */
.L_x_3871:
[----:B------:R-:W-:-:S13]  /*2050*/  ISETP.GE.AND P0, PT, R11, RZ, PT ;  /* 0x000000ff0b00720c */ /* 0x000fda0003f06270 */
[----:B------:R-:W-:Y:S05]  /*2060*/  @!P0 BRA `(.L_x_3878) ;  /* 0x0000000000b88947 */ /* 0x000fea0003800000 */
[----:B------:R-:W-:Y:S01]  /*2070*/  FADD.FTZ R9, |R13|, -RZ ;  /* 0x800000ff0d097221 */ /* 0x000fe20000010200 */
[C---:B0-2-4-:R-:W-:Y:S01]  /*2080*/  FADD.FTZ R0, |R12|.reuse, -RZ ;  /* 0x800000ff0c007221 */ /* 0x055fe20000010200 */
        /* <DEDUP_REMOVED lines=14> */
[----:B-1-3--:R-:W-:Y:S05]  /*2170*/  CALL.REL.NOINC `($__internal_4_$__cuda_sm3x_div_rn_ftz_f32_slowpath) ;  /* 0x0000024000407944 */ /* 0x00afea0003c00000 */
.L_x_3880:
[----:B------:R-:W-:Y:S05]  /*2180*/  BSYNC.RECONVERGENT B4 ;  /* 0x0000000000047941 */ /* 0x000fea0003800200 */
.L_x_3879:
        /* <DEDUP_REMOVED lines=28> */
.L_x_3878:
        /* <DEDUP_REMOVED lines=18> */
.L_x_3883:
[----:B------:R-:W-:Y:S05]  /*2470*/  BSYNC.RECONVERGENT B4 ;  /* 0x0000000000047941 */ /* 0x000fea0003800200 */
.L_x_3882:
        /* <DEDUP_REMOVED lines=28> */
.L_x_3873:
[----:B------:R-:W-:-:S13]  /*2640*/  ISETP.GE.AND P0, PT, R11, RZ, PT ;  /* 0x000000ff0b00720c */ /* 0x000fda0003f06270 */
[----:B------:R-:W-:Y:S05]  /*2650*/  @!P0 BRA `(.L_x_3884) ;  /* 0x0000000000708947 */ /* 0x000fea0003800000 */
[----:B0-----:R-:W-:Y:S01]  /*2660*/  MOV R0, 0x3f000000 ;  /* 0x3f00000000007802 */ /* 0x001fe20000000f00 */
        /* <DEDUP_REMOVED lines=27> */
.L_x_3884:
[----:B------:R-:W-:Y:S02]  /*2820*/  HFMA2 R3, -RZ, RZ, 1.75, 0 ;  /* 0x3f000000ff037431 */ /* 0x000fe400000001ff */
[----:B0-----:R-:W-:-:S04]  /*2830*/  FADD.FTZ R0, -R5, -RZ ;  /* 0x800000ff05007221 */ /* 0x001fc80000010100 */
        /* <DEDUP_REMOVED lines=26> */
.L_x_3881:
[----:B------:R-:W-:Y:S05]  /*29e0*/  BSYNC.RECONVERGENT B3 ;  /* 0x0000000000037941 */ /* 0x000fea0003800200 */
.L_x_3870:
[----:B------:R-:W-:-:S13]  /*29f0*/  ISETP.GE.AND P0, PT, R10, RZ, PT ;  /* 0x000000ff0a00720c */ /* 0x000fda0003f06270 */
[----:B-1----:R-:W-:-:S07]  /*2a00*/  @P0 FADD.FTZ R26, -R26, -RZ ;  /* 0x800000ff1a1a0221 */ /* 0x002fce0000010100 */
.L_x_3849:
[----:B------:R-:W-:Y:S05]  /*2a10*/  BSYNC.RECONVERGENT B2 ;  /* 0x0000000000027941 */ /* 0x000fea0003800200 */
.L_x_3848:
[----:B------:R-:W-:Y:S05]  /*2a20*/  WARPSYNC.ALL ;  /* 0x0000000000007948 */ /* 0x000fea0003800000 */
[----:B------:R-:W-:Y:S01]  /*2a30*/  IADD3 R25, PT, PT, R29, 0x80, RZ ;  /* 0x000000801d197810 */ /* 0x000fe20007ffe0ff */
[----:B------:R-:W-:Y:S03]  /*2a40*/  BSSY.RECONVERGENT B2, `(.L_x_3885) ;  /* 0x0000257000027945 */ /* 0x000fe60003800200 */
[----:B------:R-:W-:-:S13]  /*2a50*/  ISETP.GE.U32.AND P0, PT, R25, R28, PT ;  /* 0x0000001c1900720c */ /* 0x000fda0003f06070 */
        /* <DEDUP_REMOVED lines=24> */
.L_x_3887:
        /* <DEDUP_REMOVED lines=26> */
[-C--:B------:R-:W-:Y:S01]  /*2d80*/  FMUL.FTZ R22, R12, R21.reuse ;  /* 0x000000150c167220 */ /* 0x080fe20000410000 */
        /* <DEDUP_REMOVED lines=42> */
.L_x_3896:
[----:B------:R-:W-:-:S04]  /*3030*/  FADD.FTZ R5, -R4, R7 ;  /* 0x0000000704057221 */ /* 0x000fc80000010100 */
[----:B------:R-:W-:-:S07]  /*3040*/  FMUL.FTZ R5, R5, 0.5 ;  /* 0x3f00000005057820 */ /* 0x000fce0000410000 */
.L_x_3897:
[----:B------:R-:W-:Y:S05]  /*3050*/  BSYNC.RECONVERGENT B1 ;  /* 0x0000000000017941 */ /* 0x000fea0003800200 */
.L_x_3895:
        /* <DEDUP_REMOVED lines=11> */
.L_x_3899:
[----:B------:R-:W-:-:S04]  /*3110*/  FADD.FTZ R20, R6, -R9 ;  /* 0x8000000906147221 */ /* 0x000fc80000010000 */
[----:B------:R-:W-:-:S07]  /*3120*/  FMUL.FTZ R20, R20, 0.5 ;  /* 0x3f00000014147820 */ /* 0x000fce0000410000 */
.L_x_3900:
[----:B------:R-:W-:Y:S05]  /*3130*/  BSYNC.RECONVERGENT B1 ;  /* 0x0000000000017941 */ /* 0x000fea0003800200 */
.L_x_3898:
        /* <DEDUP_REMOVED lines=35> */
.L_x_3894:
        /* <DEDUP_REMOVED lines=35> */
.L_x_3901:
[----:B------:R-:W-:-:S04]  /*35a0*/  FADD.FTZ R5, -R13, 1 ;  /* 0x3f8000000d057421 */ /* 0x000fc80000010100 */
[----:B------:R-:W-:-:S06]  /*35b0*/  FMUL.FTZ R5, R4, R5 ;  /* 0x0000000504057220 */ /* 0x000fcc0000410000 */
[----:B------:R-:W0:Y:S08]  /*35c0*/  MUFU.SQRT R5, R5 ;  /* 0x0000000500057308 */ /* 0x000e300000002000 */
[----:B0-----:R-:W0:Y:S02]  /*35d0*/  MUFU.RCP R23, R5 ;  /* 0x0000000500177308 */ /* 0x001e240000001000 */
[----:B0-----:R-:W-:Y:S01]  /*35e0*/  FMUL.FTZ R23, |R10|, R23 ;  /* 0x000000170a177220 */ /* 0x001fe20000410200 */
[----:B------:R-:W-:Y:S06]  /*35f0*/  BRA `(.L_x_3892) ;  /* 0x0000000000047947 */ /* 0x000fec0003800000 */
.L_x_3893:
[----:B------:R0:W1:Y:S02]  /*3600*/  MUFU.SQRT R23, R0 ;  /* 0x0000000000177308 */ /* 0x0000640000002000 */
.L_x_3892:
[----:B------:R-:W-:Y:S05]  /*3610*/  BSYNC.RECONVERGENT B0 ;  /* 0x0000000000007941 */ /* 0x000fea0003800200 */
.L_x_3891:
        /* <DEDUP_REMOVED lines=40> */
.L_x_3906:
        /* <DEDUP_REMOVED lines=28> */
.L_x_3905:
        /* <DEDUP_REMOVED lines=23> */
.L_x_3912:
[----:B------:R-:W-:-:S04]  /*3bd0*/  FADD.FTZ R3, -R3, R6 ;  /* 0x0000000603037221 */ /* 0x000fc80000010100 */
[----:B------:R-:W-:-:S07]  /*3be0*/  FMUL.FTZ R5, R3, 0.5 ;  /* 0x3f00000003057820 */ /* 0x000fce0000410000 */
.L_x_3913:
[----:B------:R-:W-:Y:S05]  /*3bf0*/  BSYNC.RECONVERGENT B4 ;  /* 0x0000000000047941 */ /* 0x000fea0003800200 */
.L_x_3911:
[----:B------:R-:W-:Y:S01]  /*3c00*/  FADD.FTZ R0, R5, R0 ;  /* 0x0000000005007221 */ /* 0x000fe20000010000 */
[----:B------:R-:W-:-:S04]  /*3c10*/  FADD.FTZ R3, R13, R12 ;  /* 0x0000000c0d037221 */ /* 0x000fc80000010000 */
[----:B------:R-:W-:-:S04]  /*3c20*/  FMUL.FTZ R0, R0, R3 ;  /* 0x0000000300007220 */ /* 0x000fc80000410000 */
[----:B------:R0:W2:Y:S01]  /*3c30*/  MUFU.SQRT R12, R0 ;  /* 0x00000000000c7308 */ /* 0x0000a20000002000 */
[----:B------:R-:W-:Y:S05]  /*3c40*/  BRA `(.L_x_3914) ;  /* 0x0000000000487947 */ /* 0x000fea0003800000 */
.L_x_3910:
        /* <DEDUP_REMOVED lines=12> */
.L_x_3909:
[----:B------:R-:W-:Y:S01]  /*3d10*/  FADD.FTZ R3, R12, 1 ;  /* 0x3f8000000c037421 */ /* 0x000fe20000010000 */
[----:B0-----:R-:W-:Y:S01]  /*3d20*/  MUFU.SQRT R0, R0 ;  /* 0x0000000000007308 */ /* 0x001fe20000002000 */
[----:B------:R-:W-:Y:S02]  /*3d30*/  HFMA2 R13, -RZ, RZ, 1.875, 0 ;  /* 0x3f800000ff0d7431 */ /* 0x000fe400000001ff */
[----:B------:R-:W-:-:S06]  /*3d40*/  FMUL.FTZ R3, R3, 0.5 ;  /* 0x3f00000003037820 */ /* 0x000fcc0000410000 */
[----:B------:R-:W0:Y:S02]  /*3d50*/  MUFU.SQRT R3, R3 ;  /* 0x0000000300037308 */ /* 0x000e240000002000 */
[----:B0-----:R-:W-:-:S07]  /*3d60*/  FMUL.FTZ R12, R0, R3 ;  /* 0x00000003000c7220 */ /* 0x001fce0000410000 */
.L_x_3914:
[----:B------:R-:W-:Y:S05]  /*3d70*/  BSYNC.RECONVERGENT B1 ;  /* 0x0000000000017941 */ /* 0x000fea0003800200 */
.L_x_3908:
[----:B------:R-:W-:Y:S05]  /*3d80*/  BRA `(.L_x_3915) ;  /* 0x0000000000087947 */ /* 0x000fea0003800000 */
.L_x_3904:
[----:B------:R-:W-:Y:S01]  /*3d90*/  FMUL.FTZ R12, R12, 16777216 ;  /* 0x4b8000000c0c7820 */ /* 0x000fe20000410000 */
[----:B------:R-:W-:-:S07]  /*3da0*/  FMUL.FTZ R13, R13, 16777216 ;  /* 0x4b8000000d0d7820 */ /* 0x000fce0000410000 */
.L_x_3915:
[----:B------:R-:W-:Y:S05]  /*3db0*/  BSYNC.RELIABLE B0 ;  /* 0x0000000000007941 */ /* 0x000fea0003800100 */
.L_x_3903:
        /* <DEDUP_REMOVED lines=19> */
[----:B-1----:R-:W-:Y:S05]  /*3ef0*/  CALL.REL.NOINC `($__internal_4_$__cuda_sm3x_div_rn_ftz_f32_slowpath) ;  /* 0x0000022000e07944 */ /* 0x002fea0003c00000 */
.L_x_3918:
[----:B------:R-:W-:Y:S05]  /*3f00*/  BSYNC.RECONVERGENT B4 ;  /* 0x0000000000047941 */ /* 0x000fea0003800200 */
.L_x_3917:
        /* <DEDUP_REMOVED lines=29> */
.L_x_3916:
[----:B------:R-:W-:Y:S01]  /*40e0*/  FADD.FTZ R9, |R13|, -RZ ;  /* 0x800000ff0d097221 */ /* 0x000fe20000010200 */
[C---:B--2---:R-:W-:Y:S01]  /*40f0*/  FADD.FTZ R4, |R12|.reuse, -RZ ;  /* 0x800000ff0c047221 */ /* 0x044fe20000010200 */
        /* <DEDUP_REMOVED lines=15> */
.L_x_3920:
[----:B------:R-:W-:Y:S05]  /*41f0*/  BSYNC.RECONVERGENT B4 ;  /* 0x0000000000047941 */ /* 0x000fea0003800200 */
.L_x_3919:
        /* <DEDUP_REMOVED lines=28> */
.L_x_3907:
[----:B------:R-:W-:Y:S05]  /*43c0*/  BSYNC.RECONVERGENT B3 ;  /* 0x0000000000037941 */ /* 0x000fea0003800200 */
.L_x_3902:
[----:B------:R-:W-:-:S13]  /*43d0*/  ISETP.GE.AND P0, PT, R10, RZ, PT ;  /* 0x000000ff0a00720c */ /* 0x000fda0003f06270 */
[----:B-1----:R-:W-:Y:S01]  /*43e0*/  @P0 FADD.FTZ R23, -R23, -RZ ;  /* 0x800000ff17170221 */ /* 0x002fe20000010100 */
[----:B------:R-:W-:Y:S06]  /*43f0*/  BRA `(.L_x_3886) ;  /* 0x0000000800ec7947 */ /* 0x000fec0003800000 */
.L_x_3890:
[----:B------:R-:W-:Y:S01]  /*4400*/  FADD.FTZ R11, -R11, 6.1232342629258392722e-17 ;  /* 0x248d31320b0b7421 */ /* 0x000fe20000010100 */
[----:B------:R-:W-:-:S03]  /*4410*/  FADD.FTZ R23, -R10, -RZ ;  /* 0x800000ff0a177221 */ /* 0x000fc60000010100 */
[----:B------:R-:W-:Y:S01]  /*4420*/  FADD.FTZ R24, R11, 1.5707963705062866211 ;  /* 0x3fc90fdb0b187421 */ /* 0x000fe20000010000 */
[----:B------:R-:W-:Y:S06]  /*4430*/  BRA `(.L_x_3886) ;  /* 0x0000000800dc7947 */ /* 0x000fec0003800000 */
.L_x_3889:
[----:B------:R-:W-:Y:S02]  /*4440*/  HFMA2 R24, -RZ, RZ, 0, 0 ;  /* 0x00000000ff187431 */ /* 0x000fe400000001ff */
[----:B------:R-:W-:Y:S01]  /*4450*/  FADD.FTZ R23, -R10, -RZ ;  /* 0x800000ff0a177221 */ /* 0x000fe20000010100 */
[----:B------:R-:W-:Y:S06]  /*4460*/  BRA `(.L_x_3886) ;  /* 0x0000000800d07947 */ /* 0x000fec0003800000 */
.L_x_3888:
        /* <DEDUP_REMOVED lines=25> */
[----:B---3--:R-:W-:Y:S05]  /*4600*/  CALL.REL.NOINC `($__internal_4_$__cuda_sm3x_div_rn_ftz_f32_slowpath) ;  /* 0x0000021c001c7944 */ /* 0x008fea0003c00000 */
.L_x_3925:
[----:B------:R-:W-:Y:S05]  /*4610*/  BSYNC.RECONVERGENT B4 ;  /* 0x0000000000047941 */ /* 0x000fea0003800200 */
.L_x_3924:
        /* <DEDUP_REMOVED lines=29> */
.L_x_3923:
[CC--:B------:R-:W-:Y:S01]  /*47f0*/  VIMNMX R3, PT, PT, R0.reuse, R13.reuse, !PT ;  /* 0x0000000d00037248 */ /* 0x0c0fe20007fe0100 */
[----:B---3--:R-:W-:Y:S01]  /*4800*/  MUFU.RCP R7, R12 ;  /* 0x0000000c00077308 */ /* 0x008fe20000001000 */
        /* <DEDUP_REMOVED lines=26> */
.L_x_3928:
[----:B------:R-:W-:Y:S05]  /*49b0*/  BSYNC.RECONVERGENT B4 ;  /* 0x0000000000047941 */ /* 0x000fea0003800200 */
.L_x_3927:
        /* <DEDUP_REMOVED lines=22> */
[----:B------:R-:W-:Y:S01]  /*4b20*/  @!P3 FSEL R3, R0, 0.78539818525314331055, !P0 ;  /* 0x3f490fdb0003b808 */ /* 0x000fe20004000000 */
[----:B------:R-:W-:Y:S01]  /*4b30*/  FADD.FTZ R0, |R10|, R13 ;  /* 0x0000000d0a007221 */ /* 0x000fe20000010200 */
[----:B------:R-:W-:-:S04]  /*4b40*/  @!P1 FSEL R3, RZ, 3.1415927410125732422, P0 ;  /* 0x40490fdbff039808 */ /* 0x000fc80000000000 */
[----:B------:R-:W-:Y:S02]  /*4b50*/  FSETP.NAN.FTZ.AND P0, PT, |R0|, |R0|, PT ;  /* 0x400000000000720b */ /* 0x000fe40003f18200 */
[----:B------:R-:W-:-:S04]  /*4b60*/  LOP3.LUT R3, R3, 0x80000000, R10, 0xb8, !PT ;  /* 0x8000000003037812 */ /* 0x000fc800078eb80a */
[----:B------:R-:W-:Y:S01]  /*4b70*/  FSEL R0, R0, R3, P0 ;  /* 0x0000000300007208 */ /* 0x000fe20000000000 */
[----:B------:R-:W-:Y:S06]  /*4b80*/  BRA `(.L_x_3926) ;  /* 0x0000000000f47947 */ /* 0x000fec0003800000 */
.L_x_3922:
        /* <DEDUP_REMOVED lines=32> */
[----:B---3--:R-:W-:Y:S05]  /*4d90*/  CALL.REL.NOINC `($__internal_4_$__cuda_sm3x_div_rn_ftz_f32_slowpath) ;  /* 0x0000021400387944 */ /* 0x008fea0003c00000 */
.L_x_3930:
[----:B------:R-:W-:Y:S05]  /*4da0*/  BSYNC.RECONVERGENT B4 ;  /* 0x0000000000047941 */ /* 0x000fea0003800200 */
.L_x_3929:
        /* <DEDUP_REMOVED lines=26> */
[----:B------:R-:W-:-:S07]  /*4f50*/  FSEL R0, R0, R3, P0 ;  /* 0x0000000300007208 */ /* 0x000fce0000000000 */
.L_x_3926:
[----:B------:R-:W-:Y:S05]  /*4f60*/  BSYNC.RECONVERGENT B3 ;  /* 0x0000000000037941 */ /* 0x000fea0003800200 */
.L_x_3921:
[----:B------:R-:W-:Y:S01]  /*4f70*/  ISETP.GE.AND P0, PT, R10, RZ, PT ;  /* 0x000000ff0a00720c */ /* 0x000fe20003f06270 */
[----:B------:R-:W-:Y:S01]  /*4f80*/  FADD.FTZ R23, R23, 0.69314718246459960938 ;  /* 0x3f31721817177421 */ /* 0x000fe20000010000 */
[----:B------:R-:W-:-:S11]  /*4f90*/  FADD.FTZ R24, |R0|, -RZ ;  /* 0x800000ff00187221 */ /* 0x000fd60000010200 */
[----:B------:R-:W-:-:S07]  /*4fa0*/  @P0 FADD.FTZ R23, -R23, -RZ ;  /* 0x800000ff17170221 */ /* 0x000fce0000010100 */
.L_x_3886:
[----:B------:R-:W-:Y:S05]  /*4fb0*/  BSYNC.RECONVERGENT B2 ;  /* 0x0000000000027941 */ /* 0x000fea0003800200 */
.L_x_3885:
        /* <DEDUP_REMOVED lines=28> */
.L_x_3933:
        /* <DEDUP_REMOVED lines=69> */
.L_x_3942:
[----:B------:R-:W-:-:S04]  /*55d0*/  FADD.FTZ R5, -R4, R7 ;  /* 0x0000000704057221 */ /* 0x000fc80000010100 */
[----:B------:R-:W-:-:S07]  /*55e0*/  FMUL.FTZ R5, R5, 0.5 ;  /* 0x3f00000005057820 */ /* 0x000fce0000410000 */
.L_x_3943:
[----:B------:R-:W-:Y:S05]  /*55f0*/  BSYNC.RECONVERGENT B1 ;  /* 0x0000000000017941 */ /* 0x000fea0003800200 */
.L_x_3941:
        /* <DEDUP_REMOVED lines=11> */
.L_x_3945:
[----:B------:R-:W-:-:S04]  /*56b0*/  FADD.FTZ R18, R6, -R9 ;  /* 0x8000000906127221 */ /* 0x000fc80000010000 */
[----:B------:R-:W-:-:S07]  /*56c0*/  FMUL.FTZ R18, R18, 0.5 ;  /* 0x3f00000012127820 */ /* 0x000fce0000410000 */
.L_x_3946:
[----:B------:R-:W-:Y:S05]  /*56d0*/  BSYNC.RECONVERGENT B1 ;  /* 0x0000000000017941 */ /* 0x000fea0003800200 */
.L_x_3944:
        /* <DEDUP_REMOVED lines=35> */
.L_x_3940:
        /* <DEDUP_REMOVED lines=35> */
.L_x_3947:
[----:B------:R-:W-:-:S04]  /*5b40*/  FADD.FTZ R5, -R13, 1 ;  /* 0x3f8000000d057421 */ /* 0x000fc80000010100 */
[----:B------:R-:W-:-:S06]  /*5b50*/  FMUL.FTZ R5, R4, R5 ;  /* 0x0000000504057220 */ /* 0x000fcc0000410000 */
[----:B------:R-:W0:Y:S08]  /*5b60*/  MUFU.SQRT R5, R5 ;  /* 0x0000000500057308 */ /* 0x000e300000002000 */
[----:B0-----:R-:W0:Y:S02]  /*5b70*/  MUFU.RCP R21, R5 ;  /* 0x0000000500157308 */ /* 0x001e240000001000 */
[----:B0-----:R-:W-:Y:S01]  /*5b80*/  FMUL.FTZ R21, |R10|, R21 ;  /* 0x000000150a157220 */ /* 0x001fe20000410200 */
[----:B------:R-:W-:Y:S06]  /*5b90*/  BRA `(.L_x_3938) ;  /* 0x0000000000047947 */ /* 0x000fec0003800000 */
.L_x_3939:
[----:B------:R0:W1:Y:S02]  /*5ba0*/  MUFU.SQRT R21, R0 ;  /* 0x0000000000157308 */ /* 0x0000640000002000 */
.L_x_3938:
[----:B------:R-:W-:Y:S05]  /*5bb0*/  BSYNC.RECONVERGENT B0 ;  /* 0x0000000000007941 */ /* 0x000fea0003800200 */
.L_x_3937:
        /* <DEDUP_REMOVED lines=40> */
.L_x_3952:
        /* <DEDUP_REMOVED lines=28> */
.L_x_3951:
        /* <DEDUP_REMOVED lines=23> */
.L_x_3958:
[----:B------:R-:W-:-:S04]  /*6170*/  FADD.FTZ R3, -R3, R6 ;  /* 0x0000000603037221 */ /* 0x000fc80000010100 */
[----:B------:R-:W-:-:S07]  /*6180*/  FMUL.FTZ R5, R3, 0.5 ;  /* 0x3f00000003057820 */ /* 0x000fce0000410000 */
.L_x_3959:
[----:B------:R-:W-:Y:S05]  /*6190*/  BSYNC.RECONVERGENT B4 ;  /* 0x0000000000047941 */ /* 0x000fea0003800200 */
.L_x_3957:
[----:B------:R-:W-:Y:S01]  /*61a0*/  FADD.FTZ R0, R5, R0 ;  /* 0x0000000005007221 */ /* 0x000fe20000010000 */
[----:B------:R-:W-:-:S04]  /*61b0*/  FADD.FTZ R3, R13, R12 ;  /* 0x0000000c0d037221 */ /* 0x000fc80000010000 */
[----:B------:R-:W-:-:S04]  /*61c0*/  FMUL.FTZ R0, R0, R3 ;  /* 0x0000000300007220 */ /* 0x000fc80000410000 */
[----:B------:R0:W2:Y:S01]  /*61d0*/  MUFU.SQRT R12, R0 ;  /* 0x00000000000c7308 */ /* 0x0000a20000002000 */
[----:B------:R-:W-:Y:S05]  /*61e0*/  BRA `(.L_x_3960) ;  /* 0x0000000000487947 */ /* 0x000fea0003800000 */
.L_x_3956:
        /* <DEDUP_REMOVED lines=12> */
.L_x_3955:
[----:B------:R-:W-:Y:S01]  /*62b0*/  FADD.FTZ R3, R12, 1 ;  /* 0x3f8000000c037421 */ /* 0x000fe20000010000 */
[----:B0-----:R-:W-:Y:S01]  /*62c0*/  MUFU.SQRT R0, R0 ;  /* 0x0000000000007308 */ /* 0x001fe20000002000 */
[----:B------:R-:W-:Y:S02]  /*62d0*/  HFMA2 R13, -RZ, RZ, 1.875, 0 ;  /* 0x3f800000ff0d7431 */ /* 0x000fe400000001ff */
[----:B------:R-:W-:-:S06]  /*62e0*/  FMUL.FTZ R3, R3, 0.5 ;  /* 0x3f00000003037820 */ /* 0x000fcc0000410000 */
[----:B------:R-:W0:Y:S02]  /*62f0*/  MUFU.SQRT R3, R3 ;  /* 0x0000000300037308 */ /* 0x000e240000002000 */
[----:B0-----:R-:W-:-:S07]  /*6300*/  FMUL.FTZ R12, R0, R3 ;  /* 0x00000003000c7220 */ /* 0x001fce0000410000 */
.L_x_3960:
[----:B------:R-:W-:Y:S05]  /*6310*/  BSYNC.RECONVERGENT B1 ;  /* 0x0000000000017941 */ /* 0x000fea0003800200 */
.L_x_3954:
[----:B------:R-:W-:Y:S05]  /*6320*/  BRA `(.L_x_3961) ;  /* 0x0000000000087947 */ /* 0x000fea0003800000 */
.L_x_3950:
[----:B------:R-:W-:Y:S01]  /*6330*/  FMUL.FTZ R12, R12, 16777216 ;  /* 0x4b8000000c0c7820 */ /* 0x000fe20000410000 */
[----:B------:R-:W-:-:S07]  /*6340*/  FMUL.FTZ R13, R13, 16777216 ;  /* 0x4b8000000d0d7820 */ /* 0x000fce0000410000 */
.L_x_3961:
[----:B------:R-:W-:Y:S05]  /*6350*/  BSYNC.RELIABLE B0 ;  /* 0x0000000000007941 */ /* 0x000fea0003800100 */
.L_x_3949:
        /* <DEDUP_REMOVED lines=20> */
.L_x_3964:
[----:B------:R-:W-:Y:S05]  /*64a0*/  BSYNC.RECONVERGENT B4 ;  /* 0x0000000000047941 */ /* 0x000fea0003800200 */
.L_x_3963:
        /* <DEDUP_REMOVED lines=29> */
.L_x_3962:
        /* <DEDUP_REMOVED lines=17> */
.L_x_3966:
[----:B------:R-:W-:Y:S05]  /*6790*/  BSYNC.RECONVERGENT B4 ;  /* 0x0000000000047941 */ /* 0x000fea0003800200 */
.L_x_3965:
        /* <DEDUP_REMOVED lines=28> */
.L_x_3953:
[----:B------:R-:W-:Y:S05]  /*6960*/  BSYNC.RECONVERGENT B3 ;  /* 0x0000000000037941 */ /* 0x000fea0003800200 */
.L_x_3948:
[----:B------:R-:W-:-:S13]  /*6970*/  ISETP.GE.AND P0, PT, R10, RZ, PT ;  /* 0x000000ff0a00720c */ /* 0x000fda0003f06270 */
[----:B-1----:R-:W-:Y:S01]  /*6980*/  @P0 FADD.FTZ R21, -R21, -RZ ;  /* 0x800000ff15150221 */ /* 0x002fe20000010100 */
[----:B------:R-:W-:Y:S06]  /*6990*/  BRA `(.L_x_3932) ;  /* 0x0000000800ec7947 */ /* 0x000fec0003800000 */
.L_x_3936:
[----:B------:R-:W-:Y:S01]  /*69a0*/  FADD.FTZ R11, -R11, 6.1232342629258392722e-17 ;  /* 0x248d31320b0b7421 */ /* 0x000fe20000010100 */
[----:B------:R-:W-:-:S03]  /*69b0*/  FADD.FTZ R21, -R10, -RZ ;  /* 0x800000ff0a157221 */ /* 0x000fc60000010100 */
[----:B------:R-:W-:Y:S01]  /*69c0*/  FADD.FTZ R22, R11, 1.5707963705062866211 ;  /* 0x3fc90fdb0b167421 */ /* 0x000fe20000010000 */
[----:B------:R-:W-:Y:S06]  /*69d0*/  BRA `(.L_x_3932) ;  /* 0x0000000800dc7947 */ /* 0x000fec0003800000 */
.L_x_3935:
[----:B------:R-:W-:Y:S02]  /*69e0*/  HFMA2 R22, -RZ, RZ, 0, 0 ;  /* 0x00000000ff167431 */ /* 0x000fe400000001ff */
[----:B------:R-:W-:Y:S01]  /*69f0*/  FADD.FTZ R21, -R10, -RZ ;  /* 0x800000ff0a157221 */ /* 0x000fe20000010100 */
[----:B------:R-:W-:Y:S06]  /*6a00*/  BRA `(.L_x_3932) ;  /* 0x0000000800d07947 */ /* 0x000fec0003800000 */
.L_x_3934:
        /* <DEDUP_REMOVED lines=26> */
.L_x_3971:
[----:B------:R-:W-:Y:S05]  /*6bb0*/  BSYNC.RECONVERGENT B4 ;  /* 0x0000000000047941 */ /* 0x000fea0003800200 */
.L_x_3970:
        /* <DEDUP_REMOVED lines=29> */
.L_x_3969:
        /* <DEDUP_REMOVED lines=28> */
.L_x_3974:
[----:B------:R-:W-:Y:S05]  /*6f50*/  BSYNC.RECONVERGENT B4 ;  /* 0x0000000000047941 */ /* 0x000fea0003800200 */
.L_x_3973:
        /* <DEDUP_REMOVED lines=29> */
.L_x_3968:
        /* <DEDUP_REMOVED lines=33> */
.L_x_3976:
[----:B------:R-:W-:Y:S05]  /*7340*/  BSYNC.RECONVERGENT B4 ;  /* 0x0000000000047941 */ /* 0x000fea0003800200 */
.L_x_3975:
        /* <DEDUP_REMOVED lines=27> */
.L_x_3972:
[----:B------:R-:W-:Y:S05]  /*7500*/  BSYNC.RECONVERGENT B3 ;  /* 0x0000000000037941 */ /* 0x000fea0003800200 */
.L_x_3967:
[----:B------:R-:W-:Y:S01]  /*7510*/  ISETP.GE.AND P0, PT, R10, RZ, PT ;  /* 0x000000ff0a00720c */ /* 0x000fe20003f06270 */
[----:B------:R-:W-:Y:S01]  /*7520*/  FADD.FTZ R21, R21, 0.69314718246459960938 ;  /* 0x3f31721815157421 */ /* 0x000fe20000010000 */
[----:B------:R-:W-:-:S11]  /*7530*/  FADD.FTZ R22, |R0|, -RZ ;  /* 0x800000ff00167221 */ /* 0x000fd60000010200 */
[----:B------:R-:W-:-:S07]  /*7540*/  @P0 FADD.FTZ R21, -R21, -RZ ;  /* 0x800000ff15150221 */ /* 0x000fce0000010100 */
.L_x_3932:
[----:B------:R-:W-:Y:S05]  /*7550*/  BSYNC.RECONVERGENT B2 ;  /* 0x0000000000027941 */ /* 0x000fea0003800200 */
.L_x_3931:
        /* <DEDUP_REMOVED lines=28> */
.L_x_3979:
        /* <DEDUP_REMOVED lines=69> */
.L_x_3988:
[----:B------:R-:W-:-:S04]  /*7b70*/  FADD.FTZ R5, -R4, R7 ;  /* 0x0000000704057221 */ /* 0x000fc80000010100 */
[----:B------:R-:W-:-:S07]  /*7b80*/  FMUL.FTZ R5, R5, 0.5 ;  /* 0x3f00000005057820 */ /* 0x000fce0000410000 */
.L_x_3989:
[----:B------:R-:W-:Y:S05]  /*7b90*/  BSYNC.RECONVERGENT B1 ;  /* 0x0000000000017941 */ /* 0x000fea0003800200 */
.L_x_3987:
        /* <DEDUP_REMOVED lines=11> */
.L_x_3991:
[----:B------:R-:W-:-:S04]  /*7c50*/  FADD.FTZ R18, R6, -R9 ;  /* 0x8000000906127221 */ /* 0x000fc80000010000 */
[----:B------:R-:W-:-:S07]  /*7c60*/  FMUL.FTZ R18, R18, 0.5 ;  /* 0x3f00000012127820 */ /* 0x000fce0000410000 */
.L_x_3992:
[----:B------:R-:W-:Y:S05]  /*7c70*/  BSYNC.RECONVERGENT B1 ;  /* 0x0000000000017941 */ /* 0x000fea0003800200 */
.L_x_3990:
        /* <DEDUP_REMOVED lines=35> */
.L_x_3986:
        /* <DEDUP_REMOVED lines=35> */
.L_x_3993:
[----:B------:R-:W-:-:S04]  /*80e0*/  FADD.FTZ R5, -R13, 1 ;  /* 0x3f8000000d057421 */ /* 0x000fc80000010100 */
[----:B------:R-:W-:-:S06]  /*80f0*/  FMUL.FTZ R5, R4, R5 ;  /* 0x0000000504057220 */ /* 0x000fcc0000410000 */
[----:B------:R-:W0:Y:S08]  /*8100*/  MUFU.SQRT R5, R5 ;  /* 0x0000000500057308 */ /* 0x000e300000002000 */
[----:B0-----:R-:W0:Y:S02]  /*8110*/  MUFU.RCP R19, R5 ;  /* 0x0000000500137308 */ /* 0x001e240000001000 */
[----:B0-----:R-:W-:Y:S01]  /*8120*/  FMUL.FTZ R19, |R10|, R19 ;  /* 0x000000130a137220 */ /* 0x001fe20000410200 */
[----:B------:R-:W-:Y:S06]  /*8130*/  BRA `(.L_x_3984) ;  /* 0x0000000000047947 */ /* 0x000fec0003800000 */
.L_x_3985:
[----:B------:R0:W1:Y:S02]  /*8140*/  MUFU.SQRT R19, R0 ;  /* 0x0000000000137308 */ /* 0x0000640000002000 */
.L_x_3984:
[----:B------:R-:W-:Y:S05]  /*8150*/  BSYNC.RECONVERGENT B0 ;  /* 0x0000000000007941 */ /* 0x000fea0003800200 */
.L_x_3983:
        /* <DEDUP_REMOVED lines=40> */
.L_x_3998:
        /* <DEDUP_REMOVED lines=28> */
.L_x_3997:
        /* <DEDUP_REMOVED lines=23> */
.L_x_4004:
[----:B------:R-:W-:-:S04]  /*8710*/  FADD.FTZ R3, -R3, R6 ;  /* 0x0000000603037221 */ /* 0x000fc80000010100 */
[----:B------:R-:W-:-:S07]  /*8720*/  FMUL.FTZ R5, R3, 0.5 ;  /* 0x3f00000003057820 */ /* 0x000fce0000410000 */
.L_x_4005:
[----:B------:R-:W-:Y:S05]  /*8730*/  BSYNC.RECONVERGENT B4 ;  /* 0x0000000000047941 */ /* 0x000fea0003800200 */
.L_x_4003:
[----:B------:R-:W-:Y:S01]  /*8740*/  FADD.FTZ R0, R5, R0 ;  /* 0x0000000005007221 */ /* 0x000fe20000010000 */
[----:B------:R-:W-:-:S04]  /*8750*/  FADD.FTZ R3, R13, R12 ;  /* 0x0000000c0d037221 */ /* 0x000fc80000010000 */
[----:B------:R-:W-:-:S04]  /*8760*/  FMUL.FTZ R0, R0, R3 ;  /* 0x0000000300007220 */ /* 0x000fc80000410000 */
[----:B------:R0:W2:Y:S01]  /*8770*/  MUFU.SQRT R12, R0 ;  /* 0x00000000000c7308 */ /* 0x0000a20000002000 */
[----:B------:R-:W-:Y:S05]  /*8780*/  BRA `(.L_x_4006) ;  /* 0x0000000000487947 */ /* 0x000fea0003800000 */
.L_x_4002:
        /* <DEDUP_REMOVED lines=12> */
.L_x_4001:
[----:B------:R-:W-:Y:S01]  /*8850*/  FADD.FTZ R3, R12, 1 ;  /* 0x3f8000000c037421 */ /* 0x000fe20000010000 */
[----:B0-----:R-:W-:Y:S01]  /*8860*/  MUFU.SQRT R0, R0 ;  /* 0x0000000000007308 */ /* 0x001fe20000002000 */
[----:B------:R-:W-:Y:S02]  /*8870*/  HFMA2 R13, -RZ, RZ, 1.875, 0 ;  /* 0x3f800000ff0d7431 */ /* 0x000fe400000001ff */
[----:B------:R-:W-:-:S06]  /*8880*/  FMUL.FTZ R3, R3, 0.5 ;  /* 0x3f00000003037820 */ /* 0x000fcc0000410000 */
[----:B------:R-:W0:Y:S02]  /*8890*/  MUFU.SQRT R3, R3 ;  /* 0x0000000300037308 */ /* 0x000e240000002000 */
[----:B0-----:R-:W-:-:S07]  /*88a0*/  FMUL.FTZ R12, R0, R3 ;  /* 0x00000003000c7220 */ /* 0x001fce0000410000 */
.L_x_4006:
[----:B------:R-:W-:Y:S05]  /*88b0*/  BSYNC.RECONVERGENT B1 ;  /* 0x0000000000017941 */ /* 0x000fea0003800200 */
.L_x_4000:
[----:B------:R-:W-:Y:S05]  /*88c0*/  BRA `(.L_x_4007) ;  /* 0x0000000000087947 */ /* 0x000fea0003800000 */
.L_x_3996:
[----:B------:R-:W-:Y:S01]  /*88d0*/  FMUL.FTZ R12, R12, 16777216 ;  /* 0x4b8000000c0c7820 */ /* 0x000fe20000410000 */
[----:B------:R-:W-:-:S07]  /*88e0*/  FMUL.FTZ R13, R13, 16777216 ;  /* 0x4b8000000d0d7820 */ /* 0x000fce0000410000 */
.L_x_4007:
[----:B------:R-:W-:Y:S05]  /*88f0*/  BSYNC.RELIABLE B0 ;  /* 0x0000000000007941 */ /* 0x000fea0003800100 */
.L_x_3995:
        /* <DEDUP_REMOVED lines=20> */
.L_x_4010:
[----:B------:R-:W-:Y:S05]  /*8a40*/  BSYNC.RECONVERGENT B4 ;  /* 0x0000000000047941 */ /* 0x000fea0003800200 */
.L_x_4009:
        /* <DEDUP_REMOVED lines=29> */
.L_x_4008:
        /* <DEDUP_REMOVED lines=17> */
.L_x_4012:
[----:B------:R-:W-:Y:S05]  /*8d30*/  BSYNC.RECONVERGENT B4 ;  /* 0x0000000000047941 */ /* 0x000fea0003800200 */
.L_x_4011:
        /* <DEDUP_REMOVED lines=28> */
.L_x_3999:
[----:B------:R-:W-:Y:S05]  /*8f00*/  BSYNC.RECONVERGENT B3 ;  /* 0x0000000000037941 */ /* 0x000fea0003800200 */
.L_x_3994:
[----:B------:R-:W-:-:S13]  /*8f10*/  ISETP.GE.AND P0, PT, R10, RZ, PT ;  /* 0x000000ff0a00720c */ /* 0x000fda0003f06270 */
[----:B-1----:R-:W-:Y:S01]  /*8f20*/  @P0 FADD.FTZ R19, -R19, -RZ ;  /* 0x800000ff13130221 */ /* 0x002fe20000010100 */
[----:B------:R-:W-:Y:S06]  /*8f30*/  BRA `(.L_x_3978) ;  /* 0x0000000800ec7947 */ /* 0x000fec0003800000 */
.L_x_3982:
[----:B------:R-:W-:Y:S01]  /*8f40*/  FADD.FTZ R11, -R11, 6.1232342629258392722e-17 ;  /* 0x248d31320b0b7421 */ /* 0x000fe20000010100 */
[----:B------:R-:W-:-:S03]  /*8f50*/  FADD.FTZ R19, -R10, -RZ ;  /* 0x800000ff0a137221 */ /* 0x000fc60000010100 */
[----:B------:R-:W-:Y:S01]  /*8f60*/  FADD.FTZ R20, R11, 1.5707963705062866211 ;  /* 0x3fc90fdb0b147421 */ /* 0x000fe20000010000 */
[----:B------:R-:W-:Y:S06]  /*8f70*/  BRA `(.L_x_3978) ;  /* 0x0000000800dc7947 */ /* 0x000fec0003800000 */
.L_x_3981:
[----:B------:R-:W-:Y:S02]  /*8f80*/  HFMA2 R20, -RZ, RZ, 0, 0 ;  /* 0x00000000ff147431 */ /* 0x000fe400000001ff */
[----:B------:R-:W-:Y:S01]  /*8f90*/  FADD.FTZ R19, -R10, -RZ ;  /* 0x800000ff0a137221 */ /* 0x000fe20000010100 */
[----:B------:R-:W-:Y:S06]  /*8fa0*/  BRA `(.L_x_3978) ;  /* 0x0000000800d07947 */ /* 0x000fec0003800000 */
.L_x_3980:
        /* <DEDUP_REMOVED lines=26> */
.L_x_4017:
[----:B------:R-:W-:Y:S05]  /*9150*/  BSYNC.RECONVERGENT B4 ;  /* 0x0000000000047941 */ /* 0x000fea0003800200 */
.L_x_4016:
        /* <DEDUP_REMOVED lines=29> */
.L_x_4015:
        /* <DEDUP_REMOVED lines=28> */
.L_x_4020:
[----:B------:R-:W-:Y:S05]  /*94f0*/  BSYNC.RECONVERGENT B4 ;  /* 0x0000000000047941 */ /* 0x000fea0003800200 */
.L_x_4019:
        /* <DEDUP_REMOVED lines=29> */
.L_x_4014:
        /* <DEDUP_REMOVED lines=33> */
.L_x_4022:
[----:B------:R-:W-:Y:S05]  /*98e0*/  BSYNC.RECONVERGENT B4 ;  /* 0x0000000000047941 */ /* 0x000fea0003800200 */
.L_x_4021:
        /* <DEDUP_REMOVED lines=27> */
.L_x_4018:
[----:B------:R-:W-:Y:S05]  /*9aa0*/  BSYNC.RECONVERGENT B3 ;  /* 0x0000000000037941 */ /* 0x000fea0003800200 */
.L_x_4013:
[----:B------:R-:W-:Y:S01]  /*9ab0*/  ISETP.GE.AND P0, PT, R10, RZ, PT ;  /* 0x000000ff0a00720c */ /* 0x000fe20003f06270 */
[----:B------:R-:W-:Y:S01]  /*9ac0*/  FADD.FTZ R19, R19, 0.69314718246459960938 ;  /* 0x3f31721813137421 */ /* 0x000fe20000010000 */
[----:B------:R-:W-:-:S11]  /*9ad0*/  FADD.FTZ R20, |R0|, -RZ ;  /* 0x800000ff00147221 */ /* 0x000fd60000010200 */
[----:B------:R-:W-:-:S07]  /*9ae0*/  @P0 FADD.FTZ R19, -R19, -RZ ;  /* 0x800000ff13130221 */ /* 0x000fce0000010100 */
.L_x_3978:
[----:B------:R-:W-:Y:S05]  /*9af0*/  BSYNC.RECONVERGENT B2 ;  /* 0x0000000000027941 */ /* 0x000fea0003800200 */
.L_x_3977:
        /* <DEDUP_REMOVED lines=28> */
.L_x_4025:
        /* <DEDUP_REMOVED lines=69> */
.L_x_4034:
[----:B------:R-:W-:-:S04]  /*a110*/  FADD.FTZ R5, -R4, R7 ;  /* 0x0000000704057221 */ /* 0x000fc80000010100 */
[----:B------:R-:W-:-:S07]  /*a120*/  FMUL.FTZ R5, R5, 0.5 ;  /* 0x3f00000005057820 */ /* 0x000fce0000410000 */
.L_x_4035:
[----:B------:R-:W-:Y:S05]  /*a130*/  BSYNC.RECONVERGENT B1 ;  /* 0x0000000000017941 */ /* 0x000fea0003800200 */
.L_x_4033:
        /* <DEDUP_REMOVED lines=11> */
.L_x_4037:
[----:B------:R-:W-:-:S04]  /*a1f0*/  FADD.FTZ R16, R6, -R9 ;  /* 0x8000000906107221 */ /* 0x000fc80000010000 */
[----:B------:R-:W-:-:S07]  /*a200*/  FMUL.FTZ R16, R16, 0.5 ;  /* 0x3f00000010107820 */ /* 0x000fce0000410000 */
.L_x_4038:
[----:B------:R-:W-:Y:S05]  /*a210*/  BSYNC.RECONVERGENT B1 ;  /* 0x0000000000017941 */ /* 0x000fea0003800200 */
.L_x_4036:
        /* <DEDUP_REMOVED lines=35> */
.L_x_4032:
        /* <DEDUP_REMOVED lines=35> */
.L_x_4039:
[----:B------:R-:W-:-:S04]  /*a680*/  FADD.FTZ R5, -R13, 1 ;  /* 0x3f8000000d057421 */ /* 0x000fc80000010100 */
[----:B------:R-:W-:-:S06]  /*a690*/  FMUL.FTZ R5, R4, R5 ;  /* 0x0000000504057220 */ /* 0x000fcc0000410000 */
[----:B------:R-:W0:Y:S08]  /*a6a0*/  MUFU.SQRT R5, R5 ;  /* 0x0000000500057308 */ /* 0x000e300000002000 */
[----:B0-----:R-:W0:Y:S02]  /*a6b0*/  MUFU.RCP R17, R5 ;  /* 0x0000000500117308 */ /* 0x001e240000001000 */
[----:B0-----:R-:W-:Y:S01]  /*a6c0*/  FMUL.FTZ R17, |R10|, R17 ;  /* 0x000000110a117220 */ /* 0x001fe20000410200 */
[----:B------:R-:W-:Y:S06]  /*a6d0*/  BRA `(.L_x_4030) ;  /* 0x0000000000047947 */ /* 0x000fec0003800000 */
.L_x_4031:
[----:B------:R0:W1:Y:S02]  /*a6e0*/  MUFU.SQRT R17, R0 ;  /* 0x0000000000117308 */ /* 0x0000640000002000 */
.L_x_4030:
[----:B------:R-:W-:Y:S05]  /*a6f0*/  BSYNC.RECONVERGENT B0 ;  /* 0x0000000000007941 */ /* 0x000fea0003800200 */
.L_x_4029:
        /* <DEDUP_REMOVED lines=40> */
.L_x_4044:
        /* <DEDUP_REMOVED lines=28> */
.L_x_4043:
        /* <DEDUP_REMOVED lines=23> */
.L_x_4050:
[----:B------:R-:W-:-:S04]  /*acb0*/  FADD.FTZ R3, -R3, R6 ;  /* 0x0000000603037221 */ /* 0x000fc80000010100 */
[----:B------:R-:W-:-:S07]  /*acc0*/  FMUL.FTZ R5, R3, 0.5 ;  /* 0x3f00000003057820 */ /* 0x000fce0000410000 */
.L_x_4051:
[----:B------:R-:W-:Y:S05]  /*acd0*/  BSYNC.RECONVERGENT B4 ;  /* 0x0000000000047941 */ /* 0x000fea0003800200 */
.L_x_4049:
[----:B------:R-:W-:Y:S01]  /*ace0*/  FADD.FTZ R0, R5, R0 ;  /* 0x0000000005007221 */ /* 0x000fe20000010000 */
[----:B------:R-:W-:-:S04]  /*acf0*/  FADD.FTZ R3, R13, R12 ;  /* 0x0000000c0d037221 */ /* 0x000fc80000010000 */
[----:B------:R-:W-:-:S04]  /*ad00*/  FMUL.FTZ R0, R0, R3 ;  /* 0x0000000300007220 */ /* 0x000fc80000410000 */
[----:B------:R0:W2:Y:S01]  /*ad10*/  MUFU.SQRT R12, R0 ;  /* 0x00000000000c7308 */ /* 0x0000a20000002000 */
[----:B------:R-:W-:Y:S05]  /*ad20*/  BRA `(.L_x_4052) ;  /* 0x0000000000487947 */ /* 0x000fea0003800000 */
.L_x_4048:
        /* <DEDUP_REMOVED lines=12> */
.L_x_4047:
[----:B------:R-:W-:Y:S01]  /*adf0*/  FADD.FTZ R3, R12, 1 ;  /* 0x3f8000000c037421 */ /* 0x000fe20000010000 */
[----:B0-----:R-:W-:Y:S01]  /*ae00*/  MUFU.SQRT R0, R0 ;  /* 0x0000000000007308 */ /* 0x001fe20000002000 */
[----:B------:R-:W-:Y:S02]  /*ae10*/  HFMA2 R13, -RZ, RZ, 1.875, 0 ;  /* 0x3f800000ff0d7431 */ /* 0x000fe400000001ff */
[----:B------:R-:W-:-:S06]  /*ae20*/  FMUL.FTZ R3, R3, 0.5 ;  /* 0x3f00000003037820 */ /* 0x000fcc0000410000 */
[----:B------:R-:W0:Y:S02]  /*ae30*/  MUFU.SQRT R3, R3 ;  /* 0x0000000300037308 */ /* 0x000e240000002000 */
[----:B0-----:R-:W-:-:S07]  /*ae40*/  FMUL.FTZ R12, R0, R3 ;  /* 0x00000003000c7220 */ /* 0x001fce0000410000 */
.L_x_4052:
[----:B------:R-:W-:Y:S05]  /*ae50*/  BSYNC.RECONVERGENT B1 ;  /* 0x0000000000017941 */ /* 0x000fea0003800200 */
.L_x_4046:
[----:B------:R-:W-:Y:S05]  /*ae60*/  BRA `(.L_x_4053) ;  /* 0x0000000000087947 */ /* 0x000fea0003800000 */
.L_x_4042:
[----:B------:R-:W-:Y:S01]  /*ae70*/  FMUL.FTZ R12, R12, 16777216 ;  /* 0x4b8000000c0c7820 */ /* 0x000fe20000410000 */
[----:B------:R-:W-:-:S07]  /*ae80*/  FMUL.FTZ R13, R13, 16777216 ;  /* 0x4b8000000d0d7820 */ /* 0x000fce0000410000 */
.L_x_4053:
[----:B------:R-:W-:Y:S05]  /*ae90*/  BSYNC.RELIABLE B0 ;  /* 0x0000000000007941 */ /* 0x000fea0003800100 */
.L_x_4041:
        /* <DEDUP_REMOVED lines=20> */
.L_x_4056:
[----:B------:R-:W-:Y:S05]  /*afe0*/  BSYNC.RECONVERGENT B4 ;  /* 0x0000000000047941 */ /* 0x000fea0003800200 */
.L_x_4055:
        /* <DEDUP_REMOVED lines=29> */
.L_x_4054:
        /* <DEDUP_REMOVED lines=17> */
.L_x_4058:
[----:B------:R-:W-:Y:S05]  /*b2d0*/  BSYNC.RECONVERGENT B4 ;  /* 0x0000000000047941 */ /* 0x000fea0003800200 */
.L_x_4057:
        /* <DEDUP_REMOVED lines=28> */
.L_x_4045:
[----:B------:R-:W-:Y:S05]  /*b4a0*/  BSYNC.RECONVERGENT B3 ;  /* 0x0000000000037941 */ /* 0x000fea0003800200 */
.L_x_4040:
[----:B------:R-:W-:-:S13]  /*b4b0*/  ISETP.GE.AND P0, PT, R10, RZ, PT ;  /* 0x000000ff0a00720c */ /* 0x000fda0003f06270 */
[----:B-1----:R-:W-:Y:S01]  /*b4c0*/  @P0 FADD.FTZ R17, -R17, -RZ ;  /* 0x800000ff11110221 */ /* 0x002fe20000010100 */
[----:B------:R-:W-:Y:S06]  /*b4d0*/  BRA `(.L_x_4024) ;  /* 0x0000000800ec7947 */ /* 0x000fec0003800000 */
.L_x_4028:
[----:B------:R-:W-:Y:S01]  /*b4e0*/  FADD.FTZ R11, -R11, 6.1232342629258392722e-17 ;  /* 0x248d31320b0b7421 */ /* 0x000fe20000010100 */
[----:B------:R-:W-:-:S03]  /*b4f0*/  FADD.FTZ R17, -R10, -RZ ;  /* 0x800000ff0a117221 */ /* 0x000fc60000010100 */
[----:B------:R-:W-:Y:S01]  /*b500*/  FADD.FTZ R18, R11, 1.5707963705062866211 ;  /* 0x3fc90fdb0b127421 */ /* 0x000fe20000010000 */
[----:B------:R-:W-:Y:S06]  /*b510*/  BRA `(.L_x_4024) ;  /* 0x0000000800dc7947 */ /* 0x000fec0003800000 */
.L_x_4027:
[----:B------:R-:W-:Y:S02]  /*b520*/  HFMA2 R18, -RZ, RZ, 0, 0 ;  /* 0x00000000ff127431 */ /* 0x000fe400000001ff */
[----:B------:R-:W-:Y:S01]  /*b530*/  FADD.FTZ R17, -R10, -RZ ;  /* 0x800000ff0a117221 */ /* 0x000fe20000010100 */
[----:B------:R-:W-:Y:S06]  /*b540*/  BRA `(.L_x_4024) ;  /* 0x0000000800d07947 */ /* 0x000fec0003800000 */
.L_x_4026:
        /* <DEDUP_REMOVED lines=26> */
.L_x_4063:
[----:B------:R-:W-:Y:S05]  /*b6f0*/  BSYNC.RECONVERGENT B4 ;  /* 0x0000000000047941 */ /* 0x000fea0003800200 */
.L_x_4062:
        /* <DEDUP_REMOVED lines=29> */
.L_x_4061:
        /* <DEDUP_REMOVED lines=28> */
.L_x_4066:
[----:B------:R-:W-:Y:S05]  /*ba90*/  BSYNC.RECONVERGENT B4 ;  /* 0x0000000000047941 */ /* 0x000fea0003800200 */
.L_x_4065:
        /* <DEDUP_REMOVED lines=29> */
.L_x_4060:
        /* <DEDUP_REMOVED lines=33> */
.L_x_4068:
[----:B------:R-:W-:Y:S05]  /*be80*/  BSYNC.RECONVERGENT B4 ;  /* 0x0000000000047941 */ /* 0x000fea0003800200 */
.L_x_4067:
        /* <DEDUP_REMOVED lines=27> */
.L_x_4064:
[----:B------:R-:W-:Y:S05]  /*c040*/  BSYNC.RECONVERGENT B3 ;  /* 0x0000000000037941 */ /* 0x000fea0003800200 */
.L_x_4059:
[----:B------:R-:W-:Y:S01]  /*c050*/  ISETP.GE.AND P0, PT, R10, RZ, PT ;  /* 0x000000ff0a00720c */ /* 0x000fe20003f06270 */
[----:B------:R-:W-:Y:S01]  /*c060*/  FADD.FTZ R17, R17, 0.69314718246459960938 ;  /* 0x3f31721811117421 */ /* 0x000fe20000010000 */
[----:B------:R-:W-:-:S11]  /*c070*/  FADD.FTZ R18, |R0|, -RZ ;  /* 0x800000ff00127221 */ /* 0x000fd60000010200 */
[----:B------:R-:W-:-:S07]  /*c080*/  @P0 FADD.FTZ R17, -R17, -RZ ;  /* 0x800000ff11110221 */ /* 0x000fce0000010100 */
.L_x_4024:
[----:B------:R-:W-:Y:S05]  /*c090*/  BSYNC.RECONVERGENT B2 ;  /* 0x0000000000027941 */ /* 0x000fea0003800200 */
.L_x_4023:
        /* <DEDUP_REMOVED lines=28> */
.L_x_4071:
        /* <DEDUP_REMOVED lines=69> */
.L_x_4080:
[----:B------:R-:W-:-:S04]  /*c6b0*/  FADD.FTZ R5, -R4, R7 ;  /* 0x0000000704057221 */ /* 0x000fc80000010100 */
[----:B------:R-:W-:-:S07]  /*c6c0*/  FMUL.FTZ R5, R5, 0.5 ;  /* 0x3f00000005057820 */ /* 0x000fce0000410000 */
.L_x_4081:
[----:B------:R-:W-:Y:S05]  /*c6d0*/  BSYNC.RECONVERGENT B1 ;  /* 0x0000000000017941 */ /* 0x000fea0003800200 */
.L_x_4079:
        /* <DEDUP_REMOVED lines=11> */
.L_x_4083:
[----:B------:R-:W-:-:S04]  /*c790*/  FADD.FTZ R16, R6, -R9 ;  /* 0x8000000906107221 */ /* 0x000fc80000010000 */
[----:B------:R-:W-:-:S07]  /*c7a0*/  FMUL.FTZ R16, R16, 0.5 ;  /* 0x3f00000010107820 */ /* 0x000fce0000410000 */
.L_x_4084:
[----:B------:R-:W-:Y:S05]  /*c7b0*/  BSYNC.RECONVERGENT B1 ;  /* 0x0000000000017941 */ /* 0x000fea0003800200 */
.L_x_4082:
        /* <DEDUP_REMOVED lines=35> */
.L_x_4078:
        /* <DEDUP_REMOVED lines=35> */
.L_x_4085:
[----:B------:R-:W-:-:S04]  /*cc20*/  FADD.FTZ R5, -R13, 1 ;  /* 0x3f8000000d057421 */ /* 0x000fc80000010100 */
[----:B------:R-:W-:-:S06]  /*cc30*/  FMUL.FTZ R5, R4, R5 ;  /* 0x0000000504057220 */ /* 0x000fcc0000410000 */
[----:B------:R-:W0:Y:S08]  /*cc40*/  MUFU.SQRT R5, R5 ;  /* 0x0000000500057308 */ /* 0x000e300000002000 */
[----:B0-----:R-:W0:Y:S02]  /*cc50*/  MUFU.RCP R15, R5 ;  /* 0x00000005000f7308 */ /* 0x001e240000001000 */
[----:B0-----:R-:W-:Y:S01]  /*cc60*/  FMUL.FTZ R15, |R10|, R15 ;  /* 0x0000000f0a0f7220 */ /* 0x001fe20000410200 */
[----:B------:R-:W-:Y:S06]  /*cc70*/  BRA `(.L_x_4076) ;  /* 0x0000000000047947 */ /* 0x000fec0003800000 */
.L_x_4077:
[----:B------:R0:W1:Y:S02]  /*cc80*/  MUFU.SQRT R15, R0 ;  /* 0x00000000000f7308 */ /* 0x0000640000002000 */
.L_x_4076:
[----:B------:R-:W-:Y:S05]  /*cc90*/  BSYNC.RECONVERGENT B0 ;  /* 0x0000000000007941 */ /* 0x000fea0003800200 */
.L_x_4075:
        /* <DEDUP_REMOVED lines=40> */
.L_x_4090:
        /* <DEDUP_REMOVED lines=28> */
.L_x_4089:
        /* <DEDUP_REMOVED lines=23> */
.L_x_4096:
[----:B------:R-:W-:-:S04]  /*d250*/  FADD.FTZ R3, -R3, R6 ;  /* 0x0000000603037221 */ /* 0x000fc80000010100 */
[----:B------:R-:W-:-:S07]  /*d260*/  FMUL.FTZ R5, R3, 0.5 ;  /* 0x3f00000003057820 */ /* 0x000fce0000410000 */
.L_x_4097:
[----:B------:R-:W-:Y:S05]  /*d270*/  BSYNC.RECONVERGENT B4 ;  /* 0x0000000000047941 */ /* 0x000fea0003800200 */
.L_x_4095:
[----:B------:R-:W-:Y:S01]  /*d280*/  FADD.FTZ R0, R5, R0 ;  /* 0x0000000005007221 */ /* 0x000fe20000010000 */
[----:B------:R-:W-:-:S04]  /*d290*/  FADD.FTZ R3, R13, R12 ;  /* 0x0000000c0d037221 */ /* 0x000fc80000010000 */
[----:B------:R-:W-:-:S04]  /*d2a0*/  FMUL.FTZ R0, R0, R3 ;  /* 0x0000000300007220 */ /* 0x000fc80000410000 */
[----:B------:R0:W2:Y:S01]  /*d2b0*/  MUFU.SQRT R12, R0 ;  /* 0x00000000000c7308 */ /* 0x0000a20000002000 */
[----:B------:R-:W-:Y:S05]  /*d2c0*/  BRA `(.L_x_4098) ;  /* 0x0000000000487947 */ /* 0x000fea0003800000 */
.L_x_4094:
        /* <DEDUP_REMOVED lines=12> */
.L_x_4093:
[----:B------:R-:W-:Y:S01]  /*d390*/  FADD.FTZ R3, R12, 1 ;  /* 0x3f8000000c037421 */ /* 0x000fe20000010000 */
[----:B0-----:R-:W-:Y:S01]  /*d3a0*/  MUFU.SQRT R0, R0 ;  /* 0x0000000000007308 */ /* 0x001fe20000002000 */
[----:B------:R-:W-:Y:S02]  /*d3b0*/  HFMA2 R13, -RZ, RZ, 1.875, 0 ;  /* 0x3f800000ff0d7431 */ /* 0x000fe400000001ff */
[----:B------:R-:W-:-:S06]  /*d3c0*/  FMUL.FTZ R3, R3, 0.5 ;  /* 0x3f00000003037820 */ /* 0x000fcc0000410000 */
[----:B------:R-:W0:Y:S02]  /*d3d0*/  MUFU.SQRT R3, R3 ;  /* 0x0000000300037308 */ /* 0x000e240000002000 */
[----:B0-----:R-:W-:-:S07]  /*d3e0*/  FMUL.FTZ R12, R0, R3 ;  /* 0x00000003000c7220 */ /* 0x001fce0000410000 */
.L_x_4098:
[----:B------:R-:W-:Y:S05]  /*d3f0*/  BSYNC.RECONVERGENT B1 ;  /* 0x0000000000017941 */ /* 0x000fea0003800200 */
.L_x_4092:
[----:B------:R-:W-:Y:S05]  /*d400*/  BRA `(.L_x_4099) ;  /* 0x0000000000087947 */ /* 0x000fea0003800000 */
.L_x_4088:
[----:B------:R-:W-:Y:S01]  /*d410*/  FMUL.FTZ R12, R12, 16777216 ;  /* 0x4b8000000c0c7820 */ /* 0x000fe20000410000 */
[----:B------:R-:W-:-:S07]  /*d420*/  FMUL.FTZ R13, R13, 16777216 ;  /* 0x4b8000000d0d7820 */ /* 0x000fce0000410000 */
.L_x_4099:
[----:B------:R-:W-:Y:S05]  /*d430*/  BSYNC.RELIABLE B0 ;  /* 0x0000000000007941 */ /* 0x000fea0003800100 */
.L_x_4087:
        /* <DEDUP_REMOVED lines=20> */
.L_x_4102:
[----:B------:R-:W-:Y:S05]  /*d580*/  BSYNC.RECONVERGENT B4 ;  /* 0x0000000000047941 */ /* 0x000fea0003800200 */
.L_x_4101:
        /* <DEDUP_REMOVED lines=29> */
.L_x_4100:
        /* <DEDUP_REMOVED lines=17> */
.L_x_4104:
[----:B------:R-:W-:Y:S05]  /*d870*/  BSYNC.RECONVERGENT B4 ;  /* 0x0000000000047941 */ /* 0x000fea0003800200 */
.L_x_4103:
        /* <DEDUP_REMOVED lines=28> */
.L_x_4091:
[----:B------:R-:W-:Y:S05]  /*da40*/  BSYNC.RECONVERGENT B3 ;  /* 0x0000000000037941 */ /* 0x000fea0003800200 */
.L_x_4086:
[----:B------:R-:W-:-:S13]  /*da50*/  ISETP.GE.AND P0, PT, R10, RZ, PT ;  /* 0x000000ff0a00720c */ /* 0x000fda0003f06270 */
[----:B-1----:R-:W-:Y:S01]  /*da60*/  @P0 FADD.FTZ R15, -R15, -RZ ;  /* 0x800000ff0f0f0221 */ /* 0x002fe20000010100 */
[----:B------:R-:W-:Y:S06]  /*da70*/  BRA `(.L_x_4070) ;  /* 0x0000000800ec7947 */ /* 0x000fec0003800000 */
.L_x_4074:
[----:B------:R-:W-:Y:S01]  /*da80*/  FADD.FTZ R11, -R11, 6.1232342629258392722e-17 ;  /* 0x248d31320b0b7421 */ /* 0x000fe20000010100 */
[----:B------:R-:W-:-:S03]  /*da90*/  FADD.FTZ R15, -R10, -RZ ;  /* 0x800000ff0a0f7221 */ /* 0x000fc60000010100 */
[----:B------:R-:W-:Y:S01]  /*daa0*/  FADD.FTZ R16, R11, 1.5707963705062866211 ;  /* 0x3fc90fdb0b107421 */ /* 0x000fe20000010000 */
[----:B------:R-:W-:Y:S06]  /*dab0*/  BRA `(.L_x_4070) ;  /* 0x0000000800dc7947 */ /* 0x000fec0003800000 */
.L_x_4073:
[----:B------:R-:W-:Y:S02]  /*dac0*/  HFMA2 R16, -RZ, RZ, 0, 0 ;  /* 0x00000000ff107431 */ /* 0x000fe400000001ff */
[----:B------:R-:W-:Y:S01]  /*dad0*/  FADD.FTZ R15, -R10, -RZ ;  /* 0x800000ff0a0f7221 */ /* 0x000fe20000010100 */
[----:B------:R-:W-:Y:S06]  /*dae0*/  BRA `(.L_x_4070) ;  /* 0x0000000800d07947 */ /* 0x000fec0003800000 */
.L_x_4072:
        /* <DEDUP_REMOVED lines=26> */
.L_x_4109:
[----:B------:R-:W-:Y:S05]  /*dc90*/  BSYNC.RECONVERGENT B4 ;  /* 0x0000000000047941 */ /* 0x000fea0003800200 */
.L_x_4108:
        /* <DEDUP_REMOVED lines=29> */
.L_x_4107:
        /* <DEDUP_REMOVED lines=28> */
.L_x_4112:
[----:B------:R-:W-:Y:S05]  /*e030*/  BSYNC.RECONVERGENT B4 ;  /* 0x0000000000047941 */ /* 0x000fea0003800200 */
.L_x_4111:
        /* <DEDUP_REMOVED lines=29> */
.L_x_4106:
        /* <DEDUP_REMOVED lines=33> */
.L_x_4114:
[----:B------:R-:W-:Y:S05]  /*e420*/  BSYNC.RECONVERGENT B4 ;  /* 0x0000000000047941 */ /* 0x000fea0003800200 */
.L_x_4113:
        /* <DEDUP_REMOVED lines=27> */
.L_x_4110:
[----:B------:R-:W-:Y:S05]  /*e5e0*/  BSYNC.RECONVERGENT B3 ;  /* 0x0000000000037941 */ /* 0x000fea0003800200 */
.L_x_4105:
[----:B------:R-:W-:Y:S01]  /*e5f0*/  ISETP.GE.AND P0, PT, R10, RZ, PT ;  /* 0x000000ff0a00720c */ /* 0x000fe20003f06270 */
[----:B------:R-:W-:Y:S01]  /*e600*/  FADD.FTZ R15, R15, 0.69314718246459960938 ;  /* 0x3f3172180f0f7421 */ /* 0x000fe20000010000 */
[----:B------:R-:W-:-:S11]  /*e610*/  FADD.FTZ R16, |R0|, -RZ ;  /* 0x800000ff00107221 */ /* 0x000fd60000010200 */
[----:B------:R-:W-:-:S07]  /*e620*/  @P0 FADD.FTZ R15, -R15, -RZ ;  /* 0x800000ff0f0f0221 */ /* 0x000fce0000010100 */
.L_x_4070:
[----:B------:R-:W-:Y:S05]  /*e630*/  BSYNC.RECONVERGENT B2 ;  /* 0x0000000000027941 */ /* 0x000fea0003800200 */
.L_x_4069:
        /* <DEDUP_REMOVED lines=28> */
.L_x_4117:
        /* <DEDUP_REMOVED lines=17> */
[----:B---3--:R-:W-:Y:S02]  /*e910*/  LOP3.LUT R7, R6, 0xfe000000, RZ, 0xc0, !PT ;  /* 0xfe00000006077812 */ /* 0x008fe400078ec0ff */
[-C--:B------:R-:W-:Y:S02]  /*e920*/  VIMNMX R5, PT, PT, R9, R12.reuse, !PT ;  /* 0x0000000c09057248 */ /* 0x080fe40007fe0100 */
[----:B------:R-:W-:Y:S02]  /*e930*/  LOP3.LUT R13, R7, 0x7e800000, RZ, 0x3c, !PT ;  /* 0x7e800000070d7812 */ /* 0x000fe400078e3cff */
[----:B------:R-:W-:-:S02]  /*e940*/  VIMNMX R9, PT, PT, R9, R12, PT ;  /* 0x0000000c09097248 */ /* 0x000fc40003fe0100 */
[----:B------:R-:W-:Y:S01]  /*e950*/  LOP3.LUT R12, R5, 0xfe000000, RZ, 0xc0, !PT ;  /* 0xfe000000050c7812 */ /* 0x000fe200078ec0ff */
[-C--:B------:R-:W-:Y:S01]  /*e960*/  FMUL.FTZ R14, R8, R13.reuse ;  /* 0x0000000d080e7220 */ /* 0x080fe20000410000 */
[----:B------:R-:W-:Y:S01]  /*e970*/  FMUL.FTZ R13, R6, R13 ;  /* 0x0000000d060d7220 */ /* 0x000fe20000410000 */
[----:B------:R-:W-:Y:S02]  /*e980*/  FSETP.NEU.FTZ.AND P0, PT, R8, RZ, PT ;  /* 0x000000ff0800720b */ /* 0x000fe40003f1d000 */
[----:B------:R-:W-:Y:S01]  /*e990*/  FMUL.FTZ R14, R14, R14 ;  /* 0x0000000e0e0e7220 */ /* 0x000fe20000410000 */
[C---:B------:R-:W-:Y:S02]  /*e9a0*/  LOP3.LUT R32, R12.reuse, 0x7e800000, RZ, 0x3c, !PT ;  /* 0x7e8000000c207812 */ /* 0x040fe400078e3cff */
[----:B------:R-:W-:Y:S01]  /*e9b0*/  FSETP.NEU.FTZ.AND P2, PT, R9, RZ, PT ;  /* 0x000000ff0900720b */ /* 0x000fe20003f5d000 */
[----:B------:R-:W-:Y:S01]  /*e9c0*/  FFMA.FTZ R14, R13, R13, R14 ;  /* 0x0000000d0d0e7223 */ /* 0x000fe2000001000e */
[----:B------:R-:W-:Y:S01]  /*e9d0*/  LOP3.LUT R7, R7, 0x800000, RZ, 0xfc, !PT ;  /* 0x0080000007077812 */ /* 0x000fe200078efcff */
[-C--:B------:R-:W-:Y:S01]  /*e9e0*/  FMUL.FTZ R13, R9, R32.reuse ;  /* 0x00000020090d7220 */ /* 0x080fe20000410000 */
[----:B------:R-:W-:Y:S01]  /*e9f0*/  FMUL.FTZ R32, R5, R32 ;  /* 0x0000002005207220 */ /* 0x000fe20000410000 */
[----:B------:R-:W-:-:S02]  /*ea00*/  LOP3.LUT R12, R12, 0x800000, RZ, 0xfc, !PT ;  /* 0x008000000c0c7812 */ /* 0x000fc400078efcff */
[----:B------:R-:W-:Y:S01]  /*ea10*/  FMUL.FTZ R13, R13, R13 ;  /* 0x0000000d0d0d7220 */ /* 0x000fe20000410000 */
[----:B------:R-:W0:Y:S01]  /*ea20*/  MUFU.SQRT R14, R14 ;  /* 0x0000000e000e7308 */ /* 0x000e220000002000 */
[----:B------:R-:W-:Y:S02]  /*ea30*/  FSETP.NEU.FTZ.AND P1, PT, R8, +INF , PT ;  /* 0x7f8000000800780b */ /* 0x000fe40003f3d000 */
        /* <DEDUP_REMOVED lines=33> */
.L_x_4126:
[----:B------:R-:W-:-:S04]  /*ec50*/  FADD.FTZ R5, -R4, R7 ;  /* 0x0000000704057221 */ /* 0x000fc80000010100 */
[----:B------:R-:W-:-:S07]  /*ec60*/  FMUL.FTZ R5, R5, 0.5 ;  /* 0x3f00000005057820 */ /* 0x000fce0000410000 */
.L_x_4127:
[----:B------:R-:W-:Y:S05]  /*ec70*/  BSYNC.RECONVERGENT B1 ;  /* 0x0000000000017941 */ /* 0x000fea0003800200 */
.L_x_4125:
        /* <DEDUP_REMOVED lines=11> */
.L_x_4129:
[----:B------:R-:W-:-:S04]  /*ed30*/  FADD.FTZ R14, R6, -R9 ;  /* 0x80000009060e7221 */ /* 0x000fc80000010000 */
[----:B------:R-:W-:-:S07]  /*ed40*/  FMUL.FTZ R14, R14, 0.5 ;  /* 0x3f0000000e0e7820 */ /* 0x000fce0000410000 */
.L_x_4130:
[----:B------:R-:W-:Y:S05]  /*ed50*/  BSYNC.RECONVERGENT B1 ;  /* 0x0000000000017941 */ /* 0x000fea0003800200 */
.L_x_4128:
        /* <DEDUP_REMOVED lines=35> */
.L_x_4124:
        /* <DEDUP_REMOVED lines=35> */
.L_x_4131:
[----:B------:R-:W-:-:S04]  /*f1c0*/  FADD.FTZ R5, -R31, 1 ;  /* 0x3f8000001f057421 */ /* 0x000fc80000010100 */
[----:B------:R-:W-:-:S06]  /*f1d0*/  FMUL.FTZ R5, R4, R5 ;  /* 0x0000000504057220 */ /* 0x000fcc0000410000 */
[----:B------:R-:W0:Y:S08]  /*f1e0*/  MUFU.SQRT R5, R5 ;  /* 0x0000000500057308 */ /* 0x000e300000002000 */
[----:B0-----:R-:W0:Y:S02]  /*f1f0*/  MUFU.RCP R13, R5 ;  /* 0x00000005000d7308 */ /* 0x001e240000001000 */
[----:B0-----:R-:W-:Y:S01]  /*f200*/  FMUL.FTZ R13, |R10|, R13 ;  /* 0x0000000d0a0d7220 */ /* 0x001fe20000410200 */
[----:B------:R-:W-:Y:S06]  /*f210*/  BRA `(.L_x_4122) ;  /* 0x0000000000047947 */ /* 0x000fec0003800000 */
.L_x_4123:
[----:B------:R0:W1:Y:S02]  /*f220*/  MUFU.SQRT R13, R0 ;  /* 0x00000000000d7308 */ /* 0x0000640000002000 */
.L_x_4122:
[----:B------:R-:W-:Y:S05]  /*f230*/  BSYNC.RECONVERGENT B0 ;  /* 0x0000000000007941 */ /* 0x000fea0003800200 */
.L_x_4121:
        /* <DEDUP_REMOVED lines=40> */
.L_x_4136:
        /* <DEDUP_REMOVED lines=28> */
.L_x_4135:
        /* <DEDUP_REMOVED lines=23> */
.L_x_4142:
[----:B------:R-:W-:-:S04]  /*f7f0*/  FADD.FTZ R3, -R3, R6 ;  /* 0x0000000603037221 */ /* 0x000fc80000010100 */
[----:B------:R-:W-:-:S07]  /*f800*/  FMUL.FTZ R5, R3, 0.5 ;  /* 0x3f00000003057820 */ /* 0x000fce0000410000 */
.L_x_4143:
[----:B------:R-:W-:Y:S05]  /*f810*/  BSYNC.RECONVERGENT B4 ;  /* 0x0000000000047941 */ /* 0x000fea0003800200 */
.L_x_4141:
[----:B------:R-:W-:Y:S01]  /*f820*/  FADD.FTZ R0, R5, R0 ;  /* 0x0000000005007221 */ /* 0x000fe20000010000 */
[----:B------:R-:W-:-:S04]  /*f830*/  FADD.FTZ R3, R31, R12 ;  /* 0x0000000c1f037221 */ /* 0x000fc80000010000 */
[----:B------:R-:W-:-:S04]  /*f840*/  FMUL.FTZ R0, R0, R3 ;  /* 0x0000000300007220 */ /* 0x000fc80000410000 */
[----:B------:R0:W2:Y:S01]  /*f850*/  MUFU.SQRT R12, R0 ;  /* 0x00000000000c7308 */ /* 0x0000a20000002000 */
[----:B------:R-:W-:Y:S05]  /*f860*/  BRA `(.L_x_4144) ;  /* 0x0000000000487947 */ /* 0x000fea0003800000 */
.L_x_4140:
        /* <DEDUP_REMOVED lines=12> */
.L_x_4139:
[----:B------:R-:W-:Y:S01]  /*f930*/  FADD.FTZ R3, R12, 1 ;  /* 0x3f8000000c037421 */ /* 0x000fe20000010000 */
[----:B0-----:R-:W-:Y:S01]  /*f940*/  MUFU.SQRT R0, R0 ;  /* 0x0000000000007308 */ /* 0x001fe20000002000 */
[----:B------:R-:W-:Y:S02]  /*f950*/  HFMA2 R31, -RZ, RZ, 1.875, 0 ;  /* 0x3f800000ff1f7431 */ /* 0x000fe400000001ff */
[----:B------:R-:W-:-:S06]  /*f960*/  FMUL.FTZ R3, R3, 0.5 ;  /* 0x3f00000003037820 */ /* 0x000fcc0000410000 */
[----:B------:R-:W0:Y:S02]  /*f970*/  MUFU.SQRT R3, R3 ;  /* 0x0000000300037308 */ /* 0x000e240000002000 */
[----:B0-----:R-:W-:-:S07]  /*f980*/  FMUL.FTZ R12, R0, R3 ;  /* 0x00000003000c7220 */ /* 0x001fce0000410000 */
.L_x_4144:
[----:B------:R-:W-:Y:S05]  /*f990*/  BSYNC.RECONVERGENT B1 ;  /* 0x0000000000017941 */ /* 0x000fea0003800200 */
.L_x_4138:
[----:B------:R-:W-:Y:S05]  /*f9a0*/  BRA `(.L_x_4145) ;  /* 0x0000000000087947 */ /* 0x000fea0003800000 */
.L_x_4134:
[----:B------:R-:W-:Y:S01]  /*f9b0*/  FMUL.FTZ R12, R12, 16777216 ;  /* 0x4b8000000c0c7820 */ /* 0x000fe20000410000 */
[----:B------:R-:W-:-:S07]  /*f9c0*/  FMUL.FTZ R31, R31, 16777216 ;  /* 0x4b8000001f1f7820 */ /* 0x000fce0000410000 */
.L_x_4145:
[----:B------:R-:W-:Y:S05]  /*f9d0*/  BSYNC.RELIABLE B0 ;  /* 0x0000000000007941 */ /* 0x000fea0003800100 */
.L_x_4133:
        /* <DEDUP_REMOVED lines=20> */
.L_x_4148:
[----:B------:R-:W-:Y:S05]  /*fb20*/  BSYNC.RECONVERGENT B4 ;  /* 0x0000000000047941 */ /* 0x000fea0003800200 */
.L_x_4147:
[----:B------:R-:W-:Y:S02]  /*fb30*/  HFMA2 R4, -RZ, RZ, 0.89990234375, 10328 ;  /* 0x3b33710bff047431 */ /* 0x000fe400000001ff */
[----:B------:R-:W-:Y:S01]  /*fb40*/  FMUL.FTZ R3, R0, R0 ;  /* 0x0000000000037220 */ /* 0x000fe20000410000 */
[----:B------:R-:W-:Y:S01]  /*fb50*/  MOV R5, 0x3fd774eb ;  /* 0x3fd774eb00057802 */ /* 0x000fe20000000f00 */
[C---:B------:R-:W-:Y:S01]  /*fb60*/  FADD.FTZ R14, |R31|.reuse, |R12| ;  /* 0x4000000c1f0e7221 */ /* 0x040fe20000010200 */
[----:B------:R-:W-:Y:S01]  /*fb70*/  ISETP.GE.AND P0, PT, R31, RZ, PT ;  /* 0x000000ff1f00720c */ /* 0x000fe20003f06270 */
        /* <DEDUP_REMOVED lines=24> */
.L_x_4146:
        /* <DEDUP_REMOVED lines=17> */
.L_x_4150:
[----:B------:R-:W-:Y:S05]  /*fe10*/  BSYNC.RECONVERGENT B4 ;  /* 0x0000000000047941 */ /* 0x000fea0003800200 */
.L_x_4149:
[----:B------:R-:W-:Y:S02]  /*fe20*/  HFMA2 R4, -RZ, RZ, 0.89990234375, 10328 ;  /* 0x3b33710bff047431 */ /* 0x000fe400000001ff */
[----:B------:R-:W-:Y:S01]  /*fe30*/  FMUL.FTZ R3, R0, R0 ;  /* 0x0000000000037220 */ /* 0x000fe20000410000 */
[----:B------:R-:W-:Y:S01]  /*fe40*/  MOV R5, 0x3fd774eb ;  /* 0x3fd774eb00057802 */ /* 0x000fe20000000f00 */
[----:B------:R-:W-:Y:S01]  /*fe50*/  FADD.FTZ R14, |R12|, |R31| ;  /* 0x4000001f0c0e7221 */ /* 0x000fe20000010200 */
        /* <DEDUP_REMOVED lines=24> */
.L_x_4137:
[----:B------:R-:W-:Y:S05]  /*ffe0*/  BSYNC.RECONVERGENT B3 ;  /* 0x0000000000037941 */ /* 0x000fea0003800200 */
.L_x_4132:
[----:B------:R-:W-:-:S13]  /*fff0*/  ISETP.GE.AND P0, PT, R10, RZ, PT ;  /* 0x000000ff0a00720c */ /* 0x000fda0003f06270 */
[----:B-1----:R-:W-:Y:S01]  /*10000*/  @P0 FADD.FTZ R13, -R13, -RZ ;  /* 0x800000ff0d0d0221 */ /* 0x002fe20000010100 */
[----:B------:R-:W-:Y:S06]  /*10010*/  BRA `(.L_x_4116) ;  /* 0x0000000800ec7947 */ /* 0x000fec0003800000 */
.L_x_4120:
[----:B------:R-:W-:Y:S01]  /*10020*/  FADD.FTZ R11, -R11, 6.1232342629258392722e-17 ;  /* 0x248d31320b0b7421 */ /* 0x000fe20000010100 */
[----:B------:R-:W-:-:S03]  /*10030*/  FADD.FTZ R13, -R10, -RZ ;  /* 0x800000ff0a0d7221 */ /* 0x000fc60000010100 */
[----:B------:R-:W-:Y:S01]  /*10040*/  FADD.FTZ R14, R11, 1.5707963705062866211 ;  /* 0x3fc90fdb0b0e7421 */ /* 0x000fe20000010000 */
[----:B------:R-:W-:Y:S06]  /*10050*/  BRA `(.L_x_4116) ;  /* 0x0000000800dc7947 */ /* 0x000fec0003800000 */
.L_x_4119:
[----:B------:R-:W-:Y:S02]  /*10060*/  HFMA2 R14, -RZ, RZ, 0, 0 ;  /* 0x00000000ff0e7431 */ /* 0x000fe400000001ff */
[----:B------:R-:W-:Y:S01]  /*10070*/  FADD.FTZ R13, -R10, -RZ ;  /* 0x800000ff0a0d7221 */ /* 0x000fe20000010100 */
[----:B------:R-:W-:Y:S06]  /*10080*/  BRA `(.L_x_4116) ;  /* 0x0000000800d07947 */ /* 0x000fec0003800000 */
.L_x_4118:
        /* <DEDUP_REMOVED lines=26> */
.L_x_4155:
[----:B------:R-:W-:Y:S05]  /*10230*/  BSYNC.RECONVERGENT B4 ;  /* 0x0000000000047941 */ /* 0x000fea0003800200 */
.L_x_4154:
        /* <DEDUP_REMOVED lines=29> */
.L_x_4153:
        /* <DEDUP_REMOVED lines=28> */
.L_x_4158:
[----:B------:R-:W-:Y:S05]  /*105d0*/  BSYNC.RECONVERGENT B4 ;  /* 0x0000000000047941 */ /* 0x000fea0003800200 */
.L_x_4157:
        /* <DEDUP_REMOVED lines=29> */
.L_x_4152:
        /* <DEDUP_REMOVED lines=33> */
.L_x_4160:
[----:B------:R-:W-:Y:S05]  /*109c0*/  BSYNC.RECONVERGENT B4 ;  /* 0x0000000000047941 */ /* 0x000fea0003800200 */
.L_x_4159:
        /* <DEDUP_REMOVED lines=27> */
.L_x_4156:
[----:B------:R-:W-:Y:S05]  /*10b80*/  BSYNC.RECONVERGENT B3 ;  /* 0x0000000000037941 */ /* 0x000fea0003800200 */
.L_x_4151:
[----:B------:R-:W-:Y:S01]  /*10b90*/  ISETP.GE.AND P0, PT, R10, RZ, PT ;  /* 0x000000ff0a00720c */ /* 0x000fe20003f06270 */
[----:B------:R-:W-:Y:S01]  /*10ba0*/  FADD.FTZ R13, R13, 0.69314718246459960938 ;  /* 0x3f3172180d0d7421 */ /* 0x000fe20000010000 */
[----:B------:R-:W-:-:S11]  /*10bb0*/  FADD.FTZ R14, |R0|, -RZ ;  /* 0x800000ff000e7221 */ /* 0x000fd60000010200 */
[----:B------:R-:W-:-:S07]  /*10bc0*/  @P0 FADD.FTZ R13, -R13, -RZ ;  /* 0x800000ff0d0d0221 */ /* 0x000fce0000010100 */
.L_x_4116:
[----:B------:R-:W-:Y:S05]  /*10bd0*/  BSYNC.RECONVERGENT B2 ;  /* 0x0000000000027941 */ /* 0x000fea0003800200 */
.L_x_4115:
[----:B------:R-:W-:Y:S05]  /*10be0*/  WARPSYNC.ALL ;  /* 0x0000000000007948 */ /* 0x000fea0003800000 */
[----:B------:R-:W-:Y:S01]  /*10bf0*/  IADD3 R3, PT, PT, R29, 0x380, RZ ;  /* 0x000003801d037810 */ /* 0x000fe20007ffe0ff */
[----:B------:R-:W-:Y:S03]  /*10c00*/  BSSY.RECONVERGENT B2, `(.L_x_4161) ;  /* 0x0000257000027945 */ /* 0x000fe60003800200 */
[----:B------:R-:W-:-:S13]  /*10c10*/  ISETP.GE.U32.AND P0, PT, R3, R28, PT ;  /* 0x0000001c0300720c */ /* 0x000fda0003f06070 */
[----:B------:R-:W-:Y:S05]  /*10c20*/  @P0 BRA `(.L_x_4162) ;  /* 0x0000002400500947 */ /* 0x000fea0003800000 */
        /* <DEDUP_REMOVED lines=23> */
.L_x_4163:
        /* <DEDUP_REMOVED lines=69> */
.L_x_4172:
[----:B------:R-:W-:-:S04]  /*111f0*/  FADD.FTZ R5, -R4, R7 ;  /* 0x0000000704057221 */ /* 0x000fc80000010100 */
[----:B------:R-:W-:-:S07]  /*11200*/  FMUL.FTZ R5, R5, 0.5 ;  /* 0x3f00000005057820 */ /* 0x000fce0000410000 */
.L_x_4173:
[----:B------:R-:W-:Y:S05]  /*11210*/  BSYNC.RECONVERGENT B1 ;  /* 0x0000000000017941 */ /* 0x000fea0003800200 */
.L_x_4171:
        /* <DEDUP_REMOVED lines=11> */
.L_x_4175:
[----:B------:R-:W-:-:S04]  /*112d0*/  FADD.FTZ R32, R6, -R9 ;  /* 0x8000000906207221 */ /* 0x000fc80000010000 */
[----:B------:R-:W-:-:S07]  /*112e0*/  FMUL.FTZ R32, R32, 0.5 ;  /* 0x3f00000020207820 */ /* 0x000fce0000410000 */
.L_x_4176:
[----:B------:R-:W-:Y:S05]  /*112f0*/  BSYNC.RECONVERGENT B1 ;  /* 0x0000000000017941 */ /* 0x000fea0003800200 */
.L_x_4174:
        /* <DEDUP_REMOVED lines=35> */
.L_x_4170:
        /* <DEDUP_REMOVED lines=35> */
.L_x_4177:
[----:B------:R-:W-:-:S04]  /*11760*/  FADD.FTZ R5, -R31, 1 ;  /* 0x3f8000001f057421 */ /* 0x000fc80000010100 */
[----:B------:R-:W-:-:S06]  /*11770*/  FMUL.FTZ R5, R4, R5 ;  /* 0x0000000504057220 */ /* 0x000fcc0000410000 */
[----:B------:R-:W0:Y:S08]  /*11780*/  MUFU.SQRT R5, R5 ;  /* 0x0000000500057308 */ /* 0x000e300000002000 */
[----:B0-----:R-:W0:Y:S02]  /*11790*/  MUFU.RCP R11, R5 ;  /* 0x00000005000b7308 */ /* 0x001e240000001000 */
[----:B0-----:R-:W-:Y:S01]  /*117a0*/  FMUL.FTZ R11, |R12|, R11 ;  /* 0x0000000b0c0b7220 */ /* 0x001fe20000410200 */
[----:B------:R-:W-:Y:S06]  /*117b0*/  BRA `(.L_x_4168) ;  /* 0x0000000000047947 */ /* 0x000fec0003800000 */
.L_x_4169:
[----:B------:R0:W1:Y:S02]  /*117c0*/  MUFU.SQRT R11, R0 ;  /* 0x00000000000b7308 */ /* 0x0000640000002000 */
.L_x_4168:
[----:B------:R-:W-:Y:S05]  /*117d0*/  BSYNC.RECONVERGENT B0 ;  /* 0x0000000000007941 */ /* 0x000fea0003800200 */
.L_x_4167:
        /* <DEDUP_REMOVED lines=40> */
.L_x_4182:
        /* <DEDUP_REMOVED lines=28> */
.L_x_4181:
        /* <DEDUP_REMOVED lines=23> */
.L_x_4188:
[----:B------:R-:W-:-:S04]  /*11d90*/  FADD.FTZ R3, -R3, R6 ;  /* 0x0000000603037221 */ /* 0x000fc80000010100 */
[----:B------:R-:W-:-:S07]  /*11da0*/  FMUL.FTZ R5, R3, 0.5 ;  /* 0x3f00000003057820 */ /* 0x000fce0000410000 */
.L_x_4189:
[----:B------:R-:W-:Y:S05]  /*11db0*/  BSYNC.RECONVERGENT B4 ;  /* 0x0000000000047941 */ /* 0x000fea0003800200 */
.L_x_4187:
[----:B------:R-:W-:Y:S01]  /*11dc0*/  FADD.FTZ R0, R5, R0 ;  /* 0x0000000005007221 */ /* 0x000fe20000010000 */
[----:B------:R-:W-:-:S04]  /*11dd0*/  FADD.FTZ R3, R31, R10 ;  /* 0x0000000a1f037221 */ /* 0x000fc80000010000 */
[----:B------:R-:W-:-:S04]  /*11de0*/  FMUL.FTZ R0, R0, R3 ;  /* 0x0000000300007220 */ /* 0x000fc80000410000 */
[----:B------:R0:W2:Y:S01]  /*11df0*/  MUFU.SQRT R10, R0 ;  /* 0x00000000000a7308 */ /* 0x0000a20000002000 */
[----:B------:R-:W-:Y:S05]  /*11e00*/  BRA `(.L_x_4190) ;  /* 0x0000000000487947 */ /* 0x000fea0003800000 */
.L_x_4186:
        /* <DEDUP_REMOVED lines=12> */
.L_x_4185:
[----:B------:R-:W-:Y:S01]  /*11ed0*/  FADD.FTZ R3, R10, 1 ;  /* 0x3f8000000a037421 */ /* 0x000fe20000010000 */
[----:B0-----:R-:W-:Y:S01]  /*11ee0*/  MUFU.SQRT R0, R0 ;  /* 0x0000000000007308 */ /* 0x001fe20000002000 */
[----:B------:R-:W-:Y:S02]  /*11ef0*/  HFMA2 R31, -RZ, RZ, 1.875, 0 ;  /* 0x3f800000ff1f7431 */ /* 0x000fe400000001ff */
[----:B------:R-:W-:-:S06]  /*11f00*/  FMUL.FTZ R3, R3, 0.5 ;  /* 0x3f00000003037820 */ /* 0x000fcc0000410000 */
[----:B------:R-:W0:Y:S02]  /*11f10*/  MUFU.SQRT R3, R3 ;  /* 0x0000000300037308 */ /* 0x000e240000002000 */
[----:B0-----:R-:W-:-:S07]  /*11f20*/  FMUL.FTZ R10, R0, R3 ;  /* 0x00000003000a7220 */ /* 0x001fce0000410000 */
.L_x_4190:
[----:B------:R-:W-:Y:S05]  /*11f30*/  BSYNC.RECONVERGENT B1 ;  /* 0x0000000000017941 */ /* 0x000fea0003800200 */
.L_x_4184:
[----:B------:R-:W-:Y:S05]  /*11f40*/  BRA `(.L_x_4191) ;  /* 0x0000000000087947 */ /* 0x000fea0003800000 */
.L_x_4180:
[----:B------:R-:W-:Y:S01]  /*11f50*/  FMUL.FTZ R10, R10, 16777216 ;  /* 0x4b8000000a0a7820 */ /* 0x000fe20000410000 */
[----:B------:R-:W-:-:S07]  /*11f60*/  FMUL.FTZ R31, R31, 16777216 ;  /* 0x4b8000001f1f7820 */ /* 0x000fce0000410000 */
.L_x_4191:
[----:B------:R-:W-:Y:S05]  /*11f70*/  BSYNC.RELIABLE B0 ;  /* 0x0000000000007941 */ /* 0x000fea0003800100 */
.L_x_4179:
        /* <DEDUP_REMOVED lines=20> */
.L_x_4194:
[----:B------:R-:W-:Y:S05]  /*120c0*/  BSYNC.RECONVERGENT B4 ;  /* 0x0000000000047941 */ /* 0x000fea0003800200 */
.L_x_4193:
[----:B------:R-:W-:Y:S02]  /*120d0*/  HFMA2 R4, -RZ, RZ, 0.89990234375, 10328 ;  /* 0x3b33710bff047431 */ /* 0x000fe400000001ff */
[----:B------:R-:W-:Y:S01]  /*120e0*/  FMUL.FTZ R3, R0, R0 ;  /* 0x0000000000037220 */ /* 0x000fe20000410000 */
[----:B------:R-:W-:Y:S02]  /*120f0*/  MOV R5, 0x3fd774eb ;  /* 0x3fd774eb00057802 */ /* 0x000fe40000000f00 */
        /* <DEDUP_REMOVED lines=26> */
.L_x_4192:
[----:B------:R-:W-:Y:S01]  /*122a0*/  FADD.FTZ R9, |R31|, -RZ ;  /* 0x800000ff1f097221 */ /* 0x000fe20000010200 */
        /* <DEDUP_REMOVED lines=16> */
.L_x_4196:
[----:B------:R-:W-:Y:S05]  /*123b0*/  BSYNC.RECONVERGENT B4 ;  /* 0x0000000000047941 */ /* 0x000fea0003800200 */
.L_x_4195:
        /* <DEDUP_REMOVED lines=28> */
.L_x_4183:
[----:B------:R-:W-:Y:S05]  /*12580*/  BSYNC.RECONVERGENT B3 ;  /* 0x0000000000037941 */ /* 0x000fea0003800200 */
.L_x_4178:
[----:B------:R-:W-:-:S13]  /*12590*/  ISETP.GE.AND P0, PT, R12, RZ, PT ;  /* 0x000000ff0c00720c */ /* 0x000fda0003f06270 */
[----:B-1----:R-:W-:Y:S01]  /*125a0*/  @P0 FADD.FTZ R11, -R11, -RZ ;  /* 0x800000ff0b0b0221 */ /* 0x002fe20000010100 */
[----:B------:R-:W-:Y:S06]  /*125b0*/  BRA `(.L_x_4162) ;  /* 0x0000000800ec7947 */ /* 0x000fec0003800000 */
.L_x_4166:
[----:B------:R-:W-:Y:S01]  /*125c0*/  FADD.FTZ R0, -R30, 6.1232342629258392722e-17 ;  /* 0x248d31321e007421 */ /* 0x000fe20000010100 */
[----:B------:R-:W-:-:S03]  /*125d0*/  FADD.FTZ R11, -R12, -RZ ;  /* 0x800000ff0c0b7221 */ /* 0x000fc60000010100 */
[----:B------:R-:W-:Y:S01]  /*125e0*/  FADD.FTZ R0, R0, 1.5707963705062866211 ;  /* 0x3fc90fdb00007421 */ /* 0x000fe20000010000 */
[----:B------:R-:W-:Y:S06]  /*125f0*/  BRA `(.L_x_4162) ;  /* 0x0000000800dc7947 */ /* 0x000fec0003800000 */
.L_x_4165:
[----:B------:R-:W-:Y:S02]  /*12600*/  HFMA2 R0, -RZ, RZ, 0, 0 ;  /* 0x00000000ff007431 */ /* 0x000fe400000001ff */
[----:B------:R-:W-:Y:S01]  /*12610*/  FADD.FTZ R11, -R12, -RZ ;  /* 0x800000ff0c0b7221 */ /* 0x000fe20000010100 */
[----:B------:R-:W-:Y:S06]  /*12620*/  BRA `(.L_x_4162) ;  /* 0x0000000800d07947 */ /* 0x000fec0003800000 */
.L_x_4164:
        /* <DEDUP_REMOVED lines=26> */
.L_x_4201:
[----:B------:R-:W-:Y:S05]  /*127d0*/  BSYNC.RECONVERGENT B4 ;  /* 0x0000000000047941 */ /* 0x000fea0003800200 */
.L_x_4200:
        /* <DEDUP_REMOVED lines=29> */
.L_x_4199:
        /* <DEDUP_REMOVED lines=28> */
.L_x_4204:
[----:B------:R-:W-:Y:S05]  /*12b70*/  BSYNC.RECONVERGENT B4 ;  /* 0x0000000000047941 */ /* 0x000fea0003800200 */
.L_x_4203:
        /* <DEDUP_REMOVED lines=29> */
.L_x_4198:
        /* <DEDUP_REMOVED lines=33> */
.L_x_4206:
[----:B------:R-:W-:Y:S05]  /*12f60*/  BSYNC.RECONVERGENT B4 ;  /* 0x0000000000047941 */ /* 0x000fea0003800200 */
.L_x_4205:
        /* <DEDUP_REMOVED lines=27> */
.L_x_4202:
[----:B------:R-:W-:Y:S05]  /*13120*/  BSYNC.RECONVERGENT B3 ;  /* 0x0000000000037941 */ /* 0x000fea0003800200 */
.L_x_4197:
[----:B------:R-:W-:Y:S01]  /*13130*/  ISETP.GE.AND P0, PT, R12, RZ, PT ;  /* 0x000000ff0c00720c */ /* 0x000fe20003f06270 */
[----:B------:R-:W-:Y:S01]  /*13140*/  FADD.FTZ R11, R11, 0.69314718246459960938 ;  /* 0x3f3172180b0b7421 */ /* 0x000fe20000010000 */
[----:B------:R-:W-:-:S11]  /*13150*/  FADD.FTZ R0, |R0|, -RZ ;  /* 0x800000ff00007221 */ /* 0x000fd60000010200 */
[----:B------:R-:W-:-:S07]  /*13160*/  @P0 FADD.FTZ R11, -R11, -RZ ;  /* 0x800000ff0b0b0221 */ /* 0x000fce0000010100 */
.L_x_4162:
[----:B------:R-:W-:Y:S05]  /*13170*/  BSYNC.RECONVERGENT B2 ;  /* 0x0000000000027941 */ /* 0x000fea0003800200 */
.L_x_4161:
[----:B------:R-:W-:Y:S05]  /*13180*/  WARPSYNC.ALL ;  /* 0x0000000000007948 */ /* 0x000fea0003800000 */
[----:B------:R-:W-:Y:S01]  /*13190*/  ISETP.GE.U32.AND P0, PT, R29, R28, PT ;  /* 0x0000001c1d00720c */ /* 0x000fe20003f06070 */
[----:B------:R-:W-:Y:S04]  /*131a0*/  BSSY.RECONVERGENT B0, `(.L_x_4207) ;  /* 0x000003a000007945 */ /* 0x000fe80003800200 */
[----:B------:R-:W-:Y:S08]  /*131b0*/  BSSY.RELIABLE B1, `(.L_x_4208) ;  /* 0x0000031000017945 */ /* 0x000ff00003800100 */
[----:B------:R-:W-:Y:S05]  /*131c0*/  @P0 BRA `(.L_x_4209) ;  /* 0x0000000000380947 */ /* 0x000fea0003800000 */
[----:B------:R-:W0:Y:S01]  /*131d0*/  LDC.64 R4, c[0x0][0x388] ;  /* 0x0000e200ff047b82 */ /* 0x000e220000000a00 */
[----:B------:R-:W-:Y:S02]  /*131e0*/  IADD3 R3, PT, PT, R2, R29, RZ ;  /* 0x0000001d02037210 */ /* 0x000fe40007ffe0ff */
[----:B------:R-:W-:Y:S02]  /*131f0*/  F2FP.F16.F32.PACK_AB R27, R26, R27 ;  /* 0x0000001b1a1b723e */ /* 0x000fe400000000ff */
[----:B------:R-:W-:-:S04]  /*13200*/  MOV R29, R25 ;  /* 0x00000019001d7202 */ /* 0x000fc80000000f00 */
[----:B------:R-:W-:Y:S01]  /*13210*/  ISETP.GE.AND P0, PT, R29, R28, PT ;  /* 0x0000001c1d00720c */ /* 0x000fe20003f06270 */
[----:B0-----:R-:W-:-:S05]  /*13220*/  IMAD.WIDE.U32 R4, R3, 0x4, R4 ;  /* 0x0000000403047825 */ /* 0x001fca00078e0004 */
[----:B------:R0:W-:Y:S07]  /*13230*/  STG.E desc[UR4][R4.64], R27 ;  /* 0x0000001b04007986 */ /* 0x0001ee000c101904 */
[----:B------:R-:W-:Y:S05]  /*13240*/  @P0 BRA `(.L_x_4210) ;  /* 0x0000000000380947 */ /* 0x000fea0003800000 */
[----:B0-----:R-:W0:Y:S01]  /*13250*/  LDC.64 R4, c[0x0][0x388] ;  /* 0x0000e200ff047b82 */ /* 0x001e220000000a00 */
[----:B---3--:R-:W-:Y:S02]  /*13260*/  IADD3 R7, PT, PT, R2, R29, RZ ;  /* 0x0000001d02077210 */ /* 0x008fe40007ffe0ff */
[----:B------:R-:W-:Y:S02]  /*13270*/  F2FP.F16.F32.PACK_AB R3, R23, R24 ;  /* 0x000000181703723e */ /* 0x000fe400000000ff */
[----:B------:R-:W-:Y:S01]  /*13280*/  IADD3 R29, PT, PT, R29, 0x80, RZ ;  /* 0x000000801d1d7810 */ /* 0x000fe20007ffe0ff */
[----:B0-----:R-:W-:-:S05]  /*13290*/  IMAD.WIDE.U32 R4, R7, 0x4, R4 ;  /* 0x0000000407047825 */ /* 0x001fca00078e0004 */
[----:B------:R0:W-:Y:S02]  /*132a0*/  STG.E desc[UR4][R4.64], R3 ;  /* 0x0000000304007986 */ /* 0x0001e4000c101904 */
.L_x_4209:
[----:B------:R-:W-:-:S13]  /*132b0*/  ISETP.GE.AND P0, PT, R29, R28, PT ;  /* 0x0000001c1d00720c */ /* 0x000fda0003f06270 */
[----:B------:R-:W-:Y:S05]  /*132c0*/  @P0 BRA `(.L_x_4211) ;  /* 0x0000000000380947 */ /* 0x000fea0003800000 */
[----:B0-----:R-:W0:Y:S01]  /*132d0*/  LDC.64 R4, c[0x0][0x388] ;  /* 0x0000e200ff047b82 */ /* 0x001e220000000a00 */
[----:B---3--:R-:W-:Y:S02]  /*132e0*/  IADD3 R7, PT, PT, R2, R29, RZ ;  /* 0x0000001d02077210 */ /* 0x008fe40007ffe0ff */
[----:B------:R-:W-:Y:S02]  /*132f0*/  F2FP.F16.F32.PACK_AB R3, R21, R22 ;  /* 0x000000161503723e */ /* 0x000fe400000000ff */
[----:B------:R-:W-:Y:S01]  /*13300*/  IADD3 R29, PT, PT, R29, 0x80, RZ ;  /* 0x000000801d1d7810 */ /* 0x000fe20007ffe0ff */
[----:B0-----:R-:W-:-:S05]  /*13310*/  IMAD.WIDE.U32 R4, R7, 0x4, R4 ;  /* 0x0000000407047825 */ /* 0x001fca00078e0004 */
[----:B------:R1:W-:Y:S02]  /*13320*/  STG.E desc[UR4][R4.64], R3 ;  /* 0x0000000304007986 */ /* 0x0003e4000c101904 */
.L_x_4210:
[----:B------:R-:W-:-:S13]  /*13330*/  ISETP.GE.AND P0, PT, R29, R28, PT ;  /* 0x0000001c1d00720c */ /* 0x000fda0003f06270 */
[----:B------:R-:W-:Y:S05]  /*13340*/  @P0 BRA `(.L_x_4212) ;  /* 0x0000000000380947 */ /* 0x000fea0003800000 */
[----:B01----:R-:W0:Y:S01]  /*13350*/  LDC.64 R4, c[0x0][0x388] ;  /* 0x0000e200ff047b82 */ /* 0x003e220000000a00 */
[----:B---3--:R-:W-:Y:S02]  /*13360*/  IADD3 R7, PT, PT, R2, R29, RZ ;  /* 0x0000001d02077210 */ /* 0x008fe40007ffe0ff */
[----:B------:R-:W-:Y:S02]  /*13370*/  F2FP.F16.F32.PACK_AB R3, R19, R20 ;  /* 0x000000141303723e */ /* 0x000fe400000000ff */
[----:B------:R-:W-:Y:S01]  /*13380*/  IADD3 R29, PT, PT, R29, 0x80, RZ ;  /* 0x000000801d1d7810 */ /* 0x000fe20007ffe0ff */
[----:B0-----:R-:W-:-:S05]  /*13390*/  IMAD.WIDE.U32 R4, R7, 0x4, R4 ;  /* 0x0000000407047825 */ /* 0x001fca00078e0004 */
[----:B------:R1:W-:Y:S02]  /*133a0*/  STG.E desc[UR4][R4.64], R3 ;  /* 0x0000000304007986 */ /* 0x0003e4000c101904 */
.L_x_4211:
        /* <DEDUP_REMOVED lines=8> */
.L_x_4212:
[----:B------:R-:W-:-:S13]  /*13430*/  ISETP.GE.AND P0, PT, R29, R28, PT ;  /* 0x0000001c1d00720c */ /* 0x000fda0003f06270 */
[----:B------:R-:W-:Y:S05]  /*13440*/  @P0 BREAK.RELIABLE B1 ;  /* 0x0000000000010942 */ /* 0x000fea0003800100 */
[----:B------:R-:W-:Y:S05]  /*13450*/  @P0 BRA `(.L_x_4214) ;  /* 0x0000000000380947 */ /* 0x000fea0003800000 */
[----:B012---:R-:W0:Y:S01]  /*13460*/  LDC.64 R4, c[0x0][0x388] ;  /* 0x0000e200ff047b82 */ /* 0x007e220000000a00 */
[----:B---3--:R-:W-:Y:S02]  /*13470*/  IADD3 R7, PT, PT, R2, R29, RZ ;  /* 0x0000001d02077210 */ /* 0x008fe40007ffe0ff */
[----:B------:R-:W-:Y:S02]  /*13480*/  F2FP.F16.F32.PACK_AB R3, R15, R16 ;  /* 0x000000100f03723e */ /* 0x000fe400000000ff */
[----:B------:R-:W-:Y:S01]  /*13490*/  IADD3 R29, PT, PT, R29, 0x80, RZ ;  /* 0x000000801d1d7810 */ /* 0x000fe20007ffe0ff */
[----:B0-----:R-:W-:-:S05]  /*134a0*/  IMAD.WIDE.U32 R4, R7, 0x4, R4 ;  /* 0x0000000407047825 */ /* 0x001fca00078e0004 */
[----:B------:R2:W-:Y:S02]  /*134b0*/  STG.E desc[UR4][R4.64], R3 ;  /* 0x0000000304007986 */ /* 0x0005e4000c101904 */
.L_x_4213:
[----:B------:R-:W-:Y:S05]  /*134c0*/  BSYNC.RELIABLE B1 ;  /* 0x0000000000017941 */ /* 0x000fea0003800100 */
.L_x_4208:
[----:B------:R-:W-:-:S13]  /*134d0*/  ISETP.GE.AND P0, PT, R29, R28, PT ;  /* 0x0000001c1d00720c */ /* 0x000fda0003f06270 */
[----:B012---:R-:W0:Y:S01]  /*134e0*/  @!P0 LDC.64 R4, c[0x0][0x388] ;  /* 0x0000e200ff048b82 */ /* 0x007e220000000a00 */
[----:B---3--:R-:W-:Y:S02]  /*134f0*/  @!P0 IADD3 R7, PT, PT, R2, R29, RZ ;  /* 0x0000001d02078210 */ /* 0x008fe40007ffe0ff */
[----:B------:R-:W-:Y:S02]  /*13500*/  @!P0 F2FP.F16.F32.PACK_AB R3, R13, R14 ;  /* 0x0000000e0d03823e */ /* 0x000fe400000000ff */
[----:B------:R-:W-:Y:S01]  /*13510*/  @!P0 IADD3 R29, PT, PT, R29, 0x80, RZ ;  /* 0x000000801d1d8810 */ /* 0x000fe20007ffe0ff */
[----:B0-----:R-:W-:-:S05]  /*13520*/  @!P0 IMAD.WIDE.U32 R4, R7, 0x4, R4 ;  /* 0x0000000407048825 */ /* 0x001fca00078e0004 */
[----:B------:R4:W-:Y:S02]  /*13530*/  @!P0 STG.E desc[UR4][R4.64], R3 ;  /* 0x0000000304008986 */ /* 0x0009e4000c101904 */
.L_x_4214:
[----:B------:R-:W-:Y:S05]  /*13540*/  BSYNC.RECONVERGENT B0 ;  /* 0x0000000000007941 */ /* 0x000fea0003800200 */
.L_x_4207:
[----:B------:R-:W-:Y:S05]  /*13550*/  WARPSYNC.ALL ;  /* 0x0000000000007948 */ /* 0x000fea0003800000 */
[----:B------:R-:W-:-:S13]  /*13560*/  ISETP.GE.AND P0, PT, R29, R28, PT ;  /* 0x0000001c1d00720c */ /* 0x000fda0003f06270 */
[----:B------:R-:W-:Y:S05]  /*13570*/  @P0 EXIT ;  /* 0x000000000000094d */ /* 0x000fea0003800000 */
[----:B012-4-:R-:W0:Y:S01]  /*13580*/  LDC.64 R4, c[0x0][0x388] ;  /* 0x0000e200ff047b82 */ /* 0x017e220000000a00 */
[----:B------:R-:W-:Y:S02]  /*13590*/  IADD3 R3, PT, PT, R2, R29, RZ ;  /* 0x0000001d02037210 */ /* 0x000fe40007ffe0ff */
[----:B---3--:R-:W-:-:S03]  /*135a0*/  F2FP.F16.F32.PACK_AB R7, R11, R0 ;  /* 0x000000000b07723e */ /* 0x008fc600000000ff */
[----:B0-----:R-:W-:-:S05]  /*135b0*/  IMAD.WIDE.U32 R2, R3, 0x4, R4 ;  /* 0x0000000403027825 */ /* 0x001fca00078e0004 */
[----:B------:R-:W-:Y:S01]  /*135c0*/  STG.E desc[UR4][R2.64], R7 ;  /* 0x0000000702007986 */ /* 0x000fe2000c101904 */
[----:B------:R-:W-:Y:S05]  /*135d0*/  EXIT ;  /* 0x000000000000794d */ /* 0x000fea0003800000 */
.L_x_3847:
[----:B------:R-:W0:Y:S01]  /*135e0*/  S2R R18, SR_TID.X ;  /* 0x0000000000127919 */ /* 0x000e220000002100 */
[----:B------:R-:W1:Y:S02]  /*135f0*/  LDC.64 R4, c[0x0][0x390] ;  /* 0x0000e400ff047b82 */ /* 0x000e640000000a00 */
[----:B-1----:R-:W-:-:S04]  /*13600*/  IMAD.WIDE.U32 R4, R2, 0x4, R4 ;  /* 0x0000000402047825 */ /* 0x002fc800078e0004 */
[----:B0-----:R-:W-:-:S05]  /*13610*/  IMAD.WIDE.U32 R4, R18, 0x8, R4 ;  /* 0x0000000812047825 */ /* 0x001fca00078e0004 */
[----:B------:R-:W2:Y:S04]  /*13620*/  LDG.E.64 R10, desc[UR4][R4.64] ;  /* 0x00000004040a7981 */ /* 0x000ea8000c1e1b00 */
[----:B------:R0:W5:Y:S04]  /*13630*/  LDG.E.64 R12, desc[UR4][R4.64+0x400] ;  /* 0x00040004040c7981 */ /* 0x000168000c1e1b00 */
[----:B------:R0:W5:Y:S04]  /*13640*/  LDG.E.64 R14, desc[UR4][R4.64+0x800] ;  /* 0x00080004040e7981 */ /* 0x000168000c1e1b00 */
[----:B------:R0:W5:Y:S01]  /*13650*/  LDG.E.64 R16, desc[UR4][R4.64+0xc00] ;  /* 0x000c000404107981 */ /* 0x000162000c1e1b00 */
[----:B------:R-:W-:Y:S01]  /*13660*/  BSSY.RECONVERGENT B2, `(.L_x_4215) ;  /* 0x000024c000027945 */ /* 0x000fe20003800200 */
[----:B--2---:R-:W-:-:S02]  /*13670*/  HADD2.F32 R20, -RZ, R10.H0_H0 ;  /* 0x2000000aff147230 */ /* 0x004fc40000004100 */
[----:B------:R-:W-:-:S03]  /*13680*/  HADD2.F32 R22, -RZ, R10.H1_H1 ;  /* 0x3000000aff167230 */ /* 0x000fc60000004100 */
[C---:B------:R-:W-:Y:S01]  /*13690*/  FSETP.NAN.FTZ.AND P1, PT, |R20|.reuse, |R20|, PT ;  /* 0x400000141400720b */ /* 0x040fe20003f38200 */
[----:B------:R-:W-:Y:S01]  /*136a0*/  FADD.FTZ R21, |R20|, -RZ ;  /* 0x800000ff14157221 */ /* 0x000fe20000010200 */
[C---:B------:R-:W-:Y:S01]  /*136b0*/  FSETP.NAN.FTZ.AND P0, PT, |R22|.reuse, |R22|, PT ;  /* 0x400000161600720b */ /* 0x040fe20003f18200 */
[----:B------:R-:W-:-:S12]  /*136c0*/  FADD.FTZ R0, |R22|, -RZ ;  /* 0x800000ff16007221 */ /* 0x000fd80000010200 */
[----:B0-----:R-:W-:Y:S05]  /*136d0*/  @!P0 BRA !P1, `(.L_x_4216) ;  /* 0x0000000000408947 */ /* 0x001fea0004800000 */
        /* <DEDUP_REMOVED lines=16> */
.L_x_4216:
        /* <DEDUP_REMOVED lines=41> */
[----:B-----5:R-:W-:Y:S05]  /*13a70*/  CALL.REL.NOINC `($__internal_4_$__cuda_sm3x_div_rn_ftz_f32_slowpath) ;  /* 0x0000012800007944 */ /* 0x020fea0003c00000 */
.L_x_4222:
[----:B------:R-:W-:Y:S05]  /*13a80*/  BSYNC.RECONVERGENT B4 ;  /* 0x0000000000047941 */ /* 0x000fea0003800200 */
.L_x_4221:
        /* <DEDUP_REMOVED lines=28> */
.L_x_4220:
        /* <DEDUP_REMOVED lines=30> */
[----:B-----5:R-:W-:Y:S05]  /*13e30*/  CALL.REL.NOINC `($__internal_4_$__cuda_sm3x_div_rn_ftz_f32_slowpath) ;  /* 0x0000012400107944 */ /* 0x020fea0003c00000 */
.L_x_4226:
[----:B------:R-:W-:Y:S05]  /*13e40*/  BSYNC.RECONVERGENT B4 ;  /* 0x0000000000047941 */ /* 0x000fea0003800200 */
.L_x_4225:
        /* <DEDUP_REMOVED lines=28> */
.L_x_4224:
        /* <DEDUP_REMOVED lines=15> */
[----:B-----5:R-:W-:Y:S05]  /*14100*/  CALL.REL.NOINC `($__internal_4_$__cuda_sm3x_div_rn_ftz_f32_slowpath) ;  /* 0x00000120005c7944 */ /* 0x020fea0003c00000 */
.L_x_4228:
[----:B------:R-:W-:Y:S05]  /*14110*/  BSYNC.RECONVERGENT B4 ;  /* 0x0000000000047941 */ /* 0x000fea0003800200 */
.L_x_4227:
        /* <DEDUP_REMOVED lines=27> */
.L_x_4223:
[----:B------:R-:W-:Y:S05]  /*142d0*/  BSYNC.RECONVERGENT B3 ;  /* 0x0000000000037941 */ /* 0x000fea0003800200 */
.L_x_4219:
[----:B------:R-:W-:Y:S01]  /*142e0*/  ISETP.GE.AND P0, PT, R22, RZ, PT ;  /* 0x000000ff1600720c */ /* 0x000fe20003f06270 */
[----:B------:R-:W-:Y:S01]  /*142f0*/  FADD.FTZ R10, R10, 0.69314718246459960938 ;  /* 0x3f3172180a0a7421 */ /* 0x000fe20000010000 */
[----:B------:R-:W-:-:S11]  /*14300*/  FADD.FTZ R19, |R0|, -RZ ;  /* 0x800000ff00137221 */ /* 0x000fd60000010200 */
[----:B------:R-:W-:Y:S01]  /*14310*/  @P0 FADD.FTZ R10, -R10, -RZ ;  /* 0x800000ff0a0a0221 */ /* 0x000fe20000010100 */
[----:B------:R-:W-:Y:S06]  /*14320*/  BRA `(.L_x_4217) ;  /* 0x0000001400fc7947 */ /* 0x000fec0003800000 */
.L_x_4218:
        /* <DEDUP_REMOVED lines=71> */
[----:B-1----:R-:W-:Y:S01]  /*147a0*/  @P0 FADD.FTZ R10, R3, R6 ;  /* 0x00000006030a0221 */ /* 0x002fe20000010000 */
[C---:B------:R-:W-:Y:S01]  /*147b0*/  @P0 FMUL.FTZ R9, R22.reuse, R22 ;  /* 0x0000001616090220 */ /* 0x040fe20000410000 */
[----:B------:R-:W-:-:S04]  /*147c0*/  @!P0 FMUL.FTZ R7, |R22|, 0.5 ;  /* 0x3f00000016078820 */ /* 0x000fc80000410200 */
[----:B------:R-:W1:Y:S02]  /*147d0*/  @P0 MUFU.RCP R10, R10 ;  /* 0x0000000a000a0308 */ /* 0x000e640000001000 */
[----:B-1----:R-:W-:-:S07]  /*147e0*/  @P0 FMUL.FTZ.D2 R7, R9, R10 ;  /* 0x0000000a09070220 */ /* 0x002fce0000310000 */
.L_x_4234:
[----:B------:R-:W-:Y:S05]  /*147f0*/  BSYNC.RECONVERGENT B1 ;  /* 0x0000000000017941 */ /* 0x000fea0003800200 */
.L_x_4233:
[----:B------:R-:W-:Y:S04]  /*14800*/  BSSY.RECONVERGENT B1, `(.L_x_4235) ;  /* 0x0000008000017945 */ /* 0x000fe80003800200 */
[----:B------:R-:W-:Y:S05]  /*14810*/  @!P1 BRA `(.L_x_4236) ;  /* 0x0000000000189947 */ /* 0x000fea0003800000 */
[----:B------:R-:W-:-:S13]  /*14820*/  FSETP.NEU.FTZ.AND P0, PT, R28, RZ, PT ;  /* 0x000000ff1c00720b */ /* 0x000fda0003f1d000 */
[----:B------:R-:W-:Y:S01]  /*14830*/  @P0 FADD.FTZ R9, R5, R28 ;  /* 0x0000001c05090221 */ /* 0x000fe20000010000 */
[C---:B-1----:R-:W-:Y:S01]  /*14840*/  @P0 FMUL.FTZ R10, R22.reuse, R22 ;  /* 0x00000016160a0220 */ /* 0x042fe20000410000 */
[----:B------:R-:W-:-:S04]  /*14850*/  @!P0 FMUL.FTZ R24, |R22|, 0.5 ;  /* 0x3f00000016188820 */ /* 0x000fc80000410200 */
[----:B------:R-:W1:Y:S02]  /*14860*/  @P0 MUFU.RCP R9, R9 ;  /* 0x0000000900090308 */ /* 0x000e640000001000 */
[----:B-1----:R-:W-:-:S07]  /*14870*/  @P0 FMUL.FTZ.D2 R24, R10, R9 ;  /* 0x000000090a180220 */ /* 0x002fce0000310000 */
.L_x_4236:
[----:B------:R-:W-:Y:S05]  /*14880*/  BSYNC.RECONVERGENT B1 ;  /* 0x0000000000017941 */ /* 0x000fea0003800200 */
.L_x_4235:
        /* <DEDUP_REMOVED lines=9> */
[----:B-1----:R-:W-:-:S04]  /*14920*/  LOP3.LUT R10, R9, 0xff800000, RZ, 0xc0, !PT ;  /* 0xff800000090a7812 */ /* 0x002fc800078ec0ff */
        /* <DEDUP_REMOVED lines=24> */
.L_x_4232:
[----:B------:R-:W-:-:S13]  /*14ab0*/  FSETP.GEU.FTZ.AND P0, PT, R21, 1, PT ;  /* 0x3f8000001500780b */ /* 0x000fda0003f1e000 */
[----:B-1----:R-:W-:-:S04]  /*14ac0*/  @!P0 FADD.FTZ R10, -R21, 1 ;  /* 0x3f800000150a8421 */ /* 0x002fc80000010100 */
[----:B------:R-:W-:-:S06]  /*14ad0*/  @!P0 FMUL.FTZ R7, R3, R10 ;  /* 0x0000000a03078220 */ /* 0x000fcc0000410000 */
[----:B------:R-:W1:Y:S08]  /*14ae0*/  @!P0 MUFU.SQRT R7, R7 ;  /* 0x0000000700078308 */ /* 0x000e700000002000 */
[----:B-1----:R-:W1:Y:S02]  /*14af0*/  @!P0 MUFU.RCP R9, R7 ;  /* 0x0000000700098308 */ /* 0x002e640000001000 */
        /* <DEDUP_REMOVED lines=35> */
.L_x_4230:
[----:B------:R-:W-:-:S06]  /*14d30*/  FFMA.FTZ R7, R8, R8, -1 ;  /* 0xbf80000008077423 */ /* 0x000fcc0000010008 */
[----:B------:R-:W0:Y:S02]  /*14d40*/  MUFU.SQRT R7, R7 ;  /* 0x0000000700077308 */ /* 0x000e240000002000 */
[----:B0-----:R-:W-:-:S06]  /*14d50*/  FADD.FTZ R9, R8, R7 ;  /* 0x0000000708097221 */ /* 0x001fcc0000010000 */
[----:B------:R-:W0:Y:S02]  /*14d60*/  MUFU.LG2 R9, R9 ;  /* 0x0000000900097308 */ /* 0x000e240000000c00 */
[----:B0-----:R-:W-:-:S07]  /*14d70*/  FMUL.FTZ R10, R9, 0.69314718246459960938 ;  /* 0x3f317218090a7820 */ /* 0x001fce0000410000 */
.L_x_4231:
[----:B------:R-:W-:Y:S05]  /*14d80*/  BSYNC.RECONVERGENT B0 ;  /* 0x0000000000007941 */ /* 0x000fea0003800200 */
.L_x_4229:
        /* <DEDUP_REMOVED lines=43> */
.L_x_4244:
[----:B------:R-:W-:Y:S05]  /*15040*/  BSYNC.RECONVERGENT B4 ;  /* 0x0000000000047941 */ /* 0x000fea0003800200 */
.L_x_4243:
[----:B------:R-:W-:-:S04]  /*15050*/  FADD.FTZ R0, R3, R0 ;  /* 0x0000000003007221 */ /* 0x000fc80000010000 */
[----:B------:R-:W-:-:S04]  /*15060*/  FMUL.FTZ R0, R0, R7 ;  /* 0x0000000700007220 */ /* 0x000fc80000410000 */
[----:B------:R3:W4:Y:S01]  /*15070*/  MUFU.SQRT R24, R0 ;  /* 0x0000000000187308 */ /* 0x0007220000002000 */
[----:B------:R-:W-:Y:S05]  /*15080*/  BRA `(.L_x_4241) ;  /* 0x00000000002c7947 */ /* 0x000fea0003800000 */
.L_x_4242:
        /* <DEDUP_REMOVED lines=10> */
[----:B------:R0:W2:Y:S02]  /*15130*/  @!P0 MUFU.SQRT R24, R6 ;  /* 0x0000000600188308 */ /* 0x0000a40000002000 */
.L_x_4241:
[----:B------:R-:W-:Y:S05]  /*15140*/  BSYNC.RECONVERGENT B1 ;  /* 0x0000000000017941 */ /* 0x000fea0003800200 */
.L_x_4239:
[----:B------:R-:W-:Y:S05]  /*15150*/  BSYNC.RELIABLE B0 ;  /* 0x0000000000007941 */ /* 0x000fea0003800100 */
.L_x_4238:
[----:B------:R-:W-:-:S13]  /*15160*/  ISETP.GE.AND P0, PT, R20, RZ, PT ;  /* 0x000000ff1400720c */ /* 0x000fda0003f06270 */
[----:B------:R-:W-:Y:S05]  /*15170*/  @!P0 BRA `(.L_x_4245) ;  /* 0x0000000000b88947 */ /* 0x000fea0003800000 */
[----:B------:R-:W-:Y:S01]  /*15180*/  FADD.FTZ R9, |R21|, -RZ ;  /* 0x800000ff15097221 */ /* 0x000fe20000010200 */
[C---:B0-234-:R-:W-:Y:S01]  /*15190*/  FADD.FTZ R0, |R24|.reuse, -RZ ;  /* 0x800000ff18007221 */ /* 0x05dfe20000010200 */
        /* <DEDUP_REMOVED lines=14> */
[----:B-1---5:R-:W-:Y:S05]  /*15280*/  CALL.REL.NOINC `($__internal_4_$__cuda_sm3x_div_rn_ftz_f32_slowpath) ;  /* 0x0000010c00fc7944 */ /* 0x022fea0003c00000 */
.L_x_4247:
[----:B------:R-:W-:Y:S05]  /*15290*/  BSYNC.RECONVERGENT B4 ;  /* 0x0000000000047941 */ /* 0x000fea0003800200 */
.L_x_4246:
[----:B------:R-:W-:Y:S02]  /*152a0*/  HFMA2 R4, -RZ, RZ, 0.89990234375, 10328 ;  /* 0x3b33710bff047431 */ /* 0x000fe400000001ff */
[----:B------:R-:W-:Y:S01]  /*152b0*/  FMUL.FTZ R3, R0, R0 ;  /* 0x0000000000037220 */ /* 0x000fe20000410000 */
[----:B------:R-:W-:Y:S02]  /*152c0*/  MOV R5, 0x3f6ee581 ;  /* 0x3f6ee58100057802 */ /* 0x000fe40000000f00 */
[----:B------:R-:W-:Y:S01]  /*152d0*/  ISETP.GE.AND P0, PT, R21, RZ, PT ;  /* 0x000000ff1500720c */ /* 0x000fe20003f06270 */
[----:B------:R-:W-:Y:S01]  /*152e0*/  FFMA.FTZ R4, R3, R4, -0.015681877732276916504 ;  /* 0xbc80774803047423 */ /* 0x000fe20000010004 */
[----:B------:R-:W-:Y:S02]  /*152f0*/  FSETP.NEU.FTZ.AND P3, PT, |R21|, |R24|, PT ;  /* 0x400000181500720b */ /* 0x000fe40003f7d200 */
[----:B------:R-:W-:Y:S01]  /*15300*/  FSETP.NEU.FTZ.AND P1, PT, R19, RZ, PT ;  /* 0x000000ff1300720b */ /* 0x000fe20003f3d000 */
[----:B------:R-:W-:Y:S01]  /*15310*/  FFMA.FTZ R4, R3, R4, 0.042200751602649688721 ;  /* 0x3d2cdab203047423 */ /* 0x000fe20000010004 */
[----:B------:R-:W-:-:S03]  /*15320*/  FADD.FTZ R19, |R24|, |R21| ;  /* 0x4000001518137221 */ /* 0x000fc60000010200 */
        /* <DEDUP_REMOVED lines=19> */
.L_x_4245:
[----:B------:R-:W-:Y:S01]  /*15460*/  FADD.FTZ R21, -R21, -RZ ;  /* 0x800000ff15157221 */ /* 0x000fe20000010100 */
[C---:B--2-4-:R-:W-:Y:S01]  /*15470*/  FADD.FTZ R4, |R24|.reuse, -RZ ;  /* 0x800000ff18047221 */ /* 0x054fe20000010200 */
[----:B------:R-:W-:Y:S02]  /*15480*/  BSSY.RECONVERGENT B4, `(.L_x_4249) ;  /* 0x0000010000047945 */ /* 0x000fe40003800200 */
[----:B------:R-:W-:Y:S01]  /*15490*/  FADD.FTZ R9, |R21|, -RZ ;  /* 0x800000ff15097221 */ /* 0x000fe20000010200 */
[----:B------:R-:W-:-:S04]  /*154a0*/  FSETP.GT.FTZ.AND P2, PT, |R24|, |R21|, PT ;  /* 0x400000151800720b */ /* 0x000fc80003f54200 */
[----:B------:R-:W-:Y:S02]  /*154b0*/  FSEL R19, R4, R9, P2 ;  /* 0x0000000904137208 */ /* 0x000fe40001000000 */
[----:B------:R-:W-:Y:S02]  /*154c0*/  FSEL R9, R9, R4, P2 ;  /* 0x0000000409097208 */ /* 0x000fe40001000000 */
[----:B0--3--:R-:W0:Y:S08]  /*154d0*/  MUFU.RCP R0, R19 ;  /* 0x0000001300007308 */ /* 0x009e300000001000 */
        /* <DEDUP_REMOVED lines=10> */
.L_x_4250:
[----:B------:R-:W-:Y:S05]  /*15580*/  BSYNC.RECONVERGENT B4 ;  /* 0x0000000000047941 */ /* 0x000fea0003800200 */
.L_x_4249:
        /* <DEDUP_REMOVED lines=28> */
.L_x_4240:
        /* <DEDUP_REMOVED lines=30> */
.L_x_4251:
        /* <DEDUP_REMOVED lines=28> */
.L_x_4248:
[----:B------:R-:W-:Y:S05]  /*15af0*/  BSYNC.RECONVERGENT B3 ;  /* 0x0000000000037941 */ /* 0x000fea0003800200 */
.L_x_4237:
[----:B------:R-:W-:-:S13]  /*15b00*/  ISETP.GE.AND P0, PT, R22, RZ, PT ;  /* 0x000000ff1600720c */ /* 0x000fda0003f06270 */
[----:B-1----:R-:W-:-:S07]  /*15b10*/  @P0 FADD.FTZ R10, -R10, -RZ ;  /* 0x800000ff0a0a0221 */ /* 0x002fce0000010100 */
.L_x_4217:
[----:B------:R-:W-:Y:S05]  /*15b20*/  BSYNC.RECONVERGENT B2 ;  /* 0x0000000000027941 */ /* 0x000fea0003800200 */
.L_x_4215:
[----:B------:R-:W-:Y:S05]  /*15b30*/  WARPSYNC.ALL ;  /* 0x0000000000007948 */ /* 0x000fea0003800000 */
[--C-:B------:R-:W-:Y:S01]  /*15b40*/  HADD2.F32 R21, -RZ, R11.reuse.H0_H0 ;  /* 0x2000000bff157230 */ /* 0x100fe20000004100 */
        /* <DEDUP_REMOVED lines=23> */
.L_x_4253:
        /* <DEDUP_REMOVED lines=69> */
.L_x_4263:
[----:B------:R-:W-:-:S04]  /*16110*/  FADD.FTZ R7, -R3, R6 ;  /* 0x0000000603077221 */ /* 0x000fc80000010100 */
[----:B------:R-:W-:-:S07]  /*16120*/  FMUL.FTZ R7, R7, 0.5 ;  /* 0x3f00000007077820 */ /* 0x000fce0000410000 */
.L_x_4264:
[----:B------:R-:W-:Y:S05]  /*16130*/  BSYNC.RECONVERGENT B1 ;  /* 0x0000000000017941 */ /* 0x000fea0003800200 */
.L_x_4262:
        /* <DEDUP_REMOVED lines=11> */
.L_x_4266:
[----:B------:R-:W-:-:S04]  /*161f0*/  FADD.FTZ R24, R5, -R8 ;  /* 0x8000000805187221 */ /* 0x000fc80000010000 */
[----:B------:R-:W-:-:S07]  /*16200*/  FMUL.FTZ R24, R24, 0.5 ;  /* 0x3f00000018187820 */ /* 0x000fce0000410000 */
.L_x_4267:
[----:B------:R-:W-:Y:S05]  /*16210*/  BSYNC.RECONVERGENT B1 ;  /* 0x0000000000017941 */ /* 0x000fea0003800200 */
.L_x_4265:
        /* <DEDUP_REMOVED lines=35> */
.L_x_4261:
        /* <DEDUP_REMOVED lines=35> */
.L_x_4268:
[----:B------:R-:W-:-:S04]  /*16680*/  FADD.FTZ R8, -R23, 1 ;  /* 0x3f80000017087421 */ /* 0x000fc80000010100 */
[----:B------:R-:W-:-:S06]  /*16690*/  FMUL.FTZ R7, R3, R8 ;  /* 0x0000000803077220 */ /* 0x000fcc0000410000 */
[----:B------:R-:W0:Y:S08]  /*166a0*/  MUFU.SQRT R7, R7 ;  /* 0x0000000700077308 */ /* 0x000e300000002000 */
[----:B0-----:R-:W0:Y:S02]  /*166b0*/  MUFU.RCP R11, R7 ;  /* 0x00000007000b7308 */ /* 0x001e240000001000 */
[----:B0-----:R-:W-:Y:S01]  /*166c0*/  FMUL.FTZ R11, |R22|, R11 ;  /* 0x0000000b160b7220 */ /* 0x001fe20000410200 */
[----:B------:R-:W-:Y:S06]  /*166d0*/  BRA `(.L_x_4259) ;  /* 0x0000000000047947 */ /* 0x000fec0003800000 */
.L_x_4260:
[----:B------:R0:W1:Y:S02]  /*166e0*/  MUFU.SQRT R11, R0 ;  /* 0x00000000000b7308 */ /* 0x0000640000002000 */
.L_x_4259:
[----:B------:R-:W-:Y:S05]  /*166f0*/  BSYNC.RECONVERGENT B0 ;  /* 0x0000000000007941 */ /* 0x000fea0003800200 */
.L_x_4258:
        /* <DEDUP_REMOVED lines=40> */
.L_x_4273:
        /* <DEDUP_REMOVED lines=28> */
.L_x_4272:
        /* <DEDUP_REMOVED lines=23> */
.L_x_4279:
[----:B------:R-:W-:-:S04]  /*16cb0*/  FADD.FTZ R3, -R4, R5 ;  /* 0x0000000504037221 */ /* 0x000fc80000010100 */
[----:B------:R-:W-:-:S07]  /*16cc0*/  FMUL.FTZ R3, R3, 0.5 ;  /* 0x3f00000003037820 */ /* 0x000fce0000410000 */
.L_x_4280:
[----:B------:R-:W-:Y:S05]  /*16cd0*/  BSYNC.RECONVERGENT B4 ;  /* 0x0000000000047941 */ /* 0x000fea0003800200 */
.L_x_4278:
[----:B------:R-:W-:Y:S01]  /*16ce0*/  FADD.FTZ R0, R3, R0 ;  /* 0x0000000003007221 */ /* 0x000fe20000010000 */
[----:B------:R-:W-:-:S04]  /*16cf0*/  FADD.FTZ R3, R23, R20 ;  /* 0x0000001417037221 */ /* 0x000fc80000010000 */
[----:B------:R-:W-:-:S04]  /*16d00*/  FMUL.FTZ R0, R0, R3 ;  /* 0x0000000300007220 */ /* 0x000fc80000410000 */
[----:B------:R0:W2:Y:S01]  /*16d10*/  MUFU.SQRT R20, R0 ;  /* 0x0000000000147308 */ /* 0x0000a20000002000 */
[----:B------:R-:W-:Y:S05]  /*16d20*/  BRA `(.L_x_4281) ;  /* 0x0000000000487947 */ /* 0x000fea0003800000 */
.L_x_4277:
        /* <DEDUP_REMOVED lines=12> */
.L_x_4276:
[----:B------:R-:W-:Y:S01]  /*16df0*/  FADD.FTZ R3, R20, 1 ;  /* 0x3f80000014037421 */ /* 0x000fe20000010000 */
[----:B0-----:R-:W-:Y:S01]  /*16e00*/  MUFU.SQRT R0, R0 ;  /* 0x0000000000007308 */ /* 0x001fe20000002000 */
[----:B------:R-:W-:Y:S02]  /*16e10*/  HFMA2 R23, -RZ, RZ, 1.875, 0 ;  /* 0x3f800000ff177431 */ /* 0x000fe400000001ff */
[----:B------:R-:W-:-:S06]  /*16e20*/  FMUL.FTZ R3, R3, 0.5 ;  /* 0x3f00000003037820 */ /* 0x000fcc0000410000 */
[----:B------:R-:W0:Y:S02]  /*16e30*/  MUFU.SQRT R3, R3 ;  /* 0x0000000300037308 */ /* 0x000e240000002000 */
[----:B0-----:R-:W-:-:S07]  /*16e40*/  FMUL.FTZ R20, R0, R3 ;  /* 0x0000000300147220 */ /* 0x001fce0000410000 */
.L_x_4281:
[----:B------:R-:W-:Y:S05]  /*16e50*/  BSYNC.RECONVERGENT B1 ;  /* 0x0000000000017941 */ /* 0x000fea0003800200 */
.L_x_4275:
[----:B------:R-:W-:Y:S05]  /*16e60*/  BRA `(.L_x_4282) ;  /* 0x0000000000087947 */ /* 0x000fea0003800000 */
.L_x_4271:
[----:B------:R-:W-:Y:S01]  /*16e70*/  FMUL.FTZ R20, R20, 16777216 ;  /* 0x4b80000014147820 */ /* 0x000fe20000410000 */
[----:B------:R-:W-:-:S07]  /*16e80*/  FMUL.FTZ R23, R23, 16777216 ;  /* 0x4b80000017177820 */ /* 0x000fce0000410000 */
.L_x_4282:
[----:B------:R-:W-:Y:S05]  /*16e90*/  BSYNC.RELIABLE B0 ;  /* 0x0000000000007941 */ /* 0x000fea0003800100 */
.L_x_4270:
        /* <DEDUP_REMOVED lines=20> */
.L_x_4285:
[----:B------:R-:W-:Y:S05]  /*16fe0*/  BSYNC.RECONVERGENT B4 ;  /* 0x0000000000047941 */ /* 0x000fea0003800200 */
.L_x_4284:
        /* <DEDUP_REMOVED lines=29> */
.L_x_4283:
        /* <DEDUP_REMOVED lines=17> */
.L_x_4287:
[----:B------:R-:W-:Y:S05]  /*172d0*/  BSYNC.RECONVERGENT B4 ;  /* 0x0000000000047941 */ /* 0x000fea0003800200 */
.L_x_4286:
        /* <DEDUP_REMOVED lines=28> */
.L_x_4274:
[----:B------:R-:W-:Y:S05]  /*174a0*/  BSYNC.RECONVERGENT B3 ;  /* 0x0000000000037941 */ /* 0x000fea0003800200 */
.L_x_4269:
[----:B------:R-:W-:-:S13]  /*174b0*/  ISETP.GE.AND P0, PT, R22, RZ, PT ;  /* 0x000000ff1600720c */ /* 0x000fda0003f06270 */
[----:B-1----:R-:W-:Y:S01]  /*174c0*/  @P0 FADD.FTZ R11, -R11, -RZ ;  /* 0x800000ff0b0b0221 */ /* 0x002fe20000010100 */
[----:B------:R-:W-:Y:S06]  /*174d0*/  BRA `(.L_x_4254) ;  /* 0x0000000800ec7947 */ /* 0x000fec0003800000 */
.L_x_4257:
[----:B------:R-:W-:Y:S01]  /*174e0*/  FADD.FTZ R20, -R21, 6.1232342629258392722e-17 ;  /* 0x248d313215147421 */ /* 0x000fe20000010100 */
[----:B------:R-:W-:-:S03]  /*174f0*/  FADD.FTZ R11, -R22, -RZ ;  /* 0x800000ff160b7221 */ /* 0x000fc60000010100 */
[----:B------:R-:W-:Y:S01]  /*17500*/  FADD.FTZ R20, R20, 1.5707963705062866211 ;  /* 0x3fc90fdb14147421 */ /* 0x000fe20000010000 */
[----:B------:R-:W-:Y:S06]  /*17510*/  BRA `(.L_x_4254) ;  /* 0x0000000800dc7947 */ /* 0x000fec0003800000 */
.L_x_4256:
[----:B------:R-:W-:Y:S02]  /*17520*/  HFMA2 R20, -RZ, RZ, 0, 0 ;  /* 0x00000000ff147431 */ /* 0x000fe400000001ff */
[----:B------:R-:W-:Y:S01]  /*17530*/  FADD.FTZ R11, -R22, -RZ ;  /* 0x800000ff160b7221 */ /* 0x000fe20000010100 */
[----:B------:R-:W-:Y:S06]  /*17540*/  BRA `(.L_x_4254) ;  /* 0x0000000800d07947 */ /* 0x000fec0003800000 */
.L_x_4255:
        /* <DEDUP_REMOVED lines=26> */
.L_x_4292:
[----:B------:R-:W-:Y:S05]  /*176f0*/  BSYNC.RECONVERGENT B4 ;  /* 0x0000000000047941 */ /* 0x000fea0003800200 */
.L_x_4291:
        /* <DEDUP_REMOVED lines=29> */
.L_x_4290:
        /* <DEDUP_REMOVED lines=28> */
.L_x_4295:
[----:B------:R-:W-:Y:S05]  /*17a90*/  BSYNC.RECONVERGENT B4 ;  /* 0x0000000000047941 */ /* 0x000fea0003800200 */
.L_x_4294:
        /* <DEDUP_REMOVED lines=29> */
.L_x_4289:
        /* <DEDUP_REMOVED lines=32> */
[----:B-----5:R-:W-:Y:S05]  /*17e70*/  CALL.REL.NOINC `($__internal_4_$__cuda_sm3x_div_rn_ftz_f32_slowpath) ;  /* 0x000000e400007944 */ /* 0x020fea0003c00000 */
.L_x_4297:
[----:B------:R-:W-:Y:S05]  /*17e80*/  BSYNC.RECONVERGENT B4 ;  /* 0x0000000000047941 */ /* 0x000fea0003800200 */
.L_x_4296:
        /* <DEDUP_REMOVED lines=27> */
.L_x_4293:
[----:B------:R-:W-:Y:S05]  /*18040*/  BSYNC.RECONVERGENT B3 ;  /* 0x0000000000037941 */ /* 0x000fea0003800200 */
.L_x_4288:
[----:B------:R-:W-:Y:S01]  /*18050*/  ISETP.GE.AND P0, PT, R22, RZ, PT ;  /* 0x000000ff1600720c */ /* 0x000fe20003f06270 */
[----:B------:R-:W-:Y:S01]  /*18060*/  FADD.FTZ R11, R11, 0.69314718246459960938 ;  /* 0x3f3172180b0b7421 */ /* 0x000fe20000010000 */
[----:B------:R-:W-:-:S11]  /*18070*/  FADD.FTZ R20, |R0|, -RZ ;  /* 0x800000ff00147221 */ /* 0x000fd60000010200 */
[----:B------:R-:W-:-:S07]  /*18080*/  @P0 FADD.FTZ R11, -R11, -RZ ;  /* 0x800000ff0b0b0221 */ /* 0x000fce0000010100 */
.L_x_4254:
[----:B------:R-:W-:Y:S05]  /*18090*/  BSYNC.RECONVERGENT B2 ;  /* 0x0000000000027941 */ /* 0x000fea0003800200 */
.L_x_4252:
[----:B------:R-:W-:Y:S05]  /*180a0*/  WARPSYNC.ALL ;  /* 0x0000000000007948 */ /* 0x000fea0003800000 */
[--C-:B-----5:R-:W-:Y:S01]  /*180b0*/  HADD2.F32 R22, -RZ, R12.reuse.H0_H0 ;  /* 0x2000000cff167230 */ /* 0x120fe20000004100 */
        /* <DEDUP_REMOVED lines=23> */
.L_x_4299:
        /* <DEDUP_REMOVED lines=23> */
[CC--:B------:R-:W-:Y:S01]  /*183a0*/  FMUL.FTZ R12, R7.reuse, R21.reuse ;  /* 0x00000015070c7220 */ /* 0x0c0fe20000410000 */
[----:B------:R-:W-:Y:S01]  /*183b0*/  FMUL.FTZ R21, R6, R21 ;  /* 0x0000001506157220 */ /* 0x000fe20000410000 */
[----:B------:R-:W-:Y:S02]  /*183c0*/  FSETP.NEU.FTZ.AND P0, PT, R7, RZ, PT ;  /* 0x000000ff0700720b */ /* 0x000fe40003f1d000 */
[C---:B------:R-:W-:Y:S01]  /*183d0*/  FMUL.FTZ R27, R25.reuse, R26 ;  /* 0x0000001a191b7220 */ /* 0x040fe20000410000 */
        /* <DEDUP_REMOVED lines=42> */
.L_x_4309:
[----:B------:R-:W-:-:S04]  /*18680*/  FADD.FTZ R6, -R0, R7 ;  /* 0x0000000700067221 */ /* 0x000fc80000010100 */
[----:B------:R-:W-:-:S07]  /*18690*/  FMUL.FTZ R6, R6, 0.5 ;  /* 0x3f00000006067820 */ /* 0x000fce0000410000 */
.L_x_4310:
[----:B------:R-:W-:Y:S05]  /*186a0*/  BSYNC.RECONVERGENT B1 ;  /* 0x0000000000017941 */ /* 0x000fea0003800200 */
.L_x_4308:
        /* <DEDUP_REMOVED lines=11> */
.L_x_4312:
[----:B------:R-:W-:-:S04]  /*18760*/  FADD.FTZ R9, R4, -R9 ;  /* 0x8000000904097221 */ /* 0x000fc80000010000 */
[----:B------:R-:W-:-:S07]  /*18770*/  FMUL.FTZ R9, R9, 0.5 ;  /* 0x3f00000009097820 */ /* 0x000fce0000410000 */
.L_x_4313:
[----:B------:R-:W-:Y:S05]  /*18780*/  BSYNC.RECONVERGENT B1 ;  /* 0x0000000000017941 */ /* 0x000fea0003800200 */
.L_x_4311:
        /* <DEDUP_REMOVED lines=35> */
.L_x_4307:
        /* <DEDUP_REMOVED lines=35> */
.L_x_4314:
[----:B------:R-:W-:-:S04]  /*18bf0*/  FADD.FTZ R9, -R24, 1 ;  /* 0x3f80000018097421 */ /* 0x000fc80000010100 */
[----:B------:R-:W-:-:S06]  /*18c00*/  FMUL.FTZ R6, R0, R9 ;  /* 0x0000000900067220 */ /* 0x000fcc0000410000 */
[----:B------:R-:W0:Y:S08]  /*18c10*/  MUFU.SQRT R6, R6 ;  /* 0x0000000600067308 */ /* 0x000e300000002000 */
[----:B0-----:R-:W0:Y:S02]  /*18c20*/  MUFU.RCP R12, R6 ;  /* 0x00000006000c7308 */ /* 0x001e240000001000 */
[----:B0-----:R-:W-:Y:S01]  /*18c30*/  FMUL.FTZ R12, |R23|, R12 ;  /* 0x0000000c170c7220 */ /* 0x001fe20000410200 */
[----:B------:R-:W-:Y:S06]  /*18c40*/  BRA `(.L_x_4305) ;  /* 0x0000000000047947 */ /* 0x000fec0003800000 */
.L_x_4306:
[----:B------:R0:W1:Y:S02]  /*18c50*/  MUFU.SQRT R12, R3 ;  /* 0x00000003000c7308 */ /* 0x0000640000002000 */
.L_x_4305:
[----:B------:R-:W-:Y:S05]  /*18c60*/  BSYNC.RECONVERGENT B0 ;  /* 0x0000000000007941 */ /* 0x000fea0003800200 */
.L_x_4304:
        /* <DEDUP_REMOVED lines=37> */
[----:B------:R-:W-:-:S04]  /*18ec0*/  @P1 FFMA.FTZ R21, R3, 0.93318945169448852539, R0 ;  /* 0x3f6ee58103151823 */ /* 0x000fc80000010000 */
[----:B------:R-:W-:Y:S01]  /*18ed0*/  @P0 FADD.FTZ R21, R21, R21 ;  /* 0x0000001515150221 */ /* 0x000fe20000010000 */
[----:B------:R-:W-:Y:S06]  /*18ee0*/  BRA `(.L_x_4320) ;  /* 0x0000000800c87947 */ /* 0x000fec0003800000 */
.L_x_4319:
        /* <DEDUP_REMOVED lines=28> */
.L_x_4318:
        /* <DEDUP_REMOVED lines=23> */
.L_x_4325:
[----:B0-----:R-:W-:-:S04]  /*19220*/  FADD.FTZ R3, -R5, R4 ;  /* 0x0000000405037221 */ /* 0x001fc80000010100 */
[----:B------:R-:W-:-:S07]  /*19230*/  FMUL.FTZ R3, R3, 0.5 ;  /* 0x3f00000003037820 */ /* 0x000fce0000410000 */
.L_x_4326:
[----:B------:R-:W-:Y:S05]  /*19240*/  BSYNC.RECONVERGENT B4 ;  /* 0x0000000000047941 */ /* 0x000fea0003800200 */
.L_x_4324:
[----:B------:R-:W-:Y:S01]  /*19250*/  FADD.FTZ R0, R3, R0 ;  /* 0x0000000003007221 */ /* 0x000fe20000010000 */
[----:B------:R-:W-:-:S04]  /*19260*/  FADD.FTZ R21, R24, R21 ;  /* 0x0000001518157221 */ /* 0x000fc80000010000 */
[----:B------:R-:W-:-:S06]  /*19270*/  FMUL.FTZ R21, R0, R21 ;  /* 0x0000001500157220 */ /* 0x000fcc0000410000 */
[----:B------:R-:W0:Y:S01]  /*19280*/  MUFU.SQRT R21, R21 ;  /* 0x0000001500157308 */ /* 0x000e220000002000 */
[----:B------:R-:W-:Y:S05]  /*19290*/  BRA `(.L_x_4327) ;  /* 0x0000000000487947 */ /* 0x000fea0003800000 */
.L_x_4323:
        /* <DEDUP_REMOVED lines=12> */
.L_x_4322:
[----:B------:R-:W-:Y:S01]  /*19360*/  FADD.FTZ R0, R21, 1 ;  /* 0x3f80000015007421 */ /* 0x000fe20000010000 */
[----:B0-----:R-:W-:Y:S01]  /*19370*/  MUFU.SQRT R3, R3 ;  /* 0x0000000300037308 */ /* 0x001fe20000002000 */
[----:B------:R-:W-:Y:S02]  /*19380*/  HFMA2 R24, -RZ, RZ, 1.875, 0 ;  /* 0x3f800000ff187431 */ /* 0x000fe400000001ff */
[----:B------:R-:W-:-:S06]  /*19390*/  FMUL.FTZ R0, R0, 0.5 ;  /* 0x3f00000000007820 */ /* 0x000fcc0000410000 */
[----:B------:R-:W0:Y:S02]  /*193a0*/  MUFU.SQRT R0, R0 ;  /* 0x0000000000007308 */ /* 0x000e240000002000 */
[----:B0-----:R-:W-:-:S07]  /*193b0*/  FMUL.FTZ R21, R3, R0 ;  /* 0x0000000003157220 */ /* 0x001fce0000410000 */
.L_x_4327:
[----:B------:R-:W-:Y:S05]  /*193c0*/  BSYNC.RECONVERGENT B1 ;  /* 0x0000000000017941 */ /* 0x000fea0003800200 */
.L_x_4321:
[----:B------:R-:W-:Y:S05]  /*193d0*/  BRA `(.L_x_4328) ;  /* 0x0000000000087947 */ /* 0x000fea0003800000 */
.L_x_4317:
[----:B------:R-:W-:Y:S01]  /*193e0*/  FMUL.FTZ R21, R21, 16777216 ;  /* 0x4b80000015157820 */ /* 0x000fe20000410000 */
[----:B------:R-:W-:-:S07]  /*193f0*/  FMUL.FTZ R24, R24, 16777216 ;  /* 0x4b80000018187820 */ /* 0x000fce0000410000 */
.L_x_4328:
[----:B------:R-:W-:Y:S05]  /*19400*/  BSYNC.RELIABLE B0 ;  /* 0x0000000000007941 */ /* 0x000fea0003800100 */
.L_x_4316:
        /* <DEDUP_REMOVED lines=20> */
.L_x_4331:
[----:B------:R-:W-:Y:S05]  /*19550*/  BSYNC.RECONVERGENT B4 ;  /* 0x0000000000047941 */ /* 0x000fea0003800200 */
.L_x_4330:
[----:B------:R-:W-:Y:S02]  /*19560*/  HFMA2 R4, -RZ, RZ, 0.89990234375, 10328 ;  /* 0x3b33710bff047431 */ /* 0x000fe400000001ff */
[----:B------:R-:W-:Y:S01]  /*19570*/  FMUL.FTZ R3, R0, R0 ;  /* 0x0000000000037220 */ /* 0x000fe20000410000 */
[----:B------:R-:W-:Y:S02]  /*19580*/  MOV R5, 0x3fd774eb ;  /* 0x3fd774eb00057802 */ /* 0x000fe40000000f00 */
[C---:B------:R-:W-:Y:S01]  /*19590*/  ISETP.GE.AND P0, PT, R24.reuse, RZ, PT ;  /* 0x000000ff1800720c */ /* 0x040fe20003f06270 */
[C---:B------:R-:W-:Y:S01]  /*195a0*/  FFMA.FTZ R4, R3.reuse, R4, -0.015681877732276916504 ;  /* 0xbc80774803047423 */ /* 0x040fe20000010004 */
        /* <DEDUP_REMOVED lines=24> */
.L_x_4329:
        /* <DEDUP_REMOVED lines=17> */
.L_x_4333:
[----:B------:R-:W-:Y:S05]  /*19840*/  BSYNC.RECONVERGENT B4 ;  /* 0x0000000000047941 */ /* 0x000fea0003800200 */
.L_x_4332:
        /* <DEDUP_REMOVED lines=28> */
.L_x_4320:
[----:B------:R-:W-:Y:S05]  /*19a10*/  BSYNC.RECONVERGENT B3 ;  /* 0x0000000000037941 */ /* 0x000fea0003800200 */
.L_x_4315:
[----:B------:R-:W-:-:S13]  /*19a20*/  ISETP.GE.AND P0, PT, R23, RZ, PT ;  /* 0x000000ff1700720c */ /* 0x000fda0003f06270 */
[----:B-1----:R-:W-:Y:S01]  /*19a30*/  @P0 FADD.FTZ R12, -R12, -RZ ;  /* 0x800000ff0c0c0221 */ /* 0x002fe20000010100 */
[----:B------:R-:W-:Y:S06]  /*19a40*/  BRA `(.L_x_4300) ;  /* 0x0000000800f07947 */ /* 0x000fec0003800000 */
.L_x_4303:
[----:B------:R-:W-:Y:S01]  /*19a50*/  FADD.FTZ R21, -R22, 6.1232342629258392722e-17 ;  /* 0x248d313216157421 */ /* 0x000fe20000010100 */
[----:B------:R-:W-:-:S03]  /*19a60*/  FADD.FTZ R12, -R23, -RZ ;  /* 0x800000ff170c7221 */ /* 0x000fc60000010100 */
[----:B------:R-:W-:Y:S01]  /*19a70*/  FADD.FTZ R21, R21, 1.5707963705062866211 ;  /* 0x3fc90fdb15157421 */ /* 0x000fe20000010000 */
[----:B------:R-:W-:Y:S06]  /*19a80*/  BRA `(.L_x_4300) ;  /* 0x0000000800e07947 */ /* 0x000fec0003800000 */
.L_x_4302:
[----:B------:R-:W-:Y:S02]  /*19a90*/  HFMA2 R21, -RZ, RZ, 0, 0 ;  /* 0x00000000ff157431 */ /* 0x000fe400000001ff */
[----:B------:R-:W-:Y:S01]  /*19aa0*/  FADD.FTZ R12, -R23, -RZ ;  /* 0x800000ff170c7221 */ /* 0x000fe20000010100 */
[----:B------:R-:W-:Y:S06]  /*19ab0*/  BRA `(.L_x_4300) ;  /* 0x0000000800d47947 */ /* 0x000fec0003800000 */
.L_x_4301:
        /* <DEDUP_REMOVED lines=26> */
.L_x_4338:
[----:B------:R-:W-:Y:S05]  /*19c60*/  BSYNC.RECONVERGENT B4 ;  /* 0x0000000000047941 */ /* 0x000fea0003800200 */
.L_x_4337:
        /* <DEDUP_REMOVED lines=29> */
.L_x_4336:
        /* <DEDUP_REMOVED lines=28> */
[----:B------:R-:W-:-:S07]  /*1a000*/  MOV R3, R0 ;  /* 0x0000000000037202 */ /* 0x000fce0000000f00 */
.L_x_4341:
[----:B------:R-:W-:Y:S05]  /*1a010*/  BSYNC.RECONVERGENT B4 ;  /* 0x0000000000047941 */ /* 0x000fea0003800200 */
.L_x_4340:
        /* <DEDUP_REMOVED lines=29> */
.L_x_4335:
        /* <DEDUP_REMOVED lines=21> */
[----:B------:R-:W-:Y:S02]  /*1a340*/  HFMA2 R3, -RZ, RZ, 1.875, 0 ;  /* 0x3f800000ff037431 */ /* 0x000fe400000001ff */
        /* <DEDUP_REMOVED lines=8> */
[----:B------:R-:W-:Y:S02]  /*1a3d0*/  MOV R8, R21 ;  /* 0x0000001500087202 */ /* 0x000fe40000000f00 */
[----:B------:R-:W-:-:S07]  /*1a3e0*/  MOV R4, 0x1a400 ;  /* 0x0001a40000047802 */ /* 0x000fce0000000f00 */
[----:B------:R-:W-:Y:S05]  /*1a3f0*/  CALL.REL.NOINC `($__internal_4_$__cuda_sm3x_div_rn_ftz_f32_slowpath) ;  /* 0x000000bc00a07944 */ /* 0x000fea0003c00000 */
.L_x_4343:
[----:B------:R-:W-:Y:S05]  /*1a400*/  BSYNC.RECONVERGENT B4 ;  /* 0x0000000000047941 */ /* 0x000fea0003800200 */
.L_x_4342:
        /* <DEDUP_REMOVED lines=27> */
.L_x_4339:
[----:B------:R-:W-:Y:S05]  /*1a5c0*/  BSYNC.RECONVERGENT B3 ;  /* 0x0000000000037941 */ /* 0x000fea0003800200 */
.L_x_4334:
[----:B------:R-:W-:Y:S01]  /*1a5d0*/  ISETP.GE.AND P0, PT, R23, RZ, PT ;  /* 0x000000ff1700720c */ /* 0x000fe20003f06270 */
[----:B------:R-:W-:Y:S01]  /*1a5e0*/  FADD.FTZ R12, R12, 0.69314718246459960938 ;  /* 0x3f3172180c0c7421 */ /* 0x000fe20000010000 */
[----:B------:R-:W-:-:S11]  /*1a5f0*/  FADD.FTZ R21, |R3|, -RZ ;  /* 0x800000ff03157221 */ /* 0x000fd60000010200 */
[----:B------:R-:W-:-:S07]  /*1a600*/  @P0 FADD.FTZ R12, -R12, -RZ ;  /* 0x800000ff0c0c0221 */ /* 0x000fce0000010100 */
.L_x_4300:
[----:B------:R-:W-:Y:S05]  /*1a610*/  BSYNC.RECONVERGENT B2 ;  /* 0x0000000000027941 */ /* 0x000fea0003800200 */
.L_x_4298:
        /* <DEDUP_REMOVED lines=25> */
.L_x_4345:
        /* <DEDUP_REMOVED lines=69> */
.L_x_4355:
[----:B------:R-:W-:-:S04]  /*1ac00*/  FADD.FTZ R7, -R3, R6 ;  /* 0x0000000603077221 */ /* 0x000fc80000010100 */
[----:B------:R-:W-:-:S07]  /*1ac10*/  FMUL.FTZ R7, R7, 0.5 ;  /* 0x3f00000007077820 */ /* 0x000fce0000410000 */
.L_x_4356:
[----:B------:R-:W-:Y:S05]  /*1ac20*/  BSYNC.RECONVERGENT B1 ;  /* 0x0000000000017941 */ /* 0x000fea0003800200 */
.L_x_4354:
        /* <DEDUP_REMOVED lines=11> */
.L_x_4358:
[----:B------:R-:W-:-:S04]  /*1ace0*/  FADD.FTZ R26, R5, -R8 ;  /* 0x80000008051a7221 */ /* 0x000fc80000010000 */
[----:B------:R-:W-:-:S07]  /*1acf0*/  FMUL.FTZ R26, R26, 0.5 ;  /* 0x3f0000001a1a7820 */ /* 0x000fce0000410000 */
.L_x_4359:
[----:B------:R-:W-:Y:S05]  /*1ad00*/  BSYNC.RECONVERGENT B1 ;  /* 0x0000000000017941 */ /* 0x000fea0003800200 */
.L_x_4357:
        /* <DEDUP_REMOVED lines=35> */
.L_x_4353:
        /* <DEDUP_REMOVED lines=35> */
.L_x_4360:
[----:B------:R-:W-:-:S04]  /*1b170*/  FADD.FTZ R8, -R25, 1 ;  /* 0x3f80000019087421 */ /* 0x000fc80000010100 */
[----:B------:R-:W-:-:S06]  /*1b180*/  FMUL.FTZ R7, R3, R8 ;  /* 0x0000000803077220 */ /* 0x000fcc0000410000 */
[----:B------:R-:W0:Y:S08]  /*1b190*/  MUFU.SQRT R7, R7 ;  /* 0x0000000700077308 */ /* 0x000e300000002000 */
[----:B0-----:R-:W0:Y:S02]  /*1b1a0*/  MUFU.RCP R13, R7 ;  /* 0x00000007000d7308 */ /* 0x001e240000001000 */
[----:B0-----:R-:W-:Y:S01]  /*1b1b0*/  FMUL.FTZ R13, |R24|, R13 ;  /* 0x0000000d180d7220 */ /* 0x001fe20000410200 */
[----:B------:R-:W-:Y:S06]  /*1b1c0*/  BRA `(.L_x_4351) ;  /* 0x0000000000047947 */ /* 0x000fec0003800000 */
.L_x_4352:
[----:B------:R0:W1:Y:S02]  /*1b1d0*/  MUFU.SQRT R13, R0 ;  /* 0x00000000000d7308 */ /* 0x0000640000002000 */
.L_x_4351:
[----:B------:R-:W-:Y:S05]  /*1b1e0*/  BSYNC.RECONVERGENT B0 ;  /* 0x0000000000007941 */ /* 0x000fea0003800200 */
.L_x_4350:
        /* <DEDUP_REMOVED lines=40> */
.L_x_4365:
        /* <DEDUP_REMOVED lines=28> */
.L_x_4364:
        /* <DEDUP_REMOVED lines=23> */
.L_x_4371:
[----:B------:R-:W-:-:S04]  /*1b7a0*/  FADD.FTZ R3, -R4, R5 ;  /* 0x0000000504037221 */ /* 0x000fc80000010100 */
[----:B------:R-:W-:-:S07]  /*1b7b0*/  FMUL.FTZ R3, R3, 0.5 ;  /* 0x3f00000003037820 */ /* 0x000fce0000410000 */
.L_x_4372:
[----:B------:R-:W-:Y:S05]  /*1b7c0*/  BSYNC.RECONVERGENT B4 ;  /* 0x0000000000047941 */ /* 0x000fea0003800200 */
.L_x_4370:
[----:B------:R-:W-:Y:S01]  /*1b7d0*/  FADD.FTZ R0, R3, R0 ;  /* 0x0000000003007221 */ /* 0x000fe20000010000 */
[----:B------:R-:W-:-:S04]  /*1b7e0*/  FADD.FTZ R3, R25, R22 ;  /* 0x0000001619037221 */ /* 0x000fc80000010000 */
[----:B------:R-:W-:-:S04]  /*1b7f0*/  FMUL.FTZ R0, R0, R3 ;  /* 0x0000000300007220 */ /* 0x000fc80000410000 */
[----:B------:R0:W2:Y:S01]  /*1b800*/  MUFU.SQRT R22, R0 ;  /* 0x0000000000167308 */ /* 0x0000a20000002000 */
[----:B------:R-:W-:Y:S05]  /*1b810*/  BRA `(.L_x_4373) ;  /* 0x0000000000487947 */ /* 0x000fea0003800000 */
.L_x_4369:
        /* <DEDUP_REMOVED lines=12> */
.L_x_4368:
[----:B------:R-:W-:Y:S01]  /*1b8e0*/  FADD.FTZ R3, R22, 1 ;  /* 0x3f80000016037421 */ /* 0x000fe20000010000 */
[----:B0-----:R-:W-:Y:S01]  /*1b8f0*/  MUFU.SQRT R0, R0 ;  /* 0x0000000000007308 */ /* 0x001fe20000002000 */
[----:B------:R-:W-:Y:S02]  /*1b900*/  HFMA2 R25, -RZ, RZ, 1.875, 0 ;  /* 0x3f800000ff197431 */ /* 0x000fe400000001ff */
[----:B------:R-:W-:-:S06]  /*1b910*/  FMUL.FTZ R3, R3, 0.5 ;  /* 0x3f00000003037820 */ /* 0x000fcc0000410000 */
[----:B------:R-:W0:Y:S02]  /*1b920*/  MUFU.SQRT R3, R3 ;  /* 0x0000000300037308 */ /* 0x000e240000002000 */
[----:B0-----:R-:W-:-:S07]  /*1b930*/  FMUL.FTZ R22, R0, R3 ;  /* 0x0000000300167220 */ /* 0x001fce0000410000 */
.L_x_4373:
[----:B------:R-:W-:Y:S05]  /*1b940*/  BSYNC.RECONVERGENT B1 ;  /* 0x0000000000017941 */ /* 0x000fea0003800200 */
.L_x_4367:
[----:B------:R-:W-:Y:S05]  /*1b950*/  BRA `(.L_x_4374) ;  /* 0x0000000000087947 */ /* 0x000fea0003800000 */
.L_x_4363:
[----:B------:R-:W-:Y:S01]  /*1b960*/  FMUL.FTZ R22, R22, 16777216 ;  /* 0x4b80000016167820 */ /* 0x000fe20000410000 */
[----:B------:R-:W-:-:S07]  /*1b970*/  FMUL.FTZ R25, R25, 16777216 ;  /* 0x4b80000019197820 */ /* 0x000fce0000410000 */
.L_x_4374:
[----:B------:R-:W-:Y:S05]  /*1b980*/  BSYNC.RELIABLE B0 ;  /* 0x0000000000007941 */ /* 0x000fea0003800100 */
.L_x_4362:
        /* <DEDUP_REMOVED lines=20> */
.L_x_4377:
[----:B------:R-:W-:Y:S05]  /*1bad0*/  BSYNC.RECONVERGENT B4 ;  /* 0x0000000000047941 */ /* 0x000fea0003800200 */
.L_x_4376:
        /* <DEDUP_REMOVED lines=29> */
.L_x_4375:
        /* <DEDUP_REMOVED lines=17> */
.L_x_4379:
[----:B------:R-:W-:Y:S05]  /*1bdc0*/  BSYNC.RECONVERGENT B4 ;  /* 0x0000000000047941 */ /* 0x000fea0003800200 */
.L_x_4378:
        /* <DEDUP_REMOVED lines=28> */
.L_x_4366:
[----:B------:R-:W-:Y:S05]  /*1bf90*/  BSYNC.RECONVERGENT B3 ;  /* 0x0000000000037941 */ /* 0x000fea0003800200 */
.L_x_4361:
[----:B------:R-:W-:-:S13]  /*1bfa0*/  ISETP.GE.AND P0, PT, R24, RZ, PT ;  /* 0x000000ff1800720c */ /* 0x000fda0003f06270 */
[----:B-1----:R-:W-:Y:S01]  /*1bfb0*/  @P0 FADD.FTZ R13, -R13, -RZ ;  /* 0x800000ff0d0d0221 */ /* 0x002fe20000010100 */
[----:B------:R-:W-:Y:S06]  /*1bfc0*/  BRA `(.L_x_4346) ;  /* 0x0000000800ec7947 */ /* 0x000fec0003800000 */
.L_x_4349:
[----:B------:R-:W-:Y:S01]  /*1bfd0*/  FADD.FTZ R22, -R23, 6.1232342629258392722e-17 ;  /* 0x248d313217167421 */ /* 0x000fe20000010100 */
[----:B------:R-:W-:-:S03]  /*1bfe0*/  FADD.FTZ R13, -R24, -RZ ;  /* 0x800000ff180d7221 */ /* 0x000fc60000010100 */
[----:B------:R-:W-:Y:S01]  /*1bff0*/  FADD.FTZ R22, R22, 1.5707963705062866211 ;  /* 0x3fc90fdb16167421 */ /* 0x000fe20000010000 */
[----:B------:R-:W-:Y:S06]  /*1c000*/  BRA `(.L_x_4346) ;  /* 0x0000000800dc7947 */ /* 0x000fec0003800000 */
.L_x_4348:
[----:B------:R-:W-:Y:S02]  /*1c010*/  HFMA2 R22, -RZ, RZ, 0, 0 ;  /* 0x00000000ff167431 */ /* 0x000fe400000001ff */
[----:B------:R-:W-:Y:S01]  /*1c020*/  FADD.FTZ R13, -R24, -RZ ;  /* 0x800000ff180d7221 */ /* 0x000fe20000010100 */
[----:B------:R-:W-:Y:S06]  /*1c030*/  BRA `(.L_x_4346) ;  /* 0x0000000800d07947 */ /* 0x000fec0003800000 */
.L_x_4347:
        /* <DEDUP_REMOVED lines=26> */
.L_x_4384:
[----:B------:R-:W-:Y:S05]  /*1c1e0*/  BSYNC.RECONVERGENT B4 ;  /* 0x0000000000047941 */ /* 0x000fea0003800200 */
.L_x_4383:
        /* <DEDUP_REMOVED lines=29> */
.L_x_4382:
        /* <DEDUP_REMOVED lines=28> */
.L_x_4387:
[----:B------:R-:W-:Y:S05]  /*1c580*/  BSYNC.RECONVERGENT B4 ;  /* 0x0000000000047941 */ /* 0x000fea0003800200 */
.L_x_4386:
        /* <DEDUP_REMOVED lines=29> */
.L_x_4381:
        /* <DEDUP_REMOVED lines=33> */
.L_x_4389:
[----:B------:R-:W-:Y:S05]  /*1c970*/  BSYNC.RECONVERGENT B4 ;  /* 0x0000000000047941 */ /* 0x000fea0003800200 */
.L_x_4388:
        /* <DEDUP_REMOVED lines=27> */
.L_x_4385:
[----:B------:R-:W-:Y:S05]  /*1cb30*/  BSYNC.RECONVERGENT B3 ;  /* 0x0000000000037941 */ /* 0x000fea0003800200 */
.L_x_4380:
[----:B------:R-:W-:Y:S01]  /*1cb40*/  ISETP.GE.AND P0, PT, R24, RZ, PT ;  /* 0x000000ff1800720c */ /* 0x000fe20003f06270 */
[----:B------:R-:W-:Y:S01]  /*1cb50*/  FADD.FTZ R13, R13, 0.69314718246459960938 ;  /* 0x3f3172180d0d7421 */ /* 0x000fe20000010000 */
[----:B------:R-:W-:-:S11]  /*1cb60*/  FADD.FTZ R22, |R0|, -RZ ;  /* 0x800000ff00167221 */ /* 0x000fd60000010200 */
[----:B------:R-:W-:-:S07]  /*1cb70*/  @P0 FADD.FTZ R13, -R13, -RZ ;  /* 0x800000ff0d0d0221 */ /* 0x000fce0000010100 */
.L_x_4346:
[----:B------:R-:W-:Y:S05]  /*1cb80*/  BSYNC.RECONVERGENT B2 ;  /* 0x0000000000027941 */ /* 0x000fea0003800200 */
.L_x_4344:
        /* <DEDUP_REMOVED lines=25> */
.L_x_4391:
        /* <DEDUP_REMOVED lines=69> */
.L_x_4401:
[----:B------:R-:W-:-:S04]  /*1d170*/  FADD.FTZ R6, -R0, R7 ;  /* 0x0000000700067221 */ /* 0x000fc80000010100 */
[----:B------:R-:W-:-:S07]  /*1d180*/  FMUL.FTZ R6, R6, 0.5 ;  /* 0x3f00000006067820 */ /* 0x000fce0000410000 */
.L_x_4402:
[----:B------:R-:W-:Y:S05]  /*1d190*/  BSYNC.RECONVERGENT B1 ;  /* 0x0000000000017941 */ /* 0x000fea0003800200 */
.L_x_4400:
        /* <DEDUP_REMOVED lines=11> */
.L_x_4404:
[----:B------:R-:W-:-:S04]  /*1d250*/  FADD.FTZ R9, R4, -R9 ;  /* 0x8000000904097221 */ /* 0x000fc80000010000 */
[----:B------:R-:W-:-:S07]  /*1d260*/  FMUL.FTZ R9, R9, 0.5 ;  /* 0x3f00000009097820 */ /* 0x000fce0000410000 */
.L_x_4405:
[----:B------:R-:W-:Y:S05]  /*1d270*/  BSYNC.RECONVERGENT B1 ;  /* 0x0000000000017941 */ /* 0x000fea0003800200 */
.L_x_4403:
        /* <DEDUP_REMOVED lines=35> */
.L_x_4399:
        /* <DEDUP_REMOVED lines=35> */
.L_x_4406:
[----:B------:R-:W-:-:S04]  /*1d6e0*/  FADD.FTZ R9, -R26, 1 ;  /* 0x3f8000001a097421 */ /* 0x000fc80000010100 */
[----:B------:R-:W-:-:S06]  /*1d6f0*/  FMUL.FTZ R6, R0, R9 ;  /* 0x0000000900067220 */ /* 0x000fcc0000410000 */
[----:B------:R-:W0:Y:S08]  /*1d700*/  MUFU.SQRT R6, R6 ;  /* 0x0000000600067308 */ /* 0x000e300000002000 */
[----:B0-----:R-:W0:Y:S02]  /*1d710*/  MUFU.RCP R14, R6 ;  /* 0x00000006000e7308 */ /* 0x001e240000001000 */
[----:B0-----:R-:W-:Y:S01]  /*1d720*/  FMUL.FTZ R14, |R25|, R14 ;  /* 0x0000000e190e7220 */ /* 0x001fe20000410200 */
[----:B------:R-:W-:Y:S06]  /*1d730*/  BRA `(.L_x_4397) ;  /* 0x0000000000047947 */ /* 0x000fec0003800000 */
.L_x_4398:
[----:B------:R0:W1:Y:S02]  /*1d740*/  MUFU.SQRT R14, R3 ;  /* 0x00000003000e7308 */ /* 0x0000640000002000 */
.L_x_4397:
[----:B------:R-:W-:Y:S05]  /*1d750*/  BSYNC.RECONVERGENT B0 ;  /* 0x0000000000007941 */ /* 0x000fea0003800200 */
.L_x_4396:
        /* <DEDUP_REMOVED lines=40> */
.L_x_4411:
        /* <DEDUP_REMOVED lines=28> */
.L_x_4410:
        /* <DEDUP_REMOVED lines=23> */
.L_x_4417:
[----:B0-----:R-:W-:-:S04]  /*1dd10*/  FADD.FTZ R3, -R5, R4 ;  /* 0x0000000405037221 */ /* 0x001fc80000010100 */
[----:B------:R-:W-:-:S07]  /*1dd20*/  FMUL.FTZ R3, R3, 0.5 ;  /* 0x3f00000003037820 */ /* 0x000fce0000410000 */
.L_x_4418:
[----:B------:R-:W-:Y:S05]  /*1dd30*/  BSYNC.RECONVERGENT B4 ;  /* 0x0000000000047941 */ /* 0x000fea0003800200 */
.L_x_4416:
[----:B------:R-:W-:Y:S01]  /*1dd40*/  FADD.FTZ R0, R3, R0 ;  /* 0x0000000003007221 */ /* 0x000fe20000010000 */
[----:B------:R-:W-:-:S04]  /*1dd50*/  FADD.FTZ R23, R26, R23 ;  /* 0x000000171a177221 */ /* 0x000fc80000010000 */
[----:B------:R-:W-:-:S06]  /*1dd60*/  FMUL.FTZ R23, R0, R23 ;  /* 0x0000001700177220 */ /* 0x000fcc0000410000 */
[----:B------:R-:W0:Y:S01]  /*1dd70*/  MUFU.SQRT R23, R23 ;  /* 0x0000001700177308 */ /* 0x000e220000002000 */
[----:B------:R-:W-:Y:S05]  /*1dd80*/  BRA `(.L_x_4419) ;  /* 0x0000000000487947 */ /* 0x000fea0003800000 */
.L_x_4415:
        /* <DEDUP_REMOVED lines=12> */
.L_x_4414:
[----:B------:R-:W-:Y:S01]  /*1de50*/  FADD.FTZ R0, R23, 1 ;  /* 0x3f80000017007421 */ /* 0x000fe20000010000 */
[----:B0-----:R-:W-:Y:S01]  /*1de60*/  MUFU.SQRT R3, R3 ;  /* 0x0000000300037308 */ /* 0x001fe20000002000 */
[----:B------:R-:W-:Y:S02]  /*1de70*/  HFMA2 R26, -RZ, RZ, 1.875, 0 ;  /* 0x3f800000ff1a7431 */ /* 0x000fe400000001ff */
[----:B------:R-:W-:-:S06]  /*1de80*/  FMUL.FTZ R0, R0, 0.5 ;  /* 0x3f00000000007820 */ /* 0x000fcc0000410000 */
[----:B------:R-:W0:Y:S02]  /*1de90*/  MUFU.SQRT R0, R0 ;  /* 0x0000000000007308 */ /* 0x000e240000002000 */
[----:B0-----:R-:W-:-:S07]  /*1dea0*/  FMUL.FTZ R23, R3, R0 ;  /* 0x0000000003177220 */ /* 0x001fce0000410000 */
.L_x_4419:
[----:B------:R-:W-:Y:S05]  /*1deb0*/  BSYNC.RECONVERGENT B1 ;  /* 0x0000000000017941 */ /* 0x000fea0003800200 */
.L_x_4413:
[----:B------:R-:W-:Y:S05]  /*1dec0*/  BRA `(.L_x_4420) ;  /* 0x0000000000087947 */ /* 0x000fea0003800000 */
.L_x_4409:
[----:B------:R-:W-:Y:S01]  /*1ded0*/  FMUL.FTZ R23, R23, 16777216 ;  /* 0x4b80000017177820 */ /* 0x000fe20000410000 */
[----:B------:R-:W-:-:S07]  /*1dee0*/  FMUL.FTZ R26, R26, 16777216 ;  /* 0x4b8000001a1a7820 */ /* 0x000fce0000410000 */
.L_x_4420:
[----:B------:R-:W-:Y:S05]  /*1def0*/  BSYNC.RELIABLE B0 ;  /* 0x0000000000007941 */ /* 0x000fea0003800100 */
.L_x_4408:
        /* <DEDUP_REMOVED lines=20> */
.L_x_4423:
[----:B------:R-:W-:Y:S05]  /*1e040*/  BSYNC.RECONVERGENT B4 ;  /* 0x0000000000047941 */ /* 0x000fea0003800200 */
.L_x_4422:
        /* <DEDUP_REMOVED lines=29> */
.L_x_4421:
        /* <DEDUP_REMOVED lines=17> */
.L_x_4425:
[----:B------:R-:W-:Y:S05]  /*1e330*/  BSYNC.RECONVERGENT B4 ;  /* 0x0000000000047941 */ /* 0x000fea0003800200 */
.L_x_4424:
        /* <DEDUP_REMOVED lines=28> */
.L_x_4412:
[----:B------:R-:W-:Y:S05]  /*1e500*/  BSYNC.RECONVERGENT B3 ;  /* 0x0000000000037941 */ /* 0x000fea0003800200 */
.L_x_4407:
[----:B------:R-:W-:-:S13]  /*1e510*/  ISETP.GE.AND P0, PT, R25, RZ, PT ;  /* 0x000000ff1900720c */ /* 0x000fda0003f06270 */
[----:B-1----:R-:W-:Y:S01]  /*1e520*/  @P0 FADD.FTZ R14, -R14, -RZ ;  /* 0x800000ff0e0e0221 */ /* 0x002fe20000010100 */
[----:B------:R-:W-:Y:S06]  /*1e530*/  BRA `(.L_x_4392) ;  /* 0x0000000800f07947 */ /* 0x000fec0003800000 */
.L_x_4395:
[----:B------:R-:W-:Y:S01]  /*1e540*/  FADD.FTZ R23, -R24, 6.1232342629258392722e-17 ;  /* 0x248d313218177421 */ /* 0x000fe20000010100 */
[----:B------:R-:W-:-:S03]  /*1e550*/  FADD.FTZ R14, -R25, -RZ ;  /* 0x800000ff190e7221 */ /* 0x000fc60000010100 */
[----:B------:R-:W-:Y:S01]  /*1e560*/  FADD.FTZ R23, R23, 1.5707963705062866211 ;  /* 0x3fc90fdb17177421 */ /* 0x000fe20000010000 */
[----:B------:R-:W-:Y:S06]  /*1e570*/  BRA `(.L_x_4392) ;  /* 0x0000000800e07947 */ /* 0x000fec0003800000 */
.L_x_4394:
[----:B------:R-:W-:Y:S02]  /*1e580*/  HFMA2 R23, -RZ, RZ, 0, 0 ;  /* 0x00000000ff177431 */ /* 0x000fe400000001ff */
[----:B------:R-:W-:Y:S01]  /*1e590*/  FADD.FTZ R14, -R25, -RZ ;  /* 0x800000ff190e7221 */ /* 0x000fe20000010100 */
[----:B------:R-:W-:Y:S06]  /*1e5a0*/  BRA `(.L_x_4392) ;  /* 0x0000000800d47947 */ /* 0x000fec0003800000 */
.L_x_4393:
        /* <DEDUP_REMOVED lines=26> */
.L_x_4430:
[----:B------:R-:W-:Y:S05]  /*1e750*/  BSYNC.RECONVERGENT B4 ;  /* 0x0000000000047941 */ /* 0x000fea0003800200 */
.L_x_4429:
        /* <DEDUP_REMOVED lines=29> */
.L_x_4428:
        /* <DEDUP_REMOVED lines=29> */
.L_x_4433:
[----:B------:R-:W-:Y:S05]  /*1eb00*/  BSYNC.RECONVERGENT B4 ;  /* 0x0000000000047941 */ /* 0x000fea0003800200 */
.L_x_4432:
        /* <DEDUP_REMOVED lines=29> */
.L_x_4427:
        /* <DEDUP_REMOVED lines=33> */
.L_x_4435:
[----:B------:R-:W-:Y:S05]  /*1eef0*/  BSYNC.RECONVERGENT B4 ;  /* 0x0000000000047941 */ /* 0x000fea0003800200 */
.L_x_4434:
        /* <DEDUP_REMOVED lines=27> */
.L_x_4431:
[----:B------:R-:W-:Y:S05]  /*1f0b0*/  BSYNC.RECONVERGENT B3 ;  /* 0x0000000000037941 */ /* 0x000fea0003800200 */
.L_x_4426:
[----:B------:R-:W-:Y:S01]  /*1f0c0*/  ISETP.GE.AND P0, PT, R25, RZ, PT ;  /* 0x000000ff1900720c */ /* 0x000fe20003f06270 */
[----:B------:R-:W-:Y:S01]  /*1f0d0*/  FADD.FTZ R14, R14, 0.69314718246459960938 ;  /* 0x3f3172180e0e7421 */ /* 0x000fe20000010000 */
[----:B------:R-:W-:-:S11]  /*1f0e0*/  FADD.FTZ R23, |R3|, -RZ ;  /* 0x800000ff03177221 */ /* 0x000fd60000010200 */
[----:B------:R-:W-:-:S07]  /*1f0f0*/  @P0 FADD.FTZ R14, -R14, -RZ ;  /* 0x800000ff0e0e0221 */ /* 0x000fce0000010100 */
.L_x_4392:
[----:B------:R-:W-:Y:S05]  /*1f100*/  BSYNC.RECONVERGENT B2 ;  /* 0x0000000000027941 */ /* 0x000fea0003800200 */
.L_x_4390:
        /* <DEDUP_REMOVED lines=25> */
.L_x_4437:
        /* <DEDUP_REMOVED lines=69> */
.L_x_4447:
[----:B------:R-:W-:-:S04]  /*1f6f0*/  FADD.FTZ R5, -R4, R7 ;  /* 0x0000000704057221 */ /* 0x000fc80000010100 */
[----:B------:R-:W-:-:S07]  /*1f700*/  FMUL.FTZ R5, R5, 0.5 ;  /* 0x3f00000005057820 */ /* 0x000fce0000410000 */
.L_x_4448:
[----:B------:R-:W-:Y:S05]  /*1f710*/  BSYNC.RECONVERGENT B1 ;  /* 0x0000000000017941 */ /* 0x000fea0003800200 */
.L_x_4446:
        /* <DEDUP_REMOVED lines=11> */
.L_x_4450:
[----:B------:R-:W-:-:S04]  /*1f7d0*/  FADD.FTZ R28, R6, -R9 ;  /* 0x80000009061c7221 */ /* 0x000fc80000010000 */
[----:B------:R-:W-:-:S07]  /*1f7e0*/  FMUL.FTZ R28, R28, 0.5 ;  /* 0x3f0000001c1c7820 */ /* 0x000fce0000410000 */
.L_x_4451:
[----:B------:R-:W-:Y:S05]  /*1f7f0*/  BSYNC.RECONVERGENT B1 ;  /* 0x0000000000017941 */ /* 0x000fea0003800200 */
.L_x_4449:
        /* <DEDUP_REMOVED lines=35> */
.L_x_4445:
        /* <DEDUP_REMOVED lines=35> */
.L_x_4452:
[----:B------:R-:W-:-:S04]  /*1fc60*/  FADD.FTZ R5, -R27, 1 ;  /* 0x3f8000001b057421 */ /* 0x000fc80000010100 */
[----:B------:R-:W-:-:S06]  /*1fc70*/  FMUL.FTZ R5, R4, R5 ;  /* 0x0000000504057220 */ /* 0x000fcc0000410000 */
[----:B------:R-:W0:Y:S08]  /*1fc80*/  MUFU.SQRT R5, R5 ;  /* 0x0000000500057308 */ /* 0x000e300000002000 */
[----:B0-----:R-:W0:Y:S02]  /*1fc90*/  MUFU.RCP R15, R5 ;  /* 0x00000005000f7308 */ /* 0x001e240000001000 */
[----:B0-----:R-:W-:Y:S01]  /*1fca0*/  FMUL.FTZ R15, |R26|, R15 ;  /* 0x0000000f1a0f7220 */ /* 0x001fe20000410200 */
[----:B------:R-:W-:Y:S06]  /*1fcb0*/  BRA `(.L_x_4443) ;  /* 0x0000000000047947 */ /* 0x000fec0003800000 */
.L_x_4444:
[----:B------:R0:W1:Y:S02]  /*1fcc0*/  MUFU.SQRT R15, R0 ;  /* 0x00000000000f7308 */ /* 0x0000640000002000 */
.L_x_4443:
[----:B------:R-:W-:Y:S05]  /*1fcd0*/  BSYNC.RECONVERGENT B0 ;  /* 0x0000000000007941 */ /* 0x000fea0003800200 */
.L_x_4442:
        /* <DEDUP_REMOVED lines=40> */
.L_x_4457:
        /* <DEDUP_REMOVED lines=28> */
.L_x_4456:
        /* <DEDUP_REMOVED lines=23> */
.L_x_4463:
[----:B------:R-:W-:-:S04]  /*20290*/  FADD.FTZ R3, -R3, R6 ;  /* 0x0000000603037221 */ /* 0x000fc80000010100 */
[----:B------:R-:W-:-:S07]  /*202a0*/  FMUL.FTZ R5, R3, 0.5 ;  /* 0x3f00000003057820 */ /* 0x000fce0000410000 */
.L_x_4464:
[----:B------:R-:W-:Y:S05]  /*202b0*/  BSYNC.RECONVERGENT B4 ;  /* 0x0000000000047941 */ /* 0x000fea0003800200 */
.L_x_4462:
[----:B------:R-:W-:Y:S01]  /*202c0*/  FADD.FTZ R0, R5, R0 ;  /* 0x0000000005007221 */ /* 0x000fe20000010000 */
[----:B------:R-:W-:-:S04]  /*202d0*/  FADD.FTZ R3, R27, R24 ;  /* 0x000000181b037221 */ /* 0x000fc80000010000 */
[----:B------:R-:W-:-:S04]  /*202e0*/  FMUL.FTZ R0, R0, R3 ;  /* 0x0000000300007220 */ /* 0x000fc80000410000 */
[----:B------:R0:W2:Y:S01]  /*202f0*/  MUFU.SQRT R24, R0 ;  /* 0x0000000000187308 */ /* 0x0000a20000002000 */
[----:B------:R-:W-:Y:S05]  /*20300*/  BRA `(.L_x_4465) ;  /* 0x0000000000487947 */ /* 0x000fea0003800000 */
.L_x_4461:
        /* <DEDUP_REMOVED lines=12> */
.L_x_4460:
[----:B------:R-:W-:Y:S01]  /*203d0*/  FADD.FTZ R3, R24, 1 ;  /* 0x3f80000018037421 */ /* 0x000fe20000010000 */
[----:B0-----:R-:W-:Y:S01]  /*203e0*/  MUFU.SQRT R0, R0 ;  /* 0x0000000000007308 */ /* 0x001fe20000002000 */
[----:B------:R-:W-:Y:S02]  /*203f0*/  HFMA2 R27, -RZ, RZ, 1.875, 0 ;  /* 0x3f800000ff1b7431 */ /* 0x000fe400000001ff */
[----:B------:R-:W-:-:S06]  /*20400*/  FMUL.FTZ R3, R3, 0.5 ;  /* 0x3f00000003037820 */ /* 0x000fcc0000410000 */
[----:B------:R-:W0:Y:S02]  /*20410*/  MUFU.SQRT R3, R3 ;  /* 0x0000000300037308 */ /* 0x000e240000002000 */
[----:B0-----:R-:W-:-:S07]  /*20420*/  FMUL.FTZ R24, R0, R3 ;  /* 0x0000000300187220 */ /* 0x001fce0000410000 */
.L_x_4465:
[----:B------:R-:W-:Y:S05]  /*20430*/  BSYNC.RECONVERGENT B1 ;  /* 0x0000000000017941 */ /* 0x000fea0003800200 */
.L_x_4459:
[----:B------:R-:W-:Y:S05]  /*20440*/  BRA `(.L_x_4466) ;  /* 0x0000000000087947 */ /* 0x000fea0003800000 */
.L_x_4455:
[----:B------:R-:W-:Y:S01]  /*20450*/  FMUL.FTZ R24, R24, 16777216 ;  /* 0x4b80000018187820 */ /* 0x000fe20000410000 */
[----:B------:R-:W-:-:S07]  /*20460*/  FMUL.FTZ R27, R27, 16777216 ;  /* 0x4b8000001b1b7820 */ /* 0x000fce0000410000 */
.L_x_4466:
[----:B------:R-:W-:Y:S05]  /*20470*/  BSYNC.RELIABLE B0 ;  /* 0x0000000000007941 */ /* 0x000fea0003800100 */
.L_x_4454:
        /* <DEDUP_REMOVED lines=20> */
.L_x_4469:
[----:B------:R-:W-:Y:S05]  /*205c0*/  BSYNC.RECONVERGENT B4 ;  /* 0x0000000000047941 */ /* 0x000fea0003800200 */
.L_x_4468:
        /* <DEDUP_REMOVED lines=29> */
.L_x_4467:
        /* <DEDUP_REMOVED lines=17> */
.L_x_4471:
[----:B------:R-:W-:Y:S05]  /*208b0*/  BSYNC.RECONVERGENT B4 ;  /* 0x0000000000047941 */ /* 0x000fea0003800200 */
.L_x_4470:
        /* <DEDUP_REMOVED lines=28> */
.L_x_4458:
[----:B------:R-:W-:Y:S05]  /*20a80*/  BSYNC.RECONVERGENT B3 ;  /* 0x0000000000037941 */ /* 0x000fea0003800200 */
.L_x_4453:
[----:B------:R-:W-:-:S13]  /*20a90*/  ISETP.GE.AND P0, PT, R26, RZ, PT ;  /* 0x000000ff1a00720c */ /* 0x000fda0003f06270 */
[----:B-1----:R-:W-:Y:S01]  /*20aa0*/  @P0 FADD.FTZ R15, -R15, -RZ ;  /* 0x800000ff0f0f0221 */ /* 0x002fe20000010100 */
[----:B------:R-:W-:Y:S06]  /*20ab0*/  BRA `(.L_x_4438) ;  /* 0x0000000800ec7947 */ /* 0x000fec0003800000 */
.L_x_4441:
[----:B------:R-:W-:Y:S01]  /*20ac0*/  FADD.FTZ R24, -R25, 6.1232342629258392722e-17 ;  /* 0x248d313219187421 */ /* 0x000fe20000010100 */
[----:B------:R-:W-:-:S03]  /*20ad0*/  FADD.FTZ R15, -R26, -RZ ;  /* 0x800000ff1a0f7221 */ /* 0x000fc60000010100 */
[----:B------:R-:W-:Y:S01]  /*20ae0*/  FADD.FTZ R24, R24, 1.5707963705062866211 ;  /* 0x3fc90fdb18187421 */ /* 0x000fe20000010000 */
[----:B------:R-:W-:Y:S06]  /*20af0*/  BRA `(.L_x_4438) ;  /* 0x0000000800dc7947 */ /* 0x000fec0003800000 */
.L_x_4440:
[----:B------:R-:W-:Y:S02]  /*20b00*/  HFMA2 R24, -RZ, RZ, 0, 0 ;  /* 0x00000000ff187431 */ /* 0x000fe400000001ff */
[----:B------:R-:W-:Y:S01]  /*20b10*/  FADD.FTZ R15, -R26, -RZ ;  /* 0x800000ff1a0f7221 */ /* 0x000fe20000010100 */
[----:B------:R-:W-:Y:S06]  /*20b20*/  BRA `(.L_x_4438) ;  /* 0x0000000800d07947 */ /* 0x000fec0003800000 */
.L_x_4439:
        /* <DEDUP_REMOVED lines=26> */
.L_x_4476:
[----:B------:R-:W-:Y:S05]  /*20cd0*/  BSYNC.RECONVERGENT B4 ;  /* 0x0000000000047941 */ /* 0x000fea0003800200 */
.L_x_4475:
        /* <DEDUP_REMOVED lines=29> */
.L_x_4474:
        /* <DEDUP_REMOVED lines=28> */
.L_x_4479:
[----:B------:R-:W-:Y:S05]  /*21070*/  BSYNC.RECONVERGENT B4 ;  /* 0x0000000000047941 */ /* 0x000fea0003800200 */
.L_x_4478:
        /* <DEDUP_REMOVED lines=29> */
.L_x_4473:
        /* <DEDUP_REMOVED lines=33> */
.L_x_4481:
[----:B------:R-:W-:Y:S05]  /*21460*/  BSYNC.RECONVERGENT B4 ;  /* 0x0000000000047941 */ /* 0x000fea0003800200 */
.L_x_4480:
        /* <DEDUP_REMOVED lines=27> */
.L_x_4477:
[----:B------:R-:W-:Y:S05]  /*21620*/  BSYNC.RECONVERGENT B3 ;  /* 0x0000000000037941 */ /* 0x000fea0003800200 */
.L_x_4472:
[----:B------:R-:W-:Y:S01]  /*21630*/  ISETP.GE.AND P0, PT, R26, RZ, PT ;  /* 0x000000ff1a00720c */ /* 0x000fe20003f06270 */
[----:B------:R-:W-:Y:S01]  /*21640*/  FADD.FTZ R15, R15, 0.69314718246459960938 ;  /* 0x3f3172180f0f7421 */ /* 0x000fe20000010000 */
[----:B------:R-:W-:-:S11]  /*21650*/  FADD.FTZ R24, |R0|, -RZ ;  /* 0x800000ff00187221 */ /* 0x000fd60000010200 */
[----:B------:R-:W-:-:S07]  /*21660*/  @P0 FADD.FTZ R15, -R15, -RZ ;  /* 0x800000ff0f0f0221 */ /* 0x000fce0000010100 */
.L_x_4438:
[----:B------:R-:W-:Y:S05]  /*21670*/  BSYNC.RECONVERGENT B2 ;  /* 0x0000000000027941 */ /* 0x000fea0003800200 */
.L_x_4436:
        /* <DEDUP_REMOVED lines=25> */
.L_x_4483:
        /* <DEDUP_REMOVED lines=69> */
.L_x_4493:
[----:B------:R-:W-:-:S04]  /*21c60*/  FADD.FTZ R5, -R4, R7 ;  /* 0x0000000704057221 */ /* 0x000fc80000010100 */
[----:B------:R-:W-:-:S07]  /*21c70*/  FMUL.FTZ R5, R5, 0.5 ;  /* 0x3f00000005057820 */ /* 0x000fce0000410000 */
.L_x_4494:
[----:B------:R-:W-:Y:S05]  /*21c80*/  BSYNC.RECONVERGENT B1 ;  /* 0x0000000000017941 */ /* 0x000fea0003800200 */
.L_x_4492:
        /* <DEDUP_REMOVED lines=11> */
.L_x_4496:
[----:B------:R-:W-:-:S04]  /*21d40*/  FADD.FTZ R28, R6, -R9 ;  /* 0x80000009061c7221 */ /* 0x000fc80000010000 */
[----:B------:R-:W-:-:S07]  /*21d50*/  FMUL.FTZ R28, R28, 0.5 ;  /* 0x3f0000001c1c7820 */ /* 0x000fce0000410000 */
.L_x_4497:
[----:B------:R-:W-:Y:S05]  /*21d60*/  BSYNC.RECONVERGENT B1 ;  /* 0x0000000000017941 */ /* 0x000fea0003800200 */
.L_x_4495:
        /* <DEDUP_REMOVED lines=35> */
.L_x_4491:
        /* <DEDUP_REMOVED lines=35> */
.L_x_4498:
[----:B------:R-:W-:-:S04]  /*221d0*/  FADD.FTZ R5, -R29, 1 ;  /* 0x3f8000001d057421 */ /* 0x000fc80000010100 */
[----:B------:R-:W-:-:S06]  /*221e0*/  FMUL.FTZ R5, R4, R5 ;  /* 0x0000000504057220 */ /* 0x000fcc0000410000 */
[----:B------:R-:W0:Y:S08]  /*221f0*/  MUFU.SQRT R5, R5 ;  /* 0x0000000500057308 */ /* 0x000e300000002000 */
[----:B0-----:R-:W0:Y:S02]  /*22200*/  MUFU.RCP R25, R5 ;  /* 0x0000000500197308 */ /* 0x001e240000001000 */
[----:B0-----:R-:W-:Y:S01]  /*22210*/  FMUL.FTZ R25, |R16|, R25 ;  /* 0x0000001910197220 */ /* 0x001fe20000410200 */
[----:B------:R-:W-:Y:S06]  /*22220*/  BRA `(.L_x_4489) ;  /* 0x0000000000047947 */ /* 0x000fec0003800000 */
.L_x_4490:
[----:B------:R0:W1:Y:S02]  /*22230*/  MUFU.SQRT R25, R0 ;  /* 0x0000000000197308 */ /* 0x0000640000002000 */
.L_x_4489:
[----:B------:R-:W-:Y:S05]  /*22240*/  BSYNC.RECONVERGENT B0 ;  /* 0x0000000000007941 */ /* 0x000fea0003800200 */
.L_x_4488:
        /* <DEDUP_REMOVED lines=40> */
.L_x_4503:
        /* <DEDUP_REMOVED lines=28> */
.L_x_4502:
        /* <DEDUP_REMOVED lines=23> */
.L_x_4509:
[----:B------:R-:W-:-:S04]  /*22800*/  FADD.FTZ R3, -R3, R6 ;  /* 0x0000000603037221 */ /* 0x000fc80000010100 */
[----:B------:R-:W-:-:S07]  /*22810*/  FMUL.FTZ R5, R3, 0.5 ;  /* 0x3f00000003057820 */ /* 0x000fce0000410000 */
.L_x_4510:
[----:B------:R-:W-:Y:S05]  /*22820*/  BSYNC.RECONVERGENT B4 ;  /* 0x0000000000047941 */ /* 0x000fea0003800200 */
.L_x_4508:
[----:B------:R-:W-:Y:S01]  /*22830*/  FADD.FTZ R0, R5, R0 ;  /* 0x0000000005007221 */ /* 0x000fe20000010000 */
[----:B------:R-:W-:-:S04]  /*22840*/  FADD.FTZ R3, R29, R26 ;  /* 0x0000001a1d037221 */ /* 0x000fc80000010000 */
[----:B------:R-:W-:-:S04]  /*22850*/  FMUL.FTZ R0, R0, R3 ;  /* 0x0000000300007220 */ /* 0x000fc80000410000 */
[----:B------:R0:W2:Y:S01]  /*22860*/  MUFU.SQRT R26, R0 ;  /* 0x00000000001a7308 */ /* 0x0000a20000002000 */
[----:B------:R-:W-:Y:S05]  /*22870*/  BRA `(.L_x_4511) ;  /* 0x0000000000487947 */ /* 0x000fea0003800000 */
.L_x_4507:
        /* <DEDUP_REMOVED lines=12> */
.L_x_4506:
[----:B------:R-:W-:Y:S01]  /*22940*/  FADD.FTZ R3, R26, 1 ;  /* 0x3f8000001a037421 */ /* 0x000fe20000010000 */
[----:B0-----:R-:W-:Y:S01]  /*22950*/  MUFU.SQRT R0, R0 ;  /* 0x0000000000007308 */ /* 0x001fe20000002000 */
[----:B------:R-:W-:Y:S02]  /*22960*/  HFMA2 R29, -RZ, RZ, 1.875, 0 ;  /* 0x3f800000ff1d7431 */ /* 0x000fe400000001ff */
[----:B------:R-:W-:-:S06]  /*22970*/  FMUL.FTZ R3, R3, 0.5 ;  /* 0x3f00000003037820 */ /* 0x000fcc0000410000 */
[----:B------:R-:W0:Y:S02]  /*22980*/  MUFU.SQRT R3, R3 ;  /* 0x0000000300037308 */ /* 0x000e240000002000 */
[----:B0-----:R-:W-:-:S07]  /*22990*/  FMUL.FTZ R26, R0, R3 ;  /* 0x00000003001a7220 */ /* 0x001fce0000410000 */
.L_x_4511:
[----:B------:R-:W-:Y:S05]  /*229a0*/  BSYNC.RECONVERGENT B1 ;  /* 0x0000000000017941 */ /* 0x000fea0003800200 */
.L_x_4505:
[----:B------:R-:W-:Y:S05]  /*229b0*/  BRA `(.L_x_4512) ;  /* 0x0000000000087947 */ /* 0x000fea0003800000 */
.L_x_4501:
[----:B------:R-:W-:Y:S01]  /*229c0*/  FMUL.FTZ R26, R26, 16777216 ;  /* 0x4b8000001a1a7820 */ /* 0x000fe20000410000 */
[----:B------:R-:W-:-:S07]  /*229d0*/  FMUL.FTZ R29, R29, 16777216 ;  /* 0x4b8000001d1d7820 */ /* 0x000fce0000410000 */
.L_x_4512:
[----:B------:R-:W-:Y:S05]  /*229e0*/  BSYNC.RELIABLE B0 ;  /* 0x0000000000007941 */ /* 0x000fea0003800100 */
.L_x_4500:
        /* <DEDUP_REMOVED lines=20> */
.L_x_4515:
[----:B------:R-:W-:Y:S05]  /*22b30*/  BSYNC.RECONVERGENT B4 ;  /* 0x0000000000047941 */ /* 0x000fea0003800200 */
.L_x_4514:
        /* <DEDUP_REMOVED lines=29> */
.L_x_4513:
        /* <DEDUP_REMOVED lines=17> */
.L_x_4517:
[----:B------:R-:W-:Y:S05]  /*22e20*/  BSYNC.RECONVERGENT B4 ;  /* 0x0000000000047941 */ /* 0x000fea0003800200 */
.L_x_4516:
        /* <DEDUP_REMOVED lines=28> */
.L_x_4504:
[----:B------:R-:W-:Y:S05]  /*22ff0*/  BSYNC.RECONVERGENT B3 ;  /* 0x0000000000037941 */ /* 0x000fea0003800200 */
.L_x_4499:
[----:B------:R-:W-:-:S13]  /*23000*/  ISETP.GE.AND P0, PT, R16, RZ, PT ;  /* 0x000000ff1000720c */ /* 0x000fda0003f06270 */
[----:B-1----:R-:W-:Y:S01]  /*23010*/  @P0 FADD.FTZ R25, -R25, -RZ ;  /* 0x800000ff19190221 */ /* 0x002fe20000010100 */
[----:B------:R-:W-:Y:S06]  /*23020*/  BRA `(.L_x_4484) ;  /* 0x0000000800ec7947 */ /* 0x000fec0003800000 */
.L_x_4487:
[----:B------:R-:W-:Y:S01]  /*23030*/  FADD.FTZ R26, -R27, 6.1232342629258392722e-17 ;  /* 0x248d31321b1a7421 */ /* 0x000fe20000010100 */
[----:B------:R-:W-:-:S03]  /*23040*/  FADD.FTZ R25, -R16, -RZ ;  /* 0x800000ff10197221 */ /* 0x000fc60000010100 */
[----:B------:R-:W-:Y:S01]  /*23050*/  FADD.FTZ R26, R26, 1.5707963705062866211 ;  /* 0x3fc90fdb1a1a7421 */ /* 0x000fe20000010000 */
[----:B------:R-:W-:Y:S06]  /*23060*/  BRA `(.L_x_4484) ;  /* 0x0000000800dc7947 */ /* 0x000fec0003800000 */
.L_x_4486:
[----:B------:R-:W-:Y:S02]  /*23070*/  HFMA2 R26, -RZ, RZ, 0, 0 ;  /* 0x00000000ff1a7431 */ /* 0x000fe400000001ff */
[----:B------:R-:W-:Y:S01]  /*23080*/  FADD.FTZ R25, -R16, -RZ ;  /* 0x800000ff10197221 */ /* 0x000fe20000010100 */
[----:B------:R-:W-:Y:S06]  /*23090*/  BRA `(.L_x_4484) ;  /* 0x0000000800d07947 */ /* 0x000fec0003800000 */
.L_x_4485:
        /* <DEDUP_REMOVED lines=26> */
.L_x_4522:
[----:B------:R-:W-:Y:S05]  /*23240*/  BSYNC.RECONVERGENT B4 ;  /* 0x0000000000047941 */ /* 0x000fea0003800200 */
.L_x_4521:
        /* <DEDUP_REMOVED lines=29> */
.L_x_4520:
        /* <DEDUP_REMOVED lines=28> */
.L_x_4525:
[----:B------:R-:W-:Y:S05]  /*235e0*/  BSYNC.RECONVERGENT B4 ;  /* 0x0000000000047941 */ /* 0x000fea0003800200 */
.L_x_4524:
        /* <DEDUP_REMOVED lines=29> */
.L_x_4519:
        /* <DEDUP_REMOVED lines=33> */
.L_x_4527:
[----:B------:R-:W-:Y:S05]  /*239d0*/  BSYNC.RECONVERGENT B4 ;  /* 0x0000000000047941 */ /* 0x000fea0003800200 */
.L_x_4526:
        /* <DEDUP_REMOVED lines=27> */
.L_x_4523:
[----:B------:R-:W-:Y:S05]  /*23b90*/  BSYNC.RECONVERGENT B3 ;  /* 0x0000000000037941 */ /* 0x000fea0003800200 */
.L_x_4518:
[----:B------:R-:W-:Y:S01]  /*23ba0*/  ISETP.GE.AND P0, PT, R16, RZ, PT ;  /* 0x000000ff1000720c */ /* 0x000fe20003f06270 */
[----:B------:R-:W-:Y:S01]  /*23bb0*/  FADD.FTZ R25, R25, 0.69314718246459960938 ;  /* 0x3f31721819197421 */ /* 0x000fe20000010000 */
[----:B------:R-:W-:-:S11]  /*23bc0*/  FADD.FTZ R26, |R0|, -RZ ;  /* 0x800000ff001a7221 */ /* 0x000fd60000010200 */
[----:B------:R-:W-:-:S07]  /*23bd0*/  @P0 FADD.FTZ R25, -R25, -RZ ;  /* 0x800000ff19190221 */ /* 0x000fce0000010100 */
.L_x_4484:
[----:B------:R-:W-:Y:S05]  /*23be0*/  BSYNC.RECONVERGENT B2 ;  /* 0x0000000000027941 */ /* 0x000fea0003800200 */
.L_x_4482:
        /* <DEDUP_REMOVED lines=25> */
.L_x_4529:
        /* <DEDUP_REMOVED lines=69> */
.L_x_4539:
[----:B------:R-:W-:-:S04]  /*241d0*/  FADD.FTZ R6, -R0, R7 ;  /* 0x0000000700067221 */ /* 0x000fc80000010100 */
[----:B------:R-:W-:-:S07]  /*241e0*/  FMUL.FTZ R6, R6, 0.5 ;  /* 0x3f00000006067820 */ /* 0x000fce0000410000 */
.L_x_4540:
[----:B------:R-:W-:Y:S05]  /*241f0*/  BSYNC.RECONVERGENT B1 ;  /* 0x0000000000017941 */ /* 0x000fea0003800200 */
.L_x_4538:
        /* <DEDUP_REMOVED lines=11> */
.L_x_4542:
[----:B------:R-:W-:-:S04]  /*242b0*/  FADD.FTZ R9, R4, -R9 ;  /* 0x8000000904097221 */ /* 0x000fc80000010000 */
[----:B------:R-:W-:-:S07]  /*242c0*/  FMUL.FTZ R9, R9, 0.5 ;  /* 0x3f00000009097820 */ /* 0x000fce0000410000 */
.L_x_4543:
[----:B------:R-:W-:Y:S05]  /*242d0*/  BSYNC.RECONVERGENT B1 ;  /* 0x0000000000017941 */ /* 0x000fea0003800200 */
.L_x_4541:
        /* <DEDUP_REMOVED lines=35> */
.L_x_4537:
        /* <DEDUP_REMOVED lines=35> */
.L_x_4544:
[----:B------:R-:W-:-:S04]  /*24740*/  FADD.FTZ R9, -R28, 1 ;  /* 0x3f8000001c097421 */ /* 0x000fc80000010100 */
[----:B------:R-:W-:-:S06]  /*24750*/  FMUL.FTZ R6, R0, R9 ;  /* 0x0000000900067220 */ /* 0x000fcc0000410000 */
[----:B------:R-:W0:Y:S08]  /*24760*/  MUFU.SQRT R6, R6 ;  /* 0x0000000600067308 */ /* 0x000e300000002000 */
[----:B0-----:R-:W0:Y:S02]  /*24770*/  MUFU.RCP R8, R6 ;  /* 0x0000000600087308 */ /* 0x001e240000001000 */
[----:B0-----:R-:W-:Y:S01]  /*24780*/  FMUL.FTZ R17, |R29|, R8 ;  /* 0x000000081d117220 */ /* 0x001fe20000410200 */
[----:B------:R-:W-:Y:S06]  /*24790*/  BRA `(.L_x_4535) ;  /* 0x0000000000047947 */ /* 0x000fec0003800000 */
.L_x_4536:
[----:B------:R0:W1:Y:S02]  /*247a0*/  MUFU.SQRT R17, R3 ;  /* 0x0000000300117308 */ /* 0x0000640000002000 */
.L_x_4535:
[----:B------:R-:W-:Y:S05]  /*247b0*/  BSYNC.RECONVERGENT B0 ;  /* 0x0000000000007941 */ /* 0x000fea0003800200 */
.L_x_4534:
        /* <DEDUP_REMOVED lines=23> */
[----:B------:R-:W-:Y:S01]  /*24930*/  @P0 FSEL R7, R4, RZ, P1 ;  /* 0x000000ff04070208 */ /* 0x000fe20000800000 */
[----:B------:R-:W-:Y:S01]  /*24940*/  HFMA2 R4, -RZ, RZ, 1.9599609375, 20144 ;  /* 0x3fd774ebff047431 */ /* 0x000fe200000001ff */
        /* <DEDUP_REMOVED lines=15> */
.L_x_4549:
        /* <DEDUP_REMOVED lines=28> */
.L_x_4548:
        /* <DEDUP_REMOVED lines=23> */
.L_x_4555:
[----:B0-----:R-:W-:-:S04]  /*24d70*/  FADD.FTZ R3, -R5, R4 ;  /* 0x0000000405037221 */ /* 0x001fc80000010100 */
[----:B------:R-:W-:-:S07]  /*24d80*/  FMUL.FTZ R3, R3, 0.5 ;  /* 0x3f00000003037820 */ /* 0x000fce0000410000 */
.L_x_4556:
[----:B------:R-:W-:Y:S05]  /*24d90*/  BSYNC.RECONVERGENT B4 ;  /* 0x0000000000047941 */ /* 0x000fea0003800200 */
.L_x_4554:
[----:B------:R-:W-:Y:S01]  /*24da0*/  FADD.FTZ R0, R3, R0 ;  /* 0x0000000003007221 */ /* 0x000fe20000010000 */
[----:B------:R-:W-:-:S04]  /*24db0*/  FADD.FTZ R27, R28, R27 ;  /* 0x0000001b1c1b7221 */ /* 0x000fc80000010000 */
[----:B------:R-:W-:-:S06]  /*24dc0*/  FMUL.FTZ R27, R0, R27 ;  /* 0x0000001b001b7220 */ /* 0x000fcc0000410000 */
[----:B------:R-:W0:Y:S01]  /*24dd0*/  MUFU.SQRT R27, R27 ;  /* 0x0000001b001b7308 */ /* 0x000e220000002000 */
[----:B------:R-:W-:Y:S05]  /*24de0*/  BRA `(.L_x_4557) ;  /* 0x0000000000487947 */ /* 0x000fea0003800000 */
.L_x_4553:
        /* <DEDUP_REMOVED lines=12> */
.L_x_4552:
[----:B------:R-:W-:Y:S01]  /*24eb0*/  FADD.FTZ R0, R27, 1 ;  /* 0x3f8000001b007421 */ /* 0x000fe20000010000 */
[----:B0-----:R-:W-:Y:S01]  /*24ec0*/  MUFU.SQRT R3, R3 ;  /* 0x0000000300037308 */ /* 0x001fe20000002000 */
[----:B------:R-:W-:Y:S02]  /*24ed0*/  HFMA2 R28, -RZ, RZ, 1.875, 0 ;  /* 0x3f800000ff1c7431 */ /* 0x000fe400000001ff */
[----:B------:R-:W-:-:S06]  /*24ee0*/  FMUL.FTZ R0, R0, 0.5 ;  /* 0x3f00000000007820 */ /* 0x000fcc0000410000 */
[----:B------:R-:W0:Y:S02]  /*24ef0*/  MUFU.SQRT R0, R0 ;  /* 0x0000000000007308 */ /* 0x000e240000002000 */
[----:B0-----:R-:W-:-:S07]  /*24f00*/  FMUL.FTZ R27, R3, R0 ;  /* 0x00000000031b7220 */ /* 0x001fce0000410000 */
.L_x_4557:
[----:B------:R-:W-:Y:S05]  /*24f10*/  BSYNC.RECONVERGENT B1 ;  /* 0x0000000000017941 */ /* 0x000fea0003800200 */
.L_x_4551:
[----:B------:R-:W-:Y:S05]  /*24f20*/  BRA `(.L_x_4558) ;  /* 0x0000000000087947 */ /* 0x000fea0003800000 */
.L_x_4547:
[----:B------:R-:W-:Y:S01]  /*24f30*/  FMUL.FTZ R27, R27, 16777216 ;  /* 0x4b8000001b1b7820 */ /* 0x000fe20000410000 */
[----:B------:R-:W-:-:S07]  /*24f40*/  FMUL.FTZ R28, R28, 16777216 ;  /* 0x4b8000001c1c7820 */ /* 0x000fce0000410000 */
.L_x_4558:
[----:B------:R-:W-:Y:S05]  /*24f50*/  BSYNC.RELIABLE B0 ;  /* 0x0000000000007941 */ /* 0x000fea0003800100 */
.L_x_4546:
        /* <DEDUP_REMOVED lines=20> */
.L_x_4561:
[----:B------:R-:W-:Y:S05]  /*250a0*/  BSYNC.RECONVERGENT B4 ;  /* 0x0000000000047941 */ /* 0x000fea0003800200 */
.L_x_4560:
        /* <DEDUP_REMOVED lines=29> */
.L_x_4559:
        /* <DEDUP_REMOVED lines=17> */
.L_x_4563:
[----:B------:R-:W-:Y:S05]  /*25390*/  BSYNC.RECONVERGENT B4 ;  /* 0x0000000000047941 */ /* 0x000fea0003800200 */
.L_x_4562:
        /* <DEDUP_REMOVED lines=28> */
.L_x_4550:
[----:B------:R-:W-:Y:S05]  /*25560*/  BSYNC.RECONVERGENT B3 ;  /* 0x0000000000037941 */ /* 0x000fea0003800200 */
.L_x_4545:
[----:B------:R-:W-:-:S13]  /*25570*/  ISETP.GE.AND P0, PT, R29, RZ, PT ;  /* 0x000000ff1d00720c */ /* 0x000fda0003f06270 */
[----:B-1----:R-:W-:Y:S01]  /*25580*/  @P0 FADD.FTZ R17, -R17, -RZ ;  /* 0x800000ff11110221 */ /* 0x002fe20000010100 */
[----:B------:R-:W-:Y:S06]  /*25590*/  BRA `(.L_x_4530) ;  /* 0x0000000800f07947 */ /* 0x000fec0003800000 */
.L_x_4533:
[----:B------:R-:W-:Y:S01]  /*255a0*/  FADD.FTZ R0, -R16, 6.1232342629258392722e-17 ;  /* 0x248d313210007421 */ /* 0x000fe20000010100 */
[----:B------:R-:W-:-:S03]  /*255b0*/  FADD.FTZ R17, -R29, -RZ ;  /* 0x800000ff1d117221 */ /* 0x000fc60000010100 */
[----:B------:R-:W-:Y:S01]  /*255c0*/  FADD.FTZ R0, R0, 1.5707963705062866211 ;  /* 0x3fc90fdb00007421 */ /* 0x000fe20000010000 */
[----:B------:R-:W-:Y:S06]  /*255d0*/  BRA `(.L_x_4530) ;  /* 0x0000000800e07947 */ /* 0x000fec0003800000 */
.L_x_4532:
[----:B------:R-:W-:Y:S02]  /*255e0*/  HFMA2 R0, -RZ, RZ, 0, 0 ;  /* 0x00000000ff007431 */ /* 0x000fe400000001ff */
[----:B------:R-:W-:Y:S01]  /*255f0*/  FADD.FTZ R17, -R29, -RZ ;  /* 0x800000ff1d117221 */ /* 0x000fe20000010100 */
[----:B------:R-:W-:Y:S06]  /*25600*/  BRA `(.L_x_4530) ;  /* 0x0000000800d47947 */ /* 0x000fec0003800000 */
.L_x_4531:
        /* <DEDUP_REMOVED lines=26> */
.L_x_4568:
[----:B------:R-:W-:Y:S05]  /*257b0*/  BSYNC.RECONVERGENT B4 ;  /* 0x0000000000047941 */ /* 0x000fea0003800200 */
.L_x_4567:
        /* <DEDUP_REMOVED lines=29> */
.L_x_4566:
        /* <DEDUP_REMOVED lines=29> */
.L_x_4571:
[----:B------:R-:W-:Y:S05]  /*25b60*/  BSYNC.RECONVERGENT B4 ;  /* 0x0000000000047941 */ /* 0x000fea0003800200 */
.L_x_4570:
        /* <DEDUP_REMOVED lines=29> */
.L_x_4565:
        /* <DEDUP_REMOVED lines=33> */
.L_x_4573:
[----:B------:R-:W-:Y:S05]  /*25f50*/  BSYNC.RECONVERGENT B4 ;  /* 0x0000000000047941 */ /* 0x000fea0003800200 */
.L_x_4572:
        /* <DEDUP_REMOVED lines=27> */
.L_x_4569:
[----:B------:R-:W-:Y:S05]  /*26110*/  BSYNC.RECONVERGENT B3 ;  /* 0x0000000000037941 */ /* 0x000fea0003800200 */
.L_x_4564:
[----:B------:R-:W-:Y:S01]  /*26120*/  ISETP.GE.AND P0, PT, R29, RZ, PT ;  /* 0x000000ff1d00720c */ /* 0x000fe20003f06270 */
[----:B------:R-:W-:Y:S01]  /*26130*/  FADD.FTZ R17, R17, 0.69314718246459960938 ;  /* 0x3f31721811117421 */ /* 0x000fe20000010000 */
[----:B------:R-:W-:-:S11]  /*26140*/  FADD.FTZ R0, |R0|, -RZ ;  /* 0x800000ff00007221 */ /* 0x000fd60000010200 */
[----:B------:R-:W-:-:S07]  /*26150*/  @P0 FADD.FTZ R17, -R17, -RZ ;  /* 0x800000ff11110221 */ /* 0x000fce0000010100 */
.L_x_4530:
[----:B------:R-:W-:Y:S05]  /*26160*/  BSYNC.RECONVERGENT B2 ;  /* 0x0000000000027941 */ /* 0x000fea0003800200 */
.L_x_4528:
[----:B------:R-:W-:Y:S05]  /*26170*/  WARPSYNC.ALL ;  /* 0x0000000000007948 */ /* 0x000fea0003800000 */
[----:B------:R-:W0:Y:S01]  /*26180*/  LDC.64 R4, c[0x0][0x388] ;  /* 0x0000e200ff047b82 */ /* 0x000e220000000a00 */
[----:B------:R-:W-:Y:S02]  /*26190*/  F2FP.F16.F32.PACK_AB R10, R10, R19 ;  /* 0x000000130a0a723e */ /* 0x000fe400000000ff */
[----:B------:R-:W-:Y:S02]  /*261a0*/  F2FP.F16.F32.PACK_AB R11, R11, R20 ;  /* 0x000000140b0b723e */ /* 0x000fe400000000ff */
[----:B------:R-:W-:-:S02]  /*261b0*/  F2FP.F16.F32.PACK_AB R3, R13, R22 ;  /* 0x000000160d03723e */ /* 0x000fc400000000ff */
[----:B------:R-:W-:Y:S02]  /*261c0*/  F2FP.F16.F32.PACK_AB R6, R14, R23 ;  /* 0x000000170e06723e */ /* 0x000fe400000000ff */
[----:B------:R-:W-:Y:S02]  /*261d0*/  F2FP.F16.F32.PACK_AB R7, R15, R24 ;  /* 0x000000180f07723e */ /* 0x000fe400000000ff */
[----:B------:R-:W-:Y:S02]  /*261e0*/  F2FP.F16.F32.PACK_AB R26, R25, R26 ;  /* 0x0000001a191a723e */ /* 0x000fe400000000ff */
[----:B------:R-:W-:Y:S01]  /*261f0*/  F2FP.F16.F32.PACK_AB R27, R17, R0 ;  /* 0x00000000111b723e */ /* 0x000fe200000000ff */
[----:B0-----:R-:W-:Y:S01]  /*26200*/  IMAD.WIDE.U32 R4, R2, 0x4, R4 ;  /* 0x0000000402047825 */ /* 0x001fe200078e0004 */
[----:B------:R-:W-:-:S03]  /*26210*/  F2FP.F16.F32.PACK_AB R2, R12, R21 ;  /* 0x000000150c02723e */ /* 0x000fc600000000ff */
[----:B------:R-:W-:-:S05]  /*26220*/  IMAD.WIDE.U32 R4, R18, 0x8, R4 ;  /* 0x0000000812047825 */ /* 0x000fca00078e0004 */
[----:B------:R-:W-:Y:S04]  /*26230*/  STG.E.64 desc[UR4][R4.64], R10 ;  /* 0x0000000a04007986 */ /* 0x000fe8000c101b04 */
[----:B------:R-:W-:Y:S04]  /*26240*/  STG.E.64 desc[UR4][R4.64+0x400], R2 ;  /* 0x0004000204007986 */ /* 0x000fe8000c101b04 */
[----:B------:R-:W-:Y:S04]  /*26250*/  STG.E.64 desc[UR4][R4.64+0x800], R6 ;  /* 0x0008000604007986 */ /* 0x000fe8000c101b04 */
[----:B------:R-:W-:Y:S01]  /*26260*/  STG.E.64 desc[UR4][R4.64+0xc00], R26 ;  /* 0x000c001a04007986 */ /* 0x000fe2000c101b04 */
[----:B------:R-:W-:Y:S05]  /*26270*/  EXIT ;  /* 0x000000000000794d */ /* 0x000fea0003800000 */
        .weak           $__internal_4_$__cuda_sm3x_div_rn_ftz_f32_slowpath
        .type           $__internal_4_$__cuda_sm3x_div_rn_ftz_f32_slowpath,@function
        .size           $__internal_4_$__cuda_sm3x_div_rn_ftz_f32_slowpath,(.L_x_13783 - $__internal_4_$__cuda_sm3x_div_rn_ftz_f32_slowpath)
$__internal_4_$__cuda_sm3x_div_rn_ftz_f32_slowpath:
[----:B------:R-:W-:Y:S01]  /*26280*/  SHF.R.U32.HI R3, RZ, 0x17, R8 ;  /* 0x00000017ff037819 */ /* 0x000fe20000011608 */
[----:B------:R-:W-:Y:S01]  /*26290*/  BSSY.RECONVERGENT B0, `(.L_x_4574) ;  /* 0x0000046000007945 */ /* 0x000fe20003800200 */
[----:B------:R-:W-:-:S03]  /*262a0*/  SHF.R.U32.HI R6, RZ, 0x17, R9 ;  /* 0x00000017ff067819 */ /* 0x000fc60000011609 */
[----:B------:R-:W-:Y:S01]  /*262b0*/  BSSY.RELIABLE B1, `(.L_x_4575) ;  /* 0x000001d000017945 */ /* 0x000fe20003800100 */
[----:B------:R-:W-:Y:S02]  /*262c0*/  LOP3.LUT R3, R3, 0xff, RZ, 0xc0, !PT ;  /* 0x000000ff03037812 */ /* 0x000fe400078ec0ff */
[----:B------:R-:W-:Y:S02]  /*262d0*/  LOP3.LUT R6, R6, 0xff, RZ, 0xc0, !PT ;  /* 0x000000ff06067812 */ /* 0x000fe400078ec0ff */
[----:B------:R-:W-:-:S04]  /*262e0*/  IADD3 R0, PT, PT, R3, -0x1, RZ ;  /* 0xffffffff03007810 */ /* 0x000fc80007ffe0ff */
[----:B------:R-:W-:Y:S02]  /*262f0*/  ISETP.GT.U32.AND P0, PT, R0, 0xfd, PT ;  /* 0x000000fd0000780c */ /* 0x000fe40003f04070 */
[----:B------:R-:W-:-:S04]  /*26300*/  IADD3 R0, PT, PT, R6, -0x1, RZ ;  /* 0xffffffff06007810 */ /* 0x000fc80007ffe0ff */
        /* <DEDUP_REMOVED lines=23> */
.L_x_4576:
[----:B------:R-:W-:Y:S05]  /*26480*/  BSYNC.RELIABLE B1 ;  /* 0x0000000000017941 */ /* 0x000fea0003800100 */
.L_x_4575:
[----:B------:R-:W-:Y:S01]  /*26490*/  IADD3 R3, PT, PT, R3, -0x7f, RZ ;  /* 0xffffff8103037810 */ /* 0x000fe20007ffe0ff */
[----:B------:R-:W-:Y:S01]  /*264a0*/  BSSY.RECONVERGENT B1, `(.L_x_4581) ;  /* 0x000001b000017945 */ /* 0x000fe20003800200 */
[----:B------:R-:W-:-:S03]  /*264b0*/  IADD3 R6, PT, PT, R6, -0x7f, RZ ;  /* 0xffffff8106067810 */ /* 0x000fc60007ffe0ff */
[----:B------:R-:W-:Y:S01]  /*264c0*/  IMAD R32, R3, -0x800000, R8 ;  /* 0xff80000003207824 */ /* 0x000fe200078e0208 */
[----:B------:R-:W-:-:S03]  /*264d0*/  IADD3 R3, PT, PT, R6, -R3, RZ ;  /* 0x8000000306037210 */ /* 0x000fc60007ffe0ff */
[----:B------:R-:W0:Y:S01]  /*264e0*/  MUFU.RCP R0, R32 ;  /* 0x0000002000007308 */ /* 0x000e220000001000 */
[----:B------:R-:W-:-:S04]  /*264f0*/  FADD.FTZ R5, -R32, -RZ ;  /* 0x800000ff20057221 */ /* 0x000fc80000010100 */
[----:B0-----:R-:W-:-:S04]  /*26500*/  FFMA R7, R0, R5, 1 ;  /* 0x3f80000000077423 */ /* 0x001fc80000000005 */
[----:B------:R-:W-:Y:S01]  /*26510*/  FFMA R7, R0, R7, R0 ;  /* 0x0000000700077223 */ /* 0x000fe20000000000 */
[----:B------:R-:W-:-:S04]  /*26520*/  IMAD R0, R6, -0x800000, R9 ;  /* 0xff80000006007824 */ /* 0x000fc800078e0209 */
        /* <DEDUP_REMOVED lines=17> */
.L_x_4582:
[----:B------:R-:W-:-:S07]  /*26640*/  LEA R0, R3, R0, 0x17 ;  /* 0x0000000003007211 */ /* 0x000fce00078eb8ff */
.L_x_4583:
[----:B------:R-:W-:Y:S05]  /*26650*/  BSYNC.RECONVERGENT B1 ;  /* 0x0000000000017941 */ /* 0x000fea0003800200 */
.L_x_4581:
[----:B------:R-:W-:Y:S05]  /*26660*/  BRA `(.L_x_4584) ;  /* 0x0000000000207947 */ /* 0x000fea0003800000 */
.L_x_4580:
[----:B------:R-:W-:-:S04]  /*26670*/  LOP3.LUT R9, R8, 0x80000000, R9, 0x48, !PT ;  /* 0x8000000008097812 */ /* 0x000fc800078e4809 */
[----:B------:R-:W-:Y:S01]  /*26680*/  LOP3.LUT R0, R9, 0x7f800000, RZ, 0xfc, !PT ;  /* 0x7f80000009007812 */ /* 0x000fe200078efcff */
[----:B------:R-:W-:Y:S06]  /*26690*/  BRA `(.L_x_4584) ;  /* 0x0000000000147947 */ /* 0x000fec0003800000 */
.L_x_4579:
[----:B------:R-:W-:Y:S01]  /*266a0*/  LOP3.LUT R0, R8, 0x80000000, R9, 0x48, !PT ;  /* 0x8000000008007812 */ /* 0x000fe200078e4809 */
[----:B------:R-:W-:Y:S06]  /*266b0*/  BRA `(.L_x_4584) ;  /* 0x00000000000c7947 */ /* 0x000fec0003800000 */
.L_x_4578:
[----:B------:R-:W0:Y:S01]  /*266c0*/  MUFU.RSQ R0, -QNAN ;  /* 0xffc0000000007908 */ /* 0x000e220000001400 */
[----:B------:R-:W-:Y:S05]  /*266d0*/  BRA `(.L_x_4584) ;  /* 0x0000000000047947 */ /* 0x000fea0003800000 */
.L_x_4577:
[----:B------:R-:W-:-:S07]  /*266e0*/  FADD.FTZ R0, R9, R8 ;  /* 0x0000000809007221 */ /* 0x000fce0000010000 */
.L_x_4584:
[----:B------:R-:W-:Y:S05]  /*266f0*/  BSYNC.RECONVERGENT B0 ;  /* 0x0000000000007941 */ /* 0x000fea0003800200 */
.L_x_4574:
[----:B------:R-:W-:-:S04]  /*26700*/  HFMA2 R5, -RZ, RZ, 0, 0 ;  /* 0x00000000ff057431 */ /* 0x000fc800000001ff */
[----:B0-----:R-:W-:Y:S05]  /*26710*/  RET.REL.NODEC R4 `(_ZN2at6native29vectorized_elementwise_kernelILi2EZZZNS0_16acos_kernel_cudaERNS_18TensorIteratorBaseEENKUlvE_clEvENKUlvE1_clEvEUlN3c107complexINS6_4HalfEEEE_St5arrayIPcLm2EEEEviT0_T1_) ;  /* 0xfffffd9804387950 */ /* 0x001fea0003c3ffff */
.L_x_4585:
        /* <DEDUP_REMOVED lines=14> */
.L_x_13783:


//--------------------- .text._ZN2at6native29vectorized_elementwise_kernelILi4EZZZNS0_16acos_kernel_cudaERNS_18TensorIteratorBaseEENKUlvE_clEvENKUlvE1_clEvEUlN3c107complexINS6_4HalfEEEE_St5arrayIPcLm2EEEEviT0_T1_ --------------------------
	.section	.text._ZN2at6native29vectorized_elementwise_kernelILi4EZZZNS0_16acos_kernel_cudaERNS_18TensorIteratorBaseEENKUlvE_clEvENKUlvE1_clEvEUlN3c107complexINS6_4HalfEEEE_St5arrayIPcLm2EEEEviT0_T1_,"ax",@progbits
	.align	128
        .global         _ZN2at6native29vectorized_elementwise_kernelILi4EZZZNS0_16acos_kernel_cudaERNS_18TensorIteratorBaseEENKUlvE_clEvENKUlvE1_clEvEUlN3c107complexINS6_4HalfEEEE_St5arrayIPcLm2EEEEviT0_T1_
        .type           _ZN2at6native29vectorized_elementwise_kernelILi4EZZZNS0_16acos_kernel_cudaERNS_18TensorIteratorBaseEENKUlvE_clEvENKUlvE1_clEvEUlN3c107complexINS6_4HalfEEEE_St5arrayIPcLm2EEEEviT0_T1_,@function
        .size           _ZN2at6native29vectorized_elementwise_kernelILi4EZZZNS0_16acos_kernel_cudaERNS_18TensorIteratorBaseEENKUlvE_clEvENKUlvE1_clEvEUlN3c107complexINS6_4HalfEEEE_St5arrayIPcLm2EEEEviT0_T1_,(.L_x_13784 - _ZN2at6native29vectorized_elementwise_kernelILi4EZZZNS0_16acos_kernel_cudaERNS_18TensorIteratorBaseEENKUlvE_clEvENKUlvE1_clEvEUlN3c107complexINS6_4HalfEEEE_St5arrayIPcLm2EEEEviT0_T1_)
        .other          _ZN2at6native29vectorized_elementwise_kernelILi4EZZZNS0_16acos_kernel_cudaERNS_18TensorIteratorBaseEENKUlvE_clEvENKUlvE1_clEvEUlN3c107complexINS6_4HalfEEEE_St5arrayIPcLm2EEEEviT0_T1_,@"STO_CUDA_ENTRY STV_DEFAULT"
_ZN2at6native29vectorized_elementwise_kernelILi4EZZZNS0_16acos_kernel_cudaERNS_18TensorIteratorBaseEENKUlvE_clEvENKUlvE1_clEvEUlN3c107complexINS6_4HalfEEEE_St5arrayIPcLm2EEEEviT0_T1_:
.text._ZN2at6native29vectorized_elementwise_kernelILi4EZZZNS0_16acos_kernel_cudaERNS_18TensorIteratorBaseEENKUlvE_clEvENKUlvE1_clEvEUlN3c107complexINS6_4HalfEEEE_St5arrayIPcLm2EEEEviT0_T1_:
        /* <DEDUP_REMOVED lines=43> */
[----:B0-----:R-:W-:-:S04]  /*02b0*/  @!P2 IMAD.WIDE.U32 R16, R27, 0x4, R16 ;  /* 0x000000041b10a825 */ /* 0x001fc800078e0010 */
[----:B----4-:R-:W-:Y:S02]  /*02c0*/  @!P3 IMAD.WIDE.U32 R6, R31, 0x4, R6 ;  /* 0x000000041f06b825 */ /* 0x010fe400078e0006 */
[----:B------:R-:W4:Y:S02]  /*02d0*/  @!P2 LDG.E R16, desc[UR4][R16.64] ;  /* 0x000000041010a981 */ /* 0x000f24000c1e1900 */
[----:B-----5:R-:W-:Y:S02]  /*02e0*/  @!P4 IMAD.WIDE.U32 R12, R21, 0x4, R12 ;  /* 0x00000004150cc825 */ /* 0x020fe400078e000c */
[----:B------:R-:W5:Y:S02]  /*02f0*/  @!P3 LDG.E R6, desc[UR4][R6.64] ;  /* 0x000000040606b981 */ /* 0x000f64000c1e1900 */
[----:B-1----:R-:W-:Y:S02]  /*0300*/  @!P1 IMAD.WIDE.U32 R18, R25, 0x4, R18 ;  /* 0x0000000419129825 */ /* 0x002fe400078e0012 */
[----:B------:R-:W5:Y:S04]  /*0310*/  @!P4 LDG.E R12, desc[UR4][R12.64] ;  /* 0x000000040c0cc981 */ /* 0x000f68000c1e1900 */
[----:B------:R0:W5:Y:S01]  /*0320*/  @!P1 LDG.E R8, desc[UR4][R18.64] ;  /* 0x0000000412089981 */ /* 0x000162000c1e1900 */
[----:B--2---:R-:W-:-:S02]  /*0330*/  @!P6 PRMT R10, R4, 0x7610, R10 ;  /* 0x00007610040ae816 */ /* 0x004fc4000000000a */
[----:B------:R-:W-:Y:S02]  /*0340*/  @!P6 PRMT R9, R4, 0x7632, R9 ;  /* 0x000076320409e816 */ /* 0x000fe40000000009 */
[----:B------:R-:W-:Y:S01]  /*0350*/  ISETP.GE.U32.AND P6, PT, R3, R30, PT ;  /* 0x0000001e0300720c */ /* 0x000fe20003fc6070 */
[----:B------:R-:W1:-:S12]  /*0360*/  @!P5 LDC.64 R4, c[0x0][0x390] ;  /* 0x0000e400ff04db82 */ /* 0x000e580000000a00 */
[----:B------:R-:W2:Y:S01]  /*0370*/  @!P6 LDC.64 R14, c[0x0][0x390] ;  /* 0x0000e400ff0eeb82 */ /* 0x000ea20000000a00 */
[----:B------:R-:W-:Y:S01]  /*0380*/  @!P6 IADD3 R3, PT, PT, R2, R3, RZ ;  /* 0x000000030203e210 */ /* 0x000fe20007ffe0ff */
[----:B-1----:R-:W-:-:S06]  /*0390*/  @!P5 IMAD.WIDE.U32 R4, R11, 0x4, R4 ;  /* 0x000000040b04d825 */ /* 0x002fcc00078e0004 */
[----:B------:R-:W5:Y:S01]  /*03a0*/  @!P5 LDG.E R4, desc[UR4][R4.64] ;  /* 0x000000040404d981 */ /* 0x000f62000c1e1900 */
[----:B--2---:R-:W-:-:S05]  /*03b0*/  @!P6 IMAD.WIDE.U32 R14, R3, 0x4, R14 ;  /* 0x00000004030ee825 */ /* 0x004fca00078e000e */
[----:B------:R1:W2:Y:S01]  /*03c0*/  @!P6 LDG.E R3, desc[UR4][R14.64] ;  /* 0x000000040e03e981 */ /* 0x0002a2000c1e1900 */
[----:B------:R-:W-:-:S04]  /*03d0*/  PRMT R20, RZ, 0x5410, RZ ;  /* 0x00005410ff147816 */ /* 0x000fc800000000ff */
[----:B---3--:R-:W-:-:S04]  /*03e0*/  @!P0 PRMT R20, R20, 0x5410, R0 ;  /* 0x0000541014148816 */ /* 0x008fc80000000000 */
[----:B------:R-:W-:Y:S02]  /*03f0*/  @!P0 PRMT R20, R0, 0x7632, R20 ;  /* 0x0000763200148816 */ /* 0x000fe40000000014 */
[----:B------:R-:W-:Y:S02]  /*0400*/  ISETP.GE.U32.AND P0, PT, R29, R30, PT ;  /* 0x0000001e1d00720c */ /* 0x000fe40003f06070 */
[----:B0-----:R-:W-:Y:S02]  /*0410*/  PRMT R19, RZ, 0x5410, RZ ;  /* 0x00005410ff137816 */ /* 0x001fe400000000ff */
[----:B------:R-:W-:Y:S02]  /*0420*/  PRMT R18, RZ, 0x5410, RZ ;  /* 0x00005410ff127816 */ /* 0x000fe400000000ff */
[----:B-1----:R-:W-:Y:S02]  /*0430*/  PRMT R15, RZ, 0x5410, RZ ;  /* 0x00005410ff0f7816 */ /* 0x002fe400000000ff */
[----:B------:R-:W-:-:S02]  /*0440*/  PRMT R14, RZ, 0x5410, RZ ;  /* 0x00005410ff0e7816 */ /* 0x000fc400000000ff */
[----:B------:R-:W-:Y:S01]  /*0450*/  PRMT R13, RZ, 0x5410, RZ ;  /* 0x00005410ff0d7816 */ /* 0x000fe200000000ff */
[----:B------:R-:W-:Y:S01]  /*0460*/  BSSY.RECONVERGENT B2, `(.L_x_4587) ;  /* 0x000025c000027945 */ /* 0x000fe20003800200 */
[----:B------:R-:W-:Y:S02]  /*0470*/  PRMT R31, RZ, 0x7610, R31 ;  /* 0x00007610ff1f7816 */ /* 0x000fe4000000001f */
[----:B------:R-:W-:Y:S02]  /*0480*/  PRMT R34, RZ, 0x7610, R34 ;  /* 0x00007610ff227816 */ /* 0x000fe40000000022 */
[----:B----4-:R-:W-:Y:S02]  /*0490*/  @!P2 PRMT R18, R18, 0x5410, R16 ;  /* 0x000054101212a816 */ /* 0x010fe40000000010 */
[----:B-----5:R-:W-:Y:S02]  /*04a0*/  @!P3 PRMT R15, R15, 0x5410, R6 ;  /* 0x000054100f0fb816 */ /* 0x020fe40000000006 */
[----:B------:R-:W-:-:S02]  /*04b0*/  @!P4 PRMT R14, R14, 0x5410, R12 ;  /* 0x000054100e0ec816 */ /* 0x000fc4000000000c */
[----:B------:R-:W-:Y:S02]  /*04c0*/  @!P1 PRMT R19, R19, 0x5410, R8 ;  /* 0x0000541013139816 */ /* 0x000fe40000000008 */
[----:B------:R-:W-:Y:S02]  /*04d0*/  @!P2 PRMT R18, R16, 0x7632, R18 ;  /* 0x000076321012a816 */ /* 0x000fe40000000012 */
[----:B------:R-:W-:Y:S02]  /*04e0*/  @!P1 PRMT R19, R8, 0x7632, R19 ;  /* 0x0000763208139816 */ /* 0x000fe40000000013 */
        /* <DEDUP_REMOVED lines=30> */
.L_x_4589:
        /* <DEDUP_REMOVED lines=31> */
[----:B------:R-:W-:Y:S02]  /*08c0*/  FSETP.NEU.FTZ.AND P0, PT, R0, +INF , PT ;  /* 0x7f8000000000780b */ /* 0x000fe40003f1d000 */
[----:B------:R-:W-:Y:S02]  /*08d0*/  FFMA R0, -R11, R3, R17 ;  /* 0x000000030b007223 */ /* 0x000fe40000000111 */
[----:B------:R-:W-:-:S02]  /*08e0*/  FSEL R4, R4, +INF , P0 ;  /* 0x7f80000004047808 */ /* 0x000fc40000000000 */
[----:B------:R-:W-:-:S04]  /*08f0*/  FFMA R0, R8, R0, R3 ;  /* 0x0000000008007223 */ /* 0x000fc80000000003 */
[----:B------:R-:W0:Y:S08]  /*0900*/  MUFU.LG2 R4, R4 ;  /* 0x0000000400047308 */ /* 0x000e300000000c00 */
[----:B------:R-:W1:Y:S01]  /*0910*/  FCHK P0, R17, R11 ;  /* 0x0000000b11007302 */ /* 0x000e620000000000 */
[----:B0-----:R-:W-:Y:S01]  /*0920*/  FFMA.FTZ R27, R4, 0.69314718246459960938, R27 ;  /* 0x3f317218041b7823 */ /* 0x001fe2000001001b */
[----:B-1----:R-:W-:Y:S06]  /*0930*/  @!P0 BRA `(.L_x_4594) ;  /* 0x00000000000c8947 */ /* 0x002fec0003800000 */
[----:B------:R-:W-:Y:S02]  /*0940*/  MOV R8, R11 ;  /* 0x0000000b00087202 */ /* 0x000fe40000000f00 */
[----:B------:R-:W-:-:S07]  /*0950*/  MOV R4, 0x970 ;  /* 0x0000097000047802 */ /* 0x000fce0000000f00 */
[----:B------:R-:W-:Y:S05]  /*0960*/  CALL.REL.NOINC `($__internal_5_$__cuda_sm3x_div_rn_ftz_f32_slowpath) ;  /* 0x0000025800587944 */ /* 0x000fea0003c00000 */
.L_x_4594:
[----:B------:R-:W-:Y:S05]  /*0970*/  BSYNC.RECONVERGENT B4 ;  /* 0x0000000000047941 */ /* 0x000fea0003800200 */
.L_x_4593:
        /* <DEDUP_REMOVED lines=28> */
.L_x_4592:
        /* <DEDUP_REMOVED lines=30> */
[----:B------:R-:W-:Y:S05]  /*0d20*/  CALL.REL.NOINC `($__internal_5_$__cuda_sm3x_div_rn_ftz_f32_slowpath) ;  /* 0x0000025400687944 */ /* 0x000fea0003c00000 */
[----:B------:R-:W-:-:S07]  /*0d30*/  MOV R3, R0 ;  /* 0x0000000000037202 */ /* 0x000fce0000000f00 */
.L_x_4598:
[----:B------:R-:W-:Y:S05]  /*0d40*/  BSYNC.RECONVERGENT B4 ;  /* 0x0000000000047941 */ /* 0x000fea0003800200 */
.L_x_4597:
        /* <DEDUP_REMOVED lines=28> */
.L_x_4596:
        /* <DEDUP_REMOVED lines=15> */
[----:B------:R-:W-:Y:S05]  /*1000*/  CALL.REL.NOINC `($__internal_5_$__cuda_sm3x_div_rn_ftz_f32_slowpath) ;  /* 0x0000025000b07944 */ /* 0x000fea0003c00000 */
.L_x_4600:
[----:B------:R-:W-:Y:S05]  /*1010*/  BSYNC.RECONVERGENT B4 ;  /* 0x0000000000047941 */ /* 0x000fea0003800200 */
.L_x_4599:
        /* <DEDUP_REMOVED lines=26> */
[----:B------:R-:W-:-:S07]  /*11c0*/  FSEL R3, R3, R4, P0 ;  /* 0x0000000403037208 */ /* 0x000fce0000000000 */
.L_x_4595:
[----:B------:R-:W-:Y:S05]  /*11d0*/  BSYNC.RECONVERGENT B3 ;  /* 0x0000000000037941 */ /* 0x000fea0003800200 */
.L_x_4591:
[----:B------:R-:W-:Y:S01]  /*11e0*/  ISETP.GE.AND P0, PT, R9, RZ, PT ;  /* 0x000000ff0900720c */ /* 0x000fe20003f06270 */
[----:B------:R-:W-:Y:S01]  /*11f0*/  FADD.FTZ R27, R27, 0.69314718246459960938 ;  /* 0x3f3172181b1b7421 */ /* 0x000fe20000010000 */
[----:B------:R-:W-:-:S11]  /*1200*/  FADD.FTZ R28, |R3|, -RZ ;  /* 0x800000ff031c7221 */ /* 0x000fd60000010200 */
[----:B------:R-:W-:Y:S01]  /*1210*/  @P0 FADD.FTZ R27, -R27, -RZ ;  /* 0x800000ff1b1b0221 */ /* 0x000fe20000010100 */
[----:B------:R-:W-:Y:S06]  /*1220*/  BRA `(.L_x_4588) ;  /* 0x0000001400fc7947 */ /* 0x000fec0003800000 */
.L_x_4590:
        /* <DEDUP_REMOVED lines=74> */
[----:B------:R-:W2:Y:S02]  /*16d0*/  @P0 MUFU.RCP R16, R16 ;  /* 0x0000001000100308 */ /* 0x000ea40000001000 */
[----:B--2---:R-:W-:-:S07]  /*16e0*/  @P0 FMUL.FTZ.D2 R8, R11, R16 ;  /* 0x000000100b080220 */ /* 0x004fce0000310000 */
.L_x_4606:
[----:B------:R-:W-:Y:S05]  /*16f0*/  BSYNC.RECONVERGENT B1 ;  /* 0x0000000000017941 */ /* 0x000fea0003800200 */
.L_x_4605:
        /* <DEDUP_REMOVED lines=8> */
.L_x_4608:
[----:B------:R-:W-:Y:S05]  /*1780*/  BSYNC.RECONVERGENT B1 ;  /* 0x0000000000017941 */ /* 0x000fea0003800200 */
.L_x_4607:
[----:B------:R-:W-:Y:S01]  /*1790*/  FADD.FTZ R21, R21, R8 ;  /* 0x0000000815157221 */ /* 0x000fe20000010000 */
[----:B------:R-:W-:Y:S01]  /*17a0*/  HFMA2 R22, -RZ, RZ, 1.875, 0 ;  /* 0x3f800000ff167431 */ /* 0x000fe200000001ff */
[----:B------:R-:W-:Y:S02]  /*17b0*/  MOV R23, 0x3d39bf78 ;  /* 0x3d39bf7800177802 */ /* 0x000fe40000000f00 */
[----:B------:R-:W-:-:S04]  /*17c0*/  FMUL.FTZ R16, R21, R4 ;  /* 0x0000000415107220 */ /* 0x000fc80000410000 */
[----:B------:R-:W2:Y:S02]  /*17d0*/  MUFU.SQRT R4, R16 ;  /* 0x0000001000047308 */ /* 0x000ea40000002000 */
[----:B--2---:R-:W-:-:S04]  /*17e0*/  FADD.FTZ R4, R21, R4 ;  /* 0x0000000415047221 */ /* 0x004fc80000010000 */
        /* <DEDUP_REMOVED lines=28> */
.L_x_4604:
        /* <DEDUP_REMOVED lines=40> */
.L_x_4602:
[----:B------:R-:W-:-:S06]  /*1c30*/  FFMA.FTZ R4, R17, R17, -1 ;  /* 0xbf80000011047423 */ /* 0x000fcc0000010011 */
[----:B------:R-:W0:Y:S02]  /*1c40*/  MUFU.SQRT R4, R4 ;  /* 0x0000000400047308 */ /* 0x000e240000002000 */
[----:B0-----:R-:W-:-:S06]  /*1c50*/  FADD.FTZ R8, R17, R4 ;  /* 0x0000000411087221 */ /* 0x001fcc0000010000 */
[----:B------:R-:W0:Y:S02]  /*1c60*/  MUFU.LG2 R8, R8 ;  /* 0x0000000800087308 */ /* 0x000e240000000c00 */
[----:B0-----:R-:W-:-:S07]  /*1c70*/  FMUL.FTZ R27, R8, 0.69314718246459960938 ;  /* 0x3f317218081b7820 */ /* 0x001fce0000410000 */
.L_x_4603:
[----:B------:R-:W-:Y:S05]  /*1c80*/  BSYNC.RECONVERGENT B0 ;  /* 0x0000000000007941 */ /* 0x000fea0003800200 */
.L_x_4601:
        /* <DEDUP_REMOVED lines=32> */
[----:B------:R-:W-:Y:S02]  /*1e90*/  FADD.FTZ R6, R12, R17 ;  /* 0x000000110c067221 */ /* 0x000fe40000010000 */
        /* <DEDUP_REMOVED lines=10> */
.L_x_4616:
[----:B------:R-:W-:Y:S05]  /*1f40*/  BSYNC.RECONVERGENT B4 ;  /* 0x0000000000047941 */ /* 0x000fea0003800200 */
.L_x_4615:
[----:B------:R-:W-:-:S04]  /*1f50*/  FADD.FTZ R3, R4, R3 ;  /* 0x0000000304037221 */ /* 0x000fc80000010000 */
[----:B------:R-:W-:-:S04]  /*1f60*/  FMUL.FTZ R3, R3, R6 ;  /* 0x0000000603037220 */ /* 0x000fc80000410000 */
[----:B------:R0:W2:Y:S01]  /*1f70*/  MUFU.SQRT R11, R3 ;  /* 0x00000003000b7308 */ /* 0x0000a20000002000 */
[----:B------:R-:W-:Y:S05]  /*1f80*/  BRA `(.L_x_4613) ;  /* 0x00000000002c7947 */ /* 0x000fea0003800000 */
.L_x_4614:
        /* <DEDUP_REMOVED lines=11> */
.L_x_4613:
[----:B------:R-:W-:Y:S05]  /*2040*/  BSYNC.RECONVERGENT B1 ;  /* 0x0000000000017941 */ /* 0x000fea0003800200 */
.L_x_4611:
[----:B------:R-:W-:Y:S05]  /*2050*/  BSYNC.RELIABLE B0 ;  /* 0x0000000000007941 */ /* 0x000fea0003800100 */
.L_x_4610:
        /* <DEDUP_REMOVED lines=18> */
[----:B-1-3--:R-:W-:Y:S05]  /*2180*/  CALL.REL.NOINC `($__internal_5_$__cuda_sm3x_div_rn_ftz_f32_slowpath) ;  /* 0x0000024000507944 */ /* 0x00afea0003c00000 */
.L_x_4619:
[----:B------:R-:W-:Y:S05]  /*2190*/  BSYNC.RECONVERGENT B4 ;  /* 0x0000000000047941 */ /* 0x000fea0003800200 */
.L_x_4618:
        /* <DEDUP_REMOVED lines=28> */
.L_x_4617:
        /* <DEDUP_REMOVED lines=18> */
.L_x_4622:
[----:B------:R-:W-:Y:S05]  /*2480*/  BSYNC.RECONVERGENT B4 ;  /* 0x0000000000047941 */ /* 0x000fea0003800200 */
.L_x_4621:
        /* <DEDUP_REMOVED lines=28> */
.L_x_4612:
[----:B------:R-:W-:-:S13]  /*2650*/  ISETP.GE.AND P0, PT, R10, RZ, PT ;  /* 0x000000ff0a00720c */ /* 0x000fda0003f06270 */
[----:B------:R-:W-:Y:S05]  /*2660*/  @!P0 BRA `(.L_x_4623) ;  /* 0x0000000000708947 */ /* 0x000fea0003800000 */
[----:B0-----:R-:W-:Y:S02]  /*2670*/  MOV R3, 0x3f000000 ;  /* 0x3f00000000037802 */ /* 0x001fe40000000f00 */
        /* <DEDUP_REMOVED lines=27> */
.L_x_4623:
        /* <DEDUP_REMOVED lines=23> */
[----:B------:R-:W-:-:S03]  /*29a0*/  HFMA2 R0, -RZ, RZ, 1.857421875, -1409 ;  /* 0x3f6ee581ff007431 */ /* 0x000fc600000001ff */
[----:B------:R-:W-:-:S05]  /*29b0*/  FADD.FTZ R3, -R28, -RZ ;  /* 0x800000ff1c037221 */ /* 0x000fca0000010100 */
[----:B------:R-:W-:-:S05]  /*29c0*/  FSEL R3, R28, R3, P0 ;  /* 0x000000031c037208 */ /* 0x000fca0000000000 */
[----:B------:R-:W-:-:S04]  /*29d0*/  @P1 FFMA.FTZ R28, R0, 1.6832555532455444336, R3 ;  /* 0x3fd774eb001c1823 */ /* 0x000fc80000010003 */
[----:B------:R-:W-:-:S07]  /*29e0*/  @P0 FADD.FTZ R28, R28, R28 ;  /* 0x0000001c1c1c0221 */ /* 0x000fce0000010000 */
.L_x_4620:
[----:B------:R-:W-:Y:S05]  /*29f0*/  BSYNC.RECONVERGENT B3 ;  /* 0x0000000000037941 */ /* 0x000fea0003800200 */
.L_x_4609:
[----:B------:R-:W-:-:S13]  /*2a00*/  ISETP.GE.AND P0, PT, R9, RZ, PT ;  /* 0x000000ff0900720c */ /* 0x000fda0003f06270 */
[----:B-1----:R-:W-:-:S07]  /*2a10*/  @P0 FADD.FTZ R27, -R27, -RZ ;  /* 0x800000ff1b1b0221 */ /* 0x002fce0000010100 */
.L_x_4588:
[----:B------:R-:W-:Y:S05]  /*2a20*/  BSYNC.RECONVERGENT B2 ;  /* 0x0000000000027941 */ /* 0x000fea0003800200 */
.L_x_4587:
        /* <DEDUP_REMOVED lines=28> */
.L_x_4626:
        /* <DEDUP_REMOVED lines=15> */
[C---:B---3--:R-:W-:Y:S02]  /*2ce0*/  VIMNMX R6, PT, PT, R16.reuse, R11, !PT ;  /* 0x0000000b10067248 */ /* 0x048fe40007fe0100 */
        /* <DEDUP_REMOVED lines=53> */
.L_x_4635:
[----:B------:R-:W-:-:S04]  /*3040*/  FADD.FTZ R4, -R5, R6 ;  /* 0x0000000605047221 */ /* 0x000fc80000010100 */
[----:B------:R-:W-:-:S07]  /*3050*/  FMUL.FTZ R4, R4, 0.5 ;  /* 0x3f00000004047820 */ /* 0x000fce0000410000 */
.L_x_4636:
[----:B------:R-:W-:Y:S05]  /*3060*/  BSYNC.RECONVERGENT B1 ;  /* 0x0000000000017941 */ /* 0x000fea0003800200 */
.L_x_4634:
        /* <DEDUP_REMOVED lines=11> */
.L_x_4638:
[----:B------:R-:W-:-:S04]  /*3120*/  FADD.FTZ R17, R7, -R8 ;  /* 0x8000000807117221 */ /* 0x000fc80000010000 */
[----:B------:R-:W-:-:S07]  /*3130*/  FMUL.FTZ R17, R17, 0.5 ;  /* 0x3f00000011117820 */ /* 0x000fce0000410000 */
.L_x_4639:
[----:B------:R-:W-:Y:S05]  /*3140*/  BSYNC.RECONVERGENT B1 ;  /* 0x0000000000017941 */ /* 0x000fea0003800200 */
.L_x_4637:
        /* <DEDUP_REMOVED lines=35> */
.L_x_4633:
        /* <DEDUP_REMOVED lines=35> */
.L_x_4640:
[----:B------:R-:W-:-:S04]  /*35b0*/  FADD.FTZ R4, -R12, 1 ;  /* 0x3f8000000c047421 */ /* 0x000fc80000010100 */
[----:B------:R-:W-:-:S06]  /*35c0*/  FMUL.FTZ R4, R5, R4 ;  /* 0x0000000405047220 */ /* 0x000fcc0000410000 */
[----:B------:R-:W0:Y:S08]  /*35d0*/  MUFU.SQRT R4, R4 ;  /* 0x0000000400047308 */ /* 0x000e300000002000 */
[----:B0-----:R-:W0:Y:S02]  /*35e0*/  MUFU.RCP R24, R4 ;  /* 0x0000000400187308 */ /* 0x001e240000001000 */
[----:B0-----:R-:W-:Y:S01]  /*35f0*/  FMUL.FTZ R24, |R9|, R24 ;  /* 0x0000001809187220 */ /* 0x001fe20000410200 */
[----:B------:R-:W-:Y:S06]  /*3600*/  BRA `(.L_x_4631) ;  /* 0x0000000000047947 */ /* 0x000fec0003800000 */
.L_x_4632:
[----:B------:R0:W1:Y:S02]  /*3610*/  MUFU.SQRT R24, R3 ;  /* 0x0000000300187308 */ /* 0x0000640000002000 */
.L_x_4631:
[----:B------:R-:W-:Y:S05]  /*3620*/  BSYNC.RECONVERGENT B0 ;  /* 0x0000000000007941 */ /* 0x000fea0003800200 */
.L_x_4630:
        /* <DEDUP_REMOVED lines=40> */
.L_x_4645:
        /* <DEDUP_REMOVED lines=28> */
.L_x_4644:
        /* <DEDUP_REMOVED lines=23> */
.L_x_4651:
[----:B------:R-:W-:-:S04]  /*3be0*/  FADD.FTZ R0, -R0, R7 ;  /* 0x0000000700007221 */ /* 0x000fc80000010100 */
[----:B------:R-:W-:-:S07]  /*3bf0*/  FMUL.FTZ R4, R0, 0.5 ;  /* 0x3f00000000047820 */ /* 0x000fce0000410000 */
.L_x_4652:
[----:B------:R-:W-:Y:S05]  /*3c00*/  BSYNC.RECONVERGENT B4 ;  /* 0x0000000000047941 */ /* 0x000fea0003800200 */
.L_x_4650:
[----:B------:R-:W-:Y:S01]  /*3c10*/  FADD.FTZ R3, R4, R3 ;  /* 0x0000000304037221 */ /* 0x000fe20000010000 */
[----:B------:R-:W-:-:S04]  /*3c20*/  FADD.FTZ R0, R12, R11 ;  /* 0x0000000b0c007221 */ /* 0x000fc80000010000 */
[----:B------:R-:W-:-:S04]  /*3c30*/  FMUL.FTZ R0, R3, R0 ;  /* 0x0000000003007220 */ /* 0x000fc80000410000 */
[----:B------:R0:W2:Y:S01]  /*3c40*/  MUFU.SQRT R11, R0 ;  /* 0x00000000000b7308 */ /* 0x0000a20000002000 */
[----:B------:R-:W-:Y:S05]  /*3c50*/  BRA `(.L_x_4653) ;  /* 0x0000000000487947 */ /* 0x000fea0003800000 */
.L_x_4649:
        /* <DEDUP_REMOVED lines=12> */
.L_x_4648:
[----:B------:R-:W-:Y:S01]  /*3d20*/  FADD.FTZ R0, R11, 1 ;  /* 0x3f8000000b007421 */ /* 0x000fe20000010000 */
[----:B0-----:R-:W-:Y:S01]  /*3d30*/  MUFU.SQRT R3, R3 ;  /* 0x0000000300037308 */ /* 0x001fe20000002000 */
[----:B------:R-:W-:Y:S02]  /*3d40*/  HFMA2 R12, -RZ, RZ, 1.875, 0 ;  /* 0x3f800000ff0c7431 */ /* 0x000fe400000001ff */
[----:B------:R-:W-:-:S06]  /*3d50*/  FMUL.FTZ R0, R0, 0.5 ;  /* 0x3f00000000007820 */ /* 0x000fcc0000410000 */
[----:B------:R-:W0:Y:S02]  /*3d60*/  MUFU.SQRT R0, R0 ;  /* 0x0000000000007308 */ /* 0x000e240000002000 */
[----:B0-----:R-:W-:-:S07]  /*3d70*/  FMUL.FTZ R11, R3, R0 ;  /* 0x00000000030b7220 */ /* 0x001fce0000410000 */
.L_x_4653:
[----:B------:R-:W-:Y:S05]  /*3d80*/  BSYNC.RECONVERGENT B1 ;  /* 0x0000000000017941 */ /* 0x000fea0003800200 */
.L_x_4647:
[----:B------:R-:W-:Y:S05]  /*3d90*/  BRA `(.L_x_4654) ;  /* 0x0000000000087947 */ /* 0x000fea0003800000 */
.L_x_4643:
[----:B------:R-:W-:Y:S01]  /*3da0*/  FMUL.FTZ R11, R11, 16777216 ;  /* 0x4b8000000b0b7820 */ /* 0x000fe20000410000 */
[----:B------:R-:W-:-:S07]  /*3db0*/  FMUL.FTZ R12, R12, 16777216 ;  /* 0x4b8000000c0c7820 */ /* 0x000fce0000410000 */
.L_x_4654:
[----:B------:R-:W-:Y:S05]  /*3dc0*/  BSYNC.RELIABLE B0 ;  /* 0x0000000000007941 */ /* 0x000fea0003800100 */
.L_x_4642:
        /* <DEDUP_REMOVED lines=19> */
[----:B-1----:R-:W-:Y:S05]  /*3f00*/  CALL.REL.NOINC `($__internal_5_$__cuda_sm3x_div_rn_ftz_f32_slowpath) ;  /* 0x0000022000f07944 */ /* 0x002fea0003c00000 */
.L_x_4657:
[----:B------:R-:W-:Y:S05]  /*3f10*/  BSYNC.RECONVERGENT B4 ;  /* 0x0000000000047941 */ /* 0x000fea0003800200 */
.L_x_4656:
        /* <DEDUP_REMOVED lines=29> */
.L_x_4655:
        /* <DEDUP_REMOVED lines=17> */
.L_x_4659:
[----:B------:R-:W-:Y:S05]  /*4200*/  BSYNC.RECONVERGENT B4 ;  /* 0x0000000000047941 */ /* 0x000fea0003800200 */
.L_x_4658:
        /* <DEDUP_REMOVED lines=28> */
.L_x_4646:
[----:B------:R-:W-:Y:S05]  /*43d0*/  BSYNC.RECONVERGENT B3 ;  /* 0x0000000000037941 */ /* 0x000fea0003800200 */
.L_x_4641:
[----:B------:R-:W-:-:S13]  /*43e0*/  ISETP.GE.AND P0, PT, R9, RZ, PT ;  /* 0x000000ff0900720c */ /* 0x000fda0003f06270 */
[----:B-1----:R-:W-:Y:S01]  /*43f0*/  @P0 FADD.FTZ R24, -R24, -RZ ;  /* 0x800000ff18180221 */ /* 0x002fe20000010100 */
[----:B------:R-:W-:Y:S06]  /*4400*/  BRA `(.L_x_4625) ;  /* 0x0000000800f07947 */ /* 0x000fec0003800000 */
.L_x_4629:
[----:B------:R-:W-:Y:S01]  /*4410*/  FADD.FTZ R10, -R10, 6.1232342629258392722e-17 ;  /* 0x248d31320a0a7421 */ /* 0x000fe20000010100 */
[----:B------:R-:W-:-:S03]  /*4420*/  FADD.FTZ R24, -R9, -RZ ;  /* 0x800000ff09187221 */ /* 0x000fc60000010100 */
[----:B------:R-:W-:Y:S01]  /*4430*/  FADD.FTZ R25, R10, 1.5707963705062866211 ;  /* 0x3fc90fdb0a197421 */ /* 0x000fe20000010000 */
[----:B------:R-:W-:Y:S06]  /*4440*/  BRA `(.L_x_4625) ;  /* 0x0000000800e07947 */ /* 0x000fec0003800000 */
.L_x_4628:
[----:B------:R-:W-:Y:S02]  /*4450*/  HFMA2 R25, -RZ, RZ, 0, 0 ;  /* 0x00000000ff197431 */ /* 0x000fe400000001ff */
[----:B------:R-:W-:Y:S01]  /*4460*/  FADD.FTZ R24, -R9, -RZ ;  /* 0x800000ff09187221 */ /* 0x000fe20000010100 */
[----:B------:R-:W-:Y:S06]  /*4470*/  BRA `(.L_x_4625) ;  /* 0x0000000800d47947 */ /* 0x000fec0003800000 */
.L_x_4627:
        /* <DEDUP_REMOVED lines=25> */
[----:B---3--:R-:W-:Y:S05]  /*4610*/  CALL.REL.NOINC `($__internal_5_$__cuda_sm3x_div_rn_ftz_f32_slowpath) ;  /* 0x0000021c002c7944 */ /* 0x008fea0003c00000 */
.L_x_4664:
[----:B------:R-:W-:Y:S05]  /*4620*/  BSYNC.RECONVERGENT B4 ;  /* 0x0000000000047941 */ /* 0x000fea0003800200 */
.L_x_4663:
        /* <DEDUP_REMOVED lines=29> */
.L_x_4662:
[CC--:B------:R-:W-:Y:S01]  /*4800*/  VIMNMX R0, PT, PT, R3.reuse, R12.reuse, !PT ;  /* 0x0000000c03007248 */ /* 0x0c0fe20007fe0100 */
[----:B------:R-:W-:Y:S01]  /*4810*/  MUFU.RCP R8, R11 ;  /* 0x0000000b00087308 */ /* 0x000fe20000001000 */
[----:B------:R-:W-:Y:S01]  /*4820*/  VIMNMX R3, PT, PT, R3, R12, PT ;  /* 0x0000000c03037248 */ /* 0x000fe20003fe0100 */
[----:B------:R-:W-:Y:S01]  /*4830*/  BSSY.RECONVERGENT B4, `(.L_x_4666) ;  /* 0x000001a000047945 */ /* 0x000fe20003800200 */
[----:B------:R-:W-:Y:S02]  /*4840*/  LOP3.LUT R4, R0, 0xfe000000, RZ, 0xc0, !PT ;  /* 0xfe00000000047812 */ /* 0x000fe400078ec0ff */
[----:B------:R-:W-:Y:S02]  /*4850*/  FSETP.NEU.FTZ.AND P0, PT, R3, RZ, PT ;  /* 0x000000ff0300720b */ /* 0x000fe40003f1d000 */
[----:B------:R-:W-:-:S05]  /*4860*/  LOP3.LUT R5, R4, 0x7e800000, RZ, 0x3c, !PT ;  /* 0x7e80000004057812 */ /* 0x000fca00078e3cff */
[-C--:B---3--:R-:W-:Y:S01]  /*4870*/  FMUL.FTZ R6, R3, R5.reuse ;  /* 0x0000000503067220 */ /* 0x088fe20000410000 */
        /* <DEDUP_REMOVED lines=21> */
.L_x_4667:
[----:B------:R-:W-:Y:S05]  /*49d0*/  BSYNC.RECONVERGENT B4 ;  /* 0x0000000000047941 */ /* 0x000fea0003800200 */
.L_x_4666:
        /* <DEDUP_REMOVED lines=29> */
.L_x_4661:
        /* <DEDUP_REMOVED lines=12> */
[-C--:B---3--:R-:W-:Y:S01]  /*4c70*/  FMUL.FTZ R6, R0, R3.reuse ;  /* 0x0000000300067220 */ /* 0x088fe20000410000 */
        /* <DEDUP_REMOVED lines=19> */
[----:B------:R-:W-:Y:S05]  /*4db0*/  CALL.REL.NOINC `($__internal_5_$__cuda_sm3x_div_rn_ftz_f32_slowpath) ;  /* 0x0000021400447944 */ /* 0x000fea0003c00000 */
.L_x_4669:
[----:B------:R-:W-:Y:S05]  /*4dc0*/  BSYNC.RECONVERGENT B4 ;  /* 0x0000000000047941 */ /* 0x000fea0003800200 */
.L_x_4668:
        /* <DEDUP_REMOVED lines=27> */
.L_x_4665:
[----:B------:R-:W-:Y:S05]  /*4f80*/  BSYNC.RECONVERGENT B3 ;  /* 0x0000000000037941 */ /* 0x000fea0003800200 */
.L_x_4660:
[----:B------:R-:W-:Y:S01]  /*4f90*/  ISETP.GE.AND P0, PT, R9, RZ, PT ;  /* 0x000000ff0900720c */ /* 0x000fe20003f06270 */
[----:B------:R-:W-:Y:S01]  /*4fa0*/  FADD.FTZ R24, R24, 0.69314718246459960938 ;  /* 0x3f31721818187421 */ /* 0x000fe20000010000 */
[----:B------:R-:W-:-:S11]  /*4fb0*/  FADD.FTZ R25, |R3|, -RZ ;  /* 0x800000ff03197221 */ /* 0x000fd60000010200 */
[----:B------:R-:W-:-:S07]  /*4fc0*/  @P0 FADD.FTZ R24, -R24, -RZ ;  /* 0x800000ff18180221 */ /* 0x000fce0000010100 */
.L_x_4625:
[----:B------:R-:W-:Y:S05]  /*4fd0*/  BSYNC.RECONVERGENT B2 ;  /* 0x0000000000027941 */ /* 0x000fea0003800200 */
.L_x_4624:
        /* <DEDUP_REMOVED lines=28> */
.L_x_4672:
        /* <DEDUP_REMOVED lines=15> */
[C---:B---3--:R-:W-:Y:S02]  /*5290*/  VIMNMX R6, PT, PT, R16.reuse, R11, !PT ;  /* 0x0000000b10067248 */ /* 0x048fe40007fe0100 */
        /* <DEDUP_REMOVED lines=53> */
.L_x_4681:
[----:B------:R-:W-:-:S04]  /*55f0*/  FADD.FTZ R4, -R5, R6 ;  /* 0x0000000605047221 */ /* 0x000fc80000010100 */
[----:B------:R-:W-:-:S07]  /*5600*/  FMUL.FTZ R4, R4, 0.5 ;  /* 0x3f00000004047820 */ /* 0x000fce0000410000 */
.L_x_4682:
[----:B------:R-:W-:Y:S05]  /*5610*/  BSYNC.RECONVERGENT B1 ;  /* 0x0000000000017941 */ /* 0x000fea0003800200 */
.L_x_4680:
        /* <DEDUP_REMOVED lines=11> */
.L_x_4684:
[----:B------:R-:W-:-:S04]  /*56d0*/  FADD.FTZ R17, R7, -R8 ;  /* 0x8000000807117221 */ /* 0x000fc80000010000 */
[----:B------:R-:W-:-:S07]  /*56e0*/  FMUL.FTZ R17, R17, 0.5 ;  /* 0x3f00000011117820 */ /* 0x000fce0000410000 */
.L_x_4685:
[----:B------:R-:W-:Y:S05]  /*56f0*/  BSYNC.RECONVERGENT B1 ;  /* 0x0000000000017941 */ /* 0x000fea0003800200 */
.L_x_4683:
        /* <DEDUP_REMOVED lines=35> */
.L_x_4679:
        /* <DEDUP_REMOVED lines=35> */
.L_x_4686:
[----:B------:R-:W-:-:S04]  /*5b60*/  FADD.FTZ R4, -R12, 1 ;  /* 0x3f8000000c047421 */ /* 0x000fc80000010100 */
[----:B------:R-:W-:-:S06]  /*5b70*/  FMUL.FTZ R4, R5, R4 ;  /* 0x0000000405047220 */ /* 0x000fcc0000410000 */
[----:B------:R-:W0:Y:S08]  /*5b80*/  MUFU.SQRT R4, R4 ;  /* 0x0000000400047308 */ /* 0x000e300000002000 */
[----:B0-----:R-:W0:Y:S02]  /*5b90*/  MUFU.RCP R22, R4 ;  /* 0x0000000400167308 */ /* 0x001e240000001000 */
[----:B0-----:R-:W-:Y:S01]  /*5ba0*/  FMUL.FTZ R22, |R9|, R22 ;  /* 0x0000001609167220 */ /* 0x001fe20000410200 */
[----:B------:R-:W-:Y:S06]  /*5bb0*/  BRA `(.L_x_4677) ;  /* 0x0000000000047947 */ /* 0x000fec0003800000 */
.L_x_4678:
[----:B------:R0:W1:Y:S02]  /*5bc0*/  MUFU.SQRT R22, R3 ;  /* 0x0000000300167308 */ /* 0x0000640000002000 */
.L_x_4677:
[----:B------:R-:W-:Y:S05]  /*5bd0*/  BSYNC.RECONVERGENT B0 ;  /* 0x0000000000007941 */ /* 0x000fea0003800200 */
.L_x_4676:
        /* <DEDUP_REMOVED lines=40> */
.L_x_4691:
        /* <DEDUP_REMOVED lines=28> */
.L_x_4690:
        /* <DEDUP_REMOVED lines=23> */
.L_x_4697:
[----:B------:R-:W-:-:S04]  /*6190*/  FADD.FTZ R0, -R0, R7 ;  /* 0x0000000700007221 */ /* 0x000fc80000010100 */
[----:B------:R-:W-:-:S07]  /*61a0*/  FMUL.FTZ R4, R0, 0.5 ;  /* 0x3f00000000047820 */ /* 0x000fce0000410000 */
.L_x_4698:
[----:B------:R-:W-:Y:S05]  /*61b0*/  BSYNC.RECONVERGENT B4 ;  /* 0x0000000000047941 */ /* 0x000fea0003800200 */
.L_x_4696:
[----:B------:R-:W-:Y:S01]  /*61c0*/  FADD.FTZ R3, R4, R3 ;  /* 0x0000000304037221 */ /* 0x000fe20000010000 */
[----:B------:R-:W-:-:S04]  /*61d0*/  FADD.FTZ R0, R12, R11 ;  /* 0x0000000b0c007221 */ /* 0x000fc80000010000 */
[----:B------:R-:W-:-:S04]  /*61e0*/  FMUL.FTZ R0, R3, R0 ;  /* 0x0000000003007220 */ /* 0x000fc80000410000 */
[----:B------:R0:W2:Y:S01]  /*61f0*/  MUFU.SQRT R11, R0 ;  /* 0x00000000000b7308 */ /* 0x0000a20000002000 */
[----:B------:R-:W-:Y:S05]  /*6200*/  BRA `(.L_x_4699) ;  /* 0x0000000000487947 */ /* 0x000fea0003800000 */
.L_x_4695:
        /* <DEDUP_REMOVED lines=12> */
.L_x_4694:
[----:B------:R-:W-:Y:S01]  /*62d0*/  FADD.FTZ R0, R11, 1 ;  /* 0x3f8000000b007421 */ /* 0x000fe20000010000 */
[----:B0-----:R-:W-:Y:S01]  /*62e0*/  MUFU.SQRT R3, R3 ;  /* 0x0000000300037308 */ /* 0x001fe20000002000 */
[----:B------:R-:W-:Y:S02]  /*62f0*/  HFMA2 R12, -RZ, RZ, 1.875, 0 ;  /* 0x3f800000ff0c7431 */ /* 0x000fe400000001ff */
[----:B------:R-:W-:-:S06]  /*6300*/  FMUL.FTZ R0, R0, 0.5 ;  /* 0x3f00000000007820 */ /* 0x000fcc0000410000 */
[----:B------:R-:W0:Y:S02]  /*6310*/  MUFU.SQRT R0, R0 ;  /* 0x0000000000007308 */ /* 0x000e240000002000 */
[----:B0-----:R-:W-:-:S07]  /*6320*/  FMUL.FTZ R11, R3, R0 ;  /* 0x00000000030b7220 */ /* 0x001fce0000410000 */
.L_x_4699:
[----:B------:R-:W-:Y:S05]  /*6330*/  BSYNC.RECONVERGENT B1 ;  /* 0x0000000000017941 */ /* 0x000fea0003800200 */
.L_x_4693:
[----:B------:R-:W-:Y:S05]  /*6340*/  BRA `(.L_x_4700) ;  /* 0x0000000000087947 */ /* 0x000fea0003800000 */
.L_x_4689:
[----:B------:R-:W-:Y:S01]  /*6350*/  FMUL.FTZ R11, R11, 16777216 ;  /* 0x4b8000000b0b7820 */ /* 0x000fe20000410000 */
[----:B------:R-:W-:-:S07]  /*6360*/  FMUL.FTZ R12, R12, 16777216 ;  /* 0x4b8000000c0c7820 */ /* 0x000fce0000410000 */
.L_x_4700:
[----:B------:R-:W-:Y:S05]  /*6370*/  BSYNC.RELIABLE B0 ;  /* 0x0000000000007941 */ /* 0x000fea0003800100 */
.L_x_4688:
        /* <DEDUP_REMOVED lines=20> */
.L_x_4703:
[----:B------:R-:W-:Y:S05]  /*64c0*/  BSYNC.RECONVERGENT B4 ;  /* 0x0000000000047941 */ /* 0x000fea0003800200 */
.L_x_4702:
        /* <DEDUP_REMOVED lines=29> */
.L_x_4701:
        /* <DEDUP_REMOVED lines=17> */
.L_x_4705:
[----:B------:R-:W-:Y:S05]  /*67b0*/  BSYNC.RECONVERGENT B4 ;  /* 0x0000000000047941 */ /* 0x000fea0003800200 */
.L_x_4704:
        /* <DEDUP_REMOVED lines=28> */
.L_x_4692:
[----:B------:R-:W-:Y:S05]  /*6980*/  BSYNC.RECONVERGENT B3 ;  /* 0x0000000000037941 */ /* 0x000fea0003800200 */
.L_x_4687:
[----:B------:R-:W-:-:S13]  /*6990*/  ISETP.GE.AND P0, PT, R9, RZ, PT ;  /* 0x000000ff0900720c */ /* 0x000fda0003f06270 */
[----:B-1----:R-:W-:Y:S01]  /*69a0*/  @P0 FADD.FTZ R22, -R22, -RZ ;  /* 0x800000ff16160221 */ /* 0x002fe20000010100 */
[----:B------:R-:W-:Y:S06]  /*69b0*/  BRA `(.L_x_4671) ;  /* 0x0000000800f07947 */ /* 0x000fec0003800000 */
.L_x_4675:
[----:B------:R-:W-:Y:S01]  /*69c0*/  FADD.FTZ R10, -R10, 6.1232342629258392722e-17 ;  /* 0x248d31320a0a7421 */ /* 0x000fe20000010100 */
[----:B------:R-:W-:-:S03]  /*69d0*/  FADD.FTZ R22, -R9, -RZ ;  /* 0x800000ff09167221 */ /* 0x000fc60000010100 */
[----:B------:R-:W-:Y:S01]  /*69e0*/  FADD.FTZ R23, R10, 1.5707963705062866211 ;  /* 0x3fc90fdb0a177421 */ /* 0x000fe20000010000 */
[----:B------:R-:W-:Y:S06]  /*69f0*/  BRA `(.L_x_4671) ;  /* 0x0000000800e07947 */ /* 0x000fec0003800000 */
.L_x_4674:
[----:B------:R-:W-:Y:S02]  /*6a00*/  HFMA2 R23, -RZ, RZ, 0, 0 ;  /* 0x00000000ff177431 */ /* 0x000fe400000001ff */
[----:B------:R-:W-:Y:S01]  /*6a10*/  FADD.FTZ R22, -R9, -RZ ;  /* 0x800000ff09167221 */ /* 0x000fe20000010100 */
[----:B------:R-:W-:Y:S06]  /*6a20*/  BRA `(.L_x_4671) ;  /* 0x0000000800d47947 */ /* 0x000fec0003800000 */
.L_x_4673:
        /* <DEDUP_REMOVED lines=26> */
.L_x_4710:
[----:B------:R-:W-:Y:S05]  /*6bd0*/  BSYNC.RECONVERGENT B4 ;  /* 0x0000000000047941 */ /* 0x000fea0003800200 */
.L_x_4709:
        /* <DEDUP_REMOVED lines=29> */
.L_x_4708:
        /* <DEDUP_REMOVED lines=29> */
.L_x_4713:
[----:B------:R-:W-:Y:S05]  /*6f80*/  BSYNC.RECONVERGENT B4 ;  /* 0x0000000000047941 */ /* 0x000fea0003800200 */
.L_x_4712:
        /* <DEDUP_REMOVED lines=29> */
.L_x_4707:
        /* <DEDUP_REMOVED lines=33> */
.L_x_4715:
[----:B------:R-:W-:Y:S05]  /*7370*/  BSYNC.RECONVERGENT B4 ;  /* 0x0000000000047941 */ /* 0x000fea0003800200 */
.L_x_4714:
        /* <DEDUP_REMOVED lines=27> */
.L_x_4711:
[----:B------:R-:W-:Y:S05]  /*7530*/  BSYNC.RECONVERGENT B3 ;  /* 0x0000000000037941 */ /* 0x000fea0003800200 */
.L_x_4706:
[----:B------:R-:W-:Y:S01]  /*7540*/  ISETP.GE.AND P0, PT, R9, RZ, PT ;  /* 0x000000ff0900720c */ /* 0x000fe20003f06270 */
[----:B------:R-:W-:Y:S01]  /*7550*/  FADD.FTZ R22, R22, 0.69314718246459960938 ;  /* 0x3f31721816167421 */ /* 0x000fe20000010000 */
[----:B------:R-:W-:-:S11]  /*7560*/  FADD.FTZ R23, |R3|, -RZ ;  /* 0x800000ff03177221 */ /* 0x000fd60000010200 */
[----:B------:R-:W-:-:S07]  /*7570*/  @P0 FADD.FTZ R22, -R22, -RZ ;  /* 0x800000ff16160221 */ /* 0x000fce0000010100 */
.L_x_4671:
[----:B------:R-:W-:Y:S05]  /*7580*/  BSYNC.RECONVERGENT B2 ;  /* 0x0000000000027941 */ /* 0x000fea0003800200 */
.L_x_4670:
        /* <DEDUP_REMOVED lines=28> */
.L_x_4718:
        /* <DEDUP_REMOVED lines=69> */
.L_x_4727:
[----:B------:R-:W-:-:S04]  /*7ba0*/  FADD.FTZ R4, -R5, R6 ;  /* 0x0000000605047221 */ /* 0x000fc80000010100 */
[----:B------:R-:W-:-:S07]  /*7bb0*/  FMUL.FTZ R4, R4, 0.5 ;  /* 0x3f00000004047820 */ /* 0x000fce0000410000 */
.L_x_4728:
[----:B------:R-:W-:Y:S05]  /*7bc0*/  BSYNC.RECONVERGENT B1 ;  /* 0x0000000000017941 */ /* 0x000fea0003800200 */
.L_x_4726:
        /* <DEDUP_REMOVED lines=11> */
.L_x_4730:
[----:B------:R-:W-:-:S04]  /*7c80*/  FADD.FTZ R17, R7, -R8 ;  /* 0x8000000807117221 */ /* 0x000fc80000010000 */
[----:B------:R-:W-:-:S07]  /*7c90*/  FMUL.FTZ R17, R17, 0.5 ;  /* 0x3f00000011117820 */ /* 0x000fce0000410000 */
.L_x_4731:
[----:B------:R-:W-:Y:S05]  /*7ca0*/  BSYNC.RECONVERGENT B1 ;  /* 0x0000000000017941 */ /* 0x000fea0003800200 */
.L_x_4729:
        /* <DEDUP_REMOVED lines=35> */
.L_x_4725:
        /* <DEDUP_REMOVED lines=35> */
.L_x_4732:
[----:B------:R-:W-:-:S04]  /*8110*/  FADD.FTZ R4, -R12, 1 ;  /* 0x3f8000000c047421 */ /* 0x000fc80000010100 */
[----:B------:R-:W-:-:S06]  /*8120*/  FMUL.FTZ R4, R5, R4 ;  /* 0x0000000405047220 */ /* 0x000fcc0000410000 */
[----:B------:R-:W0:Y:S08]  /*8130*/  MUFU.SQRT R4, R4 ;  /* 0x0000000400047308 */ /* 0x000e300000002000 */
[----:B0-----:R-:W0:Y:S02]  /*8140*/  MUFU.RCP R20, R4 ;  /* 0x0000000400147308 */ /* 0x001e240000001000 */
[----:B0-----:R-:W-:Y:S01]  /*8150*/  FMUL.FTZ R20, |R9|, R20 ;  /* 0x0000001409147220 */ /* 0x001fe20000410200 */
[----:B------:R-:W-:Y:S06]  /*8160*/  BRA `(.L_x_4723) ;  /* 0x0000000000047947 */ /* 0x000fec0003800000 */
.L_x_4724:
[----:B------:R0:W1:Y:S02]  /*8170*/  MUFU.SQRT R20, R3 ;  /* 0x0000000300147308 */ /* 0x0000640000002000 */
.L_x_4723:
[----:B------:R-:W-:Y:S05]  /*8180*/  BSYNC.RECONVERGENT B0 ;  /* 0x0000000000007941 */ /* 0x000fea0003800200 */
.L_x_4722:
        /* <DEDUP_REMOVED lines=40> */
.L_x_4737:
        /* <DEDUP_REMOVED lines=28> */
.L_x_4736:
        /* <DEDUP_REMOVED lines=23> */
.L_x_4743:
[----:B------:R-:W-:-:S04]  /*8740*/  FADD.FTZ R0, -R0, R7 ;  /* 0x0000000700007221 */ /* 0x000fc80000010100 */
[----:B------:R-:W-:-:S07]  /*8750*/  FMUL.FTZ R4, R0, 0.5 ;  /* 0x3f00000000047820 */ /* 0x000fce0000410000 */
.L_x_4744:
[----:B------:R-:W-:Y:S05]  /*8760*/  BSYNC.RECONVERGENT B4 ;  /* 0x0000000000047941 */ /* 0x000fea0003800200 */
.L_x_4742:
[----:B------:R-:W-:Y:S01]  /*8770*/  FADD.FTZ R3, R4, R3 ;  /* 0x0000000304037221 */ /* 0x000fe20000010000 */
[----:B------:R-:W-:-:S04]  /*8780*/  FADD.FTZ R0, R12, R11 ;  /* 0x0000000b0c007221 */ /* 0x000fc80000010000 */
[----:B------:R-:W-:-:S04]  /*8790*/  FMUL.FTZ R0, R3, R0 ;  /* 0x0000000003007220 */ /* 0x000fc80000410000 */
[----:B------:R0:W2:Y:S01]  /*87a0*/  MUFU.SQRT R11, R0 ;  /* 0x00000000000b7308 */ /* 0x0000a20000002000 */
[----:B------:R-:W-:Y:S05]  /*87b0*/  BRA `(.L_x_4745) ;  /* 0x0000000000487947 */ /* 0x000fea0003800000 */
.L_x_4741:
        /* <DEDUP_REMOVED lines=12> */
.L_x_4740:
[----:B------:R-:W-:Y:S01]  /*8880*/  FADD.FTZ R0, R11, 1 ;  /* 0x3f8000000b007421 */ /* 0x000fe20000010000 */
[----:B0-----:R-:W-:Y:S01]  /*8890*/  MUFU.SQRT R3, R3 ;  /* 0x0000000300037308 */ /* 0x001fe20000002000 */
[----:B------:R-:W-:Y:S02]  /*88a0*/  HFMA2 R12, -RZ, RZ, 1.875, 0 ;  /* 0x3f800000ff0c7431 */ /* 0x000fe400000001ff */
[----:B------:R-:W-:-:S06]  /*88b0*/  FMUL.FTZ R0, R0, 0.5 ;  /* 0x3f00000000007820 */ /* 0x000fcc0000410000 */
[----:B------:R-:W0:Y:S02]  /*88c0*/  MUFU.SQRT R0, R0 ;  /* 0x0000000000007308 */ /* 0x000e240000002000 */
[----:B0-----:R-:W-:-:S07]  /*88d0*/  FMUL.FTZ R11, R3, R0 ;  /* 0x00000000030b7220 */ /* 0x001fce0000410000 */
.L_x_4745:
[----:B------:R-:W-:Y:S05]  /*88e0*/  BSYNC.RECONVERGENT B1 ;  /* 0x0000000000017941 */ /* 0x000fea0003800200 */
.L_x_4739:
[----:B------:R-:W-:Y:S05]  /*88f0*/  BRA `(.L_x_4746) ;  /* 0x0000000000087947 */ /* 0x000fea0003800000 */
.L_x_4735:
[----:B------:R-:W-:Y:S01]  /*8900*/  FMUL.FTZ R11, R11, 16777216 ;  /* 0x4b8000000b0b7820 */ /* 0x000fe20000410000 */
[----:B------:R-:W-:-:S07]  /*8910*/  FMUL.FTZ R12, R12, 16777216 ;  /* 0x4b8000000c0c7820 */ /* 0x000fce0000410000 */
.L_x_4746:
[----:B------:R-:W-:Y:S05]  /*8920*/  BSYNC.RELIABLE B0 ;  /* 0x0000000000007941 */ /* 0x000fea0003800100 */
.L_x_4734:
        /* <DEDUP_REMOVED lines=20> */
.L_x_4749:
[----:B------:R-:W-:Y:S05]  /*8a70*/  BSYNC.RECONVERGENT B4 ;  /* 0x0000000000047941 */ /* 0x000fea0003800200 */
.L_x_4748:
        /* <DEDUP_REMOVED lines=29> */
.L_x_4747:
        /* <DEDUP_REMOVED lines=17> */
.L_x_4751:
[----:B------:R-:W-:Y:S05]  /*8d60*/  BSYNC.RECONVERGENT B4 ;  /* 0x0000000000047941 */ /* 0x000fea0003800200 */
.L_x_4750:
        /* <DEDUP_REMOVED lines=28> */
.L_x_4738:
[----:B------:R-:W-:Y:S05]  /*8f30*/  BSYNC.RECONVERGENT B3 ;  /* 0x0000000000037941 */ /* 0x000fea0003800200 */
.L_x_4733:
[----:B------:R-:W-:-:S13]  /*8f40*/  ISETP.GE.AND P0, PT, R9, RZ, PT ;  /* 0x000000ff0900720c */ /* 0x000fda0003f06270 */
[----:B-1----:R-:W-:Y:S01]  /*8f50*/  @P0 FADD.FTZ R20, -R20, -RZ ;  /* 0x800000ff14140221 */ /* 0x002fe20000010100 */
[----:B------:R-:W-:Y:S06]  /*8f60*/  BRA `(.L_x_4717) ;  /* 0x0000000800f07947 */ /* 0x000fec0003800000 */
.L_x_4721:
[----:B------:R-:W-:Y:S01]  /*8f70*/  FADD.FTZ R10, -R10, 6.1232342629258392722e-17 ;  /* 0x248d31320a0a7421 */ /* 0x000fe20000010100 */
[----:B------:R-:W-:-:S03]  /*8f80*/  FADD.FTZ R20, -R9, -RZ ;  /* 0x800000ff09147221 */ /* 0x000fc60000010100 */
[----:B------:R-:W-:Y:S01]  /*8f90*/  FADD.FTZ R21, R10, 1.5707963705062866211 ;  /* 0x3fc90fdb0a157421 */ /* 0x000fe20000010000 */
[----:B------:R-:W-:Y:S06]  /*8fa0*/  BRA `(.L_x_4717) ;  /* 0x0000000800e07947 */ /* 0x000fec0003800000 */
.L_x_4720:
[----:B------:R-:W-:Y:S02]  /*8fb0*/  HFMA2 R21, -RZ, RZ, 0, 0 ;  /* 0x00000000ff157431 */ /* 0x000fe400000001ff */
[----:B------:R-:W-:Y:S01]  /*8fc0*/  FADD.FTZ R20, -R9, -RZ ;  /* 0x800000ff09147221 */ /* 0x000fe20000010100 */
[----:B------:R-:W-:Y:S06]  /*8fd0*/  BRA `(.L_x_4717) ;  /* 0x0000000800d47947 */ /* 0x000fec0003800000 */
.L_x_4719:
        /* <DEDUP_REMOVED lines=26> */
.L_x_4756:
[----:B------:R-:W-:Y:S05]  /*9180*/  BSYNC.RECONVERGENT B4 ;  /* 0x0000000000047941 */ /* 0x000fea0003800200 */
.L_x_4755:
        /* <DEDUP_REMOVED lines=29> */
.L_x_4754:
        /* <DEDUP_REMOVED lines=29> */
.L_x_4759:
[----:B------:R-:W-:Y:S05]  /*9530*/  BSYNC.RECONVERGENT B4 ;  /* 0x0000000000047941 */ /* 0x000fea0003800200 */
.L_x_4758:
        /* <DEDUP_REMOVED lines=29> */
.L_x_4753:
        /* <DEDUP_REMOVED lines=33> */
.L_x_4761:
[----:B------:R-:W-:Y:S05]  /*9920*/  BSYNC.RECONVERGENT B4 ;  /* 0x0000000000047941 */ /* 0x000fea0003800200 */
.L_x_4760:
        /* <DEDUP_REMOVED lines=27> */
.L_x_4757:
[----:B------:R-:W-:Y:S05]  /*9ae0*/  BSYNC.RECONVERGENT B3 ;  /* 0x0000000000037941 */ /* 0x000fea0003800200 */
.L_x_4752:
[----:B------:R-:W-:Y:S01]  /*9af0*/  ISETP.GE.AND P0, PT, R9, RZ, PT ;  /* 0x000000ff0900720c */ /* 0x000fe20003f06270 */
[----:B------:R-:W-:Y:S01]  /*9b00*/  FADD.FTZ R20, R20, 0.69314718246459960938 ;  /* 0x3f31721814147421 */ /* 0x000fe20000010000 */
[----:B------:R-:W-:-:S11]  /*9b10*/  FADD.FTZ R21, |R3|, -RZ ;  /* 0x800000ff03157221 */ /* 0x000fd60000010200 */
[----:B------:R-:W-:-:S07]  /*9b20*/  @P0 FADD.FTZ R20, -R20, -RZ ;  /* 0x800000ff14140221 */ /* 0x000fce0000010100 */
.L_x_4717:
[----:B------:R-:W-:Y:S05]  /*9b30*/  BSYNC.RECONVERGENT B2 ;  /* 0x0000000000027941 */ /* 0x000fea0003800200 */
.L_x_4716:
        /* <DEDUP_REMOVED lines=28> */
.L_x_4764:
        /* <DEDUP_REMOVED lines=69> */
.L_x_4773:
[----:B------:R-:W-:-:S04]  /*a150*/  FADD.FTZ R4, -R5, R6 ;  /* 0x0000000605047221 */ /* 0x000fc80000010100 */
[----:B------:R-:W-:-:S07]  /*a160*/  FMUL.FTZ R4, R4, 0.5 ;  /* 0x3f00000004047820 */ /* 0x000fce0000410000 */
.L_x_4774:
[----:B------:R-:W-:Y:S05]  /*a170*/  BSYNC.RECONVERGENT B1 ;  /* 0x0000000000017941 */ /* 0x000fea0003800200 */
.L_x_4772:
        /* <DEDUP_REMOVED lines=11> */
.L_x_4776:
[----:B------:R-:W-:-:S04]  /*a230*/  FADD.FTZ R15, R7, -R8 ;  /* 0x80000008070f7221 */ /* 0x000fc80000010000 */
[----:B------:R-:W-:-:S07]  /*a240*/  FMUL.FTZ R15, R15, 0.5 ;  /* 0x3f0000000f0f7820 */ /* 0x000fce0000410000 */
.L_x_4777:
[----:B------:R-:W-:Y:S05]  /*a250*/  BSYNC.RECONVERGENT B1 ;  /* 0x0000000000017941 */ /* 0x000fea0003800200 */
.L_x_4775:
        /* <DEDUP_REMOVED lines=35> */
.L_x_4771:
        /* <DEDUP_REMOVED lines=35> */
.L_x_4778:
[----:B------:R-:W-:-:S04]  /*a6c0*/  FADD.FTZ R4, -R12, 1 ;  /* 0x3f8000000c047421 */ /* 0x000fc80000010100 */
[----:B------:R-:W-:-:S06]  /*a6d0*/  FMUL.FTZ R4, R5, R4 ;  /* 0x0000000405047220 */ /* 0x000fcc0000410000 */
[----:B------:R-:W0:Y:S08]  /*a6e0*/  MUFU.SQRT R4, R4 ;  /* 0x0000000400047308 */ /* 0x000e300000002000 */
[----:B0-----:R-:W0:Y:S02]  /*a6f0*/  MUFU.RCP R18, R4 ;  /* 0x0000000400127308 */ /* 0x001e240000001000 */
[----:B0-----:R-:W-:Y:S01]  /*a700*/  FMUL.FTZ R18, |R9|, R18 ;  /* 0x0000001209127220 */ /* 0x001fe20000410200 */
[----:B------:R-:W-:Y:S06]  /*a710*/  BRA `(.L_x_4769) ;  /* 0x0000000000047947 */ /* 0x000fec0003800000 */
.L_x_4770:
[----:B------:R0:W1:Y:S02]  /*a720*/  MUFU.SQRT R18, R3 ;  /* 0x0000000300127308 */ /* 0x0000640000002000 */
.L_x_4769:
[----:B------:R-:W-:Y:S05]  /*a730*/  BSYNC.RECONVERGENT B0 ;  /* 0x0000000000007941 */ /* 0x000fea0003800200 */
.L_x_4768:
        /* <DEDUP_REMOVED lines=40> */
.L_x_4783:
        /* <DEDUP_REMOVED lines=28> */
.L_x_4782:
        /* <DEDUP_REMOVED lines=23> */
.L_x_4789:
[----:B------:R-:W-:-:S04]  /*acf0*/  FADD.FTZ R0, -R0, R7 ;  /* 0x0000000700007221 */ /* 0x000fc80000010100 */
[----:B------:R-:W-:-:S07]  /*ad00*/  FMUL.FTZ R4, R0, 0.5 ;  /* 0x3f00000000047820 */ /* 0x000fce0000410000 */
.L_x_4790:
[----:B------:R-:W-:Y:S05]  /*ad10*/  BSYNC.RECONVERGENT B4 ;  /* 0x0000000000047941 */ /* 0x000fea0003800200 */
.L_x_4788:
[----:B------:R-:W-:Y:S01]  /*ad20*/  FADD.FTZ R3, R4, R3 ;  /* 0x0000000304037221 */ /* 0x000fe20000010000 */
[----:B------:R-:W-:-:S04]  /*ad30*/  FADD.FTZ R0, R12, R11 ;  /* 0x0000000b0c007221 */ /* 0x000fc80000010000 */
[----:B------:R-:W-:-:S04]  /*ad40*/  FMUL.FTZ R0, R3, R0 ;  /* 0x0000000003007220 */ /* 0x000fc80000410000 */
[----:B------:R0:W2:Y:S01]  /*ad50*/  MUFU.SQRT R11, R0 ;  /* 0x00000000000b7308 */ /* 0x0000a20000002000 */
[----:B------:R-:W-:Y:S05]  /*ad60*/  BRA `(.L_x_4791) ;  /* 0x0000000000487947 */ /* 0x000fea0003800000 */
.L_x_4787:
        /* <DEDUP_REMOVED lines=12> */
.L_x_4786:
[----:B------:R-:W-:Y:S01]  /*ae30*/  FADD.FTZ R0, R11, 1 ;  /* 0x3f8000000b007421 */ /* 0x000fe20000010000 */
[----:B0-----:R-:W-:Y:S01]  /*ae40*/  MUFU.SQRT R3, R3 ;  /* 0x0000000300037308 */ /* 0x001fe20000002000 */
[----:B------:R-:W-:Y:S02]  /*ae50*/  HFMA2 R12, -RZ, RZ, 1.875, 0 ;  /* 0x3f800000ff0c7431 */ /* 0x000fe400000001ff */
[----:B------:R-:W-:-:S06]  /*ae60*/  FMUL.FTZ R0, R0, 0.5 ;  /* 0x3f00000000007820 */ /* 0x000fcc0000410000 */
[----:B------:R-:W0:Y:S02]  /*ae70*/  MUFU.SQRT R0, R0 ;  /* 0x0000000000007308 */ /* 0x000e240000002000 */
[----:B0-----:R-:W-:-:S07]  /*ae80*/  FMUL.FTZ R11, R3, R0 ;  /* 0x00000000030b7220 */ /* 0x001fce0000410000 */
.L_x_4791:
[----:B------:R-:W-:Y:S05]  /*ae90*/  BSYNC.RECONVERGENT B1 ;  /* 0x0000000000017941 */ /* 0x000fea0003800200 */
.L_x_4785:
[----:B------:R-:W-:Y:S05]  /*aea0*/  BRA `(.L_x_4792) ;  /* 0x0000000000087947 */ /* 0x000fea0003800000 */
.L_x_4781:
[----:B------:R-:W-:Y:S01]  /*aeb0*/  FMUL.FTZ R11, R11, 16777216 ;  /* 0x4b8000000b0b7820 */ /* 0x000fe20000410000 */
[----:B------:R-:W-:-:S07]  /*aec0*/  FMUL.FTZ R12, R12, 16777216 ;  /* 0x4b8000000c0c7820 */ /* 0x000fce0000410000 */
.L_x_4792:
[----:B------:R-:W-:Y:S05]  /*aed0*/  BSYNC.RELIABLE B0 ;  /* 0x0000000000007941 */ /* 0x000fea0003800100 */
.L_x_4780:
        /* <DEDUP_REMOVED lines=20> */
.L_x_4795:
[----:B------:R-:W-:Y:S05]  /*b020*/  BSYNC.RECONVERGENT B4 ;  /* 0x0000000000047941 */ /* 0x000fea0003800200 */
.L_x_4794:
        /* <DEDUP_REMOVED lines=29> */
.L_x_4793:
        /* <DEDUP_REMOVED lines=17> */
.L_x_4797:
[----:B------:R-:W-:Y:S05]  /*b310*/  BSYNC.RECONVERGENT B4 ;  /* 0x0000000000047941 */ /* 0x000fea0003800200 */
.L_x_4796:
        /* <DEDUP_REMOVED lines=28> */
.L_x_4784:
[----:B------:R-:W-:Y:S05]  /*b4e0*/  BSYNC.RECONVERGENT B3 ;  /* 0x0000000000037941 */ /* 0x000fea0003800200 */
.L_x_4779:
[----:B------:R-:W-:-:S13]  /*b4f0*/  ISETP.GE.AND P0, PT, R9, RZ, PT ;  /* 0x000000ff0900720c */ /* 0x000fda0003f06270 */
[----:B-1----:R-:W-:Y:S01]  /*b500*/  @P0 FADD.FTZ R18, -R18, -RZ ;  /* 0x800000ff12120221 */ /* 0x002fe20000010100 */
[----:B------:R-:W-:Y:S06]  /*b510*/  BRA `(.L_x_4763) ;  /* 0x0000000800f07947 */ /* 0x000fec0003800000 */
.L_x_4767:
[----:B------:R-:W-:Y:S01]  /*b520*/  FADD.FTZ R10, -R10, 6.1232342629258392722e-17 ;  /* 0x248d31320a0a7421 */ /* 0x000fe20000010100 */
[----:B------:R-:W-:-:S03]  /*b530*/  FADD.FTZ R18, -R9, -RZ ;  /* 0x800000ff09127221 */ /* 0x000fc60000010100 */
[----:B------:R-:W-:Y:S01]  /*b540*/  FADD.FTZ R19, R10, 1.5707963705062866211 ;  /* 0x3fc90fdb0a137421 */ /* 0x000fe20000010000 */
[----:B------:R-:W-:Y:S06]  /*b550*/  BRA `(.L_x_4763) ;  /* 0x0000000800e07947 */ /* 0x000fec0003800000 */
.L_x_4766:
[----:B------:R-:W-:Y:S02]  /*b560*/  HFMA2 R19, -RZ, RZ, 0, 0 ;  /* 0x00000000ff137431 */ /* 0x000fe400000001ff */
[----:B------:R-:W-:Y:S01]  /*b570*/  FADD.FTZ R18, -R9, -RZ ;  /* 0x800000ff09127221 */ /* 0x000fe20000010100 */
[----:B------:R-:W-:Y:S06]  /*b580*/  BRA `(.L_x_4763) ;  /* 0x0000000800d47947 */ /* 0x000fec0003800000 */
.L_x_4765:
        /* <DEDUP_REMOVED lines=26> */
.L_x_4802:
[----:B------:R-:W-:Y:S05]  /*b730*/  BSYNC.RECONVERGENT B4 ;  /* 0x0000000000047941 */ /* 0x000fea0003800200 */
.L_x_4801:
        /* <DEDUP_REMOVED lines=29> */
.L_x_4800:
        /* <DEDUP_REMOVED lines=29> */
.L_x_4805:
[----:B------:R-:W-:Y:S05]  /*bae0*/  BSYNC.RECONVERGENT B4 ;  /* 0x0000000000047941 */ /* 0x000fea0003800200 */
.L_x_4804:
        /* <DEDUP_REMOVED lines=29> */
.L_x_4799:
        /* <DEDUP_REMOVED lines=33> */
.L_x_4807:
[----:B------:R-:W-:Y:S05]  /*bed0*/  BSYNC.RECONVERGENT B4 ;  /* 0x0000000000047941 */ /* 0x000fea0003800200 */
.L_x_4806:
        /* <DEDUP_REMOVED lines=27> */
.L_x_4803:
[----:B------:R-:W-:Y:S05]  /*c090*/  BSYNC.RECONVERGENT B3 ;  /* 0x0000000000037941 */ /* 0x000fea0003800200 */
.L_x_4798:
[----:B------:R-:W-:Y:S01]  /*c0a0*/  ISETP.GE.AND P0, PT, R9, RZ, PT ;  /* 0x000000ff0900720c */ /* 0x000fe20003f06270 */
[----:B------:R-:W-:Y:S01]  /*c0b0*/  FADD.FTZ R18, R18, 0.69314718246459960938 ;  /* 0x3f31721812127421 */ /* 0x000fe20000010000 */
[----:B------:R-:W-:-:S11]  /*c0c0*/  FADD.FTZ R19, |R3|, -RZ ;  /* 0x800000ff03137221 */ /* 0x000fd60000010200 */
[----:B------:R-:W-:-:S07]  /*c0d0*/  @P0 FADD.FTZ R18, -R18, -RZ ;  /* 0x800000ff12120221 */ /* 0x000fce0000010100 */
.L_x_4763:
[----:B------:R-:W-:Y:S05]  /*c0e0*/  BSYNC.RECONVERGENT B2 ;  /* 0x0000000000027941 */ /* 0x000fea0003800200 */
.L_x_4762:
        /* <DEDUP_REMOVED lines=28> */
.L_x_4810:
        /* <DEDUP_REMOVED lines=69> */
.L_x_4819:
[----:B------:R-:W-:-:S04]  /*c700*/  FADD.FTZ R4, -R5, R6 ;  /* 0x0000000605047221 */ /* 0x000fc80000010100 */
[----:B------:R-:W-:-:S07]  /*c710*/  FMUL.FTZ R4, R4, 0.5 ;  /* 0x3f00000004047820 */ /* 0x000fce0000410000 */
.L_x_4820:
[----:B------:R-:W-:Y:S05]  /*c720*/  BSYNC.RECONVERGENT B1 ;  /* 0x0000000000017941 */ /* 0x000fea0003800200 */
.L_x_4818:
        /* <DEDUP_REMOVED lines=11> */
.L_x_4822:
[----:B------:R-:W-:-:S04]  /*c7e0*/  FADD.FTZ R15, R7, -R8 ;  /* 0x80000008070f7221 */ /* 0x000fc80000010000 */
[----:B------:R-:W-:-:S07]  /*c7f0*/  FMUL.FTZ R15, R15, 0.5 ;  /* 0x3f0000000f0f7820 */ /* 0x000fce0000410000 */
.L_x_4823:
[----:B------:R-:W-:Y:S05]  /*c800*/  BSYNC.RECONVERGENT B1 ;  /* 0x0000000000017941 */ /* 0x000fea0003800200 */
.L_x_4821:
        /* <DEDUP_REMOVED lines=35> */
.L_x_4817:
        /* <DEDUP_REMOVED lines=35> */
.L_x_4824:
[----:B------:R-:W-:-:S04]  /*cc70*/  FADD.FTZ R4, -R12, 1 ;  /* 0x3f8000000c047421 */ /* 0x000fc80000010100 */
[----:B------:R-:W-:-:S06]  /*cc80*/  FMUL.FTZ R4, R5, R4 ;  /* 0x0000000405047220 */ /* 0x000fcc0000410000 */
[----:B------:R-:W0:Y:S08]  /*cc90*/  MUFU.SQRT R4, R4 ;  /* 0x0000000400047308 */ /* 0x000e300000002000 */
[----:B0-----:R-:W0:Y:S02]  /*cca0*/  MUFU.RCP R14, R4 ;  /* 0x00000004000e7308 */ /* 0x001e240000001000 */
[----:B0-----:R-:W-:Y:S01]  /*ccb0*/  FMUL.FTZ R14, |R9|, R14 ;  /* 0x0000000e090e7220 */ /* 0x001fe20000410200 */
[----:B------:R-:W-:Y:S06]  /*ccc0*/  BRA `(.L_x_4815) ;  /* 0x0000000000047947 */ /* 0x000fec0003800000 */
.L_x_4816:
[----:B------:R0:W1:Y:S02]  /*ccd0*/  MUFU.SQRT R14, R3 ;  /* 0x00000003000e7308 */ /* 0x0000640000002000 */
.L_x_4815:
[----:B------:R-:W-:Y:S05]  /*cce0*/  BSYNC.RECONVERGENT B0 ;  /* 0x0000000000007941 */ /* 0x000fea0003800200 */
.L_x_4814:
        /* <DEDUP_REMOVED lines=40> */
.L_x_4829:
        /* <DEDUP_REMOVED lines=28> */
.L_x_4828:
        /* <DEDUP_REMOVED lines=23> */
.L_x_4835:
[----:B------:R-:W-:-:S04]  /*d2a0*/  FADD.FTZ R0, -R0, R7 ;  /* 0x0000000700007221 */ /* 0x000fc80000010100 */
[----:B------:R-:W-:-:S07]  /*d2b0*/  FMUL.FTZ R4, R0, 0.5 ;  /* 0x3f00000000047820 */ /* 0x000fce0000410000 */
.L_x_4836:
[----:B------:R-:W-:Y:S05]  /*d2c0*/  BSYNC.RECONVERGENT B4 ;  /* 0x0000000000047941 */ /* 0x000fea0003800200 */
.L_x_4834:
[----:B------:R-:W-:Y:S01]  /*d2d0*/  FADD.FTZ R3, R4, R3 ;  /* 0x0000000304037221 */ /* 0x000fe20000010000 */
[----:B------:R-:W-:-:S04]  /*d2e0*/  FADD.FTZ R0, R12, R11 ;  /* 0x0000000b0c007221 */ /* 0x000fc80000010000 */
[----:B------:R-:W-:-:S04]  /*d2f0*/  FMUL.FTZ R0, R3, R0 ;  /* 0x0000000003007220 */ /* 0x000fc80000410000 */
[----:B------:R0:W2:Y:S01]  /*d300*/  MUFU.SQRT R11, R0 ;  /* 0x00000000000b7308 */ /* 0x0000a20000002000 */
[----:B------:R-:W-:Y:S05]  /*d310*/  BRA `(.L_x_4837) ;  /* 0x0000000000487947 */ /* 0x000fea0003800000 */
.L_x_4833:
        /* <DEDUP_REMOVED lines=12> */
.L_x_4832:
[----:B------:R-:W-:Y:S01]  /*d3e0*/  FADD.FTZ R0, R11, 1 ;  /* 0x3f8000000b007421 */ /* 0x000fe20000010000 */
[----:B0-----:R-:W-:Y:S01]  /*d3f0*/  MUFU.SQRT R3, R3 ;  /* 0x0000000300037308 */ /* 0x001fe20000002000 */
[----:B------:R-:W-:Y:S02]  /*d400*/  HFMA2 R12, -RZ, RZ, 1.875, 0 ;  /* 0x3f800000ff0c7431 */ /* 0x000fe400000001ff */
[----:B------:R-:W-:-:S06]  /*d410*/  FMUL.FTZ R0, R0, 0.5 ;  /* 0x3f00000000007820 */ /* 0x000fcc0000410000 */
[----:B------:R-:W0:Y:S02]  /*d420*/  MUFU.SQRT R0, R0 ;  /* 0x0000000000007308 */ /* 0x000e240000002000 */
[----:B0-----:R-:W-:-:S07]  /*d430*/  FMUL.FTZ R11, R3, R0 ;  /* 0x00000000030b7220 */ /* 0x001fce0000410000 */
.L_x_4837:
[----:B------:R-:W-:Y:S05]  /*d440*/  BSYNC.RECONVERGENT B1 ;  /* 0x0000000000017941 */ /* 0x000fea0003800200 */
.L_x_4831:
[----:B------:R-:W-:Y:S05]  /*d450*/  BRA `(.L_x_4838) ;  /* 0x0000000000087947 */ /* 0x000fea0003800000 */
.L_x_4827:
[----:B------:R-:W-:Y:S01]  /*d460*/  FMUL.FTZ R11, R11, 16777216 ;  /* 0x4b8000000b0b7820 */ /* 0x000fe20000410000 */
[----:B------:R-:W-:-:S07]  /*d470*/  FMUL.FTZ R12, R12, 16777216 ;  /* 0x4b8000000c0c7820 */ /* 0x000fce0000410000 */
.L_x_4838:
[----:B------:R-:W-:Y:S05]  /*d480*/  BSYNC.RELIABLE B0 ;  /* 0x0000000000007941 */ /* 0x000fea0003800100 */
.L_x_4826:
        /* <DEDUP_REMOVED lines=20> */
.L_x_4841:
[----:B------:R-:W-:Y:S05]  /*d5d0*/  BSYNC.RECONVERGENT B4 ;  /* 0x0000000000047941 */ /* 0x000fea0003800200 */
.L_x_4840:
        /* <DEDUP_REMOVED lines=29> */
.L_x_4839:
        /* <DEDUP_REMOVED lines=17> */
.L_x_4843:
[----:B------:R-:W-:Y:S05]  /*d8c0*/  BSYNC.RECONVERGENT B4 ;  /* 0x0000000000047941 */ /* 0x000fea0003800200 */
.L_x_4842:
        /* <DEDUP_REMOVED lines=28> */
.L_x_4830:
[----:B------:R-:W-:Y:S05]  /*da90*/  BSYNC.RECONVERGENT B3 ;  /* 0x0000000000037941 */ /* 0x000fea0003800200 */
.L_x_4825:
[----:B------:R-:W-:-:S13]  /*daa0*/  ISETP.GE.AND P0, PT, R9, RZ, PT ;  /* 0x000000ff0900720c */ /* 0x000fda0003f06270 */
[----:B-1----:R-:W-:Y:S01]  /*dab0*/  @P0 FADD.FTZ R14, -R14, -RZ ;  /* 0x800000ff0e0e0221 */ /* 0x002fe20000010100 */
[----:B------:R-:W-:Y:S06]  /*dac0*/  BRA `(.L_x_4809) ;  /* 0x0000000800f07947 */ /* 0x000fec0003800000 */
.L_x_4813:
[----:B------:R-:W-:Y:S01]  /*dad0*/  FADD.FTZ R10, -R10, 6.1232342629258392722e-17 ;  /* 0x248d31320a0a7421 */ /* 0x000fe20000010100 */
[----:B------:R-:W-:-:S03]  /*dae0*/  FADD.FTZ R14, -R9, -RZ ;  /* 0x800000ff090e7221 */ /* 0x000fc60000010100 */
[----:B------:R-:W-:Y:S01]  /*daf0*/  FADD.FTZ R15, R10, 1.5707963705062866211 ;  /* 0x3fc90fdb0a0f7421 */ /* 0x000fe20000010000 */
[----:B------:R-:W-:Y:S06]  /*db00*/  BRA `(.L_x_4809) ;  /* 0x0000000800e07947 */ /* 0x000fec0003800000 */
.L_x_4812:
[----:B------:R-:W-:Y:S02]  /*db10*/  HFMA2 R15, -RZ, RZ, 0, 0 ;  /* 0x00000000ff0f7431 */ /* 0x000fe400000001ff */
[----:B------:R-:W-:Y:S01]  /*db20*/  FADD.FTZ R14, -R9, -RZ ;  /* 0x800000ff090e7221 */ /* 0x000fe20000010100 */
[----:B------:R-:W-:Y:S06]  /*db30*/  BRA `(.L_x_4809) ;  /* 0x0000000800d47947 */ /* 0x000fec0003800000 */
.L_x_4811:
        /* <DEDUP_REMOVED lines=26> */
.L_x_4848:
[----:B------:R-:W-:Y:S05]  /*dce0*/  BSYNC.RECONVERGENT B4 ;  /* 0x0000000000047941 */ /* 0x000fea0003800200 */
.L_x_4847:
        /* <DEDUP_REMOVED lines=29> */
.L_x_4846:
        /* <DEDUP_REMOVED lines=29> */
.L_x_4851:
[----:B------:R-:W-:Y:S05]  /*e090*/  BSYNC.RECONVERGENT B4 ;  /* 0x0000000000047941 */ /* 0x000fea0003800200 */
.L_x_4850:
        /* <DEDUP_REMOVED lines=29> */
.L_x_4845:
        /* <DEDUP_REMOVED lines=33> */
.L_x_4853:
[----:B------:R-:W-:Y:S05]  /*e480*/  BSYNC.RECONVERGENT B4 ;  /* 0x0000000000047941 */ /* 0x000fea0003800200 */
.L_x_4852:
        /* <DEDUP_REMOVED lines=27> */
.L_x_4849:
[----:B------:R-:W-:Y:S05]  /*e640*/  BSYNC.RECONVERGENT B3 ;  /* 0x0000000000037941 */ /* 0x000fea0003800200 */
.L_x_4844:
[----:B------:R-:W-:Y:S01]  /*e650*/  ISETP.GE.AND P0, PT, R9, RZ, PT ;  /* 0x000000ff0900720c */ /* 0x000fe20003f06270 */
[----:B------:R-:W-:Y:S01]  /*e660*/  FADD.FTZ R14, R14, 0.69314718246459960938 ;  /* 0x3f3172180e0e7421 */ /* 0x000fe20000010000 */
[----:B------:R-:W-:-:S11]  /*e670*/  FADD.FTZ R15, |R3|, -RZ ;  /* 0x800000ff030f7221 */ /* 0x000fd60000010200 */
[----:B------:R-:W-:-:S07]  /*e680*/  @P0 FADD.FTZ R14, -R14, -RZ ;  /* 0x800000ff0e0e0221 */ /* 0x000fce0000010100 */
.L_x_4809:
[----:B------:R-:W-:Y:S05]  /*e690*/  BSYNC.RECONVERGENT B2 ;  /* 0x0000000000027941 */ /* 0x000fea0003800200 */
.L_x_4808:
        /* <DEDUP_REMOVED lines=28> */
.L_x_4856:
        /* <DEDUP_REMOVED lines=15> */
[CC--:B---3--:R-:W-:Y:S02]  /*e950*/  VIMNMX R6, PT, PT, R11.reuse, R8.reuse, !PT ;  /* 0x000000080b067248 */ /* 0x0c8fe40007fe0100 */
[C---:B------:R-:W-:Y:S02]  /*e960*/  VIMNMX R8, PT, PT, R11.reuse, R8, PT ;  /* 0x000000080b087248 */ /* 0x040fe40003fe0100 */
[----:B------:R-:W-:Y:S02]  /*e970*/  LOP3.LUT R7, R6, 0xfe000000, RZ, 0xc0, !PT ;  /* 0xfe00000006077812 */ /* 0x000fe400078ec0ff */
        /* <DEDUP_REMOVED lines=51> */
.L_x_4865:
[----:B------:R-:W-:-:S04]  /*ecb0*/  FADD.FTZ R4, -R5, R6 ;  /* 0x0000000605047221 */ /* 0x000fc80000010100 */
[----:B------:R-:W-:-:S07]  /*ecc0*/  FMUL.FTZ R4, R4, 0.5 ;  /* 0x3f00000004047820 */ /* 0x000fce0000410000 */
.L_x_4866:
[----:B------:R-:W-:Y:S05]  /*ecd0*/  BSYNC.RECONVERGENT B1 ;  /* 0x0000000000017941 */ /* 0x000fea0003800200 */
.L_x_4864:
        /* <DEDUP_REMOVED lines=11> */
.L_x_4868:
[----:B------:R-:W-:-:S04]  /*ed90*/  FADD.FTZ R13, R7, -R8 ;  /* 0x80000008070d7221 */ /* 0x000fc80000010000 */
[----:B------:R-:W-:-:S07]  /*eda0*/  FMUL.FTZ R13, R13, 0.5 ;  /* 0x3f0000000d0d7820 */ /* 0x000fce0000410000 */
.L_x_4869:
[----:B------:R-:W-:Y:S05]  /*edb0*/  BSYNC.RECONVERGENT B1 ;  /* 0x0000000000017941 */ /* 0x000fea0003800200 */
.L_x_4867:
        /* <DEDUP_REMOVED lines=35> */
.L_x_4863:
        /* <DEDUP_REMOVED lines=35> */
.L_x_4870:
[----:B------:R-:W-:-:S04]  /*f220*/  FADD.FTZ R4, -R32, 1 ;  /* 0x3f80000020047421 */ /* 0x000fc80000010100 */
[----:B------:R-:W-:-:S06]  /*f230*/  FMUL.FTZ R4, R5, R4 ;  /* 0x0000000405047220 */ /* 0x000fcc0000410000 */
[----:B------:R-:W0:Y:S08]  /*f240*/  MUFU.SQRT R4, R4 ;  /* 0x0000000400047308 */ /* 0x000e300000002000 */
[----:B0-----:R-:W0:Y:S02]  /*f250*/  MUFU.RCP R12, R4 ;  /* 0x00000004000c7308 */ /* 0x001e240000001000 */
[----:B0-----:R-:W-:Y:S01]  /*f260*/  FMUL.FTZ R12, |R9|, R12 ;  /* 0x0000000c090c7220 */ /* 0x001fe20000410200 */
[----:B------:R-:W-:Y:S06]  /*f270*/  BRA `(.L_x_4861) ;  /* 0x0000000000047947 */ /* 0x000fec0003800000 */
.L_x_4862:
[----:B------:R0:W1:Y:S02]  /*f280*/  MUFU.SQRT R12, R3 ;  /* 0x00000003000c7308 */ /* 0x0000640000002000 */
.L_x_4861:
[----:B------:R-:W-:Y:S05]  /*f290*/  BSYNC.RECONVERGENT B0 ;  /* 0x0000000000007941 */ /* 0x000fea0003800200 */
.L_x_4860:
        /* <DEDUP_REMOVED lines=40> */
.L_x_4875:
        /* <DEDUP_REMOVED lines=28> */
.L_x_4874:
        /* <DEDUP_REMOVED lines=23> */
.L_x_4881:
[----:B------:R-:W-:-:S04]  /*f850*/  FADD.FTZ R0, -R0, R7 ;  /* 0x0000000700007221 */ /* 0x000fc80000010100 */
[----:B------:R-:W-:-:S07]  /*f860*/  FMUL.FTZ R4, R0, 0.5 ;  /* 0x3f00000000047820 */ /* 0x000fce0000410000 */
.L_x_4882:
[----:B------:R-:W-:Y:S05]  /*f870*/  BSYNC.RECONVERGENT B4 ;  /* 0x0000000000047941 */ /* 0x000fea0003800200 */
.L_x_4880:
[----:B------:R-:W-:Y:S01]  /*f880*/  FADD.FTZ R3, R4, R3 ;  /* 0x0000000304037221 */ /* 0x000fe20000010000 */
[----:B------:R-:W-:-:S04]  /*f890*/  FADD.FTZ R0, R32, R11 ;  /* 0x0000000b20007221 */ /* 0x000fc80000010000 */
[----:B------:R-:W-:-:S04]  /*f8a0*/  FMUL.FTZ R0, R3, R0 ;  /* 0x0000000003007220 */ /* 0x000fc80000410000 */
[----:B------:R0:W2:Y:S01]  /*f8b0*/  MUFU.SQRT R11, R0 ;  /* 0x00000000000b7308 */ /* 0x0000a20000002000 */
[----:B------:R-:W-:Y:S05]  /*f8c0*/  BRA `(.L_x_4883) ;  /* 0x0000000000487947 */ /* 0x000fea0003800000 */
.L_x_4879:
        /* <DEDUP_REMOVED lines=12> */
.L_x_4878:
[----:B------:R-:W-:Y:S01]  /*f990*/  FADD.FTZ R0, R11, 1 ;  /* 0x3f8000000b007421 */ /* 0x000fe20000010000 */
[----:B0-----:R-:W-:Y:S01]  /*f9a0*/  MUFU.SQRT R3, R3 ;  /* 0x0000000300037308 */ /* 0x001fe20000002000 */
[----:B------:R-:W-:Y:S02]  /*f9b0*/  HFMA2 R32, -RZ, RZ, 1.875, 0 ;  /* 0x3f800000ff207431 */ /* 0x000fe400000001ff */
[----:B------:R-:W-:-:S06]  /*f9c0*/  FMUL.FTZ R0, R0, 0.5 ;  /* 0x3f00000000007820 */ /* 0x000fcc0000410000 */
[----:B------:R-:W0:Y:S02]  /*f9d0*/  MUFU.SQRT R0, R0 ;  /* 0x0000000000007308 */ /* 0x000e240000002000 */
[----:B0-----:R-:W-:-:S07]  /*f9e0*/  FMUL.FTZ R11, R3, R0 ;  /* 0x00000000030b7220 */ /* 0x001fce0000410000 */
.L_x_4883:
[----:B------:R-:W-:Y:S05]  /*f9f0*/  BSYNC.RECONVERGENT B1 ;  /* 0x0000000000017941 */ /* 0x000fea0003800200 */
.L_x_4877:
[----:B------:R-:W-:Y:S05]  /*fa00*/  BRA `(.L_x_4884) ;  /* 0x0000000000087947 */ /* 0x000fea0003800000 */
.L_x_4873:
[----:B------:R-:W-:Y:S01]  /*fa10*/  FMUL.FTZ R11, R11, 16777216 ;  /* 0x4b8000000b0b7820 */ /* 0x000fe20000410000 */
[----:B------:R-:W-:-:S07]  /*fa20*/  FMUL.FTZ R32, R32, 16777216 ;  /* 0x4b80000020207820 */ /* 0x000fce0000410000 */
.L_x_4884:
[----:B------:R-:W-:Y:S05]  /*fa30*/  BSYNC.RELIABLE B0 ;  /* 0x0000000000007941 */ /* 0x000fea0003800100 */
.L_x_4872:
        /* <DEDUP_REMOVED lines=20> */
.L_x_4887:
[----:B------:R-:W-:Y:S05]  /*fb80*/  BSYNC.RECONVERGENT B4 ;  /* 0x0000000000047941 */ /* 0x000fea0003800200 */
.L_x_4886:
[----:B------:R-:W-:Y:S02]  /*fb90*/  HFMA2 R4, -RZ, RZ, 0.89990234375, 10328 ;  /* 0x3b33710bff047431 */ /* 0x000fe400000001ff */
[----:B------:R-:W-:Y:S01]  /*fba0*/  FMUL.FTZ R3, R0, R0 ;  /* 0x0000000000037220 */ /* 0x000fe20000410000 */
[----:B------:R-:W-:Y:S01]  /*fbb0*/  MOV R5, 0x3fd774eb ;  /* 0x3fd774eb00057802 */ /* 0x000fe20000000f00 */
[C---:B------:R-:W-:Y:S01]  /*fbc0*/  FADD.FTZ R13, |R32|.reuse, |R11| ;  /* 0x4000000b200d7221 */ /* 0x040fe20000010200 */
        /* <DEDUP_REMOVED lines=25> */
.L_x_4885:
        /* <DEDUP_REMOVED lines=17> */
.L_x_4889:
[----:B------:R-:W-:Y:S05]  /*fe70*/  BSYNC.RECONVERGENT B4 ;  /* 0x0000000000047941 */ /* 0x000fea0003800200 */
.L_x_4888:
[----:B------:R-:W-:Y:S02]  /*fe80*/  HFMA2 R4, -RZ, RZ, 0.89990234375, 10328 ;  /* 0x3b33710bff047431 */ /* 0x000fe400000001ff */
[----:B------:R-:W-:Y:S01]  /*fe90*/  FMUL.FTZ R3, R0, R0 ;  /* 0x0000000000037220 */ /* 0x000fe20000410000 */
[----:B------:R-:W-:Y:S01]  /*fea0*/  MOV R5, 0x3fd774eb ;  /* 0x3fd774eb00057802 */ /* 0x000fe20000000f00 */
[----:B------:R-:W-:Y:S01]  /*feb0*/  FADD.FTZ R13, |R11|, |R32| ;  /* 0x400000200b0d7221 */ /* 0x000fe20000010200 */
        /* <DEDUP_REMOVED lines=24> */
.L_x_4876:
[----:B------:R-:W-:Y:S05]  /*10040*/  BSYNC.RECONVERGENT B3 ;  /* 0x0000000000037941 */ /* 0x000fea0003800200 */
.L_x_4871:
[----:B------:R-:W-:-:S13]  /*10050*/  ISETP.GE.AND P0, PT, R9, RZ, PT ;  /* 0x000000ff0900720c */ /* 0x000fda0003f06270 */
[----:B-1----:R-:W-:Y:S01]  /*10060*/  @P0 FADD.FTZ R12, -R12, -RZ ;  /* 0x800000ff0c0c0221 */ /* 0x002fe20000010100 */
[----:B------:R-:W-:Y:S06]  /*10070*/  BRA `(.L_x_4855) ;  /* 0x0000000800f07947 */ /* 0x000fec0003800000 */
.L_x_4859:
[----:B------:R-:W-:Y:S01]  /*10080*/  FADD.FTZ R10, -R10, 6.1232342629258392722e-17 ;  /* 0x248d31320a0a7421 */ /* 0x000fe20000010100 */
[----:B------:R-:W-:-:S03]  /*10090*/  FADD.FTZ R12, -R9, -RZ ;  /* 0x800000ff090c7221 */ /* 0x000fc60000010100 */
[----:B------:R-:W-:Y:S01]  /*100a0*/  FADD.FTZ R13, R10, 1.5707963705062866211 ;  /* 0x3fc90fdb0a0d7421 */ /* 0x000fe20000010000 */
[----:B------:R-:W-:Y:S06]  /*100b0*/  BRA `(.L_x_4855) ;  /* 0x0000000800e07947 */ /* 0x000fec0003800000 */
.L_x_4858:
[----:B------:R-:W-:Y:S02]  /*100c0*/  HFMA2 R13, -RZ, RZ, 0, 0 ;  /* 0x00000000ff0d7431 */ /* 0x000fe400000001ff */
[----:B------:R-:W-:Y:S01]  /*100d0*/  FADD.FTZ R12, -R9, -RZ ;  /* 0x800000ff090c7221 */ /* 0x000fe20000010100 */
[----:B------:R-:W-:Y:S06]  /*100e0*/  BRA `(.L_x_4855) ;  /* 0x0000000800d47947 */ /* 0x000fec0003800000 */
.L_x_4857:
        /* <DEDUP_REMOVED lines=26> */
.L_x_4894:
[----:B------:R-:W-:Y:S05]  /*10290*/  BSYNC.RECONVERGENT B4 ;  /* 0x0000000000047941 */ /* 0x000fea0003800200 */
.L_x_4893:
        /* <DEDUP_REMOVED lines=29> */
.L_x_4892:
        /* <DEDUP_REMOVED lines=29> */
.L_x_4897:
[----:B------:R-:W-:Y:S05]  /*10640*/  BSYNC.RECONVERGENT B4 ;  /* 0x0000000000047941 */ /* 0x000fea0003800200 */
.L_x_4896:
        /* <DEDUP_REMOVED lines=29> */
.L_x_4891:
        /* <DEDUP_REMOVED lines=33> */
.L_x_4899:
[----:B------:R-:W-:Y:S05]  /*10a30*/  BSYNC.RECONVERGENT B4 ;  /* 0x0000000000047941 */ /* 0x000fea0003800200 */
.L_x_4898:
        /* <DEDUP_REMOVED lines=27> */
.L_x_4895:
[----:B------:R-:W-:Y:S05]  /*10bf0*/  BSYNC.RECONVERGENT B3 ;  /* 0x0000000000037941 */ /* 0x000fea0003800200 */
.L_x_4890:
[----:B------:R-:W-:Y:S01]  /*10c00*/  ISETP.GE.AND P0, PT, R9, RZ, PT ;  /* 0x000000ff0900720c */ /* 0x000fe20003f06270 */
[----:B------:R-:W-:Y:S01]  /*10c10*/  FADD.FTZ R12, R12, 0.69314718246459960938 ;  /* 0x3f3172180c0c7421 */ /* 0x000fe20000010000 */
[----:B------:R-:W-:-:S11]  /*10c20*/  FADD.FTZ R13, |R3|, -RZ ;  /* 0x800000ff030d7221 */ /* 0x000fd60000010200 */
[----:B------:R-:W-:-:S07]  /*10c30*/  @P0 FADD.FTZ R12, -R12, -RZ ;  /* 0x800000ff0c0c0221 */ /* 0x000fce0000010100 */
.L_x_4855:
[----:B------:R-:W-:Y:S05]  /*10c40*/  BSYNC.RECONVERGENT B2 ;  /* 0x0000000000027941 */ /* 0x000fea0003800200 */
.L_x_4854:
        /* <DEDUP_REMOVED lines=28> */
.L_x_4902:
        /* <DEDUP_REMOVED lines=69> */
.L_x_4911:
[----:B------:R-:W-:-:S04]  /*11260*/  FADD.FTZ R4, -R5, R6 ;  /* 0x0000000605047221 */ /* 0x000fc80000010100 */
[----:B------:R-:W-:-:S07]  /*11270*/  FMUL.FTZ R4, R4, 0.5 ;  /* 0x3f00000004047820 */ /* 0x000fce0000410000 */
.L_x_4912:
[----:B------:R-:W-:Y:S05]  /*11280*/  BSYNC.RECONVERGENT B1 ;  /* 0x0000000000017941 */ /* 0x000fea0003800200 */
.L_x_4910:
        /* <DEDUP_REMOVED lines=11> */
.L_x_4914:
[----:B------:R-:W-:-:S04]  /*11340*/  FADD.FTZ R17, R7, -R8 ;  /* 0x8000000807117221 */ /* 0x000fc80000010000 */
[----:B------:R-:W-:-:S07]  /*11350*/  FMUL.FTZ R17, R17, 0.5 ;  /* 0x3f00000011117820 */ /* 0x000fce0000410000 */
.L_x_4915:
[----:B------:R-:W-:Y:S05]  /*11360*/  BSYNC.RECONVERGENT B1 ;  /* 0x0000000000017941 */ /* 0x000fea0003800200 */
.L_x_4913:
        /* <DEDUP_REMOVED lines=35> */
.L_x_4909:
        /* <DEDUP_REMOVED lines=35> */
.L_x_4916:
[----:B------:R-:W-:-:S04]  /*117d0*/  FADD.FTZ R4, -R32, 1 ;  /* 0x3f80000020047421 */ /* 0x000fc80000010100 */
[----:B------:R-:W-:-:S06]  /*117e0*/  FMUL.FTZ R4, R5, R4 ;  /* 0x0000000405047220 */ /* 0x000fcc0000410000 */
[----:B------:R-:W0:Y:S08]  /*117f0*/  MUFU.SQRT R4, R4 ;  /* 0x0000000400047308 */ /* 0x000e300000002000 */
[----:B0-----:R-:W0:Y:S02]  /*11800*/  MUFU.RCP R10, R4 ;  /* 0x00000004000a7308 */ /* 0x001e240000001000 */
[----:B0-----:R-:W-:Y:S01]  /*11810*/  FMUL.FTZ R10, |R11|, R10 ;  /* 0x0000000a0b0a7220 */ /* 0x001fe20000410200 */
[----:B------:R-:W-:Y:S06]  /*11820*/  BRA `(.L_x_4907) ;  /* 0x0000000000047947 */ /* 0x000fec0003800000 */
.L_x_4908:
[----:B------:R0:W1:Y:S02]  /*11830*/  MUFU.SQRT R10, R3 ;  /* 0x00000003000a7308 */ /* 0x0000640000002000 */
.L_x_4907:
[----:B------:R-:W-:Y:S05]  /*11840*/  BSYNC.RECONVERGENT B0 ;  /* 0x0000000000007941 */ /* 0x000fea0003800200 */
.L_x_4906:
        /* <DEDUP_REMOVED lines=27> */
[----:B------:R-:W-:Y:S01]  /*11a00*/  FFMA.FTZ R3, R0, R5, 0.016980519518256187439 ;  /* 0x3c8b1abb00037423 */ /* 0x000fe20000010005 */
[----:B------:R-:W-:-:S03]  /*11a10*/  HFMA2 R5, -RZ, RZ, 1.9599609375, 20144 ;  /* 0x3fd774ebff057431 */ /* 0x000fc600000001ff */
        /* <DEDUP_REMOVED lines=11> */
.L_x_4921:
        /* <DEDUP_REMOVED lines=28> */
.L_x_4920:
        /* <DEDUP_REMOVED lines=23> */
.L_x_4927:
[----:B------:R-:W-:-:S04]  /*11e00*/  FADD.FTZ R0, -R0, R7 ;  /* 0x0000000700007221 */ /* 0x000fc80000010100 */
[----:B------:R-:W-:-:S07]  /*11e10*/  FMUL.FTZ R4, R0, 0.5 ;  /* 0x3f00000000047820 */ /* 0x000fce0000410000 */
.L_x_4928:
[----:B------:R-:W-:Y:S05]  /*11e20*/  BSYNC.RECONVERGENT B4 ;  /* 0x0000000000047941 */ /* 0x000fea0003800200 */
.L_x_4926:
[----:B------:R-:W-:Y:S01]  /*11e30*/  FADD.FTZ R3, R4, R3 ;  /* 0x0000000304037221 */ /* 0x000fe20000010000 */
[----:B------:R-:W-:-:S04]  /*11e40*/  FADD.FTZ R0, R32, R9 ;  /* 0x0000000920007221 */ /* 0x000fc80000010000 */
[----:B------:R-:W-:-:S04]  /*11e50*/  FMUL.FTZ R0, R3, R0 ;  /* 0x0000000003007220 */ /* 0x000fc80000410000 */
[----:B------:R0:W2:Y:S01]  /*11e60*/  MUFU.SQRT R9, R0 ;  /* 0x0000000000097308 */ /* 0x0000a20000002000 */
[----:B------:R-:W-:Y:S05]  /*11e70*/  BRA `(.L_x_4929) ;  /* 0x0000000000487947 */ /* 0x000fea0003800000 */
.L_x_4925:
        /* <DEDUP_REMOVED lines=12> */
.L_x_4924:
[----:B------:R-:W-:Y:S01]  /*11f40*/  FADD.FTZ R0, R9, 1 ;  /* 0x3f80000009007421 */ /* 0x000fe20000010000 */
[----:B0-----:R-:W-:Y:S01]  /*11f50*/  MUFU.SQRT R3, R3 ;  /* 0x0000000300037308 */ /* 0x001fe20000002000 */
[----:B------:R-:W-:Y:S02]  /*11f60*/  HFMA2 R32, -RZ, RZ, 1.875, 0 ;  /* 0x3f800000ff207431 */ /* 0x000fe400000001ff */
[----:B------:R-:W-:-:S06]  /*11f70*/  FMUL.FTZ R0, R0, 0.5 ;  /* 0x3f00000000007820 */ /* 0x000fcc0000410000 */
[----:B------:R-:W0:Y:S02]  /*11f80*/  MUFU.SQRT R0, R0 ;  /* 0x0000000000007308 */ /* 0x000e240000002000 */
[----:B0-----:R-:W-:-:S07]  /*11f90*/  FMUL.FTZ R9, R3, R0 ;  /* 0x0000000003097220 */ /* 0x001fce0000410000 */
.L_x_4929:
[----:B------:R-:W-:Y:S05]  /*11fa0*/  BSYNC.RECONVERGENT B1 ;  /* 0x0000000000017941 */ /* 0x000fea0003800200 */
.L_x_4923:
[----:B------:R-:W-:Y:S05]  /*11fb0*/  BRA `(.L_x_4930) ;  /* 0x0000000000087947 */ /* 0x000fea0003800000 */
.L_x_4919:
[----:B------:R-:W-:Y:S01]  /*11fc0*/  FMUL.FTZ R9, R9, 16777216 ;  /* 0x4b80000009097820 */ /* 0x000fe20000410000 */
[----:B------:R-:W-:-:S07]  /*11fd0*/  FMUL.FTZ R32, R32, 16777216 ;  /* 0x4b80000020207820 */ /* 0x000fce0000410000 */
.L_x_4930:
[----:B------:R-:W-:Y:S05]  /*11fe0*/  BSYNC.RELIABLE B0 ;  /* 0x0000000000007941 */ /* 0x000fea0003800100 */
.L_x_4918:
        /* <DEDUP_REMOVED lines=20> */
.L_x_4933:
[----:B------:R-:W-:Y:S05]  /*12130*/  BSYNC.RECONVERGENT B4 ;  /* 0x0000000000047941 */ /* 0x000fea0003800200 */
.L_x_4932:
        /* <DEDUP_REMOVED lines=19> */
[----:B------:R-:W-:Y:S01]  /*12270*/  @!P2 FADD.FTZ R0, -R0, -RZ ;  /* 0x800000ff0000a221 */ /* 0x000fe20000010100 */
[----:B------:R-:W-:-:S03]  /*12280*/  FADD.FTZ R3, |R32|, |R9| ;  /* 0x4000000920037221 */ /* 0x000fc60000010200 */
        /* <DEDUP_REMOVED lines=8> */
.L_x_4931:
        /* <DEDUP_REMOVED lines=17> */
.L_x_4935:
[----:B------:R-:W-:Y:S05]  /*12420*/  BSYNC.RECONVERGENT B4 ;  /* 0x0000000000047941 */ /* 0x000fea0003800200 */
.L_x_4934:
        /* <DEDUP_REMOVED lines=27> */
[----:B------:R-:W-:-:S07]  /*125e0*/  FSEL R3, R3, R4, P0 ;  /* 0x0000000403037208 */ /* 0x000fce0000000000 */
.L_x_4922:
[----:B------:R-:W-:Y:S05]  /*125f0*/  BSYNC.RECONVERGENT B3 ;  /* 0x0000000000037941 */ /* 0x000fea0003800200 */
.L_x_4917:
[----:B------:R-:W-:-:S13]  /*12600*/  ISETP.GE.AND P0, PT, R11, RZ, PT ;  /* 0x000000ff0b00720c */ /* 0x000fda0003f06270 */
[----:B-1----:R-:W-:Y:S01]  /*12610*/  @P0 FADD.FTZ R10, -R10, -RZ ;  /* 0x800000ff0a0a0221 */ /* 0x002fe20000010100 */
[----:B------:R-:W-:Y:S06]  /*12620*/  BRA `(.L_x_4901) ;  /* 0x0000000800f07947 */ /* 0x000fec0003800000 */
.L_x_4905:
[----:B------:R-:W-:Y:S01]  /*12630*/  FADD.FTZ R3, -R31, 6.1232342629258392722e-17 ;  /* 0x248d31321f037421 */ /* 0x000fe20000010100 */
[----:B------:R-:W-:-:S03]  /*12640*/  FADD.FTZ R10, -R11, -RZ ;  /* 0x800000ff0b0a7221 */ /* 0x000fc60000010100 */
[----:B------:R-:W-:Y:S01]  /*12650*/  FADD.FTZ R3, R3, 1.5707963705062866211 ;  /* 0x3fc90fdb03037421 */ /* 0x000fe20000010000 */
[----:B------:R-:W-:Y:S06]  /*12660*/  BRA `(.L_x_4901) ;  /* 0x0000000800e07947 */ /* 0x000fec0003800000 */
.L_x_4904:
[----:B------:R-:W-:Y:S02]  /*12670*/  HFMA2 R3, -RZ, RZ, 0, 0 ;  /* 0x00000000ff037431 */ /* 0x000fe400000001ff */
[----:B------:R-:W-:Y:S01]  /*12680*/  FADD.FTZ R10, -R11, -RZ ;  /* 0x800000ff0b0a7221 */ /* 0x000fe20000010100 */
[----:B------:R-:W-:Y:S06]  /*12690*/  BRA `(.L_x_4901) ;  /* 0x0000000800d47947 */ /* 0x000fec0003800000 */
.L_x_4903:
        /* <DEDUP_REMOVED lines=26> */
.L_x_4940:
[----:B------:R-:W-:Y:S05]  /*12840*/  BSYNC.RECONVERGENT B4 ;  /* 0x0000000000047941 */ /* 0x000fea0003800200 */
.L_x_4939:
        /* <DEDUP_REMOVED lines=29> */
.L_x_4938:
        /* <DEDUP_REMOVED lines=29> */
.L_x_4943:
[----:B------:R-:W-:Y:S05]  /*12bf0*/  BSYNC.RECONVERGENT B4 ;  /* 0x0000000000047941 */ /* 0x000fea0003800200 */
.L_x_4942:
        /* <DEDUP_REMOVED lines=29> */
.L_x_4937:
        /* <DEDUP_REMOVED lines=33> */
.L_x_4945:
[----:B------:R-:W-:Y:S05]  /*12fe0*/  BSYNC.RECONVERGENT B4 ;  /* 0x0000000000047941 */ /* 0x000fea0003800200 */
.L_x_4944:
        /* <DEDUP_REMOVED lines=27> */
.L_x_4941:
[----:B------:R-:W-:Y:S05]  /*131a0*/  BSYNC.RECONVERGENT B3 ;  /* 0x0000000000037941 */ /* 0x000fea0003800200 */
.L_x_4936:
[----:B------:R-:W-:Y:S01]  /*131b0*/  ISETP.GE.AND P0, PT, R11, RZ, PT ;  /* 0x000000ff0b00720c */ /* 0x000fe20003f06270 */
[----:B------:R-:W-:Y:S01]  /*131c0*/  FADD.FTZ R10, R10, 0.69314718246459960938 ;  /* 0x3f3172180a0a7421 */ /* 0x000fe20000010000 */
[----:B------:R-:W-:-:S11]  /*131d0*/  FADD.FTZ R3, |R3|, -RZ ;  /* 0x800000ff03037221 */ /* 0x000fd60000010200 */
[----:B------:R-:W-:-:S07]  /*131e0*/  @P0 FADD.FTZ R10, -R10, -RZ ;  /* 0x800000ff0a0a0221 */ /* 0x000fce0000010100 */
.L_x_4901:
[----:B------:R-:W-:Y:S05]  /*131f0*/  BSYNC.RECONVERGENT B2 ;  /* 0x0000000000027941 */ /* 0x000fea0003800200 */
.L_x_4900:
        /* <DEDUP_REMOVED lines=14> */
[----:B------:R-:W-:Y:S02]  /*132e0*/  IADD3 R7, PT, PT, R2, R29, RZ ;  /* 0x0000001d02077210 */ /* 0x000fe40007ffe0ff */
[----:B------:R-:W-:Y:S02]  /*132f0*/  F2FP.F16.F32.PACK_AB R25, R24, R25 ;  /* 0x000000191819723e */ /* 0x000fe400000000ff */
[----:B------:R-:W-:Y:S01]  /*13300*/  IADD3 R29, PT, PT, R29, 0x80, RZ ;  /* 0x000000801d1d7810 */ /* 0x000fe20007ffe0ff */
[----:B0-----:R-:W-:-:S05]  /*13310*/  IMAD.WIDE.U32 R4, R7, 0x4, R4 ;  /* 0x0000000407047825 */ /* 0x001fca00078e0004 */
[----:B------:R0:W-:Y:S02]  /*13320*/  STG.E desc[UR4][R4.64], R25 ;  /* 0x0000001904007986 */ /* 0x0001e4000c101904 */
.L_x_4948:
[----:B------:R-:W-:-:S13]  /*13330*/  ISETP.GE.AND P0, PT, R29, R30, PT ;  /* 0x0000001e1d00720c */ /* 0x000fda0003f06270 */
[----:B------:R-:W-:Y:S05]  /*13340*/  @P0 BRA `(.L_x_4950) ;  /* 0x0000000000380947 */ /* 0x000fea0003800000 */
[----:B0-----:R-:W0:Y:S01]  /*13350*/  LDC.64 R4, c[0x0][0x388] ;  /* 0x0000e200ff047b82 */ /* 0x001e220000000a00 */
[----:B------:R-:W-:Y:S02]  /*13360*/  IADD3 R7, PT, PT, R2, R29, RZ ;  /* 0x0000001d02077210 */ /* 0x000fe40007ffe0ff */
[----:B------:R-:W-:Y:S02]  /*13370*/  F2FP.F16.F32.PACK_AB R23, R22, R23 ;  /* 0x000000171617723e */ /* 0x000fe400000000ff */
[----:B------:R-:W-:Y:S01]  /*13380*/  IADD3 R29, PT, PT, R29, 0x80, RZ ;  /* 0x000000801d1d7810 */ /* 0x000fe20007ffe0ff */
[----:B0-----:R-:W-:-:S05]  /*13390*/  IMAD.WIDE.U32 R4, R7, 0x4, R4 ;  /* 0x0000000407047825 */ /* 0x001fca00078e0004 */
[----:B------:R1:W-:Y:S02]  /*133a0*/  STG.E desc[UR4][R4.64], R23 ;  /* 0x0000001704007986 */ /* 0x0003e4000c101904 */
.L_x_4949:
[----:B------:R-:W-:-:S13]  /*133b0*/  ISETP.GE.AND P0, PT, R29, R30, PT ;  /* 0x0000001e1d00720c */ /* 0x000fda0003f06270 */
[----:B------:R-:W-:Y:S05]  /*133c0*/  @P0 BRA `(.L_x_4951) ;  /* 0x0000000000380947 */ /* 0x000fea0003800000 */
[----:B01----:R-:W0:Y:S01]  /*133d0*/  LDC.64 R4, c[0x0][0x388] ;  /* 0x0000e200ff047b82 */ /* 0x003e220000000a00 */
[----:B------:R-:W-:Y:S02]  /*133e0*/  IADD3 R7, PT, PT, R2, R29, RZ ;  /* 0x0000001d02077210 */ /* 0x000fe40007ffe0ff */
[----:B------:R-:W-:Y:S02]  /*133f0*/  F2FP.F16.F32.PACK_AB R21, R20, R21 ;  /* 0x000000151415723e */ /* 0x000fe400000000ff */
[----:B------:R-:W-:Y:S01]  /*13400*/  IADD3 R29, PT, PT, R29, 0x80, RZ ;  /* 0x000000801d1d7810 */ /* 0x000fe20007ffe0ff */
[----:B0-----:R-:W-:-:S05]  /*13410*/  IMAD.WIDE.U32 R4, R7, 0x4, R4 ;  /* 0x0000000407047825 */ /* 0x001fca00078e0004 */
[----:B------:R1:W-:Y:S02]  /*13420*/  STG.E desc[UR4][R4.64], R21 ;  /* 0x0000001504007986 */ /* 0x0003e4000c101904 */
.L_x_4950:
        /* <DEDUP_REMOVED lines=8> */
.L_x_4951:
[----:B------:R-:W-:-:S13]  /*134b0*/  ISETP.GE.AND P0, PT, R29, R30, PT ;  /* 0x0000001e1d00720c */ /* 0x000fda0003f06270 */
[----:B------:R-:W-:Y:S05]  /*134c0*/  @P0 BREAK.RELIABLE B1 ;  /* 0x0000000000010942 */ /* 0x000fea0003800100 */
[----:B------:R-:W-:Y:S05]  /*134d0*/  @P0 BRA `(.L_x_4953) ;  /* 0x0000000000380947 */ /* 0x000fea0003800000 */
[----:B012---:R-:W0:Y:S01]  /*134e0*/  LDC.64 R4, c[0x0][0x388] ;  /* 0x0000e200ff047b82 */ /* 0x007e220000000a00 */
[----:B------:R-:W-:Y:S02]  /*134f0*/  IADD3 R7, PT, PT, R2, R29, RZ ;  /* 0x0000001d02077210 */ /* 0x000fe40007ffe0ff */
[----:B------:R-:W-:Y:S02]  /*13500*/  F2FP.F16.F32.PACK_AB R15, R14, R15 ;  /* 0x0000000f0e0f723e */ /* 0x000fe400000000ff */
[----:B------:R-:W-:Y:S01]  /*13510*/  IADD3 R29, PT, PT, R29, 0x80, RZ ;  /* 0x000000801d1d7810 */ /* 0x000fe20007ffe0ff */
[----:B0-----:R-:W-:-:S05]  /*13520*/  IMAD.WIDE.U32 R4, R7, 0x4, R4 ;  /* 0x0000000407047825 */ /* 0x001fca00078e0004 */
[----:B------:R2:W-:Y:S02]  /*13530*/  STG.E desc[UR4][R4.64], R15 ;  /* 0x0000000f04007986 */ /* 0x0005e4000c101904 */
.L_x_4952:
[----:B------:R-:W-:Y:S05]  /*13540*/  BSYNC.RELIABLE B1 ;  /* 0x0000000000017941 */ /* 0x000fea0003800100 */
.L_x_4947:
[----:B------:R-:W-:-:S13]  /*13550*/  ISETP.GE.AND P0, PT, R29, R30, PT ;  /* 0x0000001e1d00720c */ /* 0x000fda0003f06270 */
[----:B012---:R-:W0:Y:S01]  /*13560*/  @!P0 LDC.64 R4, c[0x0][0x388] ;  /* 0x0000e200ff048b82 */ /* 0x007e220000000a00 */
[----:B------:R-:W-:Y:S02]  /*13570*/  @!P0 IADD3 R7, PT, PT, R2, R29, RZ ;  /* 0x0000001d02078210 */ /* 0x000fe40007ffe0ff */
[----:B------:R-:W-:Y:S02]  /*13580*/  @!P0 F2FP.F16.F32.PACK_AB R13, R12, R13 ;  /* 0x0000000d0c0d823e */ /* 0x000fe400000000ff */
[----:B------:R-:W-:Y:S01]  /*13590*/  @!P0 IADD3 R29, PT, PT, R29, 0x80, RZ ;  /* 0x000000801d1d8810 */ /* 0x000fe20007ffe0ff */
[----:B0-----:R-:W-:-:S05]  /*135a0*/  @!P0 IMAD.WIDE.U32 R4, R7, 0x4, R4 ;  /* 0x0000000407048825 */ /* 0x001fca00078e0004 */
[----:B------:R4:W-:Y:S02]  /*135b0*/  @!P0 STG.E desc[UR4][R4.64], R13 ;  /* 0x0000000d04008986 */ /* 0x0009e4000c101904 */
.L_x_4953:
[----:B------:R-:W-:Y:S05]  /*135c0*/  BSYNC.RECONVERGENT B0 ;  /* 0x0000000000007941 */ /* 0x000fea0003800200 */
.L_x_4946:
[----:B------:R-:W-:Y:S05]  /*135d0*/  WARPSYNC.ALL ;  /* 0x0000000000007948 */ /* 0x000fea0003800000 */
[----:B------:R-:W-:-:S13]  /*135e0*/  ISETP.GE.AND P0, PT, R29, R30, PT ;  /* 0x0000001e1d00720c */ /* 0x000fda0003f06270 */
[----:B------:R-:W-:Y:S05]  /*135f0*/  @P0 EXIT ;  /* 0x000000000000094d */ /* 0x000fea0003800000 */
[----:B012-4-:R-:W0:Y:S01]  /*13600*/  LDC.64 R4, c[0x0][0x388] ;  /* 0x0000e200ff047b82 */ /* 0x017e220000000a00 */
[----:B------:R-:W-:Y:S02]  /*13610*/  IADD3 R29, PT, PT, R2, R29, RZ ;  /* 0x0000001d021d7210 */ /* 0x000fe40007ffe0ff */
[----:B------:R-:W-:-:S03]  /*13620*/  F2FP.F16.F32.PACK_AB R7, R10, R3 ;  /* 0x000000030a07723e */ /* 0x000fc600000000ff */
[----:B0-----:R-:W-:-:S05]  /*13630*/  IMAD.WIDE.U32 R2, R29, 0x4, R4 ;  /* 0x000000041d027825 */ /* 0x001fca00078e0004 */
[----:B------:R-:W-:Y:S01]  /*13640*/  STG.E desc[UR4][R2.64], R7 ;  /* 0x0000000702007986 */ /* 0x000fe2000c101904 */
[----:B------:R-:W-:Y:S05]  /*13650*/  EXIT ;  /* 0x000000000000794d */ /* 0x000fea0003800000 */
.L_x_4586:
[----:B------:R-:W0:Y:S01]  /*13660*/  S2R R18, SR_TID.X ;  /* 0x0000000000127919 */ /* 0x000e220000002100 */
[----:B------:R-:W1:Y:S02]  /*13670*/  LDC.64 R4, c[0x0][0x390] ;  /* 0x0000e400ff047b82 */ /* 0x000e640000000a00 */
[----:B-1----:R-:W-:-:S04]  /*13680*/  IMAD.WIDE.U32 R4, R2, 0x4, R4 ;  /* 0x0000000402047825 */ /* 0x002fc800078e0004 */
[----:B0-----:R-:W-:-:S05]  /*13690*/  IMAD.WIDE.U32 R4, R18, 0x10, R4 ;  /* 0x0000001012047825 */ /* 0x001fca00078e0004 */
[----:B------:R-:W2:Y:S04]  /*136a0*/  LDG.E.128 R8, desc[UR4][R4.64] ;  /* 0x0000000404087981 */ /* 0x000ea8000c1e1d00 */
[----:B------:R0:W5:Y:S01]  /*136b0*/  LDG.E.128 R12, desc[UR4][R4.64+0x800] ;  /* 0x00080004040c7981 */ /* 0x000162000c1e1d00 */
[----:B------:R-:W-:Y:S01]  /*136c0*/  BSSY.RECONVERGENT B2, `(.L_x_4954) ;  /* 0x000024d000027945 */ /* 0x000fe20003800200 */
[--C-:B--2---:R-:W-:Y:S02]  /*136d0*/  HADD2.F32 R21, -RZ, R8.reuse.H0_H0 ;  /* 0x20000008ff157230 */ /* 0x104fe40000004100 */
        /* <DEDUP_REMOVED lines=22> */
.L_x_4955:
        /* <DEDUP_REMOVED lines=41> */
[----:B-----5:R-:W-:Y:S05]  /*13ad0*/  CALL.REL.NOINC `($__internal_5_$__cuda_sm3x_div_rn_ftz_f32_slowpath) ;  /* 0x0000012400fc7944 */ /* 0x020fea0003c00000 */
.L_x_4961:
[----:B------:R-:W-:Y:S05]  /*13ae0*/  BSYNC.RECONVERGENT B4 ;  /* 0x0000000000047941 */ /* 0x000fea0003800200 */
.L_x_4960:
        /* <DEDUP_REMOVED lines=28> */
.L_x_4959:
        /* <DEDUP_REMOVED lines=16> */
[----:B------:R-:W0:Y:S01]  /*13db0*/  MUFU.SQRT R6, R6 ;  /* 0x0000000600067308 */ /* 0x000e220000002000 */
[----:B------:R-:W-:Y:S01]  /*13dc0*/  FFMA R4, R7, R4, R7 ;  /* 0x0000000407047223 */ /* 0x000fe20000000007 */
[----:B0-----:R-:W-:Y:S01]  /*13dd0*/  @P0 FMUL.FTZ R0, R6, R5 ;  /* 0x0000000506000220 */ /* 0x001fe20000410000 */
        /* <DEDUP_REMOVED lines=9> */
[----:B------:R-:W-:Y:S02]  /*13e70*/  MOV R8, R20 ;  /* 0x0000001400087202 */ /* 0x000fe40000000f00 */
[----:B------:R-:W-:-:S07]  /*13e80*/  MOV R4, 0x13ea0 ;  /* 0x00013ea000047802 */ /* 0x000fce0000000f00 */
[----:B-----5:R-:W-:Y:S05]  /*13e90*/  CALL.REL.NOINC `($__internal_5_$__cuda_sm3x_div_rn_ftz_f32_slowpath) ;  /* 0x00000124000c7944 */ /* 0x020fea0003c00000 */
[----:B------:R-:W-:-:S07]  /*13ea0*/  MOV R3, R0 ;  /* 0x0000000000037202 */ /* 0x000fce0000000f00 */
.L_x_4965:
[----:B------:R-:W-:Y:S05]  /*13eb0*/  BSYNC.RECONVERGENT B4 ;  /* 0x0000000000047941 */ /* 0x000fea0003800200 */
.L_x_4964:
        /* <DEDUP_REMOVED lines=28> */
.L_x_4963:
        /* <DEDUP_REMOVED lines=15> */
[----:B-----5:R-:W-:Y:S05]  /*14170*/  CALL.REL.NOINC `($__internal_5_$__cuda_sm3x_div_rn_ftz_f32_slowpath) ;  /* 0x0000012000547944 */ /* 0x020fea0003c00000 */
.L_x_4967:
[----:B------:R-:W-:Y:S05]  /*14180*/  BSYNC.RECONVERGENT B4 ;  /* 0x0000000000047941 */ /* 0x000fea0003800200 */
.L_x_4966:
        /* <DEDUP_REMOVED lines=27> */
.L_x_4962:
[----:B------:R-:W-:Y:S05]  /*14340*/  BSYNC.RECONVERGENT B3 ;  /* 0x0000000000037941 */ /* 0x000fea0003800200 */
.L_x_4958:
[----:B------:R-:W-:Y:S01]  /*14350*/  ISETP.GE.AND P0, PT, R23, RZ, PT ;  /* 0x000000ff1700720c */ /* 0x000fe20003f06270 */
[----:B------:R-:W-:Y:S01]  /*14360*/  FADD.FTZ R19, R19, 0.69314718246459960938 ;  /* 0x3f31721813137421 */ /* 0x000fe20000010000 */
[----:B------:R-:W-:-:S11]  /*14370*/  FADD.FTZ R20, |R3|, -RZ ;  /* 0x800000ff03147221 */ /* 0x000fd60000010200 */
[----:B------:R-:W-:Y:S01]  /*14380*/  @P0 FADD.FTZ R19, -R19, -RZ ;  /* 0x800000ff13130221 */ /* 0x000fe20000010100 */
[----:B------:R-:W-:Y:S06]  /*14390*/  BRA `(.L_x_4956) ;  /* 0x0000001400fc7947 */ /* 0x000fec0003800000 */
.L_x_4957:
        /* <DEDUP_REMOVED lines=68> */
[----:B-1----:R-:W-:Y:S01]  /*147e0*/  @!P1 FMUL.FTZ R19, R8, 0.5 ;  /* 0x3f00000008139820 */ /* 0x002fe20000410000 */
[----:B------:R-:W-:Y:S06]  /*147f0*/  @!P0 BRA `(.L_x_4973) ;  /* 0x0000000000188947 */ /* 0x000fec0003800000 */
[----:B------:R-:W-:-:S13]  /*14800*/  FSETP.NEU.FTZ.AND P0, PT, R0, RZ, PT ;  /* 0x000000ff0000720b */ /* 0x000fda0003f1d000 */
[----:B------:R-:W-:Y:S01]  /*14810*/  @P0 FADD.FTZ R16, R0, R7 ;  /* 0x0000000700100221 */ /* 0x000fe20000010000 */
[C---:B------:R-:W-:Y:S01]  /*14820*/  @P0 FMUL.FTZ R8, R23.reuse, R23 ;  /* 0x0000001717080220 */ /* 0x040fe20000410000 */
[----:B------:R-:W-:Y:S02]  /*14830*/  @!P0 FMUL.FTZ R6, |R23|, 0.5 ;  /* 0x3f00000017068820 */ /* 0x000fe40000410200 */
[----:B------:R-:W1:Y:S02]  /*14840*/  @P0 MUFU.RCP R27, R16 ;  /* 0x00000010001b0308 */ /* 0x000e640000001000 */
[----:B-1----:R-:W-:-:S07]  /*14850*/  @P0 FMUL.FTZ.D2 R6, R8, R27 ;  /* 0x0000001b08060220 */ /* 0x002fce0000310000 */
.L_x_4973:
[----:B------:R-:W-:Y:S05]  /*14860*/  BSYNC.RECONVERGENT B1 ;  /* 0x0000000000017941 */ /* 0x000fea0003800200 */
.L_x_4972:
        /* <DEDUP_REMOVED lines=8> */
.L_x_4975:
[----:B------:R-:W-:Y:S05]  /*148f0*/  BSYNC.RECONVERGENT B1 ;  /* 0x0000000000017941 */ /* 0x000fea0003800200 */
.L_x_4974:
        /* <DEDUP_REMOVED lines=34> */
.L_x_4971:
        /* <DEDUP_REMOVED lines=40> */
.L_x_4969:
[----:B------:R-:W-:-:S06]  /*14da0*/  FFMA.FTZ R6, R17, R17, -1 ;  /* 0xbf80000011067423 */ /* 0x000fcc0000010011 */
[----:B------:R-:W0:Y:S02]  /*14db0*/  MUFU.SQRT R6, R6 ;  /* 0x0000000600067308 */ /* 0x000e240000002000 */
[----:B0-----:R-:W-:-:S06]  /*14dc0*/  FADD.FTZ R8, R17, R6 ;  /* 0x0000000611087221 */ /* 0x001fcc0000010000 */
[----:B------:R-:W0:Y:S02]  /*14dd0*/  MUFU.LG2 R8, R8 ;  /* 0x0000000800087308 */ /* 0x000e240000000c00 */
[----:B0-----:R-:W-:-:S07]  /*14de0*/  FMUL.FTZ R19, R8, 0.69314718246459960938 ;  /* 0x3f31721808137820 */ /* 0x001fce0000410000 */
.L_x_4970:
[----:B------:R-:W-:Y:S05]  /*14df0*/  BSYNC.RECONVERGENT B0 ;  /* 0x0000000000007941 */ /* 0x000fea0003800200 */
.L_x_4968:
        /* <DEDUP_REMOVED lines=43> */
.L_x_4983:
[----:B------:R-:W-:Y:S05]  /*150b0*/  BSYNC.RECONVERGENT B4 ;  /* 0x0000000000047941 */ /* 0x000fea0003800200 */
.L_x_4982:
[----:B------:R-:W-:-:S04]  /*150c0*/  FADD.FTZ R0, R3, R0 ;  /* 0x0000000003007221 */ /* 0x000fc80000010000 */
[----:B------:R-:W-:-:S04]  /*150d0*/  FMUL.FTZ R0, R0, R17 ;  /* 0x0000001100007220 */ /* 0x000fc80000410000 */
[----:B------:R0:W2:Y:S01]  /*150e0*/  MUFU.SQRT R25, R0 ;  /* 0x0000000000197308 */ /* 0x0000a20000002000 */
[----:B------:R-:W-:Y:S05]  /*150f0*/  BRA `(.L_x_4980) ;  /* 0x00000000002c7947 */ /* 0x000fea0003800000 */
.L_x_4981:
        /* <DEDUP_REMOVED lines=11> */
.L_x_4980:
[----:B------:R-:W-:Y:S05]  /*151b0*/  BSYNC.RECONVERGENT B1 ;  /* 0x0000000000017941 */ /* 0x000fea0003800200 */
.L_x_4978:
[----:B------:R-:W-:Y:S05]  /*151c0*/  BSYNC.RELIABLE B0 ;  /* 0x0000000000007941 */ /* 0x000fea0003800100 */
.L_x_4977:
        /* <DEDUP_REMOVED lines=18> */
[----:B-1-3-5:R-:W-:Y:S05]  /*152f0*/  CALL.REL.NOINC `($__internal_5_$__cuda_sm3x_div_rn_ftz_f32_slowpath) ;  /* 0x0000010c00f47944 */ /* 0x02afea0003c00000 */
.L_x_4986:
[----:B------:R-:W-:Y:S05]  /*15300*/  BSYNC.RECONVERGENT B4 ;  /* 0x0000000000047941 */ /* 0x000fea0003800200 */
.L_x_4985:
        /* <DEDUP_REMOVED lines=28> */
.L_x_4984:
        /* <DEDUP_REMOVED lines=18> */
.L_x_4989:
[----:B------:R-:W-:Y:S05]  /*155f0*/  BSYNC.RECONVERGENT B4 ;  /* 0x0000000000047941 */ /* 0x000fea0003800200 */
.L_x_4988:
        /* <DEDUP_REMOVED lines=28> */
.L_x_4979:
        /* <DEDUP_REMOVED lines=30> */
.L_x_4990:
        /* <DEDUP_REMOVED lines=28> */
.L_x_4987:
[----:B------:R-:W-:Y:S05]  /*15b60*/  BSYNC.RECONVERGENT B3 ;  /* 0x0000000000037941 */ /* 0x000fea0003800200 */
.L_x_4976:
[----:B------:R-:W-:-:S13]  /*15b70*/  ISETP.GE.AND P0, PT, R23, RZ, PT ;  /* 0x000000ff1700720c */ /* 0x000fda0003f06270 */
[----:B-1----:R-:W-:-:S07]  /*15b80*/  @P0 FADD.FTZ R19, -R19, -RZ ;  /* 0x800000ff13130221 */ /* 0x002fce0000010100 */
.L_x_4956:
[----:B------:R-:W-:Y:S05]  /*15b90*/  BSYNC.RECONVERGENT B2 ;  /* 0x0000000000027941 */ /* 0x000fea0003800200 */
.L_x_4954:
        /* <DEDUP_REMOVED lines=25> */
.L_x_4992:
        /* <DEDUP_REMOVED lines=69> */
.L_x_5002:
[----:B------:R-:W-:-:S04]  /*16180*/  FADD.FTZ R6, -R0, R7 ;  /* 0x0000000700067221 */ /* 0x000fc80000010100 */
[----:B------:R-:W-:-:S07]  /*16190*/  FMUL.FTZ R6, R6, 0.5 ;  /* 0x3f00000006067820 */ /* 0x000fce0000410000 */
.L_x_5003:
[----:B------:R-:W-:Y:S05]  /*161a0*/  BSYNC.RECONVERGENT B1 ;  /* 0x0000000000017941 */ /* 0x000fea0003800200 */
.L_x_5001:
        /* <DEDUP_REMOVED lines=11> */
.L_x_5005:
[----:B------:R-:W-:-:S04]  /*16260*/  FADD.FTZ R9, R4, -R9 ;  /* 0x8000000904097221 */ /* 0x000fc80000010000 */
[----:B------:R-:W-:-:S07]  /*16270*/  FMUL.FTZ R9, R9, 0.5 ;  /* 0x3f00000009097820 */ /* 0x000fce0000410000 */
.L_x_5006:
[----:B------:R-:W-:Y:S05]  /*16280*/  BSYNC.RECONVERGENT B1 ;  /* 0x0000000000017941 */ /* 0x000fea0003800200 */
.L_x_5004:
        /* <DEDUP_REMOVED lines=35> */
.L_x_5000:
        /* <DEDUP_REMOVED lines=35> */
.L_x_5007:
[----:B------:R-:W-:-:S04]  /*166f0*/  FADD.FTZ R9, -R24, 1 ;  /* 0x3f80000018097421 */ /* 0x000fc80000010100 */
[----:B------:R-:W-:-:S06]  /*16700*/  FMUL.FTZ R6, R0, R9 ;  /* 0x0000000900067220 */ /* 0x000fcc0000410000 */
[----:B------:R-:W0:Y:S08]  /*16710*/  MUFU.SQRT R6, R6 ;  /* 0x0000000600067308 */ /* 0x000e300000002000 */
[----:B0-----:R-:W0:Y:S02]  /*16720*/  MUFU.RCP R8, R6 ;  /* 0x0000000600087308 */ /* 0x001e240000001000 */
[----:B0-----:R-:W-:Y:S01]  /*16730*/  FMUL.FTZ R9, |R23|, R8 ;  /* 0x0000000817097220 */ /* 0x001fe20000410200 */
[----:B------:R-:W-:Y:S06]  /*16740*/  BRA `(.L_x_4998) ;  /* 0x0000000000047947 */ /* 0x000fec0003800000 */
.L_x_4999:
[----:B------:R0:W1:Y:S02]  /*16750*/  MUFU.SQRT R9, R3 ;  /* 0x0000000300097308 */ /* 0x0000640000002000 */
.L_x_4998:
[----:B------:R-:W-:Y:S05]  /*16760*/  BSYNC.RECONVERGENT B0 ;  /* 0x0000000000007941 */ /* 0x000fea0003800200 */
.L_x_4997:
        /* <DEDUP_REMOVED lines=40> */
.L_x_5012:
        /* <DEDUP_REMOVED lines=28> */
.L_x_5011:
        /* <DEDUP_REMOVED lines=23> */
.L_x_5018:
[----:B0-----:R-:W-:-:S04]  /*16d20*/  FADD.FTZ R3, -R5, R4 ;  /* 0x0000000405037221 */ /* 0x001fc80000010100 */
[----:B------:R-:W-:-:S07]  /*16d30*/  FMUL.FTZ R3, R3, 0.5 ;  /* 0x3f00000003037820 */ /* 0x000fce0000410000 */
.L_x_5019:
[----:B------:R-:W-:Y:S05]  /*16d40*/  BSYNC.RECONVERGENT B4 ;  /* 0x0000000000047941 */ /* 0x000fea0003800200 */
.L_x_5017:
[----:B------:R-:W-:Y:S01]  /*16d50*/  FADD.FTZ R0, R3, R0 ;  /* 0x0000000003007221 */ /* 0x000fe20000010000 */
[----:B------:R-:W-:-:S04]  /*16d60*/  FADD.FTZ R17, R24, R17 ;  /* 0x0000001118117221 */ /* 0x000fc80000010000 */
[----:B------:R-:W-:-:S04]  /*16d70*/  FMUL.FTZ R0, R0, R17 ;  /* 0x0000001100007220 */ /* 0x000fc80000410000 */
[----:B------:R0:W2:Y:S01]  /*16d80*/  MUFU.SQRT R22, R0 ;  /* 0x0000000000167308 */ /* 0x0000a20000002000 */
[----:B------:R-:W-:Y:S05]  /*16d90*/  BRA `(.L_x_5020) ;  /* 0x0000000000487947 */ /* 0x000fea0003800000 */
.L_x_5016:
        /* <DEDUP_REMOVED lines=12> */
.L_x_5015:
[----:B------:R-:W-:Y:S01]  /*16e60*/  FADD.FTZ R0, R17, 1 ;  /* 0x3f80000011007421 */ /* 0x000fe20000010000 */
[----:B0-----:R-:W-:Y:S01]  /*16e70*/  MUFU.SQRT R3, R3 ;  /* 0x0000000300037308 */ /* 0x001fe20000002000 */
[----:B------:R-:W-:Y:S02]  /*16e80*/  HFMA2 R24, -RZ, RZ, 1.875, 0 ;  /* 0x3f800000ff187431 */ /* 0x000fe400000001ff */
[----:B------:R-:W-:-:S06]  /*16e90*/  FMUL.FTZ R0, R0, 0.5 ;  /* 0x3f00000000007820 */ /* 0x000fcc0000410000 */
[----:B------:R-:W0:Y:S02]  /*16ea0*/  MUFU.SQRT R0, R0 ;  /* 0x0000000000007308 */ /* 0x000e240000002000 */
[----:B0-----:R-:W-:-:S07]  /*16eb0*/  FMUL.FTZ R22, R3, R0 ;  /* 0x0000000003167220 */ /* 0x001fce0000410000 */
.L_x_5020:
[----:B------:R-:W-:Y:S05]  /*16ec0*/  BSYNC.RECONVERGENT B1 ;  /* 0x0000000000017941 */ /* 0x000fea0003800200 */
.L_x_5014:
[----:B------:R-:W-:Y:S05]  /*16ed0*/  BRA `(.L_x_5021) ;  /* 0x0000000000087947 */ /* 0x000fea0003800000 */
.L_x_5010:
[----:B------:R-:W-:Y:S01]  /*16ee0*/  FMUL.FTZ R22, R17, 16777216 ;  /* 0x4b80000011167820 */ /* 0x000fe20000410000 */
[----:B------:R-:W-:-:S07]  /*16ef0*/  FMUL.FTZ R24, R24, 16777216 ;  /* 0x4b80000018187820 */ /* 0x000fce0000410000 */
.L_x_5021:
[----:B------:R-:W-:Y:S05]  /*16f00*/  BSYNC.RELIABLE B0 ;  /* 0x0000000000007941 */ /* 0x000fea0003800100 */
.L_x_5009:
        /* <DEDUP_REMOVED lines=19> */
[----:B-1---5:R-:W-:Y:S05]  /*17040*/  CALL.REL.NOINC `($__internal_5_$__cuda_sm3x_div_rn_ftz_f32_slowpath) ;  /* 0x000000f000a07944 */ /* 0x022fea0003c00000 */
.L_x_5024:
[----:B------:R-:W-:Y:S05]  /*17050*/  BSYNC.RECONVERGENT B4 ;  /* 0x0000000000047941 */ /* 0x000fea0003800200 */
.L_x_5023:
        /* <DEDUP_REMOVED lines=29> */
.L_x_5022:
        /* <DEDUP_REMOVED lines=17> */
.L_x_5026:
[----:B------:R-:W-:Y:S05]  /*17340*/  BSYNC.RECONVERGENT B4 ;  /* 0x0000000000047941 */ /* 0x000fea0003800200 */
.L_x_5025:
        /* <DEDUP_REMOVED lines=28> */
.L_x_5013:
[----:B------:R-:W-:Y:S05]  /*17510*/  BSYNC.RECONVERGENT B3 ;  /* 0x0000000000037941 */ /* 0x000fea0003800200 */
.L_x_5008:
[----:B------:R-:W-:-:S13]  /*17520*/  ISETP.GE.AND P0, PT, R23, RZ, PT ;  /* 0x000000ff1700720c */ /* 0x000fda0003f06270 */
[----:B-1----:R-:W-:Y:S01]  /*17530*/  @P0 FADD.FTZ R9, -R9, -RZ ;  /* 0x800000ff09090221 */ /* 0x002fe20000010100 */
[----:B------:R-:W-:Y:S06]  /*17540*/  BRA `(.L_x_4993) ;  /* 0x0000000800f07947 */ /* 0x000fec0003800000 */
.L_x_4996:
[----:B------:R-:W-:Y:S01]  /*17550*/  FADD.FTZ R21, -R21, 6.1232342629258392722e-17 ;  /* 0x248d313215157421 */ /* 0x000fe20000010100 */
[----:B------:R-:W-:-:S03]  /*17560*/  FADD.FTZ R9, -R23, -RZ ;  /* 0x800000ff17097221 */ /* 0x000fc60000010100 */
[----:B------:R-:W-:Y:S01]  /*17570*/  FADD.FTZ R22, R21, 1.5707963705062866211 ;  /* 0x3fc90fdb15167421 */ /* 0x000fe20000010000 */
[----:B------:R-:W-:Y:S06]  /*17580*/  BRA `(.L_x_4993) ;  /* 0x0000000800e07947 */ /* 0x000fec0003800000 */
.L_x_4995:
[----:B------:R-:W-:Y:S02]  /*17590*/  HFMA2 R22, -RZ, RZ, 0, 0 ;  /* 0x00000000ff167431 */ /* 0x000fe400000001ff */
[----:B------:R-:W-:Y:S01]  /*175a0*/  FADD.FTZ R9, -R23, -RZ ;  /* 0x800000ff17097221 */ /* 0x000fe20000010100 */
[----:B------:R-:W-:Y:S06]  /*175b0*/  BRA `(.L_x_4993) ;  /* 0x0000000800d47947 */ /* 0x000fec0003800000 */
.L_x_4994:
        /* <DEDUP_REMOVED lines=25> */
[----:B---3-5:R-:W-:Y:S05]  /*17750*/  CALL.REL.NOINC `($__internal_5_$__cuda_sm3x_div_rn_ftz_f32_slowpath) ;  /* 0x000000e800dc7944 */ /* 0x028fea0003c00000 */
.L_x_5031:
[----:B------:R-:W-:Y:S05]  /*17760*/  BSYNC.RECONVERGENT B4 ;  /* 0x0000000000047941 */ /* 0x000fea0003800200 */
.L_x_5030:
        /* <DEDUP_REMOVED lines=29> */
.L_x_5029:
[CC--:B------:R-:W-:Y:S01]  /*17940*/  VIMNMX R0, PT, PT, R3.reuse, R24.reuse, !PT ;  /* 0x0000001803007248 */ /* 0x0c0fe20007fe0100 */
[----:B---3--:R-:W0:Y:S01]  /*17950*/  MUFU.RCP R7, R22 ;  /* 0x0000001600077308 */ /* 0x008e220000001000 */
        /* <DEDUP_REMOVED lines=27> */
.L_x_5034:
[----:B------:R-:W-:Y:S05]  /*17b10*/  BSYNC.RECONVERGENT B4 ;  /* 0x0000000000047941 */ /* 0x000fea0003800200 */
.L_x_5033:
        /* <DEDUP_REMOVED lines=29> */
.L_x_5028:
        /* <DEDUP_REMOVED lines=32> */
[----:B---3-5:R-:W-:Y:S05]  /*17ef0*/  CALL.REL.NOINC `($__internal_5_$__cuda_sm3x_div_rn_ftz_f32_slowpath) ;  /* 0x000000e000f47944 */ /* 0x028fea0003c00000 */
.L_x_5036:
[----:B------:R-:W-:Y:S05]  /*17f00*/  BSYNC.RECONVERGENT B4 ;  /* 0x0000000000047941 */ /* 0x000fea0003800200 */
.L_x_5035:
[----:B------:R-:W-:Y:S01]  /*17f10*/  MOV R4, 0x3b33710b ;  /* 0x3b33710b00047802 */ /* 0x000fe20000000f00 */
[----:B------:R-:W-:Y:S01]  /*17f20*/  FMUL.FTZ R3, R0, R0 ;  /* 0x0000000000037220 */ /* 0x000fe20000410000 */
[----:B------:R-:W-:Y:S01]  /*17f30*/  HFMA2 R5, -RZ, RZ, 1.857421875, -1409 ;  /* 0x3f6ee581ff057431 */ /* 0x000fe200000001ff */
        /* <DEDUP_REMOVED lines=24> */
.L_x_5032:
[----:B------:R-:W-:Y:S05]  /*180c0*/  BSYNC.RECONVERGENT B3 ;  /* 0x0000000000037941 */ /* 0x000fea0003800200 */
.L_x_5027:
[----:B------:R-:W-:Y:S01]  /*180d0*/  ISETP.GE.AND P0, PT, R23, RZ, PT ;  /* 0x000000ff1700720c */ /* 0x000fe20003f06270 */
[----:B------:R-:W-:Y:S01]  /*180e0*/  FADD.FTZ R9, R9, 0.69314718246459960938 ;  /* 0x3f31721809097421 */ /* 0x000fe20000010000 */
[----:B------:R-:W-:-:S11]  /*180f0*/  FADD.FTZ R22, |R3|, -RZ ;  /* 0x800000ff03167221 */ /* 0x000fd60000010200 */
[----:B------:R-:W-:-:S07]  /*18100*/  @P0 FADD.FTZ R9, -R9, -RZ ;  /* 0x800000ff09090221 */ /* 0x000fce0000010100 */
.L_x_4993:
[----:B------:R-:W-:Y:S05]  /*18110*/  BSYNC.RECONVERGENT B2 ;  /* 0x0000000000027941 */ /* 0x000fea0003800200 */
.L_x_4991:
        /* <DEDUP_REMOVED lines=25> */
.L_x_5038:
        /* <DEDUP_REMOVED lines=18> */
[----:B---3--:R-:W-:Y:S02]  /*183d0*/  VIMNMX R7, PT, PT, R17, R8, PT ;  /* 0x0000000811077248 */ /* 0x008fe40003fe0100 */
        /* <DEDUP_REMOVED lines=50> */
.L_x_5048:
[----:B------:R-:W-:-:S04]  /*18700*/  FADD.FTZ R7, -R3, R6 ;  /* 0x0000000603077221 */ /* 0x000fc80000010100 */
[----:B------:R-:W-:-:S07]  /*18710*/  FMUL.FTZ R7, R7, 0.5 ;  /* 0x3f00000007077820 */ /* 0x000fce0000410000 */
.L_x_5049:
[----:B------:R-:W-:Y:S05]  /*18720*/  BSYNC.RECONVERGENT B1 ;  /* 0x0000000000017941 */ /* 0x000fea0003800200 */
.L_x_5047:
        /* <DEDUP_REMOVED lines=11> */
.L_x_5051:
[----:B------:R-:W-:-:S04]  /*187e0*/  FADD.FTZ R16, R5, -R8 ;  /* 0x8000000805107221 */ /* 0x000fc80000010000 */
[----:B------:R-:W-:-:S07]  /*187f0*/  FMUL.FTZ R16, R16, 0.5 ;  /* 0x3f00000010107820 */ /* 0x000fce0000410000 */
.L_x_5052:
[----:B------:R-:W-:Y:S05]  /*18800*/  BSYNC.RECONVERGENT B1 ;  /* 0x0000000000017941 */ /* 0x000fea0003800200 */
.L_x_5050:
        /* <DEDUP_REMOVED lines=35> */
.L_x_5046:
        /* <DEDUP_REMOVED lines=35> */
.L_x_5053:
[----:B------:R-:W-:-:S04]  /*18c70*/  FADD.FTZ R8, -R25, 1 ;  /* 0x3f80000019087421 */ /* 0x000fc80000010100 */
[----:B------:R-:W-:-:S06]  /*18c80*/  FMUL.FTZ R7, R3, R8 ;  /* 0x0000000803077220 */ /* 0x000fcc0000410000 */
[----:B------:R-:W0:Y:S08]  /*18c90*/  MUFU.SQRT R7, R7 ;  /* 0x0000000700077308 */ /* 0x000e300000002000 */
[----:B0-----:R-:W0:Y:S02]  /*18ca0*/  MUFU.RCP R21, R7 ;  /* 0x0000000700157308 */ /* 0x001e240000001000 */
[----:B0-----:R-:W-:Y:S01]  /*18cb0*/  FMUL.FTZ R21, |R10|, R21 ;  /* 0x000000150a157220 */ /* 0x001fe20000410200 */
[----:B------:R-:W-:Y:S06]  /*18cc0*/  BRA `(.L_x_5044) ;  /* 0x0000000000047947 */ /* 0x000fec0003800000 */
.L_x_5045:
[----:B------:R0:W1:Y:S02]  /*18cd0*/  MUFU.SQRT R21, R0 ;  /* 0x0000000000157308 */ /* 0x0000640000002000 */
.L_x_5044:
[----:B------:R-:W-:Y:S05]  /*18ce0*/  BSYNC.RECONVERGENT B0 ;  /* 0x0000000000007941 */ /* 0x000fea0003800200 */
.L_x_5043:
        /* <DEDUP_REMOVED lines=40> */
.L_x_5058:
        /* <DEDUP_REMOVED lines=28> */
.L_x_5057:
        /* <DEDUP_REMOVED lines=23> */
.L_x_5064:
[----:B------:R-:W-:-:S04]  /*192a0*/  FADD.FTZ R3, -R4, R5 ;  /* 0x0000000504037221 */ /* 0x000fc80000010100 */
[----:B------:R-:W-:-:S07]  /*192b0*/  FMUL.FTZ R3, R3, 0.5 ;  /* 0x3f00000003037820 */ /* 0x000fce0000410000 */
.L_x_5065:
[----:B------:R-:W-:Y:S05]  /*192c0*/  BSYNC.RECONVERGENT B4 ;  /* 0x0000000000047941 */ /* 0x000fea0003800200 */
.L_x_5063:
[----:B------:R-:W-:Y:S01]  /*192d0*/  FADD.FTZ R0, R3, R0 ;  /* 0x0000000003007221 */ /* 0x000fe20000010000 */
[----:B------:R-:W-:-:S04]  /*192e0*/  FADD.FTZ R3, R25, R24 ;  /* 0x0000001819037221 */ /* 0x000fc80000010000 */
[----:B------:R-:W-:-:S04]  /*192f0*/  FMUL.FTZ R0, R0, R3 ;  /* 0x0000000300007220 */ /* 0x000fc80000410000 */
[----:B------:R0:W2:Y:S01]  /*19300*/  MUFU.SQRT R24, R0 ;  /* 0x0000000000187308 */ /* 0x0000a20000002000 */
[----:B------:R-:W-:Y:S05]  /*19310*/  BRA `(.L_x_5066) ;  /* 0x0000000000487947 */ /* 0x000fea0003800000 */
.L_x_5062:
        /* <DEDUP_REMOVED lines=12> */
.L_x_5061:
[----:B------:R-:W-:Y:S01]  /*193e0*/  FADD.FTZ R3, R24, 1 ;  /* 0x3f80000018037421 */ /* 0x000fe20000010000 */
[----:B0-----:R-:W-:Y:S01]  /*193f0*/  MUFU.SQRT R0, R0 ;  /* 0x0000000000007308 */ /* 0x001fe20000002000 */
[----:B------:R-:W-:Y:S02]  /*19400*/  HFMA2 R25, -RZ, RZ, 1.875, 0 ;  /* 0x3f800000ff197431 */ /* 0x000fe400000001ff */
[----:B------:R-:W-:-:S06]  /*19410*/  FMUL.FTZ R3, R3, 0.5 ;  /* 0x3f00000003037820 */ /* 0x000fcc0000410000 */
[----:B------:R-:W0:Y:S02]  /*19420*/  MUFU.SQRT R3, R3 ;  /* 0x0000000300037308 */ /* 0x000e240000002000 */
[----:B0-----:R-:W-:-:S07]  /*19430*/  FMUL.FTZ R24, R0, R3 ;  /* 0x0000000300187220 */ /* 0x001fce0000410000 */
.L_x_5066:
[----:B------:R-:W-:Y:S05]  /*19440*/  BSYNC.RECONVERGENT B1 ;  /* 0x0000000000017941 */ /* 0x000fea0003800200 */
.L_x_5060:
[----:B------:R-:W-:Y:S05]  /*19450*/  BRA `(.L_x_5067) ;  /* 0x0000000000087947 */ /* 0x000fea0003800000 */
.L_x_5056:
[----:B------:R-:W-:Y:S01]  /*19460*/  FMUL.FTZ R24, R24, 16777216 ;  /* 0x4b80000018187820 */ /* 0x000fe20000410000 */
[----:B------:R-:W-:-:S07]  /*19470*/  FMUL.FTZ R25, R25, 16777216 ;  /* 0x4b80000019197820 */ /* 0x000fce0000410000 */
.L_x_5067:
[----:B------:R-:W-:Y:S05]  /*19480*/  BSYNC.RELIABLE B0 ;  /* 0x0000000000007941 */ /* 0x000fea0003800100 */
.L_x_5055:
        /* <DEDUP_REMOVED lines=20> */
.L_x_5070:
[----:B------:R-:W-:Y:S05]  /*195d0*/  BSYNC.RECONVERGENT B4 ;  /* 0x0000000000047941 */ /* 0x000fea0003800200 */
.L_x_5069:
        /* <DEDUP_REMOVED lines=29> */
.L_x_5068:
        /* <DEDUP_REMOVED lines=17> */
.L_x_5072:
[----:B------:R-:W-:Y:S05]  /*198c0*/  BSYNC.RECONVERGENT B4 ;  /* 0x0000000000047941 */ /* 0x000fea0003800200 */
.L_x_5071:
        /* <DEDUP_REMOVED lines=28> */
.L_x_5059:
[----:B------:R-:W-:Y:S05]  /*19a90*/  BSYNC.RECONVERGENT B3 ;  /* 0x0000000000037941 */ /* 0x000fea0003800200 */
.L_x_5054:
[----:B------:R-:W-:-:S13]  /*19aa0*/  ISETP.GE.AND P0, PT, R10, RZ, PT ;  /* 0x000000ff0a00720c */ /* 0x000fda0003f06270 */
[----:B-1----:R-:W-:Y:S01]  /*19ab0*/  @P0 FADD.FTZ R21, -R21, -RZ ;  /* 0x800000ff15150221 */ /* 0x002fe20000010100 */
[----:B------:R-:W-:Y:S06]  /*19ac0*/  BRA `(.L_x_5039) ;  /* 0x0000000800ec7947 */ /* 0x000fec0003800000 */
.L_x_5042:
[----:B------:R-:W-:Y:S01]  /*19ad0*/  FADD.FTZ R23, -R23, 6.1232342629258392722e-17 ;  /* 0x248d313217177421 */ /* 0x000fe20000010100 */
[----:B------:R-:W-:-:S03]  /*19ae0*/  FADD.FTZ R21, -R10, -RZ ;  /* 0x800000ff0a157221 */ /* 0x000fc60000010100 */
[----:B------:R-:W-:Y:S01]  /*19af0*/  FADD.FTZ R24, R23, 1.5707963705062866211 ;  /* 0x3fc90fdb17187421 */ /* 0x000fe20000010000 */
[----:B------:R-:W-:Y:S06]  /*19b00*/  BRA `(.L_x_5039) ;  /* 0x0000000800dc7947 */ /* 0x000fec0003800000 */
.L_x_5041:
[----:B------:R-:W-:Y:S02]  /*19b10*/  HFMA2 R24, -RZ, RZ, 0, 0 ;  /* 0x00000000ff187431 */ /* 0x000fe400000001ff */
[----:B------:R-:W-:Y:S01]  /*19b20*/  FADD.FTZ R21, -R10, -RZ ;  /* 0x800000ff0a157221 */ /* 0x000fe20000010100 */
[----:B------:R-:W-:Y:S06]  /*19b30*/  BRA `(.L_x_5039) ;  /* 0x0000000800d07947 */ /* 0x000fec0003800000 */
.L_x_5040:
        /* <DEDUP_REMOVED lines=26> */
.L_x_5077:
[----:B------:R-:W-:Y:S05]  /*19ce0*/  BSYNC.RECONVERGENT B4 ;  /* 0x0000000000047941 */ /* 0x000fea0003800200 */
.L_x_5076:
        /* <DEDUP_REMOVED lines=29> */
.L_x_5075:
        /* <DEDUP_REMOVED lines=27> */
[----:B-----5:R-:W-:Y:S05]  /*1a070*/  CALL.REL.NOINC `($__internal_5_$__cuda_sm3x_div_rn_ftz_f32_slowpath) ;  /* 0x000000c000947944 */ /* 0x020fea0003c00000 */
.L_x_5080:
[----:B------:R-:W-:Y:S05]  /*1a080*/  BSYNC.RECONVERGENT B4 ;  /* 0x0000000000047941 */ /* 0x000fea0003800200 */
.L_x_5079:
        /* <DEDUP_REMOVED lines=29> */
.L_x_5074:
        /* <DEDUP_REMOVED lines=33> */
.L_x_5082:
[----:B------:R-:W-:Y:S05]  /*1a470*/  BSYNC.RECONVERGENT B4 ;  /* 0x0000000000047941 */ /* 0x000fea0003800200 */
.L_x_5081:
        /* <DEDUP_REMOVED lines=27> */
.L_x_5078:
[----:B------:R-:W-:Y:S05]  /*1a630*/  BSYNC.RECONVERGENT B3 ;  /* 0x0000000000037941 */ /* 0x000fea0003800200 */
.L_x_5073:
[----:B------:R-:W-:Y:S01]  /*1a640*/  ISETP.GE.AND P0, PT, R10, RZ, PT ;  /* 0x000000ff0a00720c */ /* 0x000fe20003f06270 */
[----:B------:R-:W-:Y:S01]  /*1a650*/  FADD.FTZ R21, R21, 0.69314718246459960938 ;  /* 0x3f31721815157421 */ /* 0x000fe20000010000 */
[----:B------:R-:W-:-:S11]  /*1a660*/  FADD.FTZ R24, |R0|, -RZ ;  /* 0x800000ff00187221 */ /* 0x000fd60000010200 */
[----:B------:R-:W-:-:S07]  /*1a670*/  @P0 FADD.FTZ R21, -R21, -RZ ;  /* 0x800000ff15150221 */ /* 0x000fce0000010100 */
.L_x_5039:
[----:B------:R-:W-:Y:S05]  /*1a680*/  BSYNC.RECONVERGENT B2 ;  /* 0x0000000000027941 */ /* 0x000fea0003800200 */
.L_x_5037:
        /* <DEDUP_REMOVED lines=25> */
.L_x_5084:
        /* <DEDUP_REMOVED lines=17> */
[----:B---3--:R-:W-:Y:S02]  /*1a930*/  LOP3.LUT R7, R6, 0xfe000000, RZ, 0xc0, !PT ;  /* 0xfe00000006077812 */ /* 0x008fe400078ec0ff */
        /* <DEDUP_REMOVED lines=51> */
.L_x_5094:
[----:B------:R-:W-:-:S04]  /*1ac70*/  FADD.FTZ R6, -R0, R7 ;  /* 0x0000000700067221 */ /* 0x000fc80000010100 */
[----:B------:R-:W-:-:S07]  /*1ac80*/  FMUL.FTZ R6, R6, 0.5 ;  /* 0x3f00000006067820 */ /* 0x000fce0000410000 */
.L_x_5095:
[----:B------:R-:W-:Y:S05]  /*1ac90*/  BSYNC.RECONVERGENT B1 ;  /* 0x0000000000017941 */ /* 0x000fea0003800200 */
.L_x_5093:
        /* <DEDUP_REMOVED lines=11> */
.L_x_5097:
[----:B------:R-:W-:-:S04]  /*1ad50*/  FADD.FTZ R17, R4, -R17 ;  /* 0x8000001104117221 */ /* 0x000fc80000010000 */
[----:B------:R-:W-:-:S07]  /*1ad60*/  FMUL.FTZ R17, R17, 0.5 ;  /* 0x3f00000011117820 */ /* 0x000fce0000410000 */
.L_x_5098:
[----:B------:R-:W-:Y:S05]  /*1ad70*/  BSYNC.RECONVERGENT B1 ;  /* 0x0000000000017941 */ /* 0x000fea0003800200 */
.L_x_5096:
        /* <DEDUP_REMOVED lines=35> */
.L_x_5092:
        /* <DEDUP_REMOVED lines=35> */
.L_x_5099:
[----:B------:R-:W-:-:S04]  /*1b1e0*/  FADD.FTZ R17, -R26, 1 ;  /* 0x3f8000001a117421 */ /* 0x000fc80000010100 */
[----:B------:R-:W-:-:S06]  /*1b1f0*/  FMUL.FTZ R6, R0, R17 ;  /* 0x0000001100067220 */ /* 0x000fcc0000410000 */
[----:B------:R-:W0:Y:S08]  /*1b200*/  MUFU.SQRT R6, R6 ;  /* 0x0000000600067308 */ /* 0x000e300000002000 */
[----:B0-----:R-:W0:Y:S02]  /*1b210*/  MUFU.RCP R8, R6 ;  /* 0x0000000600087308 */ /* 0x001e240000001000 */
[----:B0-----:R-:W-:Y:S01]  /*1b220*/  FMUL.FTZ R25, |R11|, R8 ;  /* 0x000000080b197220 */ /* 0x001fe20000410200 */
[----:B------:R-:W-:Y:S06]  /*1b230*/  BRA `(.L_x_5090) ;  /* 0x0000000000047947 */ /* 0x000fec0003800000 */
.L_x_5091:
[----:B------:R0:W1:Y:S02]  /*1b240*/  MUFU.SQRT R25, R3 ;  /* 0x0000000300197308 */ /* 0x0000640000002000 */
.L_x_5090:
[----:B------:R-:W-:Y:S05]  /*1b250*/  BSYNC.RECONVERGENT B0 ;  /* 0x0000000000007941 */ /* 0x000fea0003800200 */
.L_x_5089:
        /* <DEDUP_REMOVED lines=40> */
.L_x_5104:
        /* <DEDUP_REMOVED lines=28> */
.L_x_5103:
        /* <DEDUP_REMOVED lines=23> */
.L_x_5110:
[----:B0-----:R-:W-:-:S04]  /*1b810*/  FADD.FTZ R3, -R5, R4 ;  /* 0x0000000405037221 */ /* 0x001fc80000010100 */
[----:B------:R-:W-:-:S07]  /*1b820*/  FMUL.FTZ R3, R3, 0.5 ;  /* 0x3f00000003037820 */ /* 0x000fce0000410000 */
.L_x_5111:
[----:B------:R-:W-:Y:S05]  /*1b830*/  BSYNC.RECONVERGENT B4 ;  /* 0x0000000000047941 */ /* 0x000fea0003800200 */
.L_x_5109:
[----:B------:R-:W-:Y:S01]  /*1b840*/  FADD.FTZ R0, R3, R0 ;  /* 0x0000000003007221 */ /* 0x000fe20000010000 */
[----:B------:R-:W-:-:S04]  /*1b850*/  FADD.FTZ R23, R26, R23 ;  /* 0x000000171a177221 */ /* 0x000fc80000010000 */
[----:B------:R-:W-:-:S06]  /*1b860*/  FMUL.FTZ R23, R0, R23 ;  /* 0x0000001700177220 */ /* 0x000fcc0000410000 */
[----:B------:R-:W0:Y:S01]  /*1b870*/  MUFU.SQRT R23, R23 ;  /* 0x0000001700177308 */ /* 0x000e220000002000 */
[----:B------:R-:W-:Y:S05]  /*1b880*/  BRA `(.L_x_5112) ;  /* 0x0000000000487947 */ /* 0x000fea0003800000 */
.L_x_5108:
        /* <DEDUP_REMOVED lines=12> */
.L_x_5107:
[----:B------:R-:W-:Y:S01]  /*1b950*/  FADD.FTZ R0, R23, 1 ;  /* 0x3f80000017007421 */ /* 0x000fe20000010000 */
[----:B0-----:R-:W-:Y:S01]  /*1b960*/  MUFU.SQRT R3, R3 ;  /* 0x0000000300037308 */ /* 0x001fe20000002000 */
[----:B------:R-:W-:Y:S02]  /*1b970*/  HFMA2 R26, -RZ, RZ, 1.875, 0 ;  /* 0x3f800000ff1a7431 */ /* 0x000fe400000001ff */
[----:B------:R-:W-:-:S06]  /*1b980*/  FMUL.FTZ R0, R0, 0.5 ;  /* 0x3f00000000007820 */ /* 0x000fcc0000410000 */
[----:B------:R-:W0:Y:S02]  /*1b990*/  MUFU.SQRT R0, R0 ;  /* 0x0000000000007308 */ /* 0x000e240000002000 */
[----:B0-----:R-:W-:-:S07]  /*1b9a0*/  FMUL.FTZ R23, R3, R0 ;  /* 0x0000000003177220 */ /* 0x001fce0000410000 */
.L_x_5112:
[----:B------:R-:W-:Y:S05]  /*1b9b0*/  BSYNC.RECONVERGENT B1 ;  /* 0x0000000000017941 */ /* 0x000fea0003800200 */
.L_x_5106:
[----:B------:R-:W-:Y:S05]  /*1b9c0*/  BRA `(.L_x_5113) ;  /* 0x0000000000087947 */ /* 0x000fea0003800000 */
.L_x_5102:
[----:B------:R-:W-:Y:S01]  /*1b9d0*/  FMUL.FTZ R23, R23, 16777216 ;  /* 0x4b80000017177820 */ /* 0x000fe20000410000 */
[----:B------:R-:W-:-:S07]  /*1b9e0*/  FMUL.FTZ R26, R26, 16777216 ;  /* 0x4b8000001a1a7820 */ /* 0x000fce0000410000 */
.L_x_5113:
[----:B------:R-:W-:Y:S05]  /*1b9f0*/  BSYNC.RELIABLE B0 ;  /* 0x0000000000007941 */ /* 0x000fea0003800100 */
.L_x_5101:
        /* <DEDUP_REMOVED lines=20> */
.L_x_5116:
[----:B------:R-:W-:Y:S05]  /*1bb40*/  BSYNC.RECONVERGENT B4 ;  /* 0x0000000000047941 */ /* 0x000fea0003800200 */
.L_x_5115:
        /* <DEDUP_REMOVED lines=29> */
.L_x_5114:
        /* <DEDUP_REMOVED lines=17> */
.L_x_5118:
[----:B------:R-:W-:Y:S05]  /*1be30*/  BSYNC.RECONVERGENT B4 ;  /* 0x0000000000047941 */ /* 0x000fea0003800200 */
.L_x_5117:
        /* <DEDUP_REMOVED lines=28> */
.L_x_5105:
[----:B------:R-:W-:Y:S05]  /*1c000*/  BSYNC.RECONVERGENT B3 ;  /* 0x0000000000037941 */ /* 0x000fea0003800200 */
.L_x_5100:
[----:B------:R-:W-:-:S13]  /*1c010*/  ISETP.GE.AND P0, PT, R11, RZ, PT ;  /* 0x000000ff0b00720c */ /* 0x000fda0003f06270 */
[----:B-1----:R-:W-:Y:S01]  /*1c020*/  @P0 FADD.FTZ R25, -R25, -RZ ;  /* 0x800000ff19190221 */ /* 0x002fe20000010100 */
[----:B------:R-:W-:Y:S06]  /*1c030*/  BRA `(.L_x_5085) ;  /* 0x0000000800f07947 */ /* 0x000fec0003800000 */
.L_x_5088:
[----:B------:R-:W-:Y:S01]  /*1c040*/  FADD.FTZ R10, -R10, 6.1232342629258392722e-17 ;  /* 0x248d31320a0a7421 */ /* 0x000fe20000010100 */
[----:B------:R-:W-:-:S03]  /*1c050*/  FADD.FTZ R25, -R11, -RZ ;  /* 0x800000ff0b197221 */ /* 0x000fc60000010100 */
[----:B------:R-:W-:Y:S01]  /*1c060*/  FADD.FTZ R26, R10, 1.5707963705062866211 ;  /* 0x3fc90fdb0a1a7421 */ /* 0x000fe20000010000 */
[----:B------:R-:W-:Y:S06]  /*1c070*/  BRA `(.L_x_5085) ;  /* 0x0000000800e07947 */ /* 0x000fec0003800000 */
.L_x_5087:
[----:B------:R-:W-:Y:S02]  /*1c080*/  HFMA2 R26, -RZ, RZ, 0, 0 ;  /* 0x00000000ff1a7431 */ /* 0x000fe400000001ff */
[----:B------:R-:W-:Y:S01]  /*1c090*/  FADD.FTZ R25, -R11, -RZ ;  /* 0x800000ff0b197221 */ /* 0x000fe20000010100 */
[----:B------:R-:W-:Y:S06]  /*1c0a0*/  BRA `(.L_x_5085) ;  /* 0x0000000800d47947 */ /* 0x000fec0003800000 */
.L_x_5086:
        /* <DEDUP_REMOVED lines=26> */
.L_x_5123:
[----:B------:R-:W-:Y:S05]  /*1c250*/  BSYNC.RECONVERGENT B4 ;  /* 0x0000000000047941 */ /* 0x000fea0003800200 */
.L_x_5122:
        /* <DEDUP_REMOVED lines=29> */
.L_x_5121:
        /* <DEDUP_REMOVED lines=27> */
[----:B---3-5:R-:W-:Y:S05]  /*1c5e0*/  CALL.REL.NOINC `($__internal_5_$__cuda_sm3x_div_rn_ftz_f32_slowpath) ;  /* 0x0000009c00387944 */ /* 0x028fea0003c00000 */
[----:B------:R-:W-:-:S07]  /*1c5f0*/  MOV R3, R0 ;  /* 0x0000000000037202 */ /* 0x000fce0000000f00 */
.L_x_5126:
[----:B------:R-:W-:Y:S05]  /*1c600*/  BSYNC.RECONVERGENT B4 ;  /* 0x0000000000047941 */ /* 0x000fea0003800200 */
.L_x_5125:
        /* <DEDUP_REMOVED lines=29> */
.L_x_5120:
        /* <DEDUP_REMOVED lines=32> */
[----:B---3-5:R-:W-:Y:S05]  /*1c9e0*/  CALL.REL.NOINC `($__internal_5_$__cuda_sm3x_div_rn_ftz_f32_slowpath) ;  /* 0x0000009800387944 */ /* 0x028fea0003c00000 */
.L_x_5128:
[----:B------:R-:W-:Y:S05]  /*1c9f0*/  BSYNC.RECONVERGENT B4 ;  /* 0x0000000000047941 */ /* 0x000fea0003800200 */
.L_x_5127:
        /* <DEDUP_REMOVED lines=27> */
.L_x_5124:
[----:B------:R-:W-:Y:S05]  /*1cbb0*/  BSYNC.RECONVERGENT B3 ;  /* 0x0000000000037941 */ /* 0x000fea0003800200 */
.L_x_5119:
[----:B------:R-:W-:Y:S01]  /*1cbc0*/  ISETP.GE.AND P0, PT, R11, RZ, PT ;  /* 0x000000ff0b00720c */ /* 0x000fe20003f06270 */
[----:B------:R-:W-:Y:S01]  /*1cbd0*/  FADD.FTZ R25, R25, 0.69314718246459960938 ;  /* 0x3f31721819197421 */ /* 0x000fe20000010000 */
[----:B------:R-:W-:-:S11]  /*1cbe0*/  FADD.FTZ R26, |R26|, -RZ ;  /* 0x800000ff1a1a7221 */ /* 0x000fd60000010200 */
[----:B------:R-:W-:-:S07]  /*1cbf0*/  @P0 FADD.FTZ R25, -R25, -RZ ;  /* 0x800000ff19190221 */ /* 0x000fce0000010100 */
.L_x_5085:
[----:B------:R-:W-:Y:S05]  /*1cc00*/  BSYNC.RECONVERGENT B2 ;  /* 0x0000000000027941 */ /* 0x000fea0003800200 */
.L_x_5083:
        /* <DEDUP_REMOVED lines=25> */
.L_x_5130:
        /* <DEDUP_REMOVED lines=69> */
.L_x_5140:
[----:B------:R-:W-:-:S04]  /*1d1f0*/  FADD.FTZ R7, -R3, R6 ;  /* 0x0000000603077221 */ /* 0x000fc80000010100 */
[----:B------:R-:W-:-:S07]  /*1d200*/  FMUL.FTZ R7, R7, 0.5 ;  /* 0x3f00000007077820 */ /* 0x000fce0000410000 */
.L_x_5141:
[----:B------:R-:W-:Y:S05]  /*1d210*/  BSYNC.RECONVERGENT B1 ;  /* 0x0000000000017941 */ /* 0x000fea0003800200 */
.L_x_5139:
        /* <DEDUP_REMOVED lines=11> */
.L_x_5143:
[----:B------:R-:W-:-:S04]  /*1d2d0*/  FADD.FTZ R16, R5, -R10 ;  /* 0x8000000a05107221 */ /* 0x000fc80000010000 */
[----:B------:R-:W-:-:S07]  /*1d2e0*/  FMUL.FTZ R16, R16, 0.5 ;  /* 0x3f00000010107820 */ /* 0x000fce0000410000 */
.L_x_5144:
[----:B------:R-:W-:Y:S05]  /*1d2f0*/  BSYNC.RECONVERGENT B1 ;  /* 0x0000000000017941 */ /* 0x000fea0003800200 */
.L_x_5142:
        /* <DEDUP_REMOVED lines=35> */
.L_x_5138:
        /* <DEDUP_REMOVED lines=35> */
.L_x_5145:
[----:B------:R-:W-:-:S04]  /*1d760*/  FADD.FTZ R10, -R27, 1 ;  /* 0x3f8000001b0a7421 */ /* 0x000fc80000010100 */
[----:B------:R-:W-:-:S06]  /*1d770*/  FMUL.FTZ R7, R3, R10 ;  /* 0x0000000a03077220 */ /* 0x000fcc0000410000 */
[----:B------:R-:W0:Y:S08]  /*1d780*/  MUFU.SQRT R7, R7 ;  /* 0x0000000700077308 */ /* 0x000e300000002000 */
[----:B0-----:R-:W0:Y:S02]  /*1d790*/  MUFU.RCP R11, R7 ;  /* 0x00000007000b7308 */ /* 0x001e240000001000 */
[----:B0-----:R-:W-:Y:S01]  /*1d7a0*/  FMUL.FTZ R10, |R12|, R11 ;  /* 0x0000000b0c0a7220 */ /* 0x001fe20000410200 */
[----:B------:R-:W-:Y:S06]  /*1d7b0*/  BRA `(.L_x_5136) ;  /* 0x0000000000047947 */ /* 0x000fec0003800000 */
.L_x_5137:
[----:B------:R0:W1:Y:S02]  /*1d7c0*/  MUFU.SQRT R10, R0 ;  /* 0x00000000000a7308 */ /* 0x0000640000002000 */
.L_x_5136:
[----:B------:R-:W-:Y:S05]  /*1d7d0*/  BSYNC.RECONVERGENT B0 ;  /* 0x0000000000007941 */ /* 0x000fea0003800200 */
.L_x_5135:
        /* <DEDUP_REMOVED lines=40> */
.L_x_5150:
        /* <DEDUP_REMOVED lines=28> */
.L_x_5149:
        /* <DEDUP_REMOVED lines=23> */
.L_x_5156:
[----:B------:R-:W-:-:S04]  /*1dd90*/  FADD.FTZ R3, -R4, R5 ;  /* 0x0000000504037221 */ /* 0x000fc80000010100 */
[----:B------:R-:W-:-:S07]  /*1dda0*/  FMUL.FTZ R3, R3, 0.5 ;  /* 0x3f00000003037820 */ /* 0x000fce0000410000 */
.L_x_5157:
[----:B------:R-:W-:Y:S05]  /*1ddb0*/  BSYNC.RECONVERGENT B4 ;  /* 0x0000000000047941 */ /* 0x000fea0003800200 */
.L_x_5155:
[----:B------:R-:W-:Y:S01]  /*1ddc0*/  FADD.FTZ R0, R3, R0 ;  /* 0x0000000003007221 */ /* 0x000fe20000010000 */
[----:B------:R-:W-:-:S04]  /*1ddd0*/  FADD.FTZ R3, R27, R8 ;  /* 0x000000081b037221 */ /* 0x000fc80000010000 */
[----:B------:R-:W-:-:S04]  /*1dde0*/  FMUL.FTZ R0, R0, R3 ;  /* 0x0000000300007220 */ /* 0x000fc80000410000 */
[----:B------:R0:W2:Y:S01]  /*1ddf0*/  MUFU.SQRT R11, R0 ;  /* 0x00000000000b7308 */ /* 0x0000a20000002000 */
[----:B------:R-:W-:Y:S05]  /*1de00*/  BRA `(.L_x_5158) ;  /* 0x0000000000487947 */ /* 0x000fea0003800000 */
.L_x_5154:
        /* <DEDUP_REMOVED lines=12> */
.L_x_5153:
[----:B------:R-:W-:Y:S01]  /*1ded0*/  FADD.FTZ R3, R8, 1 ;  /* 0x3f80000008037421 */ /* 0x000fe20000010000 */
[----:B0-----:R-:W-:Y:S01]  /*1dee0*/  MUFU.SQRT R0, R0 ;  /* 0x0000000000007308 */ /* 0x001fe20000002000 */
[----:B------:R-:W-:Y:S02]  /*1def0*/  HFMA2 R27, -RZ, RZ, 1.875, 0 ;  /* 0x3f800000ff1b7431 */ /* 0x000fe400000001ff */
[----:B------:R-:W-:-:S06]  /*1df00*/  FMUL.FTZ R3, R3, 0.5 ;  /* 0x3f00000003037820 */ /* 0x000fcc0000410000 */
[----:B------:R-:W0:Y:S02]  /*1df10*/  MUFU.SQRT R3, R3 ;  /* 0x0000000300037308 */ /* 0x000e240000002000 */
[----:B0-----:R-:W-:-:S07]  /*1df20*/  FMUL.FTZ R11, R0, R3 ;  /* 0x00000003000b7220 */ /* 0x001fce0000410000 */
.L_x_5158:
[----:B------:R-:W-:Y:S05]  /*1df30*/  BSYNC.RECONVERGENT B1 ;  /* 0x0000000000017941 */ /* 0x000fea0003800200 */
.L_x_5152:
[----:B------:R-:W-:Y:S05]  /*1df40*/  BRA `(.L_x_5159) ;  /* 0x0000000000087947 */ /* 0x000fea0003800000 */
.L_x_5148:
[----:B------:R-:W-:Y:S01]  /*1df50*/  FMUL.FTZ R11, R8, 16777216 ;  /* 0x4b800000080b7820 */ /* 0x000fe20000410000 */
[----:B------:R-:W-:-:S07]  /*1df60*/  FMUL.FTZ R27, R27, 16777216 ;  /* 0x4b8000001b1b7820 */ /* 0x000fce0000410000 */
.L_x_5159:
[----:B------:R-:W-:Y:S05]  /*1df70*/  BSYNC.RELIABLE B0 ;  /* 0x0000000000007941 */ /* 0x000fea0003800100 */
.L_x_5147:
        /* <DEDUP_REMOVED lines=20> */
.L_x_5162:
[----:B------:R-:W-:Y:S05]  /*1e0c0*/  BSYNC.RECONVERGENT B4 ;  /* 0x0000000000047941 */ /* 0x000fea0003800200 */
.L_x_5161:
        /* <DEDUP_REMOVED lines=29> */
.L_x_5160:
        /* <DEDUP_REMOVED lines=17> */
.L_x_5164:
[----:B------:R-:W-:Y:S05]  /*1e3b0*/  BSYNC.RECONVERGENT B4 ;  /* 0x0000000000047941 */ /* 0x000fea0003800200 */
.L_x_5163:
        /* <DEDUP_REMOVED lines=28> */
.L_x_5151:
[----:B------:R-:W-:Y:S05]  /*1e580*/  BSYNC.RECONVERGENT B3 ;  /* 0x0000000000037941 */ /* 0x000fea0003800200 */
.L_x_5146:
[----:B------:R-:W-:-:S13]  /*1e590*/  ISETP.GE.AND P0, PT, R12, RZ, PT ;  /* 0x000000ff0c00720c */ /* 0x000fda0003f06270 */
[----:B-1----:R-:W-:Y:S01]  /*1e5a0*/  @P0 FADD.FTZ R10, -R10, -RZ ;  /* 0x800000ff0a0a0221 */ /* 0x002fe20000010100 */
[----:B------:R-:W-:Y:S06]  /*1e5b0*/  BRA `(.L_x_5131) ;  /* 0x0000000800ec7947 */ /* 0x000fec0003800000 */
.L_x_5134:
[----:B------:R-:W-:Y:S01]  /*1e5c0*/  FADD.FTZ R11, -R23, 6.1232342629258392722e-17 ;  /* 0x248d3132170b7421 */ /* 0x000fe20000010100 */
[----:B------:R-:W-:-:S03]  /*1e5d0*/  FADD.FTZ R10, -R12, -RZ ;  /* 0x800000ff0c0a7221 */ /* 0x000fc60000010100 */
[----:B------:R-:W-:Y:S01]  /*1e5e0*/  FADD.FTZ R11, R11, 1.5707963705062866211 ;  /* 0x3fc90fdb0b0b7421 */ /* 0x000fe20000010000 */
[----:B------:R-:W-:Y:S06]  /*1e5f0*/  BRA `(.L_x_5131) ;  /* 0x0000000800dc7947 */ /* 0x000fec0003800000 */
.L_x_5133:
[----:B------:R-:W-:Y:S02]  /*1e600*/  HFMA2 R11, -RZ, RZ, 0, 0 ;  /* 0x00000000ff0b7431 */ /* 0x000fe400000001ff */
[----:B------:R-:W-:Y:S01]  /*1e610*/  FADD.FTZ R10, -R12, -RZ ;  /* 0x800000ff0c0a7221 */ /* 0x000fe20000010100 */
[----:B------:R-:W-:Y:S06]  /*1e620*/  BRA `(.L_x_5131) ;  /* 0x0000000800d07947 */ /* 0x000fec0003800000 */
.L_x_5132:
        /* <DEDUP_REMOVED lines=26> */
.L_x_5169:
[----:B------:R-:W-:Y:S05]  /*1e7d0*/  BSYNC.RECONVERGENT B4 ;  /* 0x0000000000047941 */ /* 0x000fea0003800200 */
.L_x_5168:
        /* <DEDUP_REMOVED lines=29> */
.L_x_5167:
        /* <DEDUP_REMOVED lines=27> */
[----:B---3--:R-:W-:Y:S05]  /*1eb60*/  CALL.REL.NOINC `($__internal_5_$__cuda_sm3x_div_rn_ftz_f32_slowpath) ;  /* 0x0000007400d87944 */ /* 0x008fea0003c00000 */
.L_x_5172:
[----:B------:R-:W-:Y:S05]  /*1eb70*/  BSYNC.RECONVERGENT B4 ;  /* 0x0000000000047941 */ /* 0x000fea0003800200 */
.L_x_5171:
        /* <DEDUP_REMOVED lines=29> */
.L_x_5166:
        /* <DEDUP_REMOVED lines=32> */
[----:B---3--:R-:W-:Y:S05]  /*1ef50*/  CALL.REL.NOINC `($__internal_5_$__cuda_sm3x_div_rn_ftz_f32_slowpath) ;  /* 0x0000007000dc7944 */ /* 0x008fea0003c00000 */
.L_x_5174:
[----:B------:R-:W-:Y:S05]  /*1ef60*/  BSYNC.RECONVERGENT B4 ;  /* 0x0000000000047941 */ /* 0x000fea0003800200 */
.L_x_5173:
        /* <DEDUP_REMOVED lines=27> */
.L_x_5170:
[----:B------:R-:W-:Y:S05]  /*1f120*/  BSYNC.RECONVERGENT B3 ;  /* 0x0000000000037941 */ /* 0x000fea0003800200 */
.L_x_5165:
[----:B------:R-:W-:Y:S01]  /*1f130*/  ISETP.GE.AND P0, PT, R12, RZ, PT ;  /* 0x000000ff0c00720c */ /* 0x000fe20003f06270 */
[----:B------:R-:W-:Y:S01]  /*1f140*/  FADD.FTZ R10, R10, 0.69314718246459960938 ;  /* 0x3f3172180a0a7421 */ /* 0x000fe20000010000 */
[----:B------:R-:W-:-:S11]  /*1f150*/  FADD.FTZ R11, |R0|, -RZ ;  /* 0x800000ff000b7221 */ /* 0x000fd60000010200 */
[----:B------:R-:W-:-:S07]  /*1f160*/  @P0 FADD.FTZ R10, -R10, -RZ ;  /* 0x800000ff0a0a0221 */ /* 0x000fce0000010100 */
.L_x_5131:
[----:B------:R-:W-:Y:S05]  /*1f170*/  BSYNC.RECONVERGENT B2 ;  /* 0x0000000000027941 */ /* 0x000fea0003800200 */
.L_x_5129:
        /* <DEDUP_REMOVED lines=25> */
.L_x_5176:
        /* <DEDUP_REMOVED lines=69> */
.L_x_5186:
[----:B------:R-:W-:-:S04]  /*1f760*/  FADD.FTZ R4, -R5, R6 ;  /* 0x0000000605047221 */ /* 0x000fc80000010100 */
[----:B------:R-:W-:-:S07]  /*1f770*/  FMUL.FTZ R4, R4, 0.5 ;  /* 0x3f00000004047820 */ /* 0x000fce0000410000 */
.L_x_5187:
[----:B------:R-:W-:Y:S05]  /*1f780*/  BSYNC.RECONVERGENT B1 ;  /* 0x0000000000017941 */ /* 0x000fea0003800200 */
.L_x_5185:
        /* <DEDUP_REMOVED lines=11> */
.L_x_5189:
[----:B------:R-:W-:-:S04]  /*1f840*/  FADD.FTZ R17, R7, -R8 ;  /* 0x8000000807117221 */ /* 0x000fc80000010000 */
[----:B------:R-:W-:-:S07]  /*1f850*/  FMUL.FTZ R17, R17, 0.5 ;  /* 0x3f00000011117820 */ /* 0x000fce0000410000 */
.L_x_5190:
[----:B------:R-:W-:Y:S05]  /*1f860*/  BSYNC.RECONVERGENT B1 ;  /* 0x0000000000017941 */ /* 0x000fea0003800200 */
.L_x_5188:
        /* <DEDUP_REMOVED lines=35> */
.L_x_5184:
        /* <DEDUP_REMOVED lines=35> */
.L_x_5191:
[----:B------:R-:W-:-:S04]  /*1fcd0*/  FADD.FTZ R4, -R28, 1 ;  /* 0x3f8000001c047421 */ /* 0x000fc80000010100 */
[----:B------:R-:W-:-:S06]  /*1fce0*/  FMUL.FTZ R4, R5, R4 ;  /* 0x0000000405047220 */ /* 0x000fcc0000410000 */
[----:B------:R-:W0:Y:S08]  /*1fcf0*/  MUFU.SQRT R4, R4 ;  /* 0x0000000400047308 */ /* 0x000e300000002000 */
[----:B0-----:R-:W0:Y:S02]  /*1fd00*/  MUFU.RCP R12, R4 ;  /* 0x00000004000c7308 */ /* 0x001e240000001000 */
[----:B0-----:R-:W-:Y:S01]  /*1fd10*/  FMUL.FTZ R12, |R27|, R12 ;  /* 0x0000000c1b0c7220 */ /* 0x001fe20000410200 */
[----:B------:R-:W-:Y:S06]  /*1fd20*/  BRA `(.L_x_5182) ;  /* 0x0000000000047947 */ /* 0x000fec0003800000 */
.L_x_5183:
[----:B------:R0:W1:Y:S02]  /*1fd30*/  MUFU.SQRT R12, R3 ;  /* 0x00000003000c7308 */ /* 0x0000640000002000 */
.L_x_5182:
[----:B------:R-:W-:Y:S05]  /*1fd40*/  BSYNC.RECONVERGENT B0 ;  /* 0x0000000000007941 */ /* 0x000fea0003800200 */
.L_x_5181:
        /* <DEDUP_REMOVED lines=40> */
.L_x_5196:
        /* <DEDUP_REMOVED lines=28> */
.L_x_5195:
        /* <DEDUP_REMOVED lines=23> */
.L_x_5202:
[----:B------:R-:W-:-:S04]  /*20300*/  FADD.FTZ R0, -R0, R7 ;  /* 0x0000000700007221 */ /* 0x000fc80000010100 */
[----:B------:R-:W-:-:S07]  /*20310*/  FMUL.FTZ R4, R0, 0.5 ;  /* 0x3f00000000047820 */ /* 0x000fce0000410000 */
.L_x_5203:
[----:B------:R-:W-:Y:S05]  /*20320*/  BSYNC.RECONVERGENT B4 ;  /* 0x0000000000047941 */ /* 0x000fea0003800200 */
.L_x_5201:
[----:B------:R-:W-:Y:S01]  /*20330*/  FADD.FTZ R3, R4, R3 ;  /* 0x0000000304037221 */ /* 0x000fe20000010000 */
[----:B------:R-:W-:-:S04]  /*20340*/  FADD.FTZ R0, R28, R13 ;  /* 0x0000000d1c007221 */ /* 0x000fc80000010000 */
[----:B------:R-:W-:-:S04]  /*20350*/  FMUL.FTZ R0, R3, R0 ;  /* 0x0000000003007220 */ /* 0x000fc80000410000 */
[----:B------:R0:W2:Y:S01]  /*20360*/  MUFU.SQRT R13, R0 ;  /* 0x00000000000d7308 */ /* 0x0000a20000002000 */
[----:B------:R-:W-:Y:S05]  /*20370*/  BRA `(.L_x_5204) ;  /* 0x0000000000487947 */ /* 0x000fea0003800000 */
.L_x_5200:
        /* <DEDUP_REMOVED lines=12> */
.L_x_5199:
[----:B------:R-:W-:Y:S01]  /*20440*/  FADD.FTZ R0, R13, 1 ;  /* 0x3f8000000d007421 */ /* 0x000fe20000010000 */
[----:B0-----:R-:W-:Y:S01]  /*20450*/  MUFU.SQRT R3, R3 ;  /* 0x0000000300037308 */ /* 0x001fe20000002000 */
[----:B------:R-:W-:Y:S02]  /*20460*/  HFMA2 R28, -RZ, RZ, 1.875, 0 ;  /* 0x3f800000ff1c7431 */ /* 0x000fe400000001ff */
[----:B------:R-:W-:-:S06]  /*20470*/  FMUL.FTZ R0, R0, 0.5 ;  /* 0x3f00000000007820 */ /* 0x000fcc0000410000 */
[----:B------:R-:W0:Y:S02]  /*20480*/  MUFU.SQRT R0, R0 ;  /* 0x0000000000007308 */ /* 0x000e240000002000 */
[----:B0-----:R-:W-:-:S07]  /*20490*/  FMUL.FTZ R13, R3, R0 ;  /* 0x00000000030d7220 */ /* 0x001fce0000410000 */
.L_x_5204:
[----:B------:R-:W-:Y:S05]  /*204a0*/  BSYNC.RECONVERGENT B1 ;  /* 0x0000000000017941 */ /* 0x000fea0003800200 */
.L_x_5198:
[----:B------:R-:W-:Y:S05]  /*204b0*/  BRA `(.L_x_5205) ;  /* 0x0000000000087947 */ /* 0x000fea0003800000 */
.L_x_5194:
[----:B------:R-:W-:Y:S01]  /*204c0*/  FMUL.FTZ R13, R13, 16777216 ;  /* 0x4b8000000d0d7820 */ /* 0x000fe20000410000 */
[----:B------:R-:W-:-:S07]  /*204d0*/  FMUL.FTZ R28, R28, 16777216 ;  /* 0x4b8000001c1c7820 */ /* 0x000fce0000410000 */
.L_x_5205:
[----:B------:R-:W-:Y:S05]  /*204e0*/  BSYNC.RELIABLE B0 ;  /* 0x0000000000007941 */ /* 0x000fea0003800100 */
.L_x_5193:
        /* <DEDUP_REMOVED lines=20> */
.L_x_5208:
[----:B------:R-:W-:Y:S05]  /*20630*/  BSYNC.RECONVERGENT B4 ;  /* 0x0000000000047941 */ /* 0x000fea0003800200 */
.L_x_5207:
        /* <DEDUP_REMOVED lines=29> */
.L_x_5206:
        /* <DEDUP_REMOVED lines=17> */
.L_x_5210:
[----:B------:R-:W-:Y:S05]  /*20920*/  BSYNC.RECONVERGENT B4 ;  /* 0x0000000000047941 */ /* 0x000fea0003800200 */
.L_x_5209:
        /* <DEDUP_REMOVED lines=28> */
.L_x_5197:
[----:B------:R-:W-:Y:S05]  /*20af0*/  BSYNC.RECONVERGENT B3 ;  /* 0x0000000000037941 */ /* 0x000fea0003800200 */
.L_x_5192:
[----:B------:R-:W-:-:S13]  /*20b00*/  ISETP.GE.AND P0, PT, R27, RZ, PT ;  /* 0x000000ff1b00720c */ /* 0x000fda0003f06270 */
[----:B-1----:R-:W-:Y:S01]  /*20b10*/  @P0 FADD.FTZ R12, -R12, -RZ ;  /* 0x800000ff0c0c0221 */ /* 0x002fe20000010100 */
[----:B------:R-:W-:Y:S06]  /*20b20*/  BRA `(.L_x_5177) ;  /* 0x0000000800f07947 */ /* 0x000fec0003800000 */
.L_x_5180:
[----:B------:R-:W-:Y:S01]  /*20b30*/  FADD.FTZ R13, -R23, 6.1232342629258392722e-17 ;  /* 0x248d3132170d7421 */ /* 0x000fe20000010100 */
[----:B------:R-:W-:-:S03]  /*20b40*/  FADD.FTZ R12, -R27, -RZ ;  /* 0x800000ff1b0c7221 */ /* 0x000fc60000010100 */
[----:B------:R-:W-:Y:S01]  /*20b50*/  FADD.FTZ R13, R13, 1.5707963705062866211 ;  /* 0x3fc90fdb0d0d7421 */ /* 0x000fe20000010000 */
[----:B------:R-:W-:Y:S06]  /*20b60*/  BRA `(.L_x_5177) ;  /* 0x0000000800e07947 */ /* 0x000fec0003800000 */
.L_x_5179:
[----:B------:R-:W-:Y:S02]  /*20b70*/  HFMA2 R13, -RZ, RZ, 0, 0 ;  /* 0x00000000ff0d7431 */ /* 0x000fe400000001ff */
[----:B------:R-:W-:Y:S01]  /*20b80*/  FADD.FTZ R12, -R27, -RZ ;  /* 0x800000ff1b0c7221 */ /* 0x000fe20000010100 */
[----:B------:R-:W-:Y:S06]  /*20b90*/  BRA `(.L_x_5177) ;  /* 0x0000000800d47947 */ /* 0x000fec0003800000 */
.L_x_5178:
        /* <DEDUP_REMOVED lines=26> */
.L_x_5215:
[----:B------:R-:W-:Y:S05]  /*20d40*/  BSYNC.RECONVERGENT B4 ;  /* 0x0000000000047941 */ /* 0x000fea0003800200 */
.L_x_5214:
        /* <DEDUP_REMOVED lines=29> */
.L_x_5213:
        /* <DEDUP_REMOVED lines=28> */
[----:B------:R-:W-:-:S07]  /*210e0*/  MOV R3, R0 ;  /* 0x0000000000037202 */ /* 0x000fce0000000f00 */
.L_x_5218:
[----:B------:R-:W-:Y:S05]  /*210f0*/  BSYNC.RECONVERGENT B4 ;  /* 0x0000000000047941 */ /* 0x000fea0003800200 */
.L_x_5217:
        /* <DEDUP_REMOVED lines=29> */
.L_x_5212:
        /* <DEDUP_REMOVED lines=33> */
.L_x_5220:
[----:B------:R-:W-:Y:S05]  /*214e0*/  BSYNC.RECONVERGENT B4 ;  /* 0x0000000000047941 */ /* 0x000fea0003800200 */
.L_x_5219:
        /* <DEDUP_REMOVED lines=27> */
.L_x_5216:
[----:B------:R-:W-:Y:S05]  /*216a0*/  BSYNC.RECONVERGENT B3 ;  /* 0x0000000000037941 */ /* 0x000fea0003800200 */
.L_x_5211:
[----:B------:R-:W-:Y:S01]  /*216b0*/  ISETP.GE.AND P0, PT, R27, RZ, PT ;  /* 0x000000ff1b00720c */ /* 0x000fe20003f06270 */
[----:B------:R-:W-:Y:S01]  /*216c0*/  FADD.FTZ R12, R12, 0.69314718246459960938 ;  /* 0x3f3172180c0c7421 */ /* 0x000fe20000010000 */
[----:B------:R-:W-:-:S11]  /*216d0*/  FADD.FTZ R13, |R3|, -RZ ;  /* 0x800000ff030d7221 */ /* 0x000fd60000010200 */
[----:B------:R-:W-:-:S07]  /*216e0*/  @P0 FADD.FTZ R12, -R12, -RZ ;  /* 0x800000ff0c0c0221 */ /* 0x000fce0000010100 */
.L_x_5177:
[----:B------:R-:W-:Y:S05]  /*216f0*/  BSYNC.RECONVERGENT B2 ;  /* 0x0000000000027941 */ /* 0x000fea0003800200 */
.L_x_5175:
        /* <DEDUP_REMOVED lines=25> */
.L_x_5222:
        /* <DEDUP_REMOVED lines=69> */
.L_x_5232:
[----:B------:R-:W-:-:S04]  /*21ce0*/  FADD.FTZ R5, -R4, R7 ;  /* 0x0000000704057221 */ /* 0x000fc80000010100 */
[----:B------:R-:W-:-:S07]  /*21cf0*/  FMUL.FTZ R5, R5, 0.5 ;  /* 0x3f00000005057820 */ /* 0x000fce0000410000 */
.L_x_5233:
[----:B------:R-:W-:Y:S05]  /*21d00*/  BSYNC.RECONVERGENT B1 ;  /* 0x0000000000017941 */ /* 0x000fea0003800200 */
.L_x_5231:
        /* <DEDUP_REMOVED lines=11> */
.L_x_5235:
[----:B------:R-:W-:-:S04]  /*21dc0*/  FADD.FTZ R16, R6, -R17 ;  /* 0x8000001106107221 */ /* 0x000fc80000010000 */
[----:B------:R-:W-:-:S07]  /*21dd0*/  FMUL.FTZ R16, R16, 0.5 ;  /* 0x3f00000010107820 */ /* 0x000fce0000410000 */
.L_x_5236:
[----:B------:R-:W-:Y:S05]  /*21de0*/  BSYNC.RECONVERGENT B1 ;  /* 0x0000000000017941 */ /* 0x000fea0003800200 */
.L_x_5234:
        /* <DEDUP_REMOVED lines=35> */
.L_x_5230:
        /* <DEDUP_REMOVED lines=35> */
.L_x_5237:
[----:B------:R-:W-:-:S04]  /*22250*/  FADD.FTZ R5, -R29, 1 ;  /* 0x3f8000001d057421 */ /* 0x000fc80000010100 */
[----:B------:R-:W-:-:S06]  /*22260*/  FMUL.FTZ R5, R4, R5 ;  /* 0x0000000504057220 */ /* 0x000fcc0000410000 */
[----:B------:R-:W0:Y:S08]  /*22270*/  MUFU.SQRT R5, R5 ;  /* 0x0000000500057308 */ /* 0x000e300000002000 */
[----:B0-----:R-:W0:Y:S02]  /*22280*/  MUFU.RCP R17, R5 ;  /* 0x0000000500117308 */ /* 0x001e240000001000 */
[----:B0-----:R-:W-:Y:S01]  /*22290*/  FMUL.FTZ R14, |R28|, R17 ;  /* 0x000000111c0e7220 */ /* 0x001fe20000410200 */
[----:B------:R-:W-:Y:S06]  /*222a0*/  BRA `(.L_x_5228) ;  /* 0x0000000000047947 */ /* 0x000fec0003800000 */
.L_x_5229:
[----:B------:R0:W1:Y:S02]  /*222b0*/  MUFU.SQRT R14, R0 ;  /* 0x00000000000e7308 */ /* 0x0000640000002000 */
.L_x_5228:
[----:B------:R-:W-:Y:S05]  /*222c0*/  BSYNC.RECONVERGENT B0 ;  /* 0x0000000000007941 */ /* 0x000fea0003800200 */
.L_x_5227:
        /* <DEDUP_REMOVED lines=40> */
.L_x_5242:
        /* <DEDUP_REMOVED lines=28> */
.L_x_5241:
        /* <DEDUP_REMOVED lines=23> */
.L_x_5248:
[----:B------:R-:W-:-:S04]  /*22880*/  FADD.FTZ R3, -R3, R6 ;  /* 0x0000000603037221 */ /* 0x000fc80000010100 */
[----:B------:R-:W-:-:S07]  /*22890*/  FMUL.FTZ R5, R3, 0.5 ;  /* 0x3f00000003057820 */ /* 0x000fce0000410000 */
.L_x_5249:
[----:B------:R-:W-:Y:S05]  /*228a0*/  BSYNC.RECONVERGENT B4 ;  /* 0x0000000000047941 */ /* 0x000fea0003800200 */
.L_x_5247:
[----:B------:R-:W-:Y:S01]  /*228b0*/  FADD.FTZ R0, R5, R0 ;  /* 0x0000000005007221 */ /* 0x000fe20000010000 */
[----:B------:R-:W-:-:S04]  /*228c0*/  FADD.FTZ R3, R29, R8 ;  /* 0x000000081d037221 */ /* 0x000fc80000010000 */
[----:B------:R-:W-:-:S04]  /*228d0*/  FMUL.FTZ R0, R0, R3 ;  /* 0x0000000300007220 */ /* 0x000fc80000410000 */
[----:B------:R0:W2:Y:S01]  /*228e0*/  MUFU.SQRT R23, R0 ;  /* 0x0000000000177308 */ /* 0x0000a20000002000 */
[----:B------:R-:W-:Y:S05]  /*228f0*/  BRA `(.L_x_5250) ;  /* 0x0000000000487947 */ /* 0x000fea0003800000 */
.L_x_5246:
        /* <DEDUP_REMOVED lines=12> */
.L_x_5245:
[----:B------:R-:W-:Y:S01]  /*229c0*/  FADD.FTZ R3, R8, 1 ;  /* 0x3f80000008037421 */ /* 0x000fe20000010000 */
[----:B0-----:R-:W-:Y:S01]  /*229d0*/  MUFU.SQRT R0, R0 ;  /* 0x0000000000007308 */ /* 0x001fe20000002000 */
[----:B------:R-:W-:Y:S02]  /*229e0*/  HFMA2 R29, -RZ, RZ, 1.875, 0 ;  /* 0x3f800000ff1d7431 */ /* 0x000fe400000001ff */
[----:B------:R-:W-:-:S06]  /*229f0*/  FMUL.FTZ R3, R3, 0.5 ;  /* 0x3f00000003037820 */ /* 0x000fcc0000410000 */
[----:B------:R-:W0:Y:S02]  /*22a00*/  MUFU.SQRT R3, R3 ;  /* 0x0000000300037308 */ /* 0x000e240000002000 */
[----:B0-----:R-:W-:-:S07]  /*22a10*/  FMUL.FTZ R23, R0, R3 ;  /* 0x0000000300177220 */ /* 0x001fce0000410000 */
.L_x_5250:
[----:B------:R-:W-:Y:S05]  /*22a20*/  BSYNC.RECONVERGENT B1 ;  /* 0x0000000000017941 */ /* 0x000fea0003800200 */
.L_x_5244:
[----:B------:R-:W-:Y:S05]  /*22a30*/  BRA `(.L_x_5251) ;  /* 0x0000000000087947 */ /* 0x000fea0003800000 */
.L_x_5240:
[----:B------:R-:W-:Y:S01]  /*22a40*/  FMUL.FTZ R23, R8, 16777216 ;  /* 0x4b80000008177820 */ /* 0x000fe20000410000 */
[----:B------:R-:W-:-:S07]  /*22a50*/  FMUL.FTZ R29, R29, 16777216 ;  /* 0x4b8000001d1d7820 */ /* 0x000fce0000410000 */
.L_x_5251:
[----:B------:R-:W-:Y:S05]  /*22a60*/  BSYNC.RELIABLE B0 ;  /* 0x0000000000007941 */ /* 0x000fea0003800100 */
.L_x_5239:
        /* <DEDUP_REMOVED lines=20> */
.L_x_5254:
[----:B------:R-:W-:Y:S05]  /*22bb0*/  BSYNC.RECONVERGENT B4 ;  /* 0x0000000000047941 */ /* 0x000fea0003800200 */
.L_x_5253:
        /* <DEDUP_REMOVED lines=29> */
.L_x_5252:
        /* <DEDUP_REMOVED lines=17> */
.L_x_5256:
[----:B------:R-:W-:Y:S05]  /*22ea0*/  BSYNC.RECONVERGENT B4 ;  /* 0x0000000000047941 */ /* 0x000fea0003800200 */
.L_x_5255:
        /* <DEDUP_REMOVED lines=28> */
.L_x_5243:
[----:B------:R-:W-:Y:S05]  /*23070*/  BSYNC.RECONVERGENT B3 ;  /* 0x0000000000037941 */ /* 0x000fea0003800200 */
.L_x_5238:
[----:B------:R-:W-:-:S13]  /*23080*/  ISETP.GE.AND P0, PT, R28, RZ, PT ;  /* 0x000000ff1c00720c */ /* 0x000fda0003f06270 */
[----:B-1----:R-:W-:Y:S01]  /*23090*/  @P0 FADD.FTZ R14, -R14, -RZ ;  /* 0x800000ff0e0e0221 */ /* 0x002fe20000010100 */
[----:B------:R-:W-:Y:S06]  /*230a0*/  BRA `(.L_x_5223) ;  /* 0x0000000800ec7947 */ /* 0x000fec0003800000 */
.L_x_5226:
[----:B------:R-:W-:Y:S01]  /*230b0*/  FADD.FTZ R23, -R27, 6.1232342629258392722e-17 ;  /* 0x248d31321b177421 */ /* 0x000fe20000010100 */
[----:B------:R-:W-:-:S03]  /*230c0*/  FADD.FTZ R14, -R28, -RZ ;  /* 0x800000ff1c0e7221 */ /* 0x000fc60000010100 */
[----:B------:R-:W-:Y:S01]  /*230d0*/  FADD.FTZ R23, R23, 1.5707963705062866211 ;  /* 0x3fc90fdb17177421 */ /* 0x000fe20000010000 */
[----:B------:R-:W-:Y:S06]  /*230e0*/  BRA `(.L_x_5223) ;  /* 0x0000000800dc7947 */ /* 0x000fec0003800000 */
.L_x_5225:
[----:B------:R-:W-:Y:S02]  /*230f0*/  HFMA2 R23, -RZ, RZ, 0, 0 ;  /* 0x00000000ff177431 */ /* 0x000fe400000001ff */
[----:B------:R-:W-:Y:S01]  /*23100*/  FADD.FTZ R14, -R28, -RZ ;  /* 0x800000ff1c0e7221 */ /* 0x000fe20000010100 */
[----:B------:R-:W-:Y:S06]  /*23110*/  BRA `(.L_x_5223) ;  /* 0x0000000800d07947 */ /* 0x000fec0003800000 */
.L_x_5224:
        /* <DEDUP_REMOVED lines=26> */
.L_x_5261:
[----:B------:R-:W-:Y:S05]  /*232c0*/  BSYNC.RECONVERGENT B4 ;  /* 0x0000000000047941 */ /* 0x000fea0003800200 */
.L_x_5260:
        /* <DEDUP_REMOVED lines=29> */
.L_x_5259:
        /* <DEDUP_REMOVED lines=28> */
.L_x_5264:
[----:B------:R-:W-:Y:S05]  /*23660*/  BSYNC.RECONVERGENT B4 ;  /* 0x0000000000047941 */ /* 0x000fea0003800200 */
.L_x_5263:
        /* <DEDUP_REMOVED lines=29> */
.L_x_5258:
        /* <DEDUP_REMOVED lines=33> */
.L_x_5266:
[----:B------:R-:W-:Y:S05]  /*23a50*/  BSYNC.RECONVERGENT B4 ;  /* 0x0000000000047941 */ /* 0x000fea0003800200 */
.L_x_5265:
        /* <DEDUP_REMOVED lines=27> */
.L_x_5262:
[----:B------:R-:W-:Y:S05]  /*23c10*/  BSYNC.RECONVERGENT B3 ;  /* 0x0000000000037941 */ /* 0x000fea0003800200 */
.L_x_5257:
[----:B------:R-:W-:Y:S01]  /*23c20*/  ISETP.GE.AND P0, PT, R28, RZ, PT ;  /* 0x000000ff1c00720c */ /* 0x000fe20003f06270 */
[----:B------:R-:W-:Y:S01]  /*23c30*/  FADD.FTZ R14, R14, 0.69314718246459960938 ;  /* 0x3f3172180e0e7421 */ /* 0x000fe20000010000 */
[----:B------:R-:W-:-:S11]  /*23c40*/  FADD.FTZ R23, |R0|, -RZ ;  /* 0x800000ff00177221 */ /* 0x000fd60000010200 */
[----:B------:R-:W-:-:S07]  /*23c50*/  @P0 FADD.FTZ R14, -R14, -RZ ;  /* 0x800000ff0e0e0221 */ /* 0x000fce0000010100 */
.L_x_5223:
[----:B------:R-:W-:Y:S05]  /*23c60*/  BSYNC.RECONVERGENT B2 ;  /* 0x0000000000027941 */ /* 0x000fea0003800200 */
.L_x_5221:
        /* <DEDUP_REMOVED lines=25> */
.L_x_5268:
        /* <DEDUP_REMOVED lines=18> */
[----:B---3--:R-:W-:Y:S02]  /*23f20*/  LOP3.LUT R7, R6, 0xfe000000, RZ, 0xc0, !PT ;  /* 0xfe00000006077812 */ /* 0x008fe400078ec0ff */
        /* <DEDUP_REMOVED lines=50> */
.L_x_5278:
[----:B------:R-:W-:-:S04]  /*24250*/  FADD.FTZ R7, -R3, R6 ;  /* 0x0000000603077221 */ /* 0x000fc80000010100 */
[----:B------:R-:W-:-:S07]  /*24260*/  FMUL.FTZ R7, R7, 0.5 ;  /* 0x3f00000007077820 */ /* 0x000fce0000410000 */
.L_x_5279:
[----:B------:R-:W-:Y:S05]  /*24270*/  BSYNC.RECONVERGENT B1 ;  /* 0x0000000000017941 */ /* 0x000fea0003800200 */
.L_x_5277:
        /* <DEDUP_REMOVED lines=11> */
.L_x_5281:
[----:B------:R-:W-:-:S04]  /*24330*/  FADD.FTZ R16, R5, -R8 ;  /* 0x8000000805107221 */ /* 0x000fc80000010000 */
[----:B------:R-:W-:-:S07]  /*24340*/  FMUL.FTZ R16, R16, 0.5 ;  /* 0x3f00000010107820 */ /* 0x000fce0000410000 */
.L_x_5282:
[----:B------:R-:W-:Y:S05]  /*24350*/  BSYNC.RECONVERGENT B1 ;  /* 0x0000000000017941 */ /* 0x000fea0003800200 */
.L_x_5280:
        /* <DEDUP_REMOVED lines=35> */
.L_x_5276:
        /* <DEDUP_REMOVED lines=35> */
.L_x_5283:
[----:B------:R-:W-:-:S04]  /*247c0*/  FADD.FTZ R8, -R29, 1 ;  /* 0x3f8000001d087421 */ /* 0x000fc80000010100 */
[----:B------:R-:W-:-:S06]  /*247d0*/  FMUL.FTZ R7, R3, R8 ;  /* 0x0000000803077220 */ /* 0x000fcc0000410000 */
[----:B------:R-:W0:Y:S08]  /*247e0*/  MUFU.SQRT R7, R7 ;  /* 0x0000000700077308 */ /* 0x000e300000002000 */
[----:B0-----:R-:W0:Y:S02]  /*247f0*/  MUFU.RCP R15, R7 ;  /* 0x00000007000f7308 */ /* 0x001e240000001000 */
[----:B0-----:R-:W-:Y:S01]  /*24800*/  FMUL.FTZ R15, |R30|, R15 ;  /* 0x0000000f1e0f7220 */ /* 0x001fe20000410200 */
[----:B------:R-:W-:Y:S06]  /*24810*/  BRA `(.L_x_5274) ;  /* 0x0000000000047947 */ /* 0x000fec0003800000 */
.L_x_5275:
[----:B------:R0:W1:Y:S02]  /*24820*/  MUFU.SQRT R15, R0 ;  /* 0x00000000000f7308 */ /* 0x0000640000002000 */
.L_x_5274:
[----:B------:R-:W-:Y:S05]  /*24830*/  BSYNC.RECONVERGENT B0 ;  /* 0x0000000000007941 */ /* 0x000fea0003800200 */
.L_x_5273:
        /* <DEDUP_REMOVED lines=40> */
.L_x_5288:
        /* <DEDUP_REMOVED lines=28> */
.L_x_5287:
        /* <DEDUP_REMOVED lines=23> */
.L_x_5294:
[----:B------:R-:W-:-:S04]  /*24df0*/  FADD.FTZ R3, -R4, R5 ;  /* 0x0000000504037221 */ /* 0x000fc80000010100 */
[----:B------:R-:W-:-:S07]  /*24e00*/  FMUL.FTZ R3, R3, 0.5 ;  /* 0x3f00000003037820 */ /* 0x000fce0000410000 */
.L_x_5295:
[----:B------:R-:W-:Y:S05]  /*24e10*/  BSYNC.RECONVERGENT B4 ;  /* 0x0000000000047941 */ /* 0x000fea0003800200 */
.L_x_5293:
[----:B------:R-:W-:Y:S01]  /*24e20*/  FADD.FTZ R0, R3, R0 ;  /* 0x0000000003007221 */ /* 0x000fe20000010000 */
[----:B------:R-:W-:-:S04]  /*24e30*/  FADD.FTZ R3, R29, R28 ;  /* 0x0000001c1d037221 */ /* 0x000fc80000010000 */
[----:B------:R-:W-:-:S04]  /*24e40*/  FMUL.FTZ R0, R0, R3 ;  /* 0x0000000300007220 */ /* 0x000fc80000410000 */
[----:B------:R0:W2:Y:S01]  /*24e50*/  MUFU.SQRT R28, R0 ;  /* 0x00000000001c7308 */ /* 0x0000a20000002000 */
[----:B------:R-:W-:Y:S05]  /*24e60*/  BRA `(.L_x_5296) ;  /* 0x0000000000487947 */ /* 0x000fea0003800000 */
.L_x_5292:
        /* <DEDUP_REMOVED lines=12> */
.L_x_5291:
[----:B------:R-:W-:Y:S01]  /*24f30*/  FADD.FTZ R3, R28, 1 ;  /* 0x3f8000001c037421 */ /* 0x000fe20000010000 */
[----:B0-----:R-:W-:Y:S01]  /*24f40*/  MUFU.SQRT R0, R0 ;  /* 0x0000000000007308 */ /* 0x001fe20000002000 */
[----:B------:R-:W-:Y:S02]  /*24f50*/  HFMA2 R29, -RZ, RZ, 1.875, 0 ;  /* 0x3f800000ff1d7431 */ /* 0x000fe400000001ff */
[----:B------:R-:W-:-:S06]  /*24f60*/  FMUL.FTZ R3, R3, 0.5 ;  /* 0x3f00000003037820 */ /* 0x000fcc0000410000 */
[----:B------:R-:W0:Y:S02]  /*24f70*/  MUFU.SQRT R3, R3 ;  /* 0x0000000300037308 */ /* 0x000e240000002000 */
[----:B0-----:R-:W-:-:S07]  /*24f80*/  FMUL.FTZ R28, R0, R3 ;  /* 0x00000003001c7220 */ /* 0x001fce0000410000 */
.L_x_5296:
[----:B------:R-:W-:Y:S05]  /*24f90*/  BSYNC.RECONVERGENT B1 ;  /* 0x0000000000017941 */ /* 0x000fea0003800200 */
.L_x_5290:
[----:B------:R-:W-:Y:S05]  /*24fa0*/  BRA `(.L_x_5297) ;  /* 0x0000000000087947 */ /* 0x000fea0003800000 */
.L_x_5286:
[----:B------:R-:W-:Y:S01]  /*24fb0*/  FMUL.FTZ R28, R28, 16777216 ;  /* 0x4b8000001c1c7820 */ /* 0x000fe20000410000 */
[----:B------:R-:W-:-:S07]  /*24fc0*/  FMUL.FTZ R29, R29, 16777216 ;  /* 0x4b8000001d1d7820 */ /* 0x000fce0000410000 */
.L_x_5297:
[----:B------:R-:W-:Y:S05]  /*24fd0*/  BSYNC.RELIABLE B0 ;  /* 0x0000000000007941 */ /* 0x000fea0003800100 */
.L_x_5285:
        /* <DEDUP_REMOVED lines=20> */
.L_x_5300:
[----:B------:R-:W-:Y:S05]  /*25120*/  BSYNC.RECONVERGENT B4 ;  /* 0x0000000000047941 */ /* 0x000fea0003800200 */
.L_x_5299:
        /* <DEDUP_REMOVED lines=29> */
.L_x_5298:
        /* <DEDUP_REMOVED lines=17> */
.L_x_5302:
[----:B------:R-:W-:Y:S05]  /*25410*/  BSYNC.RECONVERGENT B4 ;  /* 0x0000000000047941 */ /* 0x000fea0003800200 */
.L_x_5301:
        /* <DEDUP_REMOVED lines=28> */
.L_x_5289:
[----:B------:R-:W-:Y:S05]  /*255e0*/  BSYNC.RECONVERGENT B3 ;  /* 0x0000000000037941 */ /* 0x000fea0003800200 */
.L_x_5284:
[----:B------:R-:W-:-:S13]  /*255f0*/  ISETP.GE.AND P0, PT, R30, RZ, PT ;  /* 0x000000ff1e00720c */ /* 0x000fda0003f06270 */
[----:B-1----:R-:W-:Y:S01]  /*25600*/  @P0 FADD.FTZ R15, -R15, -RZ ;  /* 0x800000ff0f0f0221 */ /* 0x002fe20000010100 */
[----:B------:R-:W-:Y:S06]  /*25610*/  BRA `(.L_x_5269) ;  /* 0x0000000800ec7947 */ /* 0x000fec0003800000 */
.L_x_5272:
[----:B------:R-:W-:Y:S01]  /*25620*/  FADD.FTZ R0, -R27, 6.1232342629258392722e-17 ;  /* 0x248d31321b007421 */ /* 0x000fe20000010100 */
[----:B------:R-:W-:-:S03]  /*25630*/  FADD.FTZ R15, -R30, -RZ ;  /* 0x800000ff1e0f7221 */ /* 0x000fc60000010100 */
[----:B------:R-:W-:Y:S01]  /*25640*/  FADD.FTZ R0, R0, 1.5707963705062866211 ;  /* 0x3fc90fdb00007421 */ /* 0x000fe20000010000 */
[----:B------:R-:W-:Y:S06]  /*25650*/  BRA `(.L_x_5269) ;  /* 0x0000000800dc7947 */ /* 0x000fec0003800000 */
.L_x_5271:
[----:B------:R-:W-:Y:S02]  /*25660*/  HFMA2 R0, -RZ, RZ, 0, 0 ;  /* 0x00000000ff007431 */ /* 0x000fe400000001ff */
[----:B------:R-:W-:Y:S01]  /*25670*/  FADD.FTZ R15, -R30, -RZ ;  /* 0x800000ff1e0f7221 */ /* 0x000fe20000010100 */
[----:B------:R-:W-:Y:S06]  /*25680*/  BRA `(.L_x_5269) ;  /* 0x0000000800d07947 */ /* 0x000fec0003800000 */
.L_x_5270:
        /* <DEDUP_REMOVED lines=26> */
.L_x_5307:
[----:B------:R-:W-:Y:S05]  /*25830*/  BSYNC.RECONVERGENT B4 ;  /* 0x0000000000047941 */ /* 0x000fea0003800200 */
.L_x_5306:
        /* <DEDUP_REMOVED lines=29> */
.L_x_5305:
        /* <DEDUP_REMOVED lines=28> */
.L_x_5310:
[----:B------:R-:W-:Y:S05]  /*25bd0*/  BSYNC.RECONVERGENT B4 ;  /* 0x0000000000047941 */ /* 0x000fea0003800200 */
.L_x_5309:
        /* <DEDUP_REMOVED lines=29> */
.L_x_5304:
        /* <DEDUP_REMOVED lines=32> */
[----:B---3--:R-:W-:Y:S05]  /*25fb0*/  CALL.REL.NOINC `($__internal_5_$__cuda_sm3x_div_rn_ftz_f32_slowpath) ;  /* 0x0000000000c47944 */ /* 0x008fea0003c00000 */
.L_x_5312:
[----:B------:R-:W-:Y:S05]  /*25fc0*/  BSYNC.RECONVERGENT B4 ;  /* 0x0000000000047941 */ /* 0x000fea0003800200 */
.L_x_5311:
        /* <DEDUP_REMOVED lines=27> */
.L_x_5308:
[----:B------:R-:W-:Y:S05]  /*26180*/  BSYNC.RECONVERGENT B3 ;  /* 0x0000000000037941 */ /* 0x000fea0003800200 */
.L_x_5303:
[----:B------:R-:W-:Y:S01]  /*26190*/  ISETP.GE.AND P0, PT, R30, RZ, PT ;  /* 0x000000ff1e00720c */ /* 0x000fe20003f06270 */
[----:B------:R-:W-:Y:S01]  /*261a0*/  FADD.FTZ R15, R15, 0.69314718246459960938 ;  /* 0x3f3172180f0f7421 */ /* 0x000fe20000010000 */
[----:B------:R-:W-:-:S11]  /*261b0*/  FADD.FTZ R0, |R0|, -RZ ;  /* 0x800000ff00007221 */ /* 0x000fd60000010200 */
[----:B------:R-:W-:-:S07]  /*261c0*/  @P0 FADD.FTZ R15, -R15, -RZ ;  /* 0x800000ff0f0f0221 */ /* 0x000fce0000010100 */
.L_x_5269:
[----:B------:R-:W-:Y:S05]  /*261d0*/  BSYNC.RECONVERGENT B2 ;  /* 0x0000000000027941 */ /* 0x000fea0003800200 */
.L_x_5267:
[----:B------:R-:W-:Y:S05]  /*261e0*/  WARPSYNC.ALL ;  /* 0x0000000000007948 */ /* 0x000fea0003800000 */
[----:B------:R-:W0:Y:S01]  /*261f0*/  LDC.64 R4, c[0x0][0x388] ;  /* 0x0000e200ff047b82 */ /* 0x000e220000000a00 */
[----:B------:R-:W-:Y:S02]  /*26200*/  F2FP.F16.F32.PACK_AB R13, R12, R13 ;  /* 0x0000000d0c0d723e */ /* 0x000fe400000000ff */
[----:B---3--:R-:W-:Y:S02]  /*26210*/  F2FP.F16.F32.PACK_AB R7, R25, R26 ;  /* 0x0000001a1907723e */ /* 0x008fe400000000ff */
[----:B------:R-:W-:-:S02]  /*26220*/  F2FP.F16.F32.PACK_AB R6, R21, R24 ;  /* 0x000000181506723e */ /* 0x000fc400000000ff */
[----:B------:R-:W-:Y:S02]  /*26230*/  F2FP.F16.F32.PACK_AB R14, R14, R23 ;  /* 0x000000170e0e723e */ /* 0x000fe400000000ff */
[----:B------:R-:W-:Y:S02]  /*26240*/  F2FP.F16.F32.PACK_AB R12, R10, R11 ;  /* 0x0000000b0a0c723e */ /* 0x000fe400000000ff */
[----:B------:R-:W-:Y:S01]  /*26250*/  F2FP.F16.F32.PACK_AB R15, R15, R0 ;  /* 0x000000000f0f723e */ /* 0x000fe200000000ff */
[----:B0-----:R-:W-:-:S04]  /*26260*/  IMAD.WIDE.U32 R4, R2, 0x4, R4 ;  /* 0x0000000402047825 */ /* 0x001fc800078e0004 */
[----:B------:R-:W-:Y:S01]  /*26270*/  IMAD.WIDE.U32 R2, R18, 0x10, R4 ;  /* 0x0000001012027825 */ /* 0x000fe200078e0004 */
[----:B------:R-:W-:Y:S02]  /*26280*/  F2FP.F16.F32.PACK_AB R5, R9, R22 ;  /* 0x000000160905723e */ /* 0x000fe400000000ff */
[----:B------:R-:W-:Y:S02]  /*26290*/  F2FP.F16.F32.PACK_AB R4, R19, R20 ;  /* 0x000000141304723e */ /* 0x000fe400000000ff */
[----:B------:R-:W-:Y:S04]  /*262a0*/  STG.E.128 desc[UR4][R2.64+0x800], R12 ;  /* 0x0008000c02007986 */ /* 0x000fe8000c101d04 */
[----:B------:R-:W-:Y:S01]  /*262b0*/  STG.E.128 desc[UR4][R2.64], R4 ;  /* 0x0000000402007986 */ /* 0x000fe2000c101d04 */
[----:B------:R-:W-:Y:S05]  /*262c0*/  EXIT ;  /* 0x000000000000794d */ /* 0x000fea0003800000 */
        .weak           $__internal_5_$__cuda_sm3x_div_rn_ftz_f32_slowpath
        .type           $__internal_5_$__cuda_sm3x_div_rn_ftz_f32_slowpath,@function
        .size           $__internal_5_$__cuda_sm3x_div_rn_ftz_f32_slowpath,(.L_x_13784 - $__internal_5_$__cuda_sm3x_div_rn_ftz_f32_slowpath)
$__internal_5_$__cuda_sm3x_div_rn_ftz_f32_slowpath:
        /* <DEDUP_REMOVED lines=32> */
.L_x_5315:
[----:B------:R-:W-:Y:S05]  /*264d0*/  BSYNC.RELIABLE B1 ;  /* 0x0000000000017941 */ /* 0x000fea0003800100 */
.L_x_5314:
        /* <DEDUP_REMOVED lines=27> */
.L_x_5321:
[----:B------:R-:W-:-:S07]  /*26690*/  LEA R0, R3, R0, 0x17 ;  /* 0x0000000003007211 */ /* 0x000fce00078eb8ff */
.L_x_5322:
[----:B------:R-:W-:Y:S05]  /*266a0*/  BSYNC.RECONVERGENT B1 ;  /* 0x0000000000017941 */ /* 0x000fea0003800200 */
.L_x_5320:
[----:B------:R-:W-:Y:S05]  /*266b0*/  BRA `(.L_x_5323) ;  /* 0x0000000000207947 */ /* 0x000fea0003800000 */
.L_x_5319:
[----:B------:R-:W-:-:S04]  /*266c0*/  LOP3.LUT R17, R8, 0x80000000, R17, 0x48, !PT ;  /* 0x8000000008117812 */ /* 0x000fc800078e4811 */
[----:B------:R-:W-:Y:S01]  /*266d0*/  LOP3.LUT R0, R17, 0x7f800000, RZ, 0xfc, !PT ;  /* 0x7f80000011007812 */ /* 0x000fe200078efcff */
[----:B------:R-:W-:Y:S06]  /*266e0*/  BRA `(.L_x_5323) ;  /* 0x0000000000147947 */ /* 0x000fec0003800000 */
.L_x_5318:
[----:B------:R-:W-:Y:S01]  /*266f0*/  LOP3.LUT R0, R8, 0x80000000, R17, 0x48, !PT ;  /* 0x8000000008007812 */ /* 0x000fe200078e4811 */
[----:B------:R-:W-:Y:S06]  /*26700*/  BRA `(.L_x_5323) ;  /* 0x00000000000c7947 */ /* 0x000fec0003800000 */
.L_x_5317:
[----:B------:R-:W0:Y:S01]  /*26710*/  MUFU.RSQ R0, -QNAN ;  /* 0xffc0000000007908 */ /* 0x000e220000001400 */
[----:B------:R-:W-:Y:S05]  /*26720*/  BRA `(.L_x_5323) ;  /* 0x0000000000047947 */ /* 0x000fea0003800000 */
.L_x_5316:
[----:B------:R-:W-:-:S07]  /*26730*/  FADD.FTZ R0, R17, R8 ;  /* 0x0000000811007221 */ /* 0x000fce0000010000 */
.L_x_5323:
[----:B------:R-:W-:Y:S05]  /*26740*/  BSYNC.RECONVERGENT B0 ;  /* 0x0000000000007941 */ /* 0x000fea0003800200 */
.L_x_5313:
[----:B------:R-:W-:-:S04]  /*26750*/  HFMA2 R5, -RZ, RZ, 0, 0 ;  /* 0x00000000ff057431 */ /* 0x000fc800000001ff */
[----:B0-----:R-:W-:Y:S05]  /*26760*/  RET.REL.NODEC R4 `(_ZN2at6native29vectorized_elementwise_kernelILi4EZZZNS0_16acos_kernel_cudaERNS_18TensorIteratorBaseEENKUlvE_clEvENKUlvE1_clEvEUlN3c107complexINS6_4HalfEEEE_St5arrayIPcLm2EEEEviT0_T1_) ;  /* 0xfffffd9804247950 */ /* 0x001fea0003c3ffff */
.L_x_5324:
        /* <DEDUP_REMOVED lines=9> */
.L_x_13784:


//--------------------- .text._ZN2at6native29vectorized_elementwise_kernelILi8EZZZNS0_16acos_kernel_cudaERNS_18TensorIteratorBaseEENKUlvE_clEvENKUlvE1_clEvEUlN3c107complexINS6_4HalfEEEE_St5arrayIPcLm2EEEEviT0_T1_ --------------------------
	.section	.text._ZN2at6native29vectorized_elementwise_kernelILi8EZZZNS0_16acos_kernel_cudaERNS_18TensorIteratorBaseEENKUlvE_clEvENKUlvE1_clEvEUlN3c107complexINS6_4HalfEEEE_St5arrayIPcLm2EEEEviT0_T1_,"ax",@progbits
	.align	128
        .global         _ZN2at6native29vectorized_elementwise_kernelILi8EZZZNS0_16acos_kernel_cudaERNS_18TensorIteratorBaseEENKUlvE_clEvENKUlvE1_clEvEUlN3c107complexINS6_4HalfEEEE_St5arrayIPcLm2EEEEviT0_T1_
        .type           _ZN2at6native29vectorized_elementwise_kernelILi8EZZZNS0_16acos_kernel_cudaERNS_18TensorIteratorBaseEENKUlvE_clEvENKUlvE1_clEvEUlN3c107complexINS6_4HalfEEEE_St5arrayIPcLm2EEEEviT0_T1_,@function
        .size           _ZN2at6native29vectorized_elementwise_kernelILi8EZZZNS0_16acos_kernel_cudaERNS_18TensorIteratorBaseEENKUlvE_clEvENKUlvE1_clEvEUlN3c107complexINS6_4HalfEEEE_St5arrayIPcLm2EEEEviT0_T1_,(.L_x_13837 - _ZN2at6native29vectorized_elementwise_kernelILi8EZZZNS0_16acos_kernel_cudaERNS_18TensorIteratorBaseEENKUlvE_clEvENKUlvE1_clEvEUlN3c107complexINS6_4HalfEEEE_St5arrayIPcLm2EEEEviT0_T1_)
        .other          _ZN2at6native29vectorized_elementwise_kernelILi8EZZZNS0_16acos_kernel_cudaERNS_18TensorIteratorBaseEENKUlvE_clEvENKUlvE1_clEvEUlN3c107complexINS6_4HalfEEEE_St5arrayIPcLm2EEEEviT0_T1_,@"STO_CUDA_ENTRY STV_DEFAULT"
_ZN2at6native29vectorized_elementwise_kernelILi8EZZZNS0_16acos_kernel_cudaERNS_18TensorIteratorBaseEENKUlvE_clEvENKUlvE1_clEvEUlN3c107complexINS6_4HalfEEEE_St5arrayIPcLm2EEEEviT0_T1_:
.text._ZN2at6native29vectorized_elementwise_kernelILi8EZZZNS0_16acos_kernel_cudaERNS_18TensorIteratorBaseEENKUlvE_clEvENKUlvE1_clEvEUlN3c107complexINS6_4HalfEEEE_St5arrayIPcLm2EEEEviT0_T1_:
[----:B------:R-:W-:Y:S01]  /*0000*/  LDC R1, c[0x0][0x37c] ;  /* 0x0000df00ff017b82 */ /* 0x000fe20000000800 */
[----:B------:R-:W-:Y:S05]  /*0010*/  EXIT ;  /* 0x000000000000794d */ /* 0x000fea0003800000 */
.L_x_5325:
        /* <DEDUP_REMOVED lines=14> */
.L_x_13837:


//--------------------- .text._ZN2at6native18elementwise_kernelILi128ELi4EZNS0_15gpu_kernel_implIZZZNS0_16acos_kernel_cudaERNS_18TensorIteratorBaseEENKUlvE_clEvENKUlvE0_clEvEUlN3c107complexIfEEE_EEvS4_RKT_EUliE_EEviT1_ --------------------------
	.section	.text._ZN2at6native18elementwise_kernelILi128ELi4EZNS0_15gpu_kernel_implIZZZNS0_16acos_kernel_cudaERNS_18TensorIteratorBaseEENKUlvE_clEvENKUlvE0_clEvEUlN3c107complexIfEEE_EEvS4_RKT_EUliE_EEviT1_,"ax",@progbits
	.align	128
        .global         _ZN2at6native18elementwise_kernelILi128ELi4EZNS0_15gpu_kernel_implIZZZNS0_16acos_kernel_cudaERNS_18TensorIteratorBaseEENKUlvE_clEvENKUlvE0_clEvEUlN3c107complexIfEEE_EEvS4_RKT_EUliE_EEviT1_
        .type           _ZN2at6native18elementwise_kernelILi128ELi4EZNS0_15gpu_kernel_implIZZZNS0_16acos_kernel_cudaERNS_18TensorIteratorBaseEENKUlvE_clEvENKUlvE0_clEvEUlN3c107complexIfEEE_EEvS4_RKT_EUliE_EEviT1_,@function
        .size           _ZN2at6native18elementwise_kernelILi128ELi4EZNS0_15gpu_kernel_implIZZZNS0_16acos_kernel_cudaERNS_18TensorIteratorBaseEENKUlvE_clEvENKUlvE0_clEvEUlN3c107complexIfEEE_EEvS4_RKT_EUliE_EEviT1_,(.L_x_13785 - _ZN2at6native18elementwise_kernelILi128ELi4EZNS0_15gpu_kernel_implIZZZNS0_16acos_kernel_cudaERNS_18TensorIteratorBaseEENKUlvE_clEvENKUlvE0_clEvEUlN3c107complexIfEEE_EEvS4_RKT_EUliE_EEviT1_)
        .other          _ZN2at6native18elementwise_kernelILi128ELi4EZNS0_15gpu_kernel_implIZZZNS0_16acos_kernel_cudaERNS_18TensorIteratorBaseEENKUlvE_clEvENKUlvE0_clEvEUlN3c107complexIfEEE_EEvS4_RKT_EUliE_EEviT1_,@"STO_CUDA_ENTRY STV_DEFAULT"
_ZN2at6native18elementwise_kernelILi128ELi4EZNS0_15gpu_kernel_implIZZZNS0_16acos_kernel_cudaERNS_18TensorIteratorBaseEENKUlvE_clEvENKUlvE0_clEvEUlN3c107complexIfEEE_EEvS4_RKT_EUliE_EEviT1_:
.text._ZN2at6native18elementwise_kernelILi128ELi4EZNS0_15gpu_kernel_implIZZZNS0_16acos_kernel_cudaERNS_18TensorIteratorBaseEENKUlvE_clEvENKUlvE0_clEvEUlN3c107complexIfEEE_EEvS4_RKT_EUliE_EEviT1_:
        /* <DEDUP_REMOVED lines=319> */
.L_x_5328:
[----:B------:R-:W0:Y:S01]  /*13f0*/  LDCU.64 UR6, c[0x0][0x588] ;  /* 0x0000b100ff0677ac */ /* 0x000e220008000a00 */
[----:B------:R-:W-:Y:S01]  /*1400*/  BSSY.RECONVERGENT B7, `(.L_x_5329) ;  /* 0x0000101000077945 */ /* 0x000fe20003800200 */
        /* <DEDUP_REMOVED lines=14> */
[----:B------:R-:W-:Y:S01]  /*14f0*/  IMAD.MOV.U32 R3, RZ, RZ, RZ ;  /* 0x000000ffff037224 */ /* 0x000fe200078e00ff */
[----:B--2---:R-:W3:Y:S01]  /*1500*/  I2F.S16 R2, R2 ;  /* 0x0000000200027306 */ /* 0x004ee20000101400 */
[----:B------:R-:W-:Y:S05]  /*1510*/  BRA `(.L_x_5335) ;  /* 0x0000000c00bc7947 */ /* 0x000fea0003800000 */
.L_x_5333:
[----:B------:R-:W2:Y:S01]  /*1520*/  LDG.E.U8 R2, desc[UR36][R4.64] ;  /* 0x0000002404027981 */ /* 0x000ea2000c1e1100 */
[----:B------:R-:W-:Y:S02]  /*1530*/  MOV R3, RZ ;  /* 0x000000ff00037202 */ /* 0x000fe40000000f00 */
[----:B--2---:R-:W-:Y:S01]  /*1540*/  I2FP.F32.U32 R2, R2 ;  /* 0x0000000200027245 */ /* 0x004fe20000201000 */
[----:B------:R-:W-:Y:S06]  /*1550*/  BRA `(.L_x_5335) ;  /* 0x0000000c00ac7947 */ /* 0x000fec0003800000 */
.L_x_5332:
[----:B------:R-:W-:-:S09]  /*1560*/  UISETP.NE.AND UP0, UPT, UR4, 0x2, UPT ;  /* 0x000000020400788c */ /* 0x000fd2000bf05270 */
[----:B------:R-:W-:Y:S05]  /*1570*/  BRA.U !UP0, `(.L_x_5336) ;  /* 0x0000000108307547 */ /* 0x000fea000b800000 */
[----:B------:R-:W-:-:S09]  /*1580*/  UISETP.NE.AND UP0, UPT, UR4, 0x3, UPT ;  /* 0x000000030400788c */ /* 0x000fd2000bf05270 */
[----:B------:R-:W-:Y:S05]  /*1590*/  BRA.U !UP0, `(.L_x_5337) ;  /* 0x0000000108187547 */ /* 0x000fea000b800000 */
[----:B------:R-:W-:-:S09]  /*15a0*/  UISETP.NE.AND UP0, UPT, UR4, 0x4, UPT ;  /* 0x000000040400788c */ /* 0x000fd2000bf05270 */
[----:B------:R-:W-:Y:S05]  /*15b0*/  BRA.U UP0, `(.L_x_5334) ;  /* 0x0000000d000c7547 */ /* 0x000fea000b800000 */
[----:B------:R-:W2:Y:S01]  /*15c0*/  LDG.E.64 R4, desc[UR36][R4.64] ;  /* 0x0000002404047981 */ /* 0x000ea2000c1e1b00 */
[----:B------:R-:W-:Y:S01]  /*15d0*/  HFMA2 R3, -RZ, RZ, 0, 0 ;  /* 0x00000000ff037431 */ /* 0x000fe200000001ff */
[----:B--2---:R2:W3:Y:S02]  /*15e0*/  I2F.S64 R2, R4 ;  /* 0x0000000400027312 */ /* 0x0044e40000301400 */
[----:B--23--:R-:W-:Y:S05]  /*15f0*/  BRA `(.L_x_5335) ;  /* 0x0000000c00847947 */ /* 0x00cfea0003800000 */
.L_x_5337:
[----:B------:R-:W2:Y:S01]  /*1600*/  LDG.E R2, desc[UR36][R4.64] ;  /* 0x0000002404027981 */ /* 0x000ea2000c1e1900 */
[----:B------:R-:W-:Y:S01]  /*1610*/  IMAD.MOV.U32 R3, RZ, RZ, RZ ;  /* 0x000000ffff037224 */ /* 0x000fe200078e00ff */
[----:B--2---:R-:W-:Y:S01]  /*1620*/  I2FP.F32.S32 R2, R2 ;  /* 0x0000000200027245 */ /* 0x004fe20000201400 */
[----:B------:R-:W-:Y:S06]  /*1630*/  BRA `(.L_x_5335) ;  /* 0x0000000c00747947 */ /* 0x000fec0003800000 */
.L_x_5336:
[----:B------:R-:W2:Y:S01]  /*1640*/  LDG.E.U16 R2, desc[UR36][R4.64] ;  /* 0x0000002404027981 */ /* 0x000ea2000c1e1500 */
[----:B------:R-:W-:Y:S01]  /*1650*/  MOV R3, RZ ;  /* 0x000000ff00037202 */ /* 0x000fe20000000f00 */
[----:B--2---:R-:W2:Y:S01]  /*1660*/  I2F.S16 R2, R2 ;  /* 0x0000000200027306 */ /* 0x004ea20000101400 */
[----:B------:R-:W-:Y:S05]  /*1670*/  BRA `(.L_x_5335) ;  /* 0x0000000c00647947 */ /* 0x000fea0003800000 */
.L_x_5331:
[----:B------:R-:W-:-:S09]  /*1680*/  UISETP.GT.AND UP0, UPT, UR4, 0x6, UPT ;  /* 0x000000060400788c */ /* 0x000fd2000bf04270 */
[----:B------:R-:W-:Y:S05]  /*1690*/  BRA.U UP0, `(.L_x_5338) ;  /* 0x00000001002c7547 */ /* 0x000fea000b800000 */
[----:B------:R-:W-:-:S09]  /*16a0*/  UISETP.NE.AND UP0, UPT, UR4, 0x5, UPT ;  /* 0x000000050400788c */ /* 0x000fd2000bf05270 */
[----:B------:R-:W-:Y:S05]  /*16b0*/  BRA.U !UP0, `(.L_x_5339) ;  /* 0x0000000108147547 */ /* 0x000fea000b800000 */
[----:B------:R-:W-:-:S09]  /*16c0*/  UISETP.NE.AND UP0, UPT, UR4, 0x6, UPT ;  /* 0x000000060400788c */ /* 0x000fd2000bf05270 */
[----:B------:R-:W-:Y:S05]  /*16d0*/  BRA.U UP0, `(.L_x_5334) ;  /* 0x0000000900c47547 */ /* 0x000fea000b800000 */
[----:B------:R0:W5:Y:S01]  /*16e0*/  LDG.E R2, desc[UR36][R4.64] ;  /* 0x0000002404027981 */ /* 0x000162000c1e1900 */
[----:B------:R-:W-:Y:S01]  /*16f0*/  HFMA2 R3, -RZ, RZ, 0, 0 ;  /* 0x00000000ff037431 */ /* 0x000fe200000001ff */
[----:B------:R-:W-:Y:S06]  /*1700*/  BRA `(.L_x_5335) ;  /* 0x0000000c00407947 */ /* 0x000fec0003800000 */
.L_x_5339:
[----:B------:R-:W2:Y:S01]  /*1710*/  LDG.E.U16 R2, desc[UR36][R4.64] ;  /* 0x0000002404027981 */ /* 0x000ea2000c1e1500 */
[----:B------:R-:W-:Y:S02]  /*1720*/  IMAD.MOV.U32 R3, RZ, RZ, RZ ;  /* 0x000000ffff037224 */ /* 0x000fe400078e00ff */
[----:B--2---:R-:W-:Y:S01]  /*1730*/  HADD2.F32 R2, -RZ, R2.H0_H0 ;  /* 0x20000002ff027230 */ /* 0x004fe20000004100 */
[----:B------:R-:W-:Y:S06]  /*1740*/  BRA `(.L_x_5335) ;  /* 0x0000000c00307947 */ /* 0x000fec0003800000 */
.L_x_5338:
[----:B------:R-:W-:-:S09]  /*1750*/  UISETP.NE.AND UP0, UPT, UR4, 0x7, UPT ;  /* 0x000000070400788c */ /* 0x000fd2000bf05270 */
[----:B------:R-:W-:Y:S05]  /*1760*/  BRA.U !UP0, `(.L_x_5340) ;  /* 0x0000000108287547 */ /* 0x000fea000b800000 */
[----:B------:R-:W-:-:S09]  /*1770*/  UISETP.NE.AND UP0, UPT, UR4, 0x8, UPT ;  /* 0x000000080400788c */ /* 0x000fd2000bf05270 */
[----:B------:R-:W-:Y:S05]  /*1780*/  BRA.U !UP0, `(.L_x_5341) ;  /* 0x0000000108107547 */ /* 0x000fea000b800000 */
[----:B------:R-:W-:-:S09]  /*1790*/  UISETP.NE.AND UP0, UPT, UR4, 0x9, UPT ;  /* 0x000000090400788c */ /* 0x000fd2000bf05270 */
[----:B------:R-:W-:Y:S05]  /*17a0*/  BRA.U UP0, `(.L_x_5334) ;  /* 0x0000000900907547 */ /* 0x000fea000b800000 */
[----:B------:R1:W5:Y:S01]  /*17b0*/  LDG.E.64 R2, desc[UR36][R4.64] ;  /* 0x0000002404027981 */ /* 0x000362000c1e1b00 */
[----:B------:R-:W-:Y:S05]  /*17c0*/  BRA `(.L_x_5335) ;  /* 0x0000000c00107947 */ /* 0x000fea0003800000 */
.L_x_5341:
[----:B------:R-:W2:Y:S02]  /*17d0*/  LDG.E R3, desc[UR36][R4.64] ;  /* 0x0000002404037981 */ /* 0x000ea4000c1e1900 */
[--C-:B--2---:R-:W-:Y:S02]  /*17e0*/  HADD2.F32 R2, -RZ, R3.reuse.H0_H0 ;  /* 0x20000003ff027230 */ /* 0x104fe40000004100 */
[----:B------:R-:W-:Y:S01]  /*17f0*/  HADD2.F32 R3, -RZ, R3.H1_H1 ;  /* 0x30000003ff037230 */ /* 0x000fe20000004100 */
[----:B------:R-:W-:Y:S06]  /*1800*/  BRA `(.L_x_5335) ;  /* 0x0000000c00007947 */ /* 0x000fec0003800000 */
.L_x_5340:
[----:B------:R-:W2:Y:S01]  /*1810*/  LDG.E.64 R4, desc[UR36][R4.64] ;  /* 0x0000002404047981 */ /* 0x000ea2000c1e1b00 */
[----:B------:R-:W-:Y:S01]  /*1820*/  UMOV UR4, 0xf0000000 ;  /* 0xf000000000047882 */ /* 0x000fe20000000000 */
[----:B------:R-:W-:Y:S01]  /*1830*/  UMOV UR5, 0x380fffff ;  /* 0x380fffff00057882 */ /* 0x000fe20000000000 */
[----:B------:R-:W-:Y:S01]  /*1840*/  MOV R3, RZ ;  /* 0x000000ff00037202 */ /* 0x000fe20000000f00 */
        /* <DEDUP_REMOVED lines=8> */
.L_x_5330:
        /* <DEDUP_REMOVED lines=9> */
[----:B------:R-:W-:Y:S01]  /*1960*/  HFMA2 R3, -RZ, RZ, 0, 0 ;  /* 0x00000000ff037431 */ /* 0x000fe200000001ff */
[----:B--2---:R-:W-:-:S04]  /*1970*/  ISETP.NE.AND P0, PT, R4, RZ, PT ;  /* 0x000000ff0400720c */ /* 0x004fc80003f05270 */
[----:B------:R-:W-:Y:S01]  /*1980*/  FSEL R2, RZ, 1, !P0 ;  /* 0x3f800000ff027808 */ /* 0x000fe20004000000 */
[----:B------:R-:W-:Y:S08]  /*1990*/  BRA `(.L_x_5335) ;  /* 0x00000008009c7947 */ /* 0x000ff00003800000 */
.L_x_5344:
        /* <DEDUP_REMOVED lines=9> */
[----:B0-----:R-:W-:-:S15]  /*1a30*/  @!P0 FMUL R2, R2, 1.175494350822287508e-38 ;  /* 0x0080000002028820 */ /* 0x001fde0000400000 */
[----:B------:R-:W-:-:S15]  /*1a40*/  NOP ;  /* 0x0000000000007918 */ /* 0x000fde0000000000 */
[----:B------:R-:W-:-:S15]  /*1a50*/  NOP ;  /* 0x0000000000007918 */ /* 0x000fde0000000000 */
[----:B------:R-:W-:-:S15]  /*1a60*/  NOP ;  /* 0x0000000000007918 */ /* 0x000fde0000000000 */
[----:B------:R-:W-:-:S02]  /*1a70*/  NOP ;  /* 0x0000000000007918 */ /* 0x000fc40000000000 */
[----:B------:R-:W0:-:S15]  /*1a80*/  DSETP.GEU.AND P1, PT, |R6|, UR4, PT ;  /* 0x0000000406007e2a */ /* 0x000e1e000bf2e200 */
[----:B------:R-:W-:-:S15]  /*1a90*/  NOP ;  /* 0x0000000000007918 */ /* 0x000fde0000000000 */
[----:B------:R-:W-:-:S15]  /*1aa0*/  NOP ;  /* 0x0000000000007918 */ /* 0x000fde0000000000 */
[----:B------:R-:W-:-:S15]  /*1ab0*/  NOP ;  /* 0x0000000000007918 */ /* 0x000fde0000000000 */
[----:B------:R-:W-:-:S04]  /*1ac0*/  NOP ;  /* 0x0000000000007918 */ /* 0x000fc80000000000 */
[----:B------:R-:W0:Y:S02]  /*1ad0*/  F2F.F32.F64 R3, R6 ;  /* 0x0000000600037310 */ /* 0x000e240000301000 */
[----:B0-----:R-:W-:Y:S01]  /*1ae0*/  @!P1 FMUL R3, R3, 1.175494350822287508e-38 ;  /* 0x0080000003039820 */ /* 0x001fe20000400000 */
[----:B------:R-:W-:Y:S06]  /*1af0*/  BRA `(.L_x_5335) ;  /* 0x0000000800447947 */ /* 0x000fec0003800000 */
.L_x_5343:
        /* <DEDUP_REMOVED lines=22> */
[----:B------:R-:W-:Y:S01]  /*1c60*/  SEL R5, R3, RZ, P0 ;  /* 0x000000ff03057207 */ /* 0x000fe20000000000 */
[----:B------:R-:W-:-:S03]  /*1c70*/  HFMA2 R3, -RZ, RZ, 0, 0 ;  /* 0x00000000ff037431 */ /* 0x000fc600000001ff */
[----:B------:R-:W-:Y:S01]  /*1c80*/  LOP3.LUT R2, R5, 0x80000000, R2, 0xf8, !PT ;  /* 0x8000000005027812 */ /* 0x000fe200078ef802 */
[----:B------:R-:W-:Y:S06]  /*1c90*/  BRA `(.L_x_5335) ;  /* 0x0000000400dc7947 */ /* 0x000fec0003800000 */
.L_x_5346:
[----:B------:R-:W2:Y:S02]  /*1ca0*/  LDG.E.U8 R3, desc[UR36][R4.64] ;  /* 0x0000002404037981 */ /* 0x000ea4000c1e1100 */
[C---:B--2---:R-:W-:Y:S01]  /*1cb0*/  SHF.L.U32 R2, R3.reuse, 0x19, RZ ;  /* 0x0000001903027819 */ /* 0x044fe200000006ff */
[----:B------:R-:W-:-:S03]  /*1cc0*/  IMAD.SHL.U32 R3, R3, 0x100, RZ ;  /* 0x0000010003037824 */ /* 0x000fc600078e00ff */
[----:B------:R-:W-:Y:S02]  /*1cd0*/  ISETP.GT.U32.AND P0, PT, R2, 0x7ffffff, PT ;  /* 0x07ffffff0200780c */ /* 0x000fe40003f04070 */
[----:B------:R-:W-:-:S11]  /*1ce0*/  PRMT R7, R3, 0x9910, RZ ;  /* 0x0000991003077816 */ /* 0x000fd600000000ff */
[----:B------:R-:W-:Y:S02]  /*1cf0*/  @!P0 LOP3.LUT R0, R3, 0x7f00, RZ, 0xc0, !PT ;  /* 0x00007f0003008812 */ /* 0x000fe400078ec0ff */
[----:B------:R-:W-:Y:S02]  /*1d00*/  @P0 LEA.HI R2, R2, 0x70000000, RZ, 0x1c ;  /* 0x7000000002020811 */ /* 0x000fe400078fe0ff */
[----:B------:R-:W-:Y:S02]  /*1d10*/  @!P0 LOP3.LUT R0, R0, 0x3f000000, RZ, 0xfc, !PT ;  /* 0x3f00000000008812 */ /* 0x000fe400078efcff */
[----:B------:R-:W-:-:S03]  /*1d20*/  MOV R3, RZ ;  /* 0x000000ff00037202 */ /* 0x000fc60000000f00 */
[----:B------:R-:W-:Y:S01]  /*1d30*/  @!P0 FADD.FTZ R0, R0, -0.5 ;  /* 0xbf00000000008421 */ /* 0x000fe20000010000 */
[----:B------:R-:W-:-:S05]  /*1d40*/  @P0 FMUL.FTZ R0, R2, 1.9259299443872358531e-34 ;  /* 0x0780000002000820 */ /* 0x000fca0000410000 */
[----:B------:R-:W-:Y:S01]  /*1d50*/  LOP3.LUT R2, R0, 0x80000000, R7, 0xf8, !PT ;  /* 0x8000000000027812 */ /* 0x000fe200078ef807 */
[----:B------:R-:W-:Y:S06]  /*1d60*/  BRA `(.L_x_5335) ;  /* 0x0000000400a87947 */ /* 0x000fec0003800000 */
.L_x_5345:
[----:B------:R-:W2:Y:S01]  /*1d70*/  LDG.E.U16 R2, desc[UR36][R4.64] ;  /* 0x0000002404027981 */ /* 0x000ea2000c1e1500 */
[----:B------:R-:W-:Y:S02]  /*1d80*/  HFMA2 R3, -RZ, RZ, 0, 0 ;  /* 0x00000000ff037431 */ /* 0x000fe400000001ff */
[----:B--2---:R-:W-:Y:S01]  /*1d90*/  IMAD.U32 R2, R2, 0x10000, RZ ;  /* 0x0001000002027824 */ /* 0x004fe200078e00ff */
[----:B------:R-:W-:Y:S06]  /*1da0*/  BRA `(.L_x_5335) ;  /* 0x0000000400987947 */ /* 0x000fec0003800000 */
.L_x_5342:
        /* <DEDUP_REMOVED lines=9> */
[----:B------:R-:W-:Y:S02]  /*1e40*/  MOV R3, RZ ;  /* 0x000000ff00037202 */ /* 0x000fe40000000f00 */
[----:B--2---:R-:W-:Y:S01]  /*1e50*/  I2FP.F32.U32 R2, R2 ;  /* 0x0000000200027245 */ /* 0x004fe20000201000 */
[----:B------:R-:W-:Y:S06]  /*1e60*/  BRA `(.L_x_5335) ;  /* 0x0000000400687947 */ /* 0x000fec0003800000 */
.L_x_5349:
[----:B------:R-:W2:Y:S01]  /*1e70*/  LDG.E.U8 R4, desc[UR36][R4.64] ;  /* 0x0000002404047981 */ /* 0x000ea2000c1e1100 */
[----:B------:R-:W-:Y:S02]  /*1e80*/  CS2R R2, SRZ ;  /* 0x0000000000027805 */ /* 0x000fe4000001ff00 */
        /* <DEDUP_REMOVED lines=18> */
.L_x_5351:
[----:B------:R-:W-:Y:S05]  /*1fb0*/  BSYNC.RECONVERGENT B0 ;  /* 0x0000000000007941 */ /* 0x000fea0003800200 */
.L_x_5350:
[----:B------:R-:W-:Y:S02]  /*1fc0*/  SHF.L.U32 R0, R0, 0x14, RZ ;  /* 0x0000001400007819 */ /* 0x000fe400000006ff */
[----:B------:R-:W-:-:S04]  /*1fd0*/  LEA R2, R2, 0x3b800000, 0x17 ;  /* 0x3b80000002027811 */ /* 0x000fc800078eb8ff */
[----:B------:R-:W-:Y:S01]  /*1fe0*/  LOP3.LUT R2, R2, R0, R9, 0xfe, !PT ;  /* 0x0000000002027212 */ /* 0x000fe200078efe09 */
[----:B------:R-:W-:Y:S06]  /*1ff0*/  BRA `(.L_x_5335) ;  /* 0x0000000400047947 */ /* 0x000fec0003800000 */
.L_x_5348:
[----:B------:R-:W2:Y:S01]  /*2000*/  LDG.E.U8 R4, desc[UR36][R4.64] ;  /* 0x0000002404047981 */ /* 0x000ea2000c1e1100 */
[----:B------:R-:W-:Y:S02]  /*2010*/  CS2R R2, SRZ ;  /* 0x0000000000027805 */ /* 0x000fe4000001ff00 */
        /* <DEDUP_REMOVED lines=18> */
.L_x_5353:
[----:B------:R-:W-:Y:S05]  /*2140*/  BSYNC.RECONVERGENT B0 ;  /* 0x0000000000007941 */ /* 0x000fea0003800200 */
.L_x_5352:
[----:B------:R-:W-:Y:S01]  /*2150*/  IMAD.SHL.U32 R0, R0, 0x200000, RZ ;  /* 0x0020000000007824 */ /* 0x000fe200078e00ff */
[----:B------:R-:W-:-:S04]  /*2160*/  LEA R2, R2, 0x37800000, 0x17 ;  /* 0x3780000002027811 */ /* 0x000fc800078eb8ff */
[----:B------:R-:W-:Y:S01]  /*2170*/  LOP3.LUT R2, R2, R0, R9, 0xfe, !PT ;  /* 0x0000000002027212 */ /* 0x000fe200078efe09 */
[----:B------:R-:W-:Y:S06]  /*2180*/  BRA `(.L_x_5335) ;  /* 0x0000000000a07947 */ /* 0x000fec0003800000 */
.L_x_5347:
[----:B------:R-:W-:-:S09]  /*2190*/  UISETP.NE.AND UP0, UPT, UR4, 0x1c, UPT ;  /* 0x0000001c0400788c */ /* 0x000fd2000bf05270 */
[----:B------:R-:W-:Y:S05]  /*21a0*/  BRA.U !UP0, `(.L_x_5354) ;  /* 0x00000001088c7547 */ /* 0x000fea000b800000 */
[----:B------:R-:W-:-:S09]  /*21b0*/  UISETP.NE.AND UP0, UPT, UR4, 0x1d, UPT ;  /* 0x0000001d0400788c */ /* 0x000fd2000bf05270 */
[----:B------:R-:W-:Y:S05]  /*21c0*/  BRA.U !UP0, `(.L_x_5355) ;  /* 0x0000000108747547 */ /* 0x000fea000b800000 */
[----:B------:R-:W-:-:S09]  /*21d0*/  UISETP.NE.AND UP0, UPT, UR4, 0x2c, UPT ;  /* 0x0000002c0400788c */ /* 0x000fd2000bf05270 */
[----:B------:R-:W-:Y:S05]  /*21e0*/  BRA.U !UP0, `(.L_x_5356) ;  /* 0x0000000108487547 */ /* 0x000fea000b800000 */
.L_x_5334:
[----:B------:R-:W-:Y:S01]  /*21f0*/  MOV R0, 0x0 ;  /* 0x0000000000007802 */ /* 0x000fe20000000f00 */
[----:B------:R-:W0:Y:S01]  /*2200*/  LDCU.64 UR4, c[0x4][0x158] ;  /* 0x01002b00ff0477ac */ /* 0x000e220008000a00 */
[----:B------:R-:W-:Y:S01]  /*2210*/  HFMA2 R8, -RZ, RZ, 0, 4.64916229248046875e-06 ;  /* 0x0000004eff087431 */ /* 0x000fe200000001ff */
[----:B------:R-:W-:Y:S01]  /*2220*/  MOV R12, 0x1 ;  /* 0x00000001000c7802 */ /* 0x000fe20000000f00 */
[----:B------:R1:W2:Y:S01]  /*2230*/  LDC.64 R2, c[0x4][R0] ;  /* 0x0100000000027b82 */ /* 0x0002a20000000a00 */
[----:B------:R-:W3:Y:S01]  /*2240*/  LDCU.64 UR6, c[0x4][0x160] ;  /* 0x01002c00ff0677ac */ /* 0x000ee20008000a00 */
[----:B------:R-:W-:Y:S01]  /*2250*/  IMAD.MOV.U32 R13, RZ, RZ, RZ ;  /* 0x000000ffff0d7224 */ /* 0x000fe200078e00ff */
[----:B------:R-:W4:Y:S01]  /*2260*/  LDCU.64 UR8, c[0x4][0x18] ;  /* 0x01000300ff0877ac */ /* 0x000f220008000a00 */
[----:B0-----:R-:W-:Y:S02]  /*2270*/  MOV R4, UR4 ;  /* 0x0000000400047c02 */ /* 0x001fe40008000f00 */
[----:B------:R-:W-:Y:S01]  /*2280*/  MOV R5, UR5 ;  /* 0x0000000500057c02 */ /* 0x000fe20008000f00 */
[----:B---3--:R-:W-:Y:S01]  /*2290*/  IMAD.U32 R6, RZ, RZ, UR6 ;  /* 0x00000006ff067e24 */ /* 0x008fe2000f8e00ff */
[----:B------:R-:W-:-:S02]  /*22a0*/  MOV R7, UR7 ;  /* 0x0000000700077c02 */ /* 0x000fc40008000f00 */
[----:B----4-:R-:W-:Y:S01]  /*22b0*/  MOV R10, UR8 ;  /* 0x00000008000a7c02 */ /* 0x010fe20008000f00 */
[----:B-1----:R-:W-:-:S07]  /*22c0*/  IMAD.U32 R11, RZ, RZ, UR9 ;  /* 0x00000009ff0b7e24 */ /* 0x002fce000f8e00ff */
[----:B------:R-:W-:-:S07]  /*22d0*/  LEPC R20, `(.L_x_5357) ;  /* 0x000000001014794e */ /* 0x000fce0000000000 */
[----:B--2---:R-:W-:Y:S05]  /*22e0*/  CALL.ABS.NOINC R2 ;  /* 0x0000000002007343 */ /* 0x004fea0003c00000 */
.L_x_5357:
[----:B------:R-:W-:Y:S01]  /*22f0*/  CS2R R2, SRZ ;  /* 0x0000000000027805 */ /* 0x000fe2000001ff00 */
[----:B------:R-:W-:Y:S06]  /*2300*/  BRA `(.L_x_5335) ;  /* 0x0000000000407947 */ /* 0x000fec0003800000 */
.L_x_5356:
[----:B------:R-:W2:Y:S01]  /*2310*/  LDG.E.U8 R4, desc[UR36][R4.64] ;  /* 0x0000002404047981 */ /* 0x000ea2000c1e1100 */
[----:B------:R-:W-:Y:S01]  /*2320*/  HFMA2 R2, -RZ, RZ, 3.814697265625e-06, 0 ;  /* 0x00400000ff027431 */ /* 0x000fe200000001ff */
[----:B------:R-:W-:Y:S02]  /*2330*/  MOV R3, RZ ;  /* 0x000000ff00037202 */ /* 0x000fe40000000f00 */
[----:B--2---:R-:W-:-:S13]  /*2340*/  ISETP.NE.AND P0, PT, R4, RZ, PT ;  /* 0x000000ff0400720c */ /* 0x004fda0003f05270 */
[----:B------:R-:W-:Y:S05]  /*2350*/  @!P0 BRA `(.L_x_5335) ;  /* 0x00000000002c8947 */ /* 0x000fea0003800000 */
[----:B------:R-:W-:-:S13]  /*2360*/  ISETP.NE.AND P0, PT, R4, 0xff, PT ;  /* 0x000000ff0400780c */ /* 0x000fda0003f05270 */
[----:B------:R-:W-:Y:S01]  /*2370*/  @!P0 IMAD.MOV.U32 R2, RZ, RZ, 0x7f800001 ;  /* 0x7f800001ff028424 */ /* 0x000fe200078e00ff */
[----:B------:R-:W-:Y:S01]  /*2380*/  @P0 SHF.L.U32 R2, R4, 0x17, RZ ;  /* 0x0000001704020819 */ /* 0x000fe200000006ff */
[----:B------:R-:W-:Y:S06]  /*2390*/  BRA `(.L_x_5335) ;  /* 0x00000000001c7947 */ /* 0x000fec0003800000 */
.L_x_5355:
[----:B------:R-:W2:Y:S01]  /*23a0*/  LDG.E.64 R4, desc[UR36][R4.64] ;  /* 0x0000002404047981 */ /* 0x000ea2000c1e1b00 */
[----:B------:R-:W-:Y:S01]  /*23b0*/  HFMA2 R3, -RZ, RZ, 0, 0 ;  /* 0x00000000ff037431 */ /* 0x000fe200000001ff */
[----:B--2---:R0:W1:Y:S02]  /*23c0*/  I2F.U64 R2, R4 ;  /* 0x0000000400027312 */ /* 0x0040640000301000 */
[----:B01----:R-:W-:Y:S05]  /*23d0*/  BRA `(.L_x_5335) ;  /* 0x00000000000c7947 */ /* 0x003fea0003800000 */
.L_x_5354:
[----:B------:R-:W2:Y:S01]  /*23e0*/  LDG.E R2, desc[UR36][R4.64] ;  /* 0x0000002404027981 */ /* 0x000ea2000c1e1900 */
[----:B------:R-:W-:Y:S01]  /*23f0*/  IMAD.MOV.U32 R3, RZ, RZ, RZ ;  /* 0x000000ffff037224 */ /* 0x000fe200078e00ff */
[----:B--2---:R-:W-:-:S07]  /*2400*/  I2FP.F32.U32 R2, R2 ;  /* 0x0000000200027245 */ /* 0x004fce0000201000 */
.L_x_5335:
[----:B------:R-:W-:Y:S05]  /*2410*/  BSYNC.RECONVERGENT B7 ;  /* 0x0000000000077941 */ /* 0x000fea0003800200 */
.L_x_5329:
[C---:B--23-5:R-:W-:Y:S01]  /*2420*/  FSETP.NAN.FTZ.AND P1, PT, |R2|.reuse, |R2|, PT ;  /* 0x400000020200720b */ /* 0x06cfe20003f38200 */
[----:B------:R-:W-:Y:S01]  /*2430*/  BSSY.RECONVERGENT B2, `(.L_x_5358) ;  /* 0x000024f000027945 */ /* 0x000fe20003800200 */
[C---:B------:R-:W-:Y:S01]  /*2440*/  FSETP.NAN.FTZ.AND P0, PT, |R3|.reuse, |R3|, PT ;  /* 0x400000030300720b */ /* 0x040fe20003f18200 */
[----:B------:R-:W-:Y:S01]  /*2450*/  FADD.FTZ R12, |R2|, -RZ ;  /* 0x800000ff020c7221 */ /* 0x000fe20000010200 */
[----:B01----:R-:W-:-:S11]  /*2460*/  FADD.FTZ R5, |R3|, -RZ ;  /* 0x800000ff03057221 */ /* 0x003fd60000010200 */
        /* <DEDUP_REMOVED lines=14> */
[----:B------:R-:W-:-:S04]  /*2550*/  @P0 FADD.FTZ R6, R2, R5 ;  /* 0x0000000502060221 */ /* 0x000fc80000010000 */
[----:B------:R-:W-:Y:S01]  /*2560*/  @P0 IMAD.MOV.U32 R7, RZ, RZ, R6 ;  /* 0x000000ffff070224 */ /* 0x000fe200078e0006 */
[----:B------:R-:W-:Y:S06]  /*2570*/  BRA `(.L_x_5360) ;  /* 0x0000002000e87947 */ /* 0x000fec0003800000 */
.L_x_5359:
[----:B------:R-:W-:-:S04]  /*2580*/  FMNMX.FTZ R0, R12, |R3|, !PT ;  /* 0x400000030c007209 */ /* 0x000fc80007810000 */
        /* <DEDUP_REMOVED lines=40> */
[----:B------:R-:W-:Y:S05]  /*2810*/  CALL.REL.NOINC `($__internal_6_$__cuda_sm3x_div_rn_ftz_f32_slowpath) ;  /* 0x0000013400507944 */ /* 0x000fea0003c00000 */
[----:B------:R-:W-:-:S07]  /*2820*/  IMAD.MOV.U32 R4, RZ, RZ, R9 ;  /* 0x000000ffff047224 */ /* 0x000fce00078e0009 */
.L_x_5365:
[----:B------:R-:W-:Y:S05]  /*2830*/  BSYNC.RECONVERGENT B4 ;  /* 0x0000000000047941 */ /* 0x000fea0003800200 */
.L_x_5364:
[----:B------:R-:W-:Y:S01]  /*2840*/  MOV R5, 0x3b33710b ;  /* 0x3b33710b00057802 */ /* 0x000fe20000000f00 */
[----:B------:R-:W-:Y:S01]  /*2850*/  FMUL.FTZ R0, R4, R4 ;  /* 0x0000000404007220 */ /* 0x000fe20000410000 */
[----:B------:R-:W-:Y:S01]  /*2860*/  HFMA2 R7, -RZ, RZ, 1.857421875, -1409 ;  /* 0x3f6ee581ff077431 */ /* 0x000fe200000001ff */
[----:B------:R-:W-:Y:S01]  /*2870*/  ISETP.GE.AND P0, PT, R2, RZ, PT ;  /* 0x000000ff0200720c */ /* 0x000fe20003f06270 */
[----:B------:R-:W-:Y:S02]  /*2880*/  IMAD.MOV.U32 R2, RZ, RZ, 0x4016cbe4 ;  /* 0x4016cbe4ff027424 */ /* 0x000fe400078e00ff */
[----:B------:R-:W-:Y:S01]  /*2890*/  FFMA.FTZ R5, R0, R5, -0.015681877732276916504 ;  /* 0xbc80774800057423 */ /* 0x000fe20000010005 */
[C---:B------:R-:W-:Y:S01]  /*28a0*/  FSETP.NEU.FTZ.AND P3, PT, R12.reuse, |R3|, PT ;  /* 0x400000030c00720b */ /* 0x040fe20003f7d000 */
[----:B------:R-:W-:Y:S01]  /*28b0*/  FADD.FTZ R12, R12, |R3| ;  /* 0x400000030c0c7221 */ /* 0x000fe20000010000 */
        /* <DEDUP_REMOVED lines=20> */
.L_x_5363:
        /* <DEDUP_REMOVED lines=30> */
[----:B------:R-:W-:Y:S05]  /*2be0*/  CALL.REL.NOINC `($__internal_6_$__cuda_sm3x_div_rn_ftz_f32_slowpath) ;  /* 0x00000130005c7944 */ /* 0x000fea0003c00000 */
[----:B------:R-:W-:-:S07]  /*2bf0*/  MOV R5, R9 ;  /* 0x0000000900057202 */ /* 0x000fce0000000f00 */
.L_x_5369:
[----:B------:R-:W-:Y:S05]  /*2c00*/  BSYNC.RECONVERGENT B4 ;  /* 0x0000000000047941 */ /* 0x000fea0003800200 */
.L_x_5368:
        /* <DEDUP_REMOVED lines=19> */
[----:B------:R-:W-:-:S03]  /*2d40*/  FADD.FTZ R5, R12, |R3| ;  /* 0x400000030c057221 */ /* 0x000fc60000010000 */
        /* <DEDUP_REMOVED lines=8> */
.L_x_5367:
        /* <DEDUP_REMOVED lines=15> */
[----:B------:R-:W-:Y:S05]  /*2ec0*/  CALL.REL.NOINC `($__internal_6_$__cuda_sm3x_div_rn_ftz_f32_slowpath) ;  /* 0x0000012c00a47944 */ /* 0x000fea0003c00000 */
[----:B------:R-:W-:-:S07]  /*2ed0*/  MOV R5, R9 ;  /* 0x0000000900057202 */ /* 0x000fce0000000f00 */
.L_x_5371:
[----:B------:R-:W-:Y:S05]  /*2ee0*/  BSYNC.RECONVERGENT B4 ;  /* 0x0000000000047941 */ /* 0x000fea0003800200 */
.L_x_5370:
        /* <DEDUP_REMOVED lines=26> */
[----:B------:R-:W-:-:S07]  /*3090*/  FSEL R5, R5, R2, P0 ;  /* 0x0000000205057208 */ /* 0x000fce0000000000 */
.L_x_5366:
[----:B------:R-:W-:Y:S05]  /*30a0*/  BSYNC.RECONVERGENT B3 ;  /* 0x0000000000037941 */ /* 0x000fea0003800200 */
.L_x_5362:
[----:B------:R-:W-:Y:S01]  /*30b0*/  ISETP.GE.AND P0, PT, R3, RZ, PT ;  /* 0x000000ff0300720c */ /* 0x000fe20003f06270 */
[----:B------:R-:W-:Y:S01]  /*30c0*/  FADD.FTZ R7, R13, 0.69314718246459960938 ;  /* 0x3f3172180d077421 */ /* 0x000fe20000010000 */
[----:B------:R-:W-:-:S11]  /*30d0*/  FADD.FTZ R6, |R5|, -RZ ;  /* 0x800000ff05067221 */ /* 0x000fd60000010200 */
[----:B------:R-:W-:Y:S01]  /*30e0*/  @P0 FADD.FTZ R7, -R7, -RZ ;  /* 0x800000ff07070221 */ /* 0x000fe20000010100 */
[----:B------:R-:W-:Y:S06]  /*30f0*/  BRA `(.L_x_5360) ;  /* 0x0000001800087947 */ /* 0x000fec0003800000 */
.L_x_5361:
        /* <DEDUP_REMOVED lines=76> */
.L_x_5377:
[----:B------:R-:W-:Y:S05]  /*35c0*/  BSYNC.RECONVERGENT B1 ;  /* 0x0000000000017941 */ /* 0x000fea0003800200 */
.L_x_5376:
        /* <DEDUP_REMOVED lines=8> */
.L_x_5379:
[----:B------:R-:W-:Y:S05]  /*3650*/  BSYNC.RECONVERGENT B1 ;  /* 0x0000000000017941 */ /* 0x000fea0003800200 */
.L_x_5378:
[----:B------:R-:W-:Y:S01]  /*3660*/  FADD.FTZ R6, R13, R6 ;  /* 0x000000060d067221 */ /* 0x000fe20000010000 */
[----:B------:R-:W-:Y:S02]  /*3670*/  HFMA2 R13, -RZ, RZ, 1.875, 0 ;  /* 0x3f800000ff0d7431 */ /* 0x000fe400000001ff */
[----:B------:R-:W-:Y:S02]  /*3680*/  IMAD.MOV.U32 R19, RZ, RZ, 0x3d39bf78 ;  /* 0x3d39bf78ff137424 */ /* 0x000fe400078e00ff */
[----:B------:R-:W-:-:S06]  /*3690*/  FMUL.FTZ R15, R6, R15 ;  /* 0x0000000f060f7220 */ /* 0x000fcc0000410000 */
        /* <DEDUP_REMOVED lines=30> */
.L_x_5375:
[----:B------:R-:W-:-:S13]  /*3880*/  FSETP.GEU.FTZ.AND P0, PT, R12, 1, PT ;  /* 0x3f8000000c00780b */ /* 0x000fda0003f1e000 */
[----:B-1----:R-:W-:-:S04]  /*3890*/  @!P0 FADD.FTZ R13, -R12, 1 ;  /* 0x3f8000000c0d8421 */ /* 0x002fc80000010100 */
[----:B------:R-:W-:-:S06]  /*38a0*/  @!P0 FMUL.FTZ R6, R0, R13 ;  /* 0x0000000d00068220 */ /* 0x000fcc0000410000 */
[----:B------:R-:W1:Y:S08]  /*38b0*/  @!P0 MUFU.SQRT R6, R6 ;  /* 0x0000000600068308 */ /* 0x000e700000002000 */
[----:B-1----:R-:W1:Y:S02]  /*38c0*/  @!P0 MUFU.RCP R8, R6 ;  /* 0x0000000600088308 */ /* 0x002e640000001000 */
[----:B-1----:R-:W-:Y:S01]  /*38d0*/  @!P0 FMUL.FTZ R13, R8, |R3| ;  /* 0x40000003080d8220 */ /* 0x002fe20000410000 */
[----:B------:R-:W-:Y:S06]  /*38e0*/  @!P0 BRA `(.L_x_5374) ;  /* 0x0000000000988947 */ /* 0x000fec0003800000 */
[----:B------:R-:W-:Y:S01]  /*38f0*/  FMUL.FTZ R6, R0, R7 ;  /* 0x0000000700067220 */ /* 0x000fe20000410000 */
[----:B------:R-:W-:Y:S01]  /*3900*/  IMAD.MOV.U32 R14, RZ, RZ, 0x3f800000 ;  /* 0x3f800000ff0e7424 */ /* 0x000fe200078e00ff */
        /* <DEDUP_REMOVED lines=31> */
.L_x_5373:
[----:B------:R-:W-:-:S06]  /*3b00*/  FFMA.FTZ R6, R11, R11, -1 ;  /* 0xbf8000000b067423 */ /* 0x000fcc000001000b */
[----:B------:R-:W0:Y:S02]  /*3b10*/  MUFU.SQRT R6, R6 ;  /* 0x0000000600067308 */ /* 0x000e240000002000 */
[----:B0-----:R-:W-:-:S06]  /*3b20*/  FADD.FTZ R8, R11, R6 ;  /* 0x000000060b087221 */ /* 0x001fcc0000010000 */
[----:B------:R-:W0:Y:S02]  /*3b30*/  MUFU.LG2 R8, R8 ;  /* 0x0000000800087308 */ /* 0x000e240000000c00 */
[----:B0-----:R-:W-:-:S07]  /*3b40*/  FMUL.FTZ R13, R8, 0.69314718246459960938 ;  /* 0x3f317218080d7820 */ /* 0x001fce0000410000 */
.L_x_5374:
[----:B------:R-:W-:Y:S05]  /*3b50*/  BSYNC.RECONVERGENT B0 ;  /* 0x0000000000007941 */ /* 0x000fea0003800200 */
.L_x_5372:
        /* <DEDUP_REMOVED lines=43> */
.L_x_5387:
[----:B------:R-:W-:Y:S05]  /*3e10*/  BSYNC.RECONVERGENT B4 ;  /* 0x0000000000047941 */ /* 0x000fea0003800200 */
.L_x_5386:
[----:B------:R-:W-:-:S04]  /*3e20*/  FADD.FTZ R0, R5, R0 ;  /* 0x0000000005007221 */ /* 0x000fc80000010000 */
[----:B------:R-:W-:-:S04]  /*3e30*/  FMUL.FTZ R0, R0, R11 ;  /* 0x0000000b00007220 */ /* 0x000fc80000410000 */
[----:B------:R3:W4:Y:S01]  /*3e40*/  MUFU.SQRT R15, R0 ;  /* 0x00000000000f7308 */ /* 0x0007220000002000 */
[----:B------:R-:W-:Y:S05]  /*3e50*/  BRA `(.L_x_5384) ;  /* 0x00000000002c7947 */ /* 0x000fea0003800000 */
.L_x_5385:
        /* <DEDUP_REMOVED lines=10> */
[----:B------:R0:W2:Y:S02]  /*3f00*/  @!P0 MUFU.SQRT R15, R9 ;  /* 0x00000009000f8308 */ /* 0x0000a40000002000 */
.L_x_5384:
[----:B------:R-:W-:Y:S05]  /*3f10*/  BSYNC.RECONVERGENT B1 ;  /* 0x0000000000017941 */ /* 0x000fea0003800200 */
.L_x_5382:
[----:B------:R-:W-:Y:S05]  /*3f20*/  BSYNC.RELIABLE B0 ;  /* 0x0000000000007941 */ /* 0x000fea0003800100 */
.L_x_5381:
[----:B------:R-:W-:-:S13]  /*3f30*/  ISETP.GE.AND P0, PT, R2, RZ, PT ;  /* 0x000000ff0200720c */ /* 0x000fda0003f06270 */
[----:B------:R-:W-:Y:S05]  /*3f40*/  @!P0 BRA `(.L_x_5388) ;  /* 0x0000000000bc8947 */ /* 0x000fea0003800000 */
[----:B---3--:R-:W-:Y:S01]  /*3f50*/  FADD.FTZ R0, |R12|, -RZ ;  /* 0x800000ff0c007221 */ /* 0x008fe20000010200 */
        /* <DEDUP_REMOVED lines=15> */
[----:B-1----:R-:W-:Y:S05]  /*4050*/  CALL.REL.NOINC `($__internal_6_$__cuda_sm3x_div_rn_ftz_f32_slowpath) ;  /* 0x0000011c00407944 */ /* 0x002fea0003c00000 */
[----:B------:R-:W-:-:S07]  /*4060*/  IMAD.MOV.U32 R2, RZ, RZ, R9 ;  /* 0x000000ffff027224 */ /* 0x000fce00078e0009 */
.L_x_5390:
[----:B------:R-:W-:Y:S05]  /*4070*/  BSYNC.RECONVERGENT B4 ;  /* 0x0000000000047941 */ /* 0x000fea0003800200 */
.L_x_5389:
        /* <DEDUP_REMOVED lines=28> */
.L_x_5388:
[----:B------:R-:W-:Y:S01]  /*4240*/  FADD.FTZ R12, -R12, -RZ ;  /* 0x800000ff0c0c7221 */ /* 0x000fe20000010100 */
[C---:B--2-4-:R-:W-:Y:S01]  /*4250*/  FADD.FTZ R7, |R15|.reuse, -RZ ;  /* 0x800000ff0f077221 */ /* 0x054fe20000010200 */
[----:B------:R-:W-:Y:S02]  /*4260*/  BSSY.RECONVERGENT B4, `(.L_x_5392) ;  /* 0x0000011000047945 */ /* 0x000fe40003800200 */
[----:B---3--:R-:W-:Y:S01]  /*4270*/  FADD.FTZ R0, |R12|, -RZ ;  /* 0x800000ff0c007221 */ /* 0x008fe20000010200 */
        /* <DEDUP_REMOVED lines=14> */
[----:B------:R-:W-:-:S07]  /*4360*/  MOV R2, R9 ;  /* 0x0000000900027202 */ /* 0x000fce0000000f00 */
.L_x_5393:
[----:B------:R-:W-:Y:S05]  /*4370*/  BSYNC.RECONVERGENT B4 ;  /* 0x0000000000047941 */ /* 0x000fea0003800200 */
.L_x_5392:
[----:B------:R-:W-:Y:S02]  /*4380*/  IMAD.MOV.U32 R5, RZ, RZ, 0x3b33710b ;  /* 0x3b33710bff057424 */ /* 0x000fe400078e00ff */
[----:B------:R-:W-:Y:S01]  /*4390*/  FMUL.FTZ R0, R2, R2 ;  /* 0x0000000202007220 */ /* 0x000fe20000410000 */
[----:B------:R-:W-:Y:S01]  /*43a0*/  HFMA2 R7, -RZ, RZ, 1.857421875, -1409 ;  /* 0x3f6ee581ff077431 */ /* 0x000fe200000001ff */
[C---:B------:R-:W-:Y:S01]  /*43b0*/  ISETP.GE.AND P0, PT, R12.reuse, RZ, PT ;  /* 0x000000ff0c00720c */ /* 0x040fe20003f06270 */
[----:B------:R-:W-:Y:S01]  /*43c0*/  FADD.FTZ R6, |R12|, |R15| ;  /* 0x4000000f0c067221 */ /* 0x000fe20000010200 */
        /* <DEDUP_REMOVED lines=23> */
.L_x_5383:
[----:B------:R-:W-:-:S13]  /*4540*/  ISETP.GE.AND P0, PT, R2, RZ, PT ;  /* 0x000000ff0200720c */ /* 0x000fda0003f06270 */
[----:B------:R-:W-:Y:S05]  /*4550*/  @!P0 BRA `(.L_x_5394) ;  /* 0x0000000000708947 */ /* 0x000fea0003800000 */
[----:B------:R-:W-:Y:S01]  /*4560*/  IMAD.MOV.U32 R0, RZ, RZ, 0x3f000000 ;  /* 0x3f000000ff007424 */ /* 0x000fe200078e00ff */
[C---:B------:R-:W-:Y:S01]  /*4570*/  FSETP.GT.FTZ.AND P0, PT, |R15|.reuse, 0.56000000238418579102, PT ;  /* 0x3f0f5c290f00780b */ /* 0x040fe20003f14200 */
[C---:B------:R-:W-:Y:S01]  /*4580*/  FADD.FTZ R4, |R15|.reuse, -RZ ;  /* 0x800000ff0f047221 */ /* 0x040fe20000010200 */
[C---:B------:R-:W-:Y:S01]  /*4590*/  FSETP.NEU.FTZ.AND P1, PT, |R15|.reuse, 1, PT ;  /* 0x3f8000000f00780b */ /* 0x040fe20003f3d200 */
[----:B------:R-:W-:-:S04]  /*45a0*/  FFMA.FTZ R0, |R15|, -R0, 0.5 ;  /* 0x3f0000000f007423 */ /* 0x000fc80000010a00 */
[----:B0-----:R-:W0:Y:S02]  /*45b0*/  MUFU.RSQ R5, R0 ;  /* 0x0000000000057308 */ /* 0x001e240000001400 */
        /* <DEDUP_REMOVED lines=19> */
[----:B------:R-:W-:-:S04]  /*46f0*/  @!P1 FFMA.FTZ R6, R0, 1.6832555532455444336, R5 ;  /* 0x3fd774eb00069823 */ /* 0x000fc80000010005 */
[----:B------:R-:W-:Y:S01]  /*4700*/  @P0 FADD.FTZ R6, R6, R6 ;  /* 0x0000000606060221 */ /* 0x000fe20000010000 */
[----:B------:R-:W-:Y:S06]  /*4710*/  BRA `(.L_x_5391) ;  /* 0x0000000000707947 */ /* 0x000fec0003800000 */
.L_x_5394:
        /* <DEDUP_REMOVED lines=12> */
[----:B------:R-:W-:Y:S01]  /*47e0*/  HFMA2 R5, -RZ, RZ, 1.265625, -5052 ;  /* 0x3d10ecefff057431 */ /* 0x000fe200000001ff */
        /* <DEDUP_REMOVED lines=13> */
[----:B------:R-:W-:-:S04]  /*48c0*/  @P1 FFMA.FTZ R6, R0, 1.6832555532455444336, R5 ;  /* 0x3fd774eb00061823 */ /* 0x000fc80000010005 */
[----:B------:R-:W-:-:S07]  /*48d0*/  @P0 FADD.FTZ R6, R6, R6 ;  /* 0x0000000606060221 */ /* 0x000fce0000010000 */
.L_x_5391:
[----:B------:R-:W-:Y:S05]  /*48e0*/  BSYNC.RECONVERGENT B3 ;  /* 0x0000000000037941 */ /* 0x000fea0003800200 */
.L_x_5380:
[----:B------:R-:W-:-:S13]  /*48f0*/  ISETP.GE.AND P0, PT, R3, RZ, PT ;  /* 0x000000ff0300720c */ /* 0x000fda0003f06270 */
[----:B-1----:R-:W-:-:S04]  /*4900*/  @P0 FADD.FTZ R13, -R13, -RZ ;  /* 0x800000ff0d0d0221 */ /* 0x002fc80000010100 */
[----:B------:R-:W-:-:S07]  /*4910*/  IMAD.MOV.U32 R7, RZ, RZ, R13 ;  /* 0x000000ffff077224 */ /* 0x000fce00078e000d */
.L_x_5360:
[----:B------:R-:W-:Y:S05]  /*4920*/  BSYNC.RECONVERGENT B2 ;  /* 0x0000000000027941 */ /* 0x000fea0003800200 */
.L_x_5358:
        /* <DEDUP_REMOVED lines=17> */
.L_x_5398:
[----:B------:R-:W0:Y:S02]  /*4a40*/  F2I.S64.TRUNC R6, R6 ;  /* 0x0000000600067311 */ /* 0x000e24000020d900 */
[----:B0-----:R-:W-:-:S05]  /*4a50*/  MOV R5, R6 ;  /* 0x0000000600057202 */ /* 0x001fca0000000f00 */
[----:B------:R1:W-:Y:S01]  /*4a60*/  STG.E.U8 desc[UR36][R2.64], R5 ;  /* 0x0000000502007986 */ /* 0x0003e2000c101124 */
[----:B------:R-:W-:Y:S05]  /*4a70*/  BRA `(.L_x_5400) ;  /* 0x0000000c00407947 */ /* 0x000fea0003800000 */
.L_x_5397:
        /* <DEDUP_REMOVED lines=9> */
.L_x_5402:
[----:B------:R-:W0:Y:S02]  /*4b10*/  F2I.FTZ.TRUNC.NTZ R5, R6 ;  /* 0x0000000600057305 */ /* 0x000e24000021f100 */
[----:B0-----:R3:W-:Y:S01]  /*4b20*/  STG.E desc[UR36][R2.64], R5 ;  /* 0x0000000502007986 */ /* 0x0017e2000c101924 */
[----:B------:R-:W-:Y:S05]  /*4b30*/  BRA `(.L_x_5400) ;  /* 0x0000000c00107947 */ /* 0x000fea0003800000 */
.L_x_5401:
[----:B------:R-:W0:Y:S02]  /*4b40*/  F2I.FTZ.TRUNC.NTZ R5, R6 ;  /* 0x0000000600057305 */ /* 0x000e24000021f100 */
[----:B0-----:R2:W-:Y:S01]  /*4b50*/  STG.E.U16 desc[UR36][R2.64], R5 ;  /* 0x0000000502007986 */ /* 0x0015e2000c101524 */
[----:B------:R-:W-:Y:S05]  /*4b60*/  BRA `(.L_x_5400) ;  /* 0x0000000c00047947 */ /* 0x000fea0003800000 */
.L_x_5396:
        /* <DEDUP_REMOVED lines=8> */
.L_x_5404:
[----:B------:R-:W-:-:S05]  /*4bf0*/  F2FP.F16.F32.PACK_AB R6, RZ, R6 ;  /* 0x00000006ff06723e */ /* 0x000fca00000000ff */
[----:B------:R0:W-:Y:S01]  /*4c00*/  STG.E.U16 desc[UR36][R2.64], R6 ;  /* 0x0000000602007986 */ /* 0x0001e2000c101524 */
[----:B------:R-:W-:Y:S05]  /*4c10*/  BRA `(.L_x_5400) ;  /* 0x0000000800d87947 */ /* 0x000fea0003800000 */
.L_x_5403:
[----:B------:R-:W-:-:S09]  /*4c20*/  UISETP.NE.AND UP0, UPT, UR4, 0x7, UPT ;  /* 0x000000070400788c */ /* 0x000fd2000bf05270 */
[----:B------:R-:W-:Y:S05]  /*4c30*/  BRA.U !UP0, `(.L_x_5405) ;  /* 0x0000000108247547 */ /* 0x000fea000b800000 */
[----:B------:R-:W-:-:S09]  /*4c40*/  UISETP.NE.AND UP0, UPT, UR4, 0x8, UPT ;  /* 0x000000080400788c */ /* 0x000fd2000bf05270 */
[----:B------:R-:W-:Y:S05]  /*4c50*/  BRA.U !UP0, `(.L_x_5406) ;  /* 0x0000000108107547 */ /* 0x000fea000b800000 */
[----:B------:R-:W-:-:S09]  /*4c60*/  UISETP.NE.AND UP0, UPT, UR4, 0x9, UPT ;  /* 0x000000090400788c */ /* 0x000fd2000bf05270 */
[----:B------:R-:W-:Y:S05]  /*4c70*/  BRA.U UP0, `(.L_x_5399) ;  /* 0x00000009002c7547 */ /* 0x000fea000b800000 */
[----:B------:R0:W-:Y:S01]  /*4c80*/  STG.E.64 desc[UR36][R2.64], R6 ;  /* 0x0000000602007986 */ /* 0x0001e2000c101b24 */
[----:B------:R-:W-:Y:S05]  /*4c90*/  BRA `(.L_x_5400) ;  /* 0x0000000800b87947 */ /* 0x000fea0003800000 */
.L_x_5406:
[----:B------:R-:W-:-:S05]  /*4ca0*/  F2FP.F16.F32.PACK_AB R7, R7, R6 ;  /* 0x000000060707723e */ /* 0x000fca00000000ff */
[----:B------:R0:W-:Y:S01]  /*4cb0*/  STG.E desc[UR36][R2.64], R7 ;  /* 0x0000000702007986 */ /* 0x0001e2000c101924 */
[----:B------:R-:W-:Y:S05]  /*4cc0*/  BRA `(.L_x_5400) ;  /* 0x0000000800ac7947 */ /* 0x000fea0003800000 */
.L_x_5405:
[----:B------:R-:W-:-:S06]  /*4cd0*/  FMUL.FTZ R4, R6, 1 ;  /* 0x3f80000006047820 */ /* 0x000fcc0000410000 */
[----:B------:R-:W0:Y:S02]  /*4ce0*/  F2F.F64.F32 R4, R4 ;  /* 0x0000000400047310 */ /* 0x000e240000201800 */
[----:B0-----:R0:W-:Y:S01]  /*4cf0*/  STG.E.64 desc[UR36][R2.64], R4 ;  /* 0x0000000402007986 */ /* 0x0011e2000c101b24 */
[----:B------:R-:W-:Y:S05]  /*4d00*/  BRA `(.L_x_5400) ;  /* 0x00000008009c7947 */ /* 0x000fea0003800000 */
.L_x_5395:
        /* <DEDUP_REMOVED lines=8> */
[----:B------:R-:W-:Y:S02]  /*4d90*/  FSETP.NEU.FTZ.AND P0, PT, R6, RZ, PT ;  /* 0x000000ff0600720b */ /* 0x000fe40003f1d000 */
[----:B------:R-:W-:-:S04]  /*4da0*/  FSETP.NEU.FTZ.AND P1, PT, R7, RZ, PT ;  /* 0x000000ff0700720b */ /* 0x000fc80003f3d000 */
[----:B------:R-:W-:-:S04]  /*4db0*/  PLOP3.LUT P0, PT, P0, P1, PT, 0xf8, 0x8f ;  /* 0x00000000008f781c */ /* 0x000fc80000703f70 */
[----:B------:R-:W-:-:S05]  /*4dc0*/  SEL R5, RZ, 0x1, !P0 ;  /* 0x00000001ff057807 */ /* 0x000fca0004000000 */
[----:B------:R0:W-:Y:S01]  /*4dd0*/  STG.E.U8 desc[UR36][R2.64], R5 ;  /* 0x0000000502007986 */ /* 0x0001e2000c101124 */
[----:B------:R-:W-:Y:S05]  /*4de0*/  BRA `(.L_x_5400) ;  /* 0x0000000800647947 */ /* 0x000fea0003800000 */
.L_x_5409:
[----:B------:R-:W-:Y:S01]  /*4df0*/  FMUL.FTZ R4, R6, 1 ;  /* 0x3f80000006047820 */ /* 0x000fe20000410000 */
[----:B------:R-:W-:-:S05]  /*4e00*/  FMUL.FTZ R7, R7, 1 ;  /* 0x3f80000007077820 */ /* 0x000fca0000410000 */
        /* <DEDUP_REMOVED lines=8> */
.L_x_5408:
        /* <DEDUP_REMOVED lines=18> */
.L_x_5413:
[----:B------:R-:W-:Y:S05]  /*4fb0*/  BSYNC.RECONVERGENT B0 ;  /* 0x0000000000007941 */ /* 0x000fea0003800200 */
.L_x_5412:
[----:B------:R-:W-:-:S05]  /*4fc0*/  LOP3.LUT R7, R0, 0x80, R7, 0xf8, !PT ;  /* 0x0000008000077812 */ /* 0x000fca00078ef807 */
[----:B------:R0:W-:Y:S01]  /*4fd0*/  STG.E.U8 desc[UR36][R2.64], R7 ;  /* 0x0000000702007986 */ /* 0x0001e2000c101124 */
[----:B------:R-:W-:Y:S05]  /*4fe0*/  BRA `(.L_x_5400) ;  /* 0x0000000400e47947 */ /* 0x000fea0003800000 */
.L_x_5411:
[----:B------:R-:W-:Y:S01]  /*4ff0*/  LOP3.LUT R4, R6, 0x7fffffff, RZ, 0xc0, !PT ;  /* 0x7fffffff06047812 */ /* 0x000fe200078ec0ff */
[----:B------:R-:W-:Y:S01]  /*5000*/  BSSY.RECONVERGENT B0, `(.L_x_5414) ;  /* 0x000000d000007945 */ /* 0x000fe20003800200 */
        /* <DEDUP_REMOVED lines=12> */
.L_x_5415:
[----:B------:R-:W-:Y:S05]  /*50d0*/  BSYNC.RECONVERGENT B0 ;  /* 0x0000000000007941 */ /* 0x000fea0003800200 */
.L_x_5414:
[----:B------:R-:W-:-:S05]  /*50e0*/  LOP3.LUT R5, R0, 0x80, R7, 0xf8, !PT ;  /* 0x0000008000057812 */ /* 0x000fca00078ef807 */
[----:B------:R0:W-:Y:S01]  /*50f0*/  STG.E.U8 desc[UR36][R2.64], R5 ;  /* 0x0000000502007986 */ /* 0x0001e2000c101124 */
[----:B------:R-:W-:Y:S05]  /*5100*/  BRA `(.L_x_5400) ;  /* 0x00000004009c7947 */ /* 0x000fea0003800000 */
.L_x_5410:
[----:B------:R-:W-:-:S05]  /*5110*/  F2FP.BF16.F32.PACK_AB R6, RZ, R6 ;  /* 0x00000006ff06723e */ /* 0x000fca00000010ff */
[----:B------:R0:W-:Y:S01]  /*5120*/  STG.E.U16 desc[UR36][R2.64], R6 ;  /* 0x0000000602007986 */ /* 0x0001e2000c101524 */
[----:B------:R-:W-:Y:S05]  /*5130*/  BRA `(.L_x_5400) ;  /* 0x0000000400907947 */ /* 0x000fea0003800000 */
.L_x_5407:
        /* <DEDUP_REMOVED lines=11> */
.L_x_5418:
        /* <DEDUP_REMOVED lines=12> */
.L_x_5421:
[----:B------:R-:W-:-:S04]  /*52b0*/  SHF.R.U32.HI R0, RZ, 0x14, R6 ;  /* 0x00000014ff007819 */ /* 0x000fc80000011606 */
[----:B------:R-:W-:-:S04]  /*52c0*/  LOP3.LUT R5, R0, 0x1, RZ, 0xc0, !PT ;  /* 0x0000000100057812 */ /* 0x000fc800078ec0ff */
[----:B------:R-:W-:-:S04]  /*52d0*/  IADD3 R0, PT, PT, R6, 0x487ffff, R5 ;  /* 0x0487ffff06007810 */ /* 0x000fc80007ffe005 */
[----:B------:R-:W-:-:S04]  /*52e0*/  SHF.R.U32.HI R0, RZ, 0x14, R0 ;  /* 0x00000014ff007819 */ /* 0x000fc80000011600 */
[----:B------:R-:W-:-:S07]  /*52f0*/  LOP3.LUT R4, R0, 0xff, RZ, 0xc0, !PT ;  /* 0x000000ff00047812 */ /* 0x000fce00078ec0ff */
.L_x_5422:
[----:B------:R-:W-:-:S04]  /*5300*/  SHF.R.U32.HI R5, RZ, 0x18, R6 ;  /* 0x00000018ff057819 */ /* 0x000fc80000011606 */
[----:B------:R-:W-:-:S04]  /*5310*/  LOP3.LUT R4, R4, 0x80, R5, 0xf8, !PT ;  /* 0x0000008004047812 */ /* 0x000fc800078ef805 */
[----:B------:R-:W-:-:S07]  /*5320*/  PRMT R0, R4, 0x7610, R0 ;  /* 0x0000761004007816 */ /* 0x000fce0000000000 */
.L_x_5420:
[----:B------:R-:W-:Y:S05]  /*5330*/  BSYNC.RECONVERGENT B0 ;  /* 0x0000000000007941 */ /* 0x000fea0003800200 */
.L_x_5419:
[----:B------:R0:W-:Y:S01]  /*5340*/  STG.E.U8 desc[UR36][R2.64], R0 ;  /* 0x0000000002007986 */ /* 0x0001e2000c101124 */
[----:B------:R-:W-:Y:S05]  /*5350*/  BRA `(.L_x_5400) ;  /* 0x0000000400087947 */ /* 0x000fea0003800000 */
.L_x_5417:
        /* <DEDUP_REMOVED lines=12> */
.L_x_5425:
[----:B------:R-:W-:-:S04]  /*5420*/  SHF.R.U32.HI R0, RZ, 0x15, R6 ;  /* 0x00000015ff007819 */ /* 0x000fc80000011606 */
[----:B------:R-:W-:-:S04]  /*5430*/  LOP3.LUT R5, R0, 0x1, RZ, 0xc0, !PT ;  /* 0x0000000100057812 */ /* 0x000fc800078ec0ff */
[----:B------:R-:W-:-:S04]  /*5440*/  IADD3 R0, PT, PT, R6, 0x88fffff, R5 ;  /* 0x088fffff06007810 */ /* 0x000fc80007ffe005 */
[----:B------:R-:W-:-:S04]  /*5450*/  SHF.R.U32.HI R0, RZ, 0x15, R0 ;  /* 0x00000015ff007819 */ /* 0x000fc80000011600 */
[----:B------:R-:W-:-:S07]  /*5460*/  LOP3.LUT R4, R0, 0xff, RZ, 0xc0, !PT ;  /* 0x000000ff00047812 */ /* 0x000fce00078ec0ff */
.L_x_5426:
[----:B------:R-:W-:-:S04]  /*5470*/  SHF.R.U32.HI R5, RZ, 0x18, R6 ;  /* 0x00000018ff057819 */ /* 0x000fc80000011606 */
[----:B------:R-:W-:-:S04]  /*5480*/  LOP3.LUT R4, R4, 0x80, R5, 0xf8, !PT ;  /* 0x0000008004047812 */ /* 0x000fc800078ef805 */
[----:B------:R-:W-:-:S07]  /*5490*/  PRMT R0, R4, 0x7610, R0 ;  /* 0x0000761004007816 */ /* 0x000fce0000000000 */
.L_x_5424:
[----:B------:R-:W-:Y:S05]  /*54a0*/  BSYNC.RECONVERGENT B0 ;  /* 0x0000000000007941 */ /* 0x000fea0003800200 */
.L_x_5423:
[----:B------:R0:W-:Y:S01]  /*54b0*/  STG.E.U8 desc[UR36][R2.64], R0 ;  /* 0x0000000002007986 */ /* 0x0001e2000c101124 */
[----:B------:R-:W-:Y:S05]  /*54c0*/  BRA `(.L_x_5400) ;  /* 0x0000000000ac7947 */ /* 0x000fea0003800000 */
.L_x_5416:
[----:B------:R-:W-:-:S09]  /*54d0*/  UISETP.NE.AND UP0, UPT, UR4, 0x1c, UPT ;  /* 0x0000001c0400788c */ /* 0x000fd2000bf05270 */
[----:B------:R-:W-:Y:S05]  /*54e0*/  BRA.U !UP0, `(.L_x_5427) ;  /* 0x00000001089c7547 */ /* 0x000fea000b800000 */
[----:B------:R-:W-:-:S09]  /*54f0*/  UISETP.NE.AND UP0, UPT, UR4, 0x1d, UPT ;  /* 0x0000001d0400788c */ /* 0x000fd2000bf05270 */
[----:B------:R-:W-:Y:S05]  /*5500*/  BRA.U !UP0, `(.L_x_5428) ;  /* 0x0000000108887547 */ /* 0x000fea000b800000 */
[----:B------:R-:W-:-:S09]  /*5510*/  UISETP.NE.AND UP0, UPT, UR4, 0x2c, UPT ;  /* 0x0000002c0400788c */ /* 0x000fd2000bf05270 */
[----:B------:R-:W-:Y:S05]  /*5520*/  BRA.U !UP0, `(.L_x_5429) ;  /* 0x0000000108447547 */ /* 0x000fea000b800000 */
.L_x_5399:
[----:B------:R-:W-:Y:S01]  /*5530*/  MOV R0, 0x0 ;  /* 0x0000000000007802 */ /* 0x000fe20000000f00 */
[----:B------:R-:W0:Y:S01]  /*5540*/  LDCU.64 UR6, c[0x4][0x158] ;  /* 0x01002b00ff0677ac */ /* 0x000e220008000a00 */
[----:B------:R-:W-:Y:S01]  /*5550*/  HFMA2 R8, -RZ, RZ, 0, 6.020069122314453125e-06 ;  /* 0x00000065ff087431 */ /* 0x000fe200000001ff */
        /* <DEDUP_REMOVED lines=13> */
.L_x_5430:
[----:B------:R-:W-:Y:S05]  /*5630*/  BRA `(.L_x_5400) ;  /* 0x0000000000507947 */ /* 0x000fea0003800000 */
.L_x_5429:
        /* <DEDUP_REMOVED lines=15> */
.L_x_5428:
[----:B------:R-:W0:Y:S02]  /*5730*/  F2I.U64.TRUNC R6, R6 ;  /* 0x0000000600067311 */ /* 0x000e24000020d800 */
[----:B0-----:R0:W-:Y:S01]  /*5740*/  STG.E.64 desc[UR36][R2.64], R6 ;  /* 0x0000000602007986 */ /* 0x0011e2000c101b24 */
[----:B------:R-:W-:Y:S05]  /*5750*/  BRA `(.L_x_5400) ;  /* 0x0000000000087947 */ /* 0x000fea0003800000 */
.L_x_5427:
[----:B------:R-:W0:Y:S02]  /*5760*/  F2I.FTZ.U32.TRUNC.NTZ R5, R6 ;  /* 0x0000000600057305 */ /* 0x000e24000021f000 */
[----:B0-----:R0:W-:Y:S02]  /*5770*/  STG.E desc[UR36][R2.64], R5 ;  /* 0x0000000502007986 */ /* 0x0011e4000c101924 */
.L_x_5400:
[----:B------:R-:W-:-:S07]  /*5780*/  IADD3 R17, PT, PT, R17, 0x80, RZ ;  /* 0x0000008011117810 */ /* 0x000fce0007ffe0ff */
.L_x_5327:
[----:B------:R-:W-:Y:S05]  /*5790*/  BSYNC.RECONVERGENT B6 ;  /* 0x0000000000067941 */ /* 0x000fea0003800200 */
.L_x_5326:
[----:B------:R-:W5:Y:S01]  /*57a0*/  LDCU UR4, c[0x0][0x380] ;  /* 0x00007000ff0477ac */ /* 0x000f620008000800 */
[----:B------:R-:W-:Y:S01]  /*57b0*/  BSSY.RECONVERGENT B6, `(.L_x_5431) ;  /* 0x0000573000067945 */ /* 0x000fe20003800200 */
[----:B-----5:R-:W-:-:S13]  /*57c0*/  ISETP.GE.AND P0, PT, R17, UR4, PT ;  /* 0x0000000411007c0c */ /* 0x020fda000bf06270 */
[----:B------:R-:W-:Y:S05]  /*57d0*/  @P0 BRA `(.L_x_5432) ;  /* 0x0000005400c00947 */ /* 0x000fea0003800000 */
[----:B------:R-:W5:Y:S01]  /*57e0*/  LDCU UR4, c[0x0][0x388] ;  /* 0x00007100ff0477ac */ /* 0x000f620008000800 */
[----:B------:R-:W-:Y:S02]  /*57f0*/  HFMA2 R16, -RZ, RZ, 0, 0 ;  /* 0x00000000ff107431 */ /* 0x000fe400000001ff */
[----:B0-----:R-:W-:Y:S01]  /*5800*/  IMAD.MOV.U32 R0, RZ, RZ, RZ ;  /* 0x000000ffff007224 */ /* 0x001fe200078e00ff */
[----:B-----5:R-:W-:-:S09]  /*5810*/  UISETP.NE.AND UP0, UPT, UR4, URZ, UPT ;  /* 0x000000ff0400728c */ /* 0x020fd2000bf05270 */
[----:B------:R-:W-:Y:S05]  /*5820*/  BRA.U !UP0, `(.L_x_5433) ;  /* 0x0000001108a87547 */ /* 0x000fea000b800000 */
[----:B------:R-:W1:Y:S01]  /*5830*/  LDCU.64 UR4, c[0x0][0x390] ;  /* 0x00007200ff0477ac */ /* 0x000e620008000a00 */
[----:B------:R-:W-:Y:S01]  /*5840*/  MOV R16, RZ ;  /* 0x000000ff00107202 */ /* 0x000fe20000000f00 */
        /* <DEDUP_REMOVED lines=296> */
.L_x_5433:
[----:B------:R-:W0:Y:S01]  /*6ad0*/  LDCU.64 UR6, c[0x0][0x588] ;  /* 0x0000b100ff0677ac */ /* 0x000e220008000a00 */
[----:B------:R-:W-:Y:S01]  /*6ae0*/  BSSY.RECONVERGENT B7, `(.L_x_5434) ;  /* 0x0000101000077945 */ /* 0x000fe20003800200 */
[----:B------:R-:W-:-:S04]  /*6af0*/  UPRMT UR4, UR41, 0x9910, URZ ;  /* 0x0000991029047896 */ /* 0x000fc800080000ff */
[----:B------:R-:W-:Y:S01]  /*6b00*/  UISETP.GT.AND UP0, UPT, UR4, 0x9, UPT ;  /* 0x000000090400788c */ /* 0x000fe2000bf04270 */
[----:B0-----:R-:W-:-:S04]  /*6b10*/  IADD3 R4, P0, PT, R0, UR6, RZ ;  /* 0x0000000600047c10 */ /* 0x001fc8000ff1e0ff */
[----:B-123--:R-:W-:-:S04]  /*6b20*/  IADD3.X R5, PT, PT, RZ, UR7, RZ, P0, !PT ;  /* 0x00000007ff057c10 */ /* 0x00efc800087fe4ff */
        /* <DEDUP_REMOVED lines=9> */
[----:B----4-:R-:W2:Y:S01]  /*6bc0*/  LDG.E.S8 R2, desc[UR36][R4.64] ;  /* 0x0000002404027981 */ /* 0x010ea2000c1e1300 */
[----:B------:R-:W-:Y:S01]  /*6bd0*/  MOV R3, RZ ;  /* 0x000000ff00037202 */ /* 0x000fe20000000f00 */
[----:B--2---:R-:W1:Y:S01]  /*6be0*/  I2F.S16 R2, R2 ;  /* 0x0000000200027306 */ /* 0x004e620000101400 */
[----:B------:R-:W-:Y:S05]  /*6bf0*/  BRA `(.L_x_5440) ;  /* 0x0000000c00bc7947 */ /* 0x000fea0003800000 */
.L_x_5438:
[----:B----4-:R-:W2:Y:S01]  /*6c00*/  LDG.E.U8 R2, desc[UR36][R4.64] ;  /* 0x0000002404027981 */ /* 0x010ea2000c1e1100 */
[----:B------:R-:W-:Y:S01]  /*6c10*/  IMAD.MOV.U32 R3, RZ, RZ, RZ ;  /* 0x000000ffff037224 */ /* 0x000fe200078e00ff */
[----:B--2---:R-:W-:Y:S01]  /*6c20*/  I2FP.F32.U32 R2, R2 ;  /* 0x0000000200027245 */ /* 0x004fe20000201000 */
[----:B------:R-:W-:Y:S06]  /*6c30*/  BRA `(.L_x_5440) ;  /* 0x0000000c00ac7947 */ /* 0x000fec0003800000 */
.L_x_5437:
[----:B------:R-:W-:-:S09]  /*6c40*/  UISETP.NE.AND UP0, UPT, UR4, 0x2, UPT ;  /* 0x000000020400788c */ /* 0x000fd2000bf05270 */
[----:B------:R-:W-:Y:S05]  /*6c50*/  BRA.U !UP0, `(.L_x_5441) ;  /* 0x0000000108307547 */ /* 0x000fea000b800000 */
[----:B------:R-:W-:-:S09]  /*6c60*/  UISETP.NE.AND UP0, UPT, UR4, 0x3, UPT ;  /* 0x000000030400788c */ /* 0x000fd2000bf05270 */
[----:B------:R-:W-:Y:S05]  /*6c70*/  BRA.U !UP0, `(.L_x_5442) ;  /* 0x0000000108187547 */ /* 0x000fea000b800000 */
[----:B------:R-:W-:-:S09]  /*6c80*/  UISETP.NE.AND UP0, UPT, UR4, 0x4, UPT ;  /* 0x000000040400788c */ /* 0x000fd2000bf05270 */
[----:B------:R-:W-:Y:S05]  /*6c90*/  BRA.U UP0, `(.L_x_5439) ;  /* 0x0000000d00307547 */ /* 0x000fea000b800000 */
[----:B------:R-:W2:Y:S01]  /*6ca0*/  LDG.E.64 R4, desc[UR36][R4.64] ;  /* 0x0000002404047981 */ /* 0x000ea2000c1e1b00 */
[----:B----4-:R-:W-:Y:S01]  /*6cb0*/  HFMA2 R3, -RZ, RZ, 0, 0 ;  /* 0x00000000ff037431 */ /* 0x010fe200000001ff */
[----:B--2---:R1:W2:Y:S02]  /*6cc0*/  I2F.S64 R2, R4 ;  /* 0x0000000400027312 */ /* 0x0042a40000301400 */
[----:B-12---:R-:W-:Y:S05]  /*6cd0*/  BRA `(.L_x_5440) ;  /* 0x0000000c00847947 */ /* 0x006fea0003800000 */
.L_x_5442:
[----:B----4-:R-:W2:Y:S01]  /*6ce0*/  LDG.E R2, desc[UR36][R4.64] ;  /* 0x0000002404027981 */ /* 0x010ea2000c1e1900 */
[----:B------:R-:W-:Y:S02]  /*6cf0*/  MOV R3, RZ ;  /* 0x000000ff00037202 */ /* 0x000fe40000000f00 */
[----:B--2---:R-:W-:Y:S01]  /*6d00*/  I2FP.F32.S32 R2, R2 ;  /* 0x0000000200027245 */ /* 0x004fe20000201400 */
[----:B------:R-:W-:Y:S06]  /*6d10*/  BRA `(.L_x_5440) ;  /* 0x0000000c00747947 */ /* 0x000fec0003800000 */
.L_x_5441:
[----:B----4-:R-:W2:Y:S01]  /*6d20*/  LDG.E.U16 R2, desc[UR36][R4.64] ;  /* 0x0000002404027981 */ /* 0x010ea2000c1e1500 */
[----:B------:R-:W-:Y:S01]  /*6d30*/  HFMA2 R3, -RZ, RZ, 0, 0 ;  /* 0x00000000ff037431 */ /* 0x000fe200000001ff */
[----:B--2---:R-:W0:Y:S01]  /*6d40*/  I2F.S16 R2, R2 ;  /* 0x0000000200027306 */ /* 0x004e220000101400 */
[----:B------:R-:W-:Y:S05]  /*6d50*/  BRA `(.L_x_5440) ;  /* 0x0000000c00647947 */ /* 0x000fea0003800000 */
.L_x_5436:
[----:B------:R-:W-:-:S09]  /*6d60*/  UISETP.GT.AND UP0, UPT, UR4, 0x6, UPT ;  /* 0x000000060400788c */ /* 0x000fd2000bf04270 */
[----:B------:R-:W-:Y:S05]  /*6d70*/  BRA.U UP0, `(.L_x_5443) ;  /* 0x00000001002c7547 */ /* 0x000fea000b800000 */
[----:B------:R-:W-:-:S09]  /*6d80*/  UISETP.NE.AND UP0, UPT, UR4, 0x5, UPT ;  /* 0x000000050400788c */ /* 0x000fd2000bf05270 */
[----:B------:R-:W-:Y:S05]  /*6d90*/  BRA.U !UP0, `(.L_x_5444) ;  /* 0x0000000108147547 */ /* 0x000fea000b800000 */
[----:B------:R-:W-:-:S09]  /*6da0*/  UISETP.NE.AND UP0, UPT, UR4, 0x6, UPT ;  /* 0x000000060400788c */ /* 0x000fd2000bf05270 */
[----:B------:R-:W-:Y:S05]  /*6db0*/  BRA.U UP0, `(.L_x_5439) ;  /* 0x0000000900e87547 */ /* 0x000fea000b800000 */
[----:B----4-:R3:W5:Y:S01]  /*6dc0*/  LDG.E R2, desc[UR36][R4.64] ;  /* 0x0000002404027981 */ /* 0x010762000c1e1900 */
[----:B------:R-:W-:Y:S01]  /*6dd0*/  IMAD.MOV.U32 R3, RZ, RZ, RZ ;  /* 0x000000ffff037224 */ /* 0x000fe200078e00ff */
[----:B------:R-:W-:Y:S06]  /*6de0*/  BRA `(.L_x_5440) ;  /* 0x0000000c00407947 */ /* 0x000fec0003800000 */
.L_x_5444:
[----:B----4-:R-:W2:Y:S01]  /*6df0*/  LDG.E.U16 R2, desc[UR36][R4.64] ;  /* 0x0000002404027981 */ /* 0x010ea2000c1e1500 */
[----:B------:R-:W-:Y:S01]  /*6e00*/  MOV R3, RZ ;  /* 0x000000ff00037202 */ /* 0x000fe20000000f00 */
[----:B--2---:R-:W-:Y:S01]  /*6e10*/  HADD2.F32 R2, -RZ, R2.H0_H0 ;  /* 0x20000002ff027230 */ /* 0x004fe20000004100 */
[----:B------:R-:W-:Y:S06]  /*6e20*/  BRA `(.L_x_5440) ;  /* 0x0000000c00307947 */ /* 0x000fec0003800000 */
.L_x_5443:
[----:B------:R-:W-:-:S09]  /*6e30*/  UISETP.NE.AND UP0, UPT, UR4, 0x7, UPT ;  /* 0x000000070400788c */ /* 0x000fd2000bf05270 */
[----:B------:R-:W-:Y:S05]  /*6e40*/  BRA.U !UP0, `(.L_x_5445) ;  /* 0x0000000108287547 */ /* 0x000fea000b800000 */
[----:B------:R-:W-:-:S09]  /*6e50*/  UISETP.NE.AND UP0, UPT, UR4, 0x8, UPT ;  /* 0x000000080400788c */ /* 0x000fd2000bf05270 */
[----:B------:R-:W-:Y:S05]  /*6e60*/  BRA.U !UP0, `(.L_x_5446) ;  /* 0x0000000108107547 */ /* 0x000fea000b800000 */
[----:B------:R-:W-:-:S09]  /*6e70*/  UISETP.NE.AND UP0, UPT, UR4, 0x9, UPT ;  /* 0x000000090400788c */ /* 0x000fd2000bf05270 */
[----:B------:R-:W-:Y:S05]  /*6e80*/  BRA.U UP0, `(.L_x_5439) ;  /* 0x0000000900b47547 */ /* 0x000fea000b800000 */
[----:B----4-:R2:W5:Y:S01]  /*6e90*/  LDG.E.64 R2, desc[UR36][R4.64] ;  /* 0x0000002404027981 */ /* 0x010562000c1e1b00 */
[----:B------:R-:W-:Y:S05]  /*6ea0*/  BRA `(.L_x_5440) ;  /* 0x0000000c00107947 */ /* 0x000fea0003800000 */
.L_x_5446:
[----:B----4-:R-:W2:Y:S02]  /*6eb0*/  LDG.E R3, desc[UR36][R4.64] ;  /* 0x0000002404037981 */ /* 0x010ea4000c1e1900 */
[--C-:B--2---:R-:W-:Y:S02]  /*6ec0*/  HADD2.F32 R2, -RZ, R3.reuse.H0_H0 ;  /* 0x20000003ff027230 */ /* 0x104fe40000004100 */
[----:B------:R-:W-:Y:S01]  /*6ed0*/  HADD2.F32 R3, -RZ, R3.H1_H1 ;  /* 0x30000003ff037230 */ /* 0x000fe20000004100 */
[----:B------:R-:W-:Y:S06]  /*6ee0*/  BRA `(.L_x_5440) ;  /* 0x0000000c00007947 */ /* 0x000fec0003800000 */
.L_x_5445:
[----:B------:R-:W2:Y:S01]  /*6ef0*/  LDG.E.64 R4, desc[UR36][R4.64] ;  /* 0x0000002404047981 */ /* 0x000ea2000c1e1b00 */
[----:B------:R-:W-:Y:S01]  /*6f00*/  UMOV UR4, 0xf0000000 ;  /* 0xf000000000047882 */ /* 0x000fe20000000000 */
[----:B------:R-:W-:Y:S01]  /*6f10*/  UMOV UR5, 0x380fffff ;  /* 0x380fffff00057882 */ /* 0x000fe20000000000 */
[----:B----4-:R-:W-:Y:S01]  /*6f20*/  MOV R3, RZ ;  /* 0x000000ff00037202 */ /* 0x010fe20000000f00 */
        /* <DEDUP_REMOVED lines=8> */
.L_x_5435:
        /* <DEDUP_REMOVED lines=9> */
[----:B----4-:R-:W-:Y:S01]  /*7040*/  HFMA2 R3, -RZ, RZ, 0, 0 ;  /* 0x00000000ff037431 */ /* 0x010fe200000001ff */
[----:B--2---:R-:W-:-:S04]  /*7050*/  ISETP.NE.AND P0, PT, R4, RZ, PT ;  /* 0x000000ff0400720c */ /* 0x004fc80003f05270 */
[----:B------:R-:W-:Y:S01]  /*7060*/  FSEL R2, RZ, 1, !P0 ;  /* 0x3f800000ff027808 */ /* 0x000fe20004000000 */
[----:B------:R-:W-:Y:S08]  /*7070*/  BRA `(.L_x_5440) ;  /* 0x00000008009c7947 */ /* 0x000ff00003800000 */
.L_x_5449:
[----:B----4-:R-:W2:Y:S01]  /*7080*/  LDG.E.128 R4, desc[UR36][R4.64] ;  /* 0x0000002404047981 */ /* 0x010ea2000c1e1d00 */
        /* <DEDUP_REMOVED lines=21> */
.L_x_5448:
[----:B------:R-:W-:-:S09]  /*71e0*/  UISETP.NE.AND UP0, UPT, UR4, 0xf, UPT ;  /* 0x0000000f0400788c */ /* 0x000fd2000bf05270 */
[----:B------:R-:W-:Y:S05]  /*71f0*/  BRA.U !UP0, `(.L_x_5450) ;  /* 0x0000000108947547 */ /* 0x000fea000b800000 */
[----:B------:R-:W-:-:S09]  /*7200*/  UISETP.NE.AND UP0, UPT, UR4, 0x17, UPT ;  /* 0x000000170400788c */ /* 0x000fd2000bf05270 */
[----:B------:R-:W-:Y:S05]  /*7210*/  BRA.U !UP0, `(.L_x_5451) ;  /* 0x0000000108587547 */ /* 0x000fea000b800000 */
[----:B------:R-:W-:-:S09]  /*7220*/  UISETP.NE.AND UP0, UPT, UR4, 0x18, UPT ;  /* 0x000000180400788c */ /* 0x000fd2000bf05270 */
[----:B------:R-:W-:Y:S05]  /*7230*/  BRA.U UP0, `(.L_x_5439) ;  /* 0x0000000500c87547 */ /* 0x000fea000b800000 */
[----:B----4-:R-:W2:Y:S01]  /*7240*/  LDG.E.U8 R2, desc[UR36][R4.64] ;  /* 0x0000002404027981 */ /* 0x010ea2000c1e1100 */
[----:B------:R-:W-:Y:S01]  /*7250*/  MOV R6, 0x1f ;  /* 0x0000001f00067802 */ /* 0x000fe20000000f00 */
[----:B--2---:R-:W-:-:S05]  /*7260*/  IMAD.SHL.U32 R2, R2, 0x1000000, RZ ;  /* 0x0100000002027824 */ /* 0x004fca00078e00ff */
[C---:B------:R-:W-:Y:S02]  /*7270*/  LOP3.LUT R0, R2.reuse, 0x7f000000, RZ, 0xc0, !PT ;  /* 0x7f00000002007812 */ /* 0x040fe400078ec0ff */
[----:B------:R-:W-:Y:S02]  /*7280*/  LOP3.LUT P0, RZ, R2, 0x7f000000, RZ, 0xc0, !PT ;  /* 0x7f00000002ff7812 */ /* 0x000fe4000780c0ff */
[----:B------:R-:W0:Y:S02]  /*7290*/  FLO.U32 R3, R0 ;  /* 0x0000000000037300 */ /* 0x000e2400000e0000 */
[----:B0-----:R-:W-:-:S04]  /*72a0*/  IADD3 R3, PT, PT, -R3, RZ, RZ ;  /* 0x000000ff03037210 */ /* 0x001fc80007ffe1ff */
[----:B------:R-:W-:-:S04]  /*72b0*/  VIADDMNMX.U32 R3, R3, R6, 0x4, !PT ;  /* 0x0000000403037446 */ /* 0x000fc80007800006 */
[----:B------:R-:W-:-:S04]  /*72c0*/  IADD3 R3, PT, PT, R3, -0x4, RZ ;  /* 0xfffffffc03037810 */ /* 0x000fc80007ffe0ff */
[C---:B------:R-:W-:Y:S01]  /*72d0*/  SHF.L.U32 R6, R0.reuse, R3, RZ ;  /* 0x0000000300067219 */ /* 0x040fe200000006ff */
[----:B------:R-:W-:Y:S01]  /*72e0*/  IMAD.SHL.U32 R7, R3, 0x800000, RZ ;  /* 0x0080000003077824 */ /* 0x000fe200078e00ff */
[----:B------:R-:W-:-:S04]  /*72f0*/  IADD3 R3, PT, PT, R0, 0x1000000, RZ ;  /* 0x0100000000037810 */ /* 0x000fc80007ffe0ff */
[----:B------:R-:W-:Y:S02]  /*7300*/  LEA.HI R6, R6, -R7, RZ, 0x1c ;  /* 0x8000000706067211 */ /* 0x000fe400078fe0ff */
[----:B------:R-:W-:Y:S02]  /*7310*/  SHF.R.S32.HI R3, RZ, 0x8, R3 ;  /* 0x00000008ff037819 */ /* 0x000fe40000011403 */
[----:B------:R-:W-:-:S04]  /*7320*/  IADD3 R6, PT, PT, R6, 0x3c000000, RZ ;  /* 0x3c00000006067810 */ /* 0x000fc80007ffe0ff */
[----:B------:R-:W-:-:S04]  /*7330*/  LOP3.LUT R3, R6, 0x7f800000, R3, 0xf8, !PT ;  /* 0x7f80000006037812 */ /* 0x000fc800078ef803 */
[----:B------:R-:W-:Y:S01]  /*7340*/  SEL R5, R3, RZ, P0 ;  /* 0x000000ff03057207 */ /* 0x000fe20000000000 */
[----:B------:R-:W-:-:S03]  /*7350*/  HFMA2 R3, -RZ, RZ, 0, 0 ;  /* 0x00000000ff037431 */ /* 0x000fc600000001ff */
[----:B------:R-:W-:Y:S01]  /*7360*/  LOP3.LUT R2, R5, 0x80000000, R2, 0xf8, !PT ;  /* 0x8000000005027812 */ /* 0x000fe200078ef802 */
[----:B------:R-:W-:Y:S06]  /*7370*/  BRA `(.L_x_5440) ;  /* 0x0000000400dc7947 */ /* 0x000fec0003800000 */
.L_x_5451:
[----:B----4-:R-:W2:Y:S02]  /*7380*/  LDG.E.U8 R3, desc[UR36][R4.64] ;  /* 0x0000002404037981 */ /* 0x010ea4000c1e1100 */
[C---:B--2---:R-:W-:Y:S01]  /*7390*/  IMAD.SHL.U32 R0, R3.reuse, 0x2000000, RZ ;  /* 0x0200000003007824 */ /* 0x044fe200078e00ff */
[----:B------:R-:W-:-:S04]  /*73a0*/  SHF.L.U32 R3, R3, 0x8, RZ ;  /* 0x0000000803037819 */ /* 0x000fc800000006ff */
[----:B------:R-:W-:Y:S02]  /*73b0*/  ISETP.GE.U32.AND P0, PT, R0, 0x8000000, PT ;  /* 0x080000000000780c */ /* 0x000fe40003f06070 */
[----:B------:R-:W-:-:S11]  /*73c0*/  PRMT R7, R3, 0x9910, RZ ;  /* 0x0000991003077816 */ /* 0x000fd600000000ff */
[----:B------:R-:W-:Y:S02]  /*73d0*/  @!P0 LOP3.LUT R2, R3, 0x7f00, RZ, 0xc0, !PT ;  /* 0x00007f0003028812 */ /* 0x000fe400078ec0ff */
[----:B------:R-:W-:Y:S02]  /*73e0*/  @P0 LEA.HI R0, R0, 0x70000000, RZ, 0x1c ;  /* 0x7000000000000811 */ /* 0x000fe400078fe0ff */
[----:B------:R-:W-:Y:S02]  /*73f0*/  @!P0 LOP3.LUT R2, R2, 0x3f000000, RZ, 0xfc, !PT ;  /* 0x3f00000002028812 */ /* 0x000fe400078efcff */
[----:B------:R-:W-:Y:S01]  /*7400*/  MOV R3, RZ ;  /* 0x000000ff00037202 */ /* 0x000fe20000000f00 */
[----:B------:R-:W-:Y:S02]  /*7410*/  @P0 FMUL.FTZ R0, R0, 1.9259299443872358531e-34 ;  /* 0x0780000000000820 */ /* 0x000fe40000410000 */
[----:B------:R-:W-:-:S05]  /*7420*/  @!P0 FADD.FTZ R0, R2, -0.5 ;  /* 0xbf00000002008421 */ /* 0x000fca0000010000 */
[----:B------:R-:W-:Y:S01]  /*7430*/  LOP3.LUT R2, R0, 0x80000000, R7, 0xf8, !PT ;  /* 0x8000000000027812 */ /* 0x000fe200078ef807 */
[----:B------:R-:W-:Y:S06]  /*7440*/  BRA `(.L_x_5440) ;  /* 0x0000000400a87947 */ /* 0x000fec0003800000 */
.L_x_5450:
[----:B----4-:R-:W2:Y:S01]  /*7450*/  LDG.E.U16 R2, desc[UR36][R4.64] ;  /* 0x0000002404027981 */ /* 0x010ea2000c1e1500 */
[----:B------:R-:W-:Y:S02]  /*7460*/  HFMA2 R3, -RZ, RZ, 0, 0 ;  /* 0x00000000ff037431 */ /* 0x000fe400000001ff */
[----:B--2---:R-:W-:Y:S01]  /*7470*/  IMAD.U32 R2, R2, 0x10000, RZ ;  /* 0x0001000002027824 */ /* 0x004fe200078e00ff */
[----:B------:R-:W-:Y:S06]  /*7480*/  BRA `(.L_x_5440) ;  /* 0x0000000400987947 */ /* 0x000fec0003800000 */
.L_x_5447:
        /* <DEDUP_REMOVED lines=8> */
[----:B----4-:R-:W2:Y:S01]  /*7510*/  LDG.E.U16 R2, desc[UR36][R4.64] ;  /* 0x0000002404027981 */ /* 0x010ea2000c1e1500 */
[----:B------:R-:W-:Y:S02]  /*7520*/  MOV R3, RZ ;  /* 0x000000ff00037202 */ /* 0x000fe40000000f00 */
[----:B--2---:R-:W-:Y:S01]  /*7530*/  I2FP.F32.U32 R2, R2 ;  /* 0x0000000200027245 */ /* 0x004fe20000201000 */
[----:B------:R-:W-:Y:S06]  /*7540*/  BRA `(.L_x_5440) ;  /* 0x0000000400687947 */ /* 0x000fec0003800000 */
.L_x_5454:
[----:B------:R-:W2:Y:S01]  /*7550*/  LDG.E.U8 R4, desc[UR36][R4.64] ;  /* 0x0000002404047981 */ /* 0x000ea2000c1e1100 */
[----:B----4-:R-:W-:Y:S02]  /*7560*/  CS2R R2, SRZ ;  /* 0x0000000000027805 */ /* 0x010fe4000001ff00 */
        /* <DEDUP_REMOVED lines=18> */
.L_x_5456:
[----:B------:R-:W-:Y:S05]  /*7690*/  BSYNC.RECONVERGENT B0 ;  /* 0x0000000000007941 */ /* 0x000fea0003800200 */
.L_x_5455:
[----:B------:R-:W-:Y:S02]  /*76a0*/  SHF.L.U32 R0, R0, 0x14, RZ ;  /* 0x0000001400007819 */ /* 0x000fe400000006ff */
[----:B------:R-:W-:-:S04]  /*76b0*/  LEA R2, R2, 0x3b800000, 0x17 ;  /* 0x3b80000002027811 */ /* 0x000fc800078eb8ff */
[----:B------:R-:W-:Y:S01]  /*76c0*/  LOP3.LUT R2, R2, R0, R9, 0xfe, !PT ;  /* 0x0000000002027212 */ /* 0x000fe200078efe09 */
[----:B------:R-:W-:Y:S06]  /*76d0*/  BRA `(.L_x_5440) ;  /* 0x0000000400047947 */ /* 0x000fec0003800000 */
.L_x_5453:
        /* <DEDUP_REMOVED lines=20> */
.L_x_5458:
[----:B------:R-:W-:Y:S05]  /*7820*/  BSYNC.RECONVERGENT B0 ;  /* 0x0000000000007941 */ /* 0x000fea0003800200 */
.L_x_5457:
[----:B------:R-:W-:Y:S02]  /*7830*/  SHF.L.U32 R0, R0, 0x15, RZ ;  /* 0x0000001500007819 */ /* 0x000fe400000006ff */
[----:B------:R-:W-:-:S04]  /*7840*/  LEA R2, R2, 0x37800000, 0x17 ;  /* 0x3780000002027811 */ /* 0x000fc800078eb8ff */
[----:B------:R-:W-:Y:S01]  /*7850*/  LOP3.LUT R2, R2, R0, R9, 0xfe, !PT ;  /* 0x0000000002027212 */ /* 0x000fe200078efe09 */
[----:B------:R-:W-:Y:S06]  /*7860*/  BRA `(.L_x_5440) ;  /* 0x0000000000a07947 */ /* 0x000fec0003800000 */
.L_x_5452:
[----:B------:R-:W-:-:S09]  /*7870*/  UISETP.NE.AND UP0, UPT, UR4, 0x1c, UPT ;  /* 0x0000001c0400788c */ /* 0x000fd2000bf05270 */
[----:B------:R-:W-:Y:S05]  /*7880*/  BRA.U !UP0, `(.L_x_5459) ;  /* 0x00000001088c7547 */ /* 0x000fea000b800000 */
[----:B------:R-:W-:-:S09]  /*7890*/  UISETP.NE.AND UP0, UPT, UR4, 0x1d, UPT ;  /* 0x0000001d0400788c */ /* 0x000fd2000bf05270 */
[----:B------:R-:W-:Y:S05]  /*78a0*/  BRA.U !UP0, `(.L_x_5460) ;  /* 0x0000000108747547 */ /* 0x000fea000b800000 */
[----:B------:R-:W-:-:S09]  /*78b0*/  UISETP.NE.AND UP0, UPT, UR4, 0x2c, UPT ;  /* 0x0000002c0400788c */ /* 0x000fd2000bf05270 */
[----:B------:R-:W-:Y:S05]  /*78c0*/  BRA.U UP0, `(.L_x_5439) ;  /* 0x0000000100247547 */ /* 0x000fea000b800000 */
[----:B------:R-:W2:Y:S01]  /*78d0*/  LDG.E.U8 R4, desc[UR36][R4.64] ;  /* 0x0000002404047981 */ /* 0x000ea2000c1e1100 */
[----:B----4-:R-:W-:Y:S01]  /*78e0*/  HFMA2 R2, -RZ, RZ, 3.814697265625e-06, 0 ;  /* 0x00400000ff027431 */ /* 0x010fe200000001ff */
[----:B------:R-:W-:Y:S02]  /*78f0*/  MOV R3, RZ ;  /* 0x000000ff00037202 */ /* 0x000fe40000000f00 */
[----:B--2---:R-:W-:-:S13]  /*7900*/  ISETP.NE.AND P0, PT, R4, RZ, PT ;  /* 0x000000ff0400720c */ /* 0x004fda0003f05270 */
[----:B------:R-:W-:Y:S05]  /*7910*/  @!P0 BRA `(.L_x_5440) ;  /* 0x0000000000748947 */ /* 0x000fea0003800000 */
[----:B------:R-:W-:-:S13]  /*7920*/  ISETP.NE.AND P0, PT, R4, 0xff, PT ;  /* 0x000000ff0400780c */ /* 0x000fda0003f05270 */
[----:B------:R-:W-:Y:S01]  /*7930*/  @!P0 IMAD.MOV.U32 R2, RZ, RZ, 0x7f800001 ;  /* 0x7f800001ff028424 */ /* 0x000fe200078e00ff */
[----:B------:R-:W-:Y:S01]  /*7940*/  @P0 SHF.L.U32 R2, R4, 0x17, RZ ;  /* 0x0000001704020819 */ /* 0x000fe200000006ff */
[----:B------:R-:W-:Y:S06]  /*7950*/  BRA `(.L_x_5440) ;  /* 0x0000000000647947 */ /* 0x000fec0003800000 */
.L_x_5439:
[----:B------:R-:W-:Y:S01]  /*7960*/  MOV R0, 0x0 ;  /* 0x0000000000007802 */ /* 0x000fe20000000f00 */
[----:B------:R-:W0:Y:S01]  /*7970*/  LDCU.64 UR4, c[0x4][0x158] ;  /* 0x01002b00ff0477ac */ /* 0x000e220008000a00 */
[----:B------:R-:W-:Y:S02]  /*7980*/  HFMA2 R12, -RZ, RZ, 0, 5.9604644775390625e-08 ;  /* 0x00000001ff0c7431 */ /* 0x000fe400000001ff */
[----:B------:R-:W-:Y:S01]  /*7990*/  IMAD.MOV.U32 R8, RZ, RZ, 0x4e ;  /* 0x0000004eff087424 */ /* 0x000fe200078e00ff */
[----:B----4-:R1:W2:Y:S01]  /*79a0*/  LDC.64 R2, c[0x4][R0] ;  /* 0x0100000000027b82 */ /* 0x0102a20000000a00 */
[----:B------:R-:W3:Y:S01]  /*79b0*/  LDCU.64 UR6, c[0x4][0x160] ;  /* 0x01002c00ff0677ac */ /* 0x000ee20008000a00 */
[----:B------:R-:W-:Y:S01]  /*79c0*/  MOV R13, RZ ;  /* 0x000000ff000d7202 */ /* 0x000fe20000000f00 */
[----:B------:R-:W4:Y:S01]  /*79d0*/  LDCU.64 UR8, c[0x4][0x18] ;  /* 0x01000300ff0877ac */ /* 0x000f220008000a00 */
[----:B0-----:R-:W-:Y:S02]  /*79e0*/  MOV R4, UR4 ;  /* 0x0000000400047c02 */ /* 0x001fe40008000f00 */
[----:B------:R-:W-:Y:S01]  /*79f0*/  MOV R5, UR5 ;  /* 0x0000000500057c02 */ /* 0x000fe20008000f00 */
[----:B---3--:R-:W-:Y:S01]  /*7a00*/  IMAD.U32 R6, RZ, RZ, UR6 ;  /* 0x00000006ff067e24 */ /* 0x008fe2000f8e00ff */
[----:B------:R-:W-:-:S02]  /*7a10*/  MOV R7, UR7 ;  /* 0x0000000700077c02 */ /* 0x000fc40008000f00 */
[----:B----4-:R-:W-:Y:S02]  /*7a20*/  MOV R10, UR8 ;  /* 0x00000008000a7c02 */ /* 0x010fe40008000f00 */
[----:B-1----:R-:W-:-:S07]  /*7a30*/  MOV R11, UR9 ;  /* 0x00000009000b7c02 */ /* 0x002fce0008000f00 */
[----:B------:R-:W-:-:S07]  /*7a40*/  LEPC R20, `(.L_x_5461) ;  /* 0x000000001014794e */ /* 0x000fce0000000000 */
[----:B--2---:R-:W-:Y:S05]  /*7a50*/  CALL.ABS.NOINC R2 ;  /* 0x0000000002007343 */ /* 0x004fea0003c00000 */
.L_x_5461:
[----:B------:R-:W-:Y:S01]  /*7a60*/  CS2R R2, SRZ ;  /* 0x0000000000027805 */ /* 0x000fe2000001ff00 */
[----:B------:R-:W-:Y:S06]  /*7a70*/  BRA `(.L_x_5440) ;  /* 0x00000000001c7947 */ /* 0x000fec0003800000 */
.L_x_5460:
[----:B------:R-:W2:Y:S01]  /*7a80*/  LDG.E.64 R4, desc[UR36][R4.64] ;  /* 0x0000002404047981 */ /* 0x000ea2000c1e1b00 */
[----:B----4-:R-:W-:Y:S01]  /*7a90*/  HFMA2 R3, -RZ, RZ, 0, 0 ;  /* 0x00000000ff037431 */ /* 0x010fe200000001ff */
[----:B--2---:R0:W1:Y:S02]  /*7aa0*/  I2F.U64 R2, R4 ;  /* 0x0000000400027312 */ /* 0x0040640000301000 */
[----:B01----:R-:W-:Y:S05]  /*7ab0*/  BRA `(.L_x_5440) ;  /* 0x00000000000c7947 */ /* 0x003fea0003800000 */
.L_x_5459:
[----:B----4-:R-:W2:Y:S01]  /*7ac0*/  LDG.E R2, desc[UR36][R4.64] ;  /* 0x0000002404027981 */ /* 0x010ea2000c1e1900 */
[----:B------:R-:W-:Y:S01]  /*7ad0*/  IMAD.MOV.U32 R3, RZ, RZ, RZ ;  /* 0x000000ffff037224 */ /* 0x000fe200078e00ff */
[----:B--2---:R-:W-:-:S07]  /*7ae0*/  I2FP.F32.U32 R2, R2 ;  /* 0x0000000200027245 */ /* 0x004fce0000201000 */
.L_x_5440:
[----:B------:R-:W-:Y:S05]  /*7af0*/  BSYNC.RECONVERGENT B7 ;  /* 0x0000000000077941 */ /* 0x000fea0003800200 */
.L_x_5434:
[C---:B01---5:R-:W-:Y:S01]  /*7b00*/  FSETP.NAN.FTZ.AND P1, PT, |R2|.reuse, |R2|, PT ;  /* 0x400000020200720b */ /* 0x063fe20003f38200 */
[----:B------:R-:W-:Y:S01]  /*7b10*/  BSSY.RECONVERGENT B2, `(.L_x_5462) ;  /* 0x0000257000027945 */ /* 0x000fe20003800200 */
[C---:B------:R-:W-:Y:S01]  /*7b20*/  FSETP.NAN.FTZ.AND P0, PT, |R3|.reuse, |R3|, PT ;  /* 0x400000030300720b */ /* 0x040fe20003f18200 */
[----:B------:R-:W-:Y:S01]  /*7b30*/  FADD.FTZ R12, |R2|, -RZ ;  /* 0x800000ff020c7221 */ /* 0x000fe20000010200 */
[----:B--23--:R-:W-:-:S11]  /*7b40*/  FADD.FTZ R5, |R3|, -RZ ;  /* 0x800000ff03057221 */ /* 0x00cfd60000010200 */
        /* <DEDUP_REMOVED lines=17> */
.L_x_5463:
[----:B------:R-:W-:-:S04]  /*7c60*/  FMNMX.FTZ R0, R12, |R3|, !PT ;  /* 0x400000030c007209 */ /* 0x000fc80007810000 */
        /* <DEDUP_REMOVED lines=68> */
.L_x_5473:
[----:B------:R-:W-:-:S04]  /*80b0*/  FADD.FTZ R6, -R0, R9 ;  /* 0x0000000900067221 */ /* 0x000fc80000010100 */
[----:B------:R-:W-:-:S07]  /*80c0*/  FMUL.FTZ R6, R6, 0.5 ;  /* 0x3f00000006067820 */ /* 0x000fce0000410000 */
.L_x_5474:
[----:B------:R-:W-:Y:S05]  /*80d0*/  BSYNC.RECONVERGENT B1 ;  /* 0x0000000000017941 */ /* 0x000fea0003800200 */
.L_x_5472:
        /* <DEDUP_REMOVED lines=11> */
.L_x_5476:
[----:B------:R-:W-:-:S04]  /*8190*/  FADD.FTZ R13, R4, -R13 ;  /* 0x8000000d040d7221 */ /* 0x000fc80000010000 */
[----:B------:R-:W-:-:S07]  /*81a0*/  FMUL.FTZ R13, R13, 0.5 ;  /* 0x3f0000000d0d7820 */ /* 0x000fce0000410000 */
.L_x_5477:
[----:B------:R-:W-:Y:S05]  /*81b0*/  BSYNC.RECONVERGENT B1 ;  /* 0x0000000000017941 */ /* 0x000fea0003800200 */
.L_x_5475:
        /* <DEDUP_REMOVED lines=35> */
.L_x_5471:
        /* <DEDUP_REMOVED lines=35> */
.L_x_5478:
[----:B------:R-:W-:-:S04]  /*8620*/  FADD.FTZ R13, -R12, 1 ;  /* 0x3f8000000c0d7421 */ /* 0x000fc80000010100 */
[----:B------:R-:W-:-:S06]  /*8630*/  FMUL.FTZ R6, R0, R13 ;  /* 0x0000000d00067220 */ /* 0x000fcc0000410000 */
[----:B------:R-:W0:Y:S08]  /*8640*/  MUFU.SQRT R6, R6 ;  /* 0x0000000600067308 */ /* 0x000e300000002000 */
[----:B0-----:R-:W0:Y:S02]  /*8650*/  MUFU.RCP R8, R6 ;  /* 0x0000000600087308 */ /* 0x001e240000001000 */
[----:B0-----:R-:W-:Y:S01]  /*8660*/  FMUL.FTZ R13, R8, |R3| ;  /* 0x40000003080d7220 */ /* 0x001fe20000410000 */
[----:B------:R-:W-:Y:S06]  /*8670*/  BRA `(.L_x_5469) ;  /* 0x0000000000047947 */ /* 0x000fec0003800000 */
.L_x_5470:
[----:B------:R0:W1:Y:S02]  /*8680*/  MUFU.SQRT R13, R5 ;  /* 0x00000005000d7308 */ /* 0x0000640000002000 */
.L_x_5469:
[----:B------:R-:W-:Y:S05]  /*8690*/  BSYNC.RECONVERGENT B0 ;  /* 0x0000000000007941 */ /* 0x000fea0003800200 */
.L_x_5468:
        /* <DEDUP_REMOVED lines=37> */
[----:B------:R-:W-:-:S04]  /*88f0*/  @P1 FFMA.FTZ R12, R0, 0.93318945169448852539, R5 ;  /* 0x3f6ee581000c1823 */ /* 0x000fc80000010005 */
[----:B------:R-:W-:Y:S01]  /*8900*/  @P0 FADD.FTZ R12, R12, R12 ;  /* 0x0000000c0c0c0221 */ /* 0x000fe20000010000 */
[----:B------:R-:W-:Y:S06]  /*8910*/  BRA `(.L_x_5484) ;  /* 0x0000000800d07947 */ /* 0x000fec0003800000 */
.L_x_5483:
        /* <DEDUP_REMOVED lines=28> */
.L_x_5482:
        /* <DEDUP_REMOVED lines=23> */
.L_x_5489:
[----:B------:R-:W-:-:S04]  /*8c50*/  FADD.FTZ R4, -R7, R4 ;  /* 0x0000000407047221 */ /* 0x000fc80000010100 */
[----:B0-----:R-:W-:-:S07]  /*8c60*/  FMUL.FTZ R5, R4, 0.5 ;  /* 0x3f00000004057820 */ /* 0x001fce0000410000 */
.L_x_5490:
[----:B------:R-:W-:Y:S05]  /*8c70*/  BSYNC.RECONVERGENT B4 ;  /* 0x0000000000047941 */ /* 0x000fea0003800200 */
.L_x_5488:
[----:B------:R-:W-:Y:S01]  /*8c80*/  FADD.FTZ R0, R5, R0 ;  /* 0x0000000005007221 */ /* 0x000fe20000010000 */
[----:B------:R-:W-:-:S04]  /*8c90*/  FADD.FTZ R11, R12, R11 ;  /* 0x0000000b0c0b7221 */ /* 0x000fc80000010000 */
[----:B------:R-:W-:-:S06]  /*8ca0*/  FMUL.FTZ R11, R0, R11 ;  /* 0x0000000b000b7220 */ /* 0x000fcc0000410000 */
[----:B------:R-:W0:Y:S01]  /*8cb0*/  MUFU.SQRT R11, R11 ;  /* 0x0000000b000b7308 */ /* 0x000e220000002000 */
[----:B------:R-:W-:Y:S05]  /*8cc0*/  BRA `(.L_x_5491) ;  /* 0x0000000000487947 */ /* 0x000fea0003800000 */
.L_x_5487:
        /* <DEDUP_REMOVED lines=12> */
.L_x_5486:
[----:B------:R-:W-:Y:S01]  /*8d90*/  FADD.FTZ R0, R11, 1 ;  /* 0x3f8000000b007421 */ /* 0x000fe20000010000 */
[----:B0-----:R-:W-:Y:S01]  /*8da0*/  MUFU.SQRT R5, R5 ;  /* 0x0000000500057308 */ /* 0x001fe20000002000 */
[----:B------:R-:W-:Y:S02]  /*8db0*/  IMAD.MOV.U32 R12, RZ, RZ, 0x3f800000 ;  /* 0x3f800000ff0c7424 */ /* 0x000fe400078e00ff */
[----:B------:R-:W-:-:S06]  /*8dc0*/  FMUL.FTZ R0, R0, 0.5 ;  /* 0x3f00000000007820 */ /* 0x000fcc0000410000 */
[----:B------:R-:W0:Y:S02]  /*8dd0*/  MUFU.SQRT R0, R0 ;  /* 0x0000000000007308 */ /* 0x000e240000002000 */
[----:B0-----:R-:W-:-:S07]  /*8de0*/  FMUL.FTZ R11, R5, R0 ;  /* 0x00000000050b7220 */ /* 0x001fce0000410000 */
.L_x_5491:
[----:B------:R-:W-:Y:S05]  /*8df0*/  BSYNC.RECONVERGENT B1 ;  /* 0x0000000000017941 */ /* 0x000fea0003800200 */
.L_x_5485:
[----:B------:R-:W-:Y:S05]  /*8e00*/  BRA `(.L_x_5492) ;  /* 0x0000000000087947 */ /* 0x000fea0003800000 */
.L_x_5481:
[----:B------:R-:W-:Y:S01]  /*8e10*/  FMUL.FTZ R11, R11, 16777216 ;  /* 0x4b8000000b0b7820 */ /* 0x000fe20000410000 */
[----:B------:R-:W-:-:S07]  /*8e20*/  FMUL.FTZ R12, R12, 16777216 ;  /* 0x4b8000000c0c7820 */ /* 0x000fce0000410000 */
.L_x_5492:
[----:B------:R-:W-:Y:S05]  /*8e30*/  BSYNC.RELIABLE B0 ;  /* 0x0000000000007941 */ /* 0x000fea0003800100 */
.L_x_5480:
        /* <DEDUP_REMOVED lines=21> */
.L_x_5495:
[----:B------:R-:W-:Y:S05]  /*8f90*/  BSYNC.RECONVERGENT B4 ;  /* 0x0000000000047941 */ /* 0x000fea0003800200 */
.L_x_5494:
        /* <DEDUP_REMOVED lines=29> */
.L_x_5493:
        /* <DEDUP_REMOVED lines=18> */
.L_x_5497:
[----:B------:R-:W-:Y:S05]  /*9290*/  BSYNC.RECONVERGENT B4 ;  /* 0x0000000000047941 */ /* 0x000fea0003800200 */
.L_x_5496:
        /* <DEDUP_REMOVED lines=28> */
.L_x_5484:
[----:B------:R-:W-:Y:S05]  /*9460*/  BSYNC.RECONVERGENT B3 ;  /* 0x0000000000037941 */ /* 0x000fea0003800200 */
.L_x_5479:
[----:B------:R-:W-:-:S13]  /*9470*/  ISETP.GE.AND P0, PT, R3, RZ, PT ;  /* 0x000000ff0300720c */ /* 0x000fda0003f06270 */
[----:B-1----:R-:W-:Y:S01]  /*9480*/  @P0 FADD.FTZ R13, -R13, -RZ ;  /* 0x800000ff0d0d0221 */ /* 0x002fe20000010100 */
[----:B------:R-:W-:Y:S06]  /*9490*/  BRA `(.L_x_5464) ;  /* 0x0000000800f87947 */ /* 0x000fec0003800000 */
.L_x_5467:
[----:B------:R-:W-:Y:S01]  /*94a0*/  FADD.FTZ R2, -R2, 6.1232342629258392722e-17 ;  /* 0x248d313202027421 */ /* 0x000fe20000010100 */
[----:B------:R-:W-:-:S03]  /*94b0*/  FADD.FTZ R13, -R3, -RZ ;  /* 0x800000ff030d7221 */ /* 0x000fc60000010100 */
[----:B------:R-:W-:Y:S01]  /*94c0*/  FADD.FTZ R12, R2, 1.5707963705062866211 ;  /* 0x3fc90fdb020c7421 */ /* 0x000fe20000010000 */
[----:B------:R-:W-:Y:S06]  /*94d0*/  BRA `(.L_x_5464) ;  /* 0x0000000800e87947 */ /* 0x000fec0003800000 */
.L_x_5466:
[----:B------:R-:W-:Y:S01]  /*94e0*/  FADD.FTZ R13, -R3, -RZ ;  /* 0x800000ff030d7221 */ /* 0x000fe20000010100 */
[----:B------:R-:W-:Y:S01]  /*94f0*/  MOV R12, RZ ;  /* 0x000000ff000c7202 */ /* 0x000fe20000000f00 */
[----:B------:R-:W-:Y:S06]  /*9500*/  BRA `(.L_x_5464) ;  /* 0x0000000800dc7947 */ /* 0x000fec0003800000 */
.L_x_5465:
        /* <DEDUP_REMOVED lines=25> */
[----:B------:R-:W-:Y:S05]  /*96a0*/  CALL.REL.NOINC `($__internal_6_$__cuda_sm3x_div_rn_ftz_f32_slowpath) ;  /* 0x000000c400ac7944 */ /* 0x000fea0003c00000 */
[----:B------:R-:W-:-:S07]  /*96b0*/  MOV R5, R9 ;  /* 0x0000000900057202 */ /* 0x000fce0000000f00 */
.L_x_5502:
[----:B------:R-:W-:Y:S05]  /*96c0*/  BSYNC.RECONVERGENT B4 ;  /* 0x0000000000047941 */ /* 0x000fea0003800200 */
.L_x_5501:
[----:B------:R-:W-:Y:S02]  /*96d0*/  IMAD.MOV.U32 R7, RZ, RZ, 0x3b33710b ;  /* 0x3b33710bff077424 */ /* 0x000fe400078e00ff */
[----:B------:R-:W-:Y:S01]  /*96e0*/  FMUL.FTZ R0, R5, R5 ;  /* 0x0000000505007220 */ /* 0x000fe20000410000 */
[----:B------:R-:W-:Y:S02]  /*96f0*/  ISETP.GE.AND P0, PT, R2, RZ, PT ;  /* 0x000000ff0200720c */ /* 0x000fe40003f06270 */
[----:B------:R-:W-:Y:S01]  /*9700*/  MOV R2, 0x3f6ee581 ;  /* 0x3f6ee58100027802 */ /* 0x000fe20000000f00 */
        /* <DEDUP_REMOVED lines=25> */
.L_x_5500:
        /* <DEDUP_REMOVED lines=27> */
[----:B------:R-:W-:Y:S05]  /*9a50*/  CALL.REL.NOINC `($__internal_6_$__cuda_sm3x_div_rn_ftz_f32_slowpath) ;  /* 0x000000c000c07944 */ /* 0x000fea0003c00000 */
[----:B------:R-:W-:-:S07]  /*9a60*/  MOV R5, R9 ;  /* 0x0000000900057202 */ /* 0x000fce0000000f00 */
.L_x_5505:
[----:B------:R-:W-:Y:S05]  /*9a70*/  BSYNC.RECONVERGENT B4 ;  /* 0x0000000000047941 */ /* 0x000fea0003800200 */
.L_x_5504:
[----:B------:R-:W-:Y:S02]  /*9a80*/  HFMA2 R7, -RZ, RZ, 0.89990234375, 10328 ;  /* 0x3b33710bff077431 */ /* 0x000fe400000001ff */
        /* <DEDUP_REMOVED lines=19> */
[----:B------:R-:W-:-:S03]  /*9bc0*/  FADD.FTZ R5, R12, |R3| ;  /* 0x400000030c057221 */ /* 0x000fc60000010000 */
        /* <DEDUP_REMOVED lines=8> */
.L_x_5499:
        /* <DEDUP_REMOVED lines=34> */
.L_x_5507:
[----:B------:R-:W-:Y:S05]  /*9e70*/  BSYNC.RECONVERGENT B4 ;  /* 0x0000000000047941 */ /* 0x000fea0003800200 */
.L_x_5506:
[----:B------:R-:W-:Y:S02]  /*9e80*/  HFMA2 R5, -RZ, RZ, 0.89990234375, 10328 ;  /* 0x3b33710bff057431 */ /* 0x000fe400000001ff */
[----:B------:R-:W-:Y:S01]  /*9e90*/  FMUL.FTZ R0, R4, R4 ;  /* 0x0000000404007220 */ /* 0x000fe20000410000 */
[----:B------:R-:W-:Y:S02]  /*9ea0*/  MOV R7, 0x3f6ee581 ;  /* 0x3f6ee58100077802 */ /* 0x000fe40000000f00 */
[----:B------:R-:W-:Y:S01]  /*9eb0*/  ISETP.GE.AND P0, PT, R2, RZ, PT ;  /* 0x000000ff0200720c */ /* 0x000fe20003f06270 */
[----:B------:R-:W-:Y:S01]  /*9ec0*/  FFMA.FTZ R5, R0, R5, -0.015681877732276916504 ;  /* 0xbc80774800057423 */ /* 0x000fe20000010005 */
[----:B------:R-:W-:Y:S01]  /*9ed0*/  FSETP.NEU.FTZ.AND P3, PT, R12, |R3|, PT ;  /* 0x400000030c00720b */ /* 0x000fe20003f7d000 */
[----:B------:R-:W-:Y:S01]  /*9ee0*/  HFMA2 R2, -RZ, RZ, 2.04296875, -15.78125 ;  /* 0x4016cbe4ff027431 */ /* 0x000fe200000001ff */
        /* <DEDUP_REMOVED lines=13> */
[----:B------:R-:W-:-:S03]  /*9fc0*/  FADD.FTZ R5, R12, |R3| ;  /* 0x400000030c057221 */ /* 0x000fc60000010000 */
[----:B------:R-:W-:Y:S01]  /*9fd0*/  @!P0 FFMA.FTZ R0, R7, 1.6832555532455444336, R4 ;  /* 0x3fd774eb07008823 */ /* 0x000fe20000010004 */
[----:B------:R-:W-:Y:S02]  /*9fe0*/  @!P3 FSEL R0, R2, 0.78539818525314331055, !P0 ;  /* 0x3f490fdb0200b808 */ /* 0x000fe40004000000 */
[----:B------:R-:W-:Y:S02]  /*9ff0*/  @!P1 FSEL R0, RZ, 3.1415927410125732422, P0 ;  /* 0x40490fdbff009808 */ /* 0x000fe40000000000 */
[----:B------:R-:W-:Y:S02]  /*a000*/  FSETP.NAN.FTZ.AND P0, PT, |R5|, |R5|, PT ;  /* 0x400000050500720b */ /* 0x000fe40003f18200 */
[----:B------:R-:W-:-:S04]  /*a010*/  LOP3.LUT R0, R0, 0x80000000, R3, 0xb8, !PT ;  /* 0x8000000000007812 */ /* 0x000fc800078eb803 */
[----:B------:R-:W-:-:S07]  /*a020*/  FSEL R12, R5, R0, P0 ;  /* 0x00000000050c7208 */ /* 0x000fce0000000000 */
.L_x_5503:
[----:B------:R-:W-:Y:S05]  /*a030*/  BSYNC.RECONVERGENT B3 ;  /* 0x0000000000037941 */ /* 0x000fea0003800200 */
.L_x_5498:
[----:B------:R-:W-:Y:S01]  /*a040*/  ISETP.GE.AND P0, PT, R3, RZ, PT ;  /* 0x000000ff0300720c */ /* 0x000fe20003f06270 */
[----:B------:R-:W-:Y:S01]  /*a050*/  FADD.FTZ R13, R13, 0.69314718246459960938 ;  /* 0x3f3172180d0d7421 */ /* 0x000fe20000010000 */
[----:B------:R-:W-:-:S11]  /*a060*/  FADD.FTZ R12, |R12|, -RZ ;  /* 0x800000ff0c0c7221 */ /* 0x000fd60000010200 */
[----:B------:R-:W-:-:S07]  /*a070*/  @P0 FADD.FTZ R13, -R13, -RZ ;  /* 0x800000ff0d0d0221 */ /* 0x000fce0000010100 */
.L_x_5464:
[----:B------:R-:W-:Y:S05]  /*a080*/  BSYNC.RECONVERGENT B2 ;  /* 0x0000000000027941 */ /* 0x000fea0003800200 */
.L_x_5462:
        /* <DEDUP_REMOVED lines=17> */
.L_x_5511:
[----:B------:R-:W0:Y:S02]  /*a1a0*/  F2I.S64.TRUNC R12, R12 ;  /* 0x0000000c000c7311 */ /* 0x000e24000020d900 */
[----:B0-----:R-:W-:-:S05]  /*a1b0*/  MOV R5, R12 ;  /* 0x0000000c00057202 */ /* 0x001fca0000000f00 */
[----:B------:R0:W-:Y:S01]  /*a1c0*/  STG.E.U8 desc[UR36][R2.64], R5 ;  /* 0x0000000502007986 */ /* 0x0001e2000c101124 */
[----:B------:R-:W-:Y:S05]  /*a1d0*/  BRA `(.L_x_5513) ;  /* 0x0000000c003c7947 */ /* 0x000fea0003800000 */
.L_x_5510:
        /* <DEDUP_REMOVED lines=9> */
.L_x_5515:
[----:B------:R-:W0:Y:S02]  /*a270*/  F2I.FTZ.TRUNC.NTZ R5, R12 ;  /* 0x0000000c00057305 */ /* 0x000e24000021f100 */
[----:B0-----:R0:W-:Y:S01]  /*a280*/  STG.E desc[UR36][R2.64], R5 ;  /* 0x0000000502007986 */ /* 0x0011e2000c101924 */
[----:B------:R-:W-:Y:S05]  /*a290*/  BRA `(.L_x_5513) ;  /* 0x0000000c000c7947 */ /* 0x000fea0003800000 */
.L_x_5514:
[----:B------:R-:W0:Y:S02]  /*a2a0*/  F2I.FTZ.TRUNC.NTZ R5, R12 ;  /* 0x0000000c00057305 */ /* 0x000e24000021f100 */
[----:B0-----:R0:W-:Y:S01]  /*a2b0*/  STG.E.U16 desc[UR36][R2.64], R5 ;  /* 0x0000000502007986 */ /* 0x0011e2000c101524 */
[----:B------:R-:W-:Y:S05]  /*a2c0*/  BRA `(.L_x_5513) ;  /* 0x0000000c00007947 */ /* 0x000fea0003800000 */
.L_x_5509:
        /* <DEDUP_REMOVED lines=8> */
.L_x_5517:
[----:B------:R-:W-:-:S05]  /*a350*/  F2FP.F16.F32.PACK_AB R12, RZ, R12 ;  /* 0x0000000cff0c723e */ /* 0x000fca00000000ff */
[----:B------:R0:W-:Y:S01]  /*a360*/  STG.E.U16 desc[UR36][R2.64], R12 ;  /* 0x0000000c02007986 */ /* 0x0001e2000c101524 */
[----:B------:R-:W-:Y:S05]  /*a370*/  BRA `(.L_x_5513) ;  /* 0x0000000800d47947 */ /* 0x000fea0003800000 */
.L_x_5516:
        /* <DEDUP_REMOVED lines=8> */
.L_x_5519:
[----:B------:R-:W-:-:S05]  /*a400*/  F2FP.F16.F32.PACK_AB R5, R13, R12 ;  /* 0x0000000c0d05723e */ /* 0x000fca00000000ff */
[----:B------:R0:W-:Y:S01]  /*a410*/  STG.E desc[UR36][R2.64], R5 ;  /* 0x0000000502007986 */ /* 0x0001e2000c101924 */
[----:B------:R-:W-:Y:S05]  /*a420*/  BRA `(.L_x_5513) ;  /* 0x0000000800a87947 */ /* 0x000fea0003800000 */
.L_x_5518:
[----:B------:R-:W-:-:S06]  /*a430*/  FMUL.FTZ R4, R12, 1 ;  /* 0x3f8000000c047820 */ /* 0x000fcc0000410000 */
[----:B------:R-:W0:Y:S02]  /*a440*/  F2F.F64.F32 R4, R4 ;  /* 0x0000000400047310 */ /* 0x000e240000201800 */
[----:B0-----:R0:W-:Y:S01]  /*a450*/  STG.E.64 desc[UR36][R2.64], R4 ;  /* 0x0000000402007986 */ /* 0x0011e2000c101b24 */
[----:B------:R-:W-:Y:S05]  /*a460*/  BRA `(.L_x_5513) ;  /* 0x0000000800987947 */ /* 0x000fea0003800000 */
.L_x_5508:
        /* <DEDUP_REMOVED lines=13> */
.L_x_5523:
        /* <DEDUP_REMOVED lines=16> */
.L_x_5526:
[----:B------:R-:W-:-:S04]  /*a640*/  SHF.R.U32.HI R12, RZ, 0x18, R12 ;  /* 0x00000018ff0c7819 */ /* 0x000fc8000001160c */
[----:B------:R-:W-:-:S04]  /*a650*/  LOP3.LUT R5, R5, 0x80, R12, 0xf8, !PT ;  /* 0x0000008005057812 */ /* 0x000fc800078ef80c */
[----:B------:R-:W-:-:S07]  /*a660*/  PRMT R0, R5, 0x7610, R0 ;  /* 0x0000761005007816 */ /* 0x000fce0000000000 */
.L_x_5525:
[----:B------:R-:W-:Y:S05]  /*a670*/  BSYNC.RECONVERGENT B0 ;  /* 0x0000000000007941 */ /* 0x000fea0003800200 */
.L_x_5524:
[----:B------:R0:W-:Y:S01]  /*a680*/  STG.E.U8 desc[UR36][R2.64], R0 ;  /* 0x0000000002007986 */ /* 0x0001e2000c101124 */
[----:B------:R-:W-:Y:S05]  /*a690*/  BRA `(.L_x_5513) ;  /* 0x00000008000c7947 */ /* 0x000fea0003800000 */
.L_x_5522:
[----:B------:R-:W-:Y:S01]  /*a6a0*/  LOP3.LUT R4, R12, 0x7fffffff, RZ, 0xc0, !PT ;  /* 0x7fffffff0c047812 */ /* 0x000fe200078ec0ff */
[----:B------:R-:W-:Y:S01]  /*a6b0*/  BSSY.RECONVERGENT B0, `(.L_x_5527) ;  /* 0x0000012000007945 */ /* 0x000fe20003800200 */
[----:B------:R-:W-:Y:S02]  /*a6c0*/  MOV R0, 0x80 ;  /* 0x0000008000007802 */ /* 0x000fe40000000f00 */
        /* <DEDUP_REMOVED lines=13> */
.L_x_5529:
[----:B------:R-:W-:-:S04]  /*a7a0*/  SHF.R.U32.HI R12, RZ, 0x18, R12 ;  /* 0x00000018ff0c7819 */ /* 0x000fc8000001160c */
[----:B------:R-:W-:-:S04]  /*a7b0*/  LOP3.LUT R5, R5, 0x80, R12, 0xf8, !PT ;  /* 0x0000008005057812 */ /* 0x000fc800078ef80c */
[----:B------:R-:W-:-:S07]  /*a7c0*/  PRMT R0, R5, 0x7610, R0 ;  /* 0x0000761005007816 */ /* 0x000fce0000000000 */
.L_x_5528:
[----:B------:R-:W-:Y:S05]  /*a7d0*/  BSYNC.RECONVERGENT B0 ;  /* 0x0000000000007941 */ /* 0x000fea0003800200 */
.L_x_5527:
[----:B------:R0:W-:Y:S01]  /*a7e0*/  STG.E.U8 desc[UR36][R2.64], R0 ;  /* 0x0000000002007986 */ /* 0x0001e2000c101124 */
[----:B------:R-:W-:Y:S05]  /*a7f0*/  BRA `(.L_x_5513) ;  /* 0x0000000400b47947 */ /* 0x000fea0003800000 */
.L_x_5521:
        /* <DEDUP_REMOVED lines=19> */
[----:B------:R0:W-:Y:S01]  /*a930*/  STG.E.U8 desc[UR36][R2.64], R5 ;  /* 0x0000000502007986 */ /* 0x0001e2000c101124 */
[----:B------:R-:W-:Y:S05]  /*a940*/  BRA `(.L_x_5513) ;  /* 0x0000000400607947 */ /* 0x000fea0003800000 */
.L_x_5531:
[----:B------:R-:W0:Y:S02]  /*a950*/  F2I.U64.TRUNC R12, R12 ;  /* 0x0000000c000c7311 */ /* 0x000e24000020d800 */
[----:B0-----:R0:W-:Y:S01]  /*a960*/  STG.E.64 desc[UR36][R2.64], R12 ;  /* 0x0000000c02007986 */ /* 0x0011e2000c101b24 */
[----:B------:R-:W-:Y:S05]  /*a970*/  BRA `(.L_x_5513) ;  /* 0x0000000400547947 */ /* 0x000fea0003800000 */
.L_x_5530:
[----:B------:R-:W0:Y:S02]  /*a980*/  F2I.FTZ.U32.TRUNC.NTZ R5, R12 ;  /* 0x0000000c00057305 */ /* 0x000e24000021f000 */
[----:B0-----:R0:W-:Y:S01]  /*a990*/  STG.E desc[UR36][R2.64], R5 ;  /* 0x0000000502007986 */ /* 0x0011e2000c101924 */
[----:B------:R-:W-:Y:S05]  /*a9a0*/  BRA `(.L_x_5513) ;  /* 0x0000000400487947 */ /* 0x000fea0003800000 */
.L_x_5520:
        /* <DEDUP_REMOVED lines=12> */
.L_x_5533:
        /* <DEDUP_REMOVED lines=10> */
.L_x_5532:
[----:B------:R-:W-:-:S09]  /*ab10*/  UISETP.NE.AND UP0, UPT, UR4, 0xf, UPT ;  /* 0x0000000f0400788c */ /* 0x000fd2000bf05270 */
[----:B------:R-:W-:Y:S05]  /*ab20*/  BRA.U !UP0, `(.L_x_5534) ;  /* 0x0000000108e07547 */ /* 0x000fea000b800000 */
[----:B------:R-:W-:-:S09]  /*ab30*/  UISETP.NE.AND UP0, UPT, UR4, 0x17, UPT ;  /* 0x000000170400788c */ /* 0x000fd2000bf05270 */
[----:B------:R-:W-:Y:S05]  /*ab40*/  BRA.U !UP0, `(.L_x_5535) ;  /* 0x00000001088c7547 */ /* 0x000fea000b800000 */
[----:B------:R-:W-:-:S09]  /*ab50*/  UISETP.NE.AND UP0, UPT, UR4, 0x18, UPT ;  /* 0x000000180400788c */ /* 0x000fd2000bf05270 */
[----:B------:R-:W-:Y:S05]  /*ab60*/  BRA.U !UP0, `(.L_x_5536) ;  /* 0x0000000108447547 */ /* 0x000fea000b800000 */
.L_x_5512:
        /* <DEDUP_REMOVED lines=8> */
[----:B0-----:R-:W-:Y:S01]  /*abf0*/  IMAD.U32 R4, RZ, RZ, UR4 ;  /* 0x00000004ff047e24 */ /* 0x001fe2000f8e00ff */
[----:B------:R-:W-:Y:S02]  /*ac00*/  MOV R5, UR5 ;  /* 0x0000000500057c02 */ /* 0x000fe40008000f00 */
[----:B---3--:R-:W-:-:S02]  /*ac10*/  MOV R6, UR6 ;  /* 0x0000000600067c02 */ /* 0x008fc40008000f00 */
[----:B------:R-:W-:Y:S01]  /*ac20*/  MOV R7, UR7 ;  /* 0x0000000700077c02 */ /* 0x000fe20008000f00 */
[----:B----4-:R-:W-:Y:S01]  /*ac30*/  IMAD.U32 R10, RZ, RZ, UR8 ;  /* 0x00000008ff0a7e24 */ /* 0x010fe2000f8e00ff */
[----:B-1----:R-:W-:-:S07]  /*ac40*/  MOV R11, UR9 ;  /* 0x00000009000b7c02 */ /* 0x002fce0008000f00 */
[----:B------:R-:W-:-:S07]  /*ac50*/  LEPC R20, `(.L_x_5537) ;  /* 0x000000001014794e */ /* 0x000fce0000000000 */
[----:B--2---:R-:W-:Y:S05]  /*ac60*/  CALL.ABS.NOINC R2 ;  /* 0x0000000002007343 */ /* 0x004fea0003c00000 */
.L_x_5537:
[----:B------:R-:W-:Y:S05]  /*ac70*/  BRA `(.L_x_5513) ;  /* 0x0000000000947947 */ /* 0x000fea0003800000 */
.L_x_5536:
[----:B------:R-:W-:Y:S01]  /*ac80*/  LOP3.LUT R4, R12, 0x7fffffff, RZ, 0xc0, !PT ;  /* 0x7fffffff0c047812 */ /* 0x000fe200078ec0ff */
[----:B------:R-:W-:Y:S01]  /*ac90*/  BSSY.RECONVERGENT B0, `(.L_x_5538) ;  /* 0x000000b000007945 */ /* 0x000fe20003800200 */
[----:B------:R-:W-:Y:S01]  /*aca0*/  HFMA2 R0, -RZ, RZ, 0, 7.569789886474609375e-06 ;  /* 0x0000007fff007431 */ /* 0x000fe200000001ff */
        /* <DEDUP_REMOVED lines=9> */
.L_x_5539:
[----:B------:R-:W-:Y:S05]  /*ad40*/  BSYNC.RECONVERGENT B0 ;  /* 0x0000000000007941 */ /* 0x000fea0003800200 */
.L_x_5538:
[----:B------:R-:W-:-:S05]  /*ad50*/  LOP3.LUT R5, R0, 0x80, R7, 0xf8, !PT ;  /* 0x0000008000057812 */ /* 0x000fca00078ef807 */
[----:B------:R1:W-:Y:S01]  /*ad60*/  STG.E.U8 desc[UR36][R2.64], R5 ;  /* 0x0000000502007986 */ /* 0x0003e2000c101124 */
[----:B------:R-:W-:Y:S05]  /*ad70*/  BRA `(.L_x_5513) ;  /* 0x0000000000547947 */ /* 0x000fea0003800000 */
.L_x_5535:
        /* <DEDUP_REMOVED lines=11> */
.L_x_5541:
[----:B------:R-:W-:Y:S02]  /*ae30*/  ISETP.GT.U32.AND P0, PT, R4, 0x7f800000, PT ;  /* 0x7f8000000400780c */ /* 0x000fe40003f04070 */
[----:B------:R-:W-:-:S04]  /*ae40*/  MOV R0, 0x7f ;  /* 0x0000007f00007802 */ /* 0x000fc80000000f00 */
[----:B------:R-:W-:-:S07]  /*ae50*/  SEL R0, R0, 0x7c, P0 ;  /* 0x0000007c00007807 */ /* 0x000fce0000000000 */
.L_x_5542:
[----:B------:R-:W-:Y:S05]  /*ae60*/  BSYNC.RECONVERGENT B0 ;  /* 0x0000000000007941 */ /* 0x000fea0003800200 */
.L_x_5540:
[----:B------:R-:W-:-:S04]  /*ae70*/  SHF.R.U32.HI R5, RZ, 0x18, R12 ;  /* 0x00000018ff057819 */ /* 0x000fc8000001160c */
[----:B------:R-:W-:-:S05]  /*ae80*/  LOP3.LUT R5, R0, 0x80, R5, 0xf8, !PT ;  /* 0x0000008000057812 */ /* 0x000fca00078ef805 */
[----:B------:R2:W-:Y:S01]  /*ae90*/  STG.E.U8 desc[UR36][R2.64], R5 ;  /* 0x0000000502007986 */ /* 0x0005e2000c101124 */
[----:B------:R-:W-:Y:S05]  /*aea0*/  BRA `(.L_x_5513) ;  /* 0x0000000000087947 */ /* 0x000fea0003800000 */
.L_x_5534:
[----:B------:R-:W-:-:S05]  /*aeb0*/  F2FP.BF16.F32.PACK_AB R12, RZ, R12 ;  /* 0x0000000cff0c723e */ /* 0x000fca00000010ff */
[----:B------:R0:W-:Y:S02]  /*aec0*/  STG.E.U16 desc[UR36][R2.64], R12 ;  /* 0x0000000c02007986 */ /* 0x0001e4000c101524 */
.L_x_5513:
[----:B------:R-:W-:-:S07]  /*aed0*/  IADD3 R17, PT, PT, R17, 0x80, RZ ;  /* 0x0000008011117810 */ /* 0x000fce0007ffe0ff */
.L_x_5432:
[----:B------:R-:W-:Y:S05]  /*aee0*/  BSYNC.RECONVERGENT B6 ;  /* 0x0000000000067941 */ /* 0x000fea0003800200 */
.L_x_5431:
        /* <DEDUP_REMOVED lines=307> */
.L_x_5545:
[----:B------:R-:W4:Y:S01]  /*c220*/  LDCU.64 UR6, c[0x0][0x588] ;  /* 0x0000b100ff0677ac */ /* 0x000f220008000a00 */
[----:B------:R-:W-:Y:S01]  /*c230*/  BSSY.RECONVERGENT B7, `(.L_x_5546) ;  /* 0x0000101000077945 */ /* 0x000fe20003800200 */
[----:B------:R-:W-:-:S04]  /*c240*/  UPRMT UR4, UR41, 0x9910, URZ ;  /* 0x0000991029047896 */ /* 0x000fc800080000ff */
[----:B------:R-:W-:Y:S01]  /*c250*/  UISETP.GT.AND UP0, UPT, UR4, 0x9, UPT ;  /* 0x000000090400788c */ /* 0x000fe2000bf04270 */
[----:B----4-:R-:W-:-:S05]  /*c260*/  IADD3 R4, P0, PT, R0, UR6, RZ ;  /* 0x0000000600047c10 */ /* 0x010fca000ff1e0ff */
[----:B-123--:R-:W-:-:S03]  /*c270*/  IMAD.X R5, RZ, RZ, UR7, P0 ;  /* 0x00000007ff057e24 */ /* 0x00efc600080e06ff */
        /* <DEDUP_REMOVED lines=10> */
[----:B------:R-:W-:Y:S01]  /*c320*/  MOV R3, RZ ;  /* 0x000000ff00037202 */ /* 0x000fe20000000f00 */
[----:B--2---:R-:W2:Y:S01]  /*c330*/  I2F.S16 R2, R2 ;  /* 0x0000000200027306 */ /* 0x004ea20000101400 */
[----:B------:R-:W-:Y:S05]  /*c340*/  BRA `(.L_x_5552) ;  /* 0x0000000c00bc7947 */ /* 0x000fea0003800000 */
.L_x_5550:
[----:B------:R-:W2:Y:S01]  /*c350*/  LDG.E.U8 R2, desc[UR36][R4.64] ;  /* 0x0000002404027981 */ /* 0x000ea2000c1e1100 */
[----:B------:R-:W-:Y:S01]  /*c360*/  HFMA2 R3, -RZ, RZ, 0, 0 ;  /* 0x00000000ff037431 */ /* 0x000fe200000001ff */
[----:B--2---:R-:W-:Y:S01]  /*c370*/  I2FP.F32.U32 R2, R2 ;  /* 0x0000000200027245 */ /* 0x004fe20000201000 */
[----:B------:R-:W-:Y:S06]  /*c380*/  BRA `(.L_x_5552) ;  /* 0x0000000c00ac7947 */ /* 0x000fec0003800000 */
.L_x_5549:
[----:B------:R-:W-:-:S09]  /*c390*/  UISETP.NE.AND UP0, UPT, UR4, 0x2, UPT ;  /* 0x000000020400788c */ /* 0x000fd2000bf05270 */
[----:B------:R-:W-:Y:S05]  /*c3a0*/  BRA.U !UP0, `(.L_x_5553) ;  /* 0x0000000108307547 */ /* 0x000fea000b800000 */
[----:B------:R-:W-:-:S09]  /*c3b0*/  UISETP.NE.AND UP0, UPT, UR4, 0x3, UPT ;  /* 0x000000030400788c */ /* 0x000fd2000bf05270 */
[----:B------:R-:W-:Y:S05]  /*c3c0*/  BRA.U !UP0, `(.L_x_5554) ;  /* 0x0000000108187547 */ /* 0x000fea000b800000 */
[----:B------:R-:W-:-:S09]  /*c3d0*/  UISETP.NE.AND UP0, UPT, UR4, 0x4, UPT ;  /* 0x000000040400788c */ /* 0x000fd2000bf05270 */
[----:B------:R-:W-:Y:S05]  /*c3e0*/  BRA.U UP0, `(.L_x_5551) ;  /* 0x0000000d00307547 */ /* 0x000fea000b800000 */
[----:B------:R-:W2:Y:S01]  /*c3f0*/  LDG.E.64 R4, desc[UR36][R4.64] ;  /* 0x0000002404047981 */ /* 0x000ea2000c1e1b00 */
[----:B------:R-:W-:Y:S01]  /*c400*/  MOV R3, RZ ;  /* 0x000000ff00037202 */ /* 0x000fe20000000f00 */
[----:B--2---:R3:W4:Y:S02]  /*c410*/  I2F.S64 R2, R4 ;  /* 0x0000000400027312 */ /* 0x0047240000301400 */
[----:B---34-:R-:W-:Y:S05]  /*c420*/  BRA `(.L_x_5552) ;  /* 0x0000000c00847947 */ /* 0x018fea0003800000 */
.L_x_5554:
[----:B------:R-:W2:Y:S01]  /*c430*/  LDG.E R2, desc[UR36][R4.64] ;  /* 0x0000002404027981 */ /* 0x000ea2000c1e1900 */
[----:B------:R-:W-:Y:S01]  /*c440*/  IMAD.MOV.U32 R3, RZ, RZ, RZ ;  /* 0x000000ffff037224 */ /* 0x000fe200078e00ff */
[----:B--2---:R-:W-:Y:S01]  /*c450*/  I2FP.F32.S32 R2, R2 ;  /* 0x0000000200027245 */ /* 0x004fe20000201400 */
[----:B------:R-:W-:Y:S06]  /*c460*/  BRA `(.L_x_5552) ;  /* 0x0000000c00747947 */ /* 0x000fec0003800000 */
.L_x_5553:
[----:B------:R-:W2:Y:S01]  /*c470*/  LDG.E.U16 R2, desc[UR36][R4.64] ;  /* 0x0000002404027981 */ /* 0x000ea2000c1e1500 */
[----:B------:R-:W-:Y:S01]  /*c480*/  HFMA2 R3, -RZ, RZ, 0, 0 ;  /* 0x00000000ff037431 */ /* 0x000fe200000001ff */
[----:B--2---:R-:W3:Y:S01]  /*c490*/  I2F.S16 R2, R2 ;  /* 0x0000000200027306 */ /* 0x004ee20000101400 */
[----:B------:R-:W-:Y:S05]  /*c4a0*/  BRA `(.L_x_5552) ;  /* 0x0000000c00647947 */ /* 0x000fea0003800000 */
.L_x_5548:
[----:B------:R-:W-:-:S09]  /*c4b0*/  UISETP.GT.AND UP0, UPT, UR4, 0x6, UPT ;  /* 0x000000060400788c */ /* 0x000fd2000bf04270 */
[----:B------:R-:W-:Y:S05]  /*c4c0*/  BRA.U UP0, `(.L_x_5555) ;  /* 0x00000001002c7547 */ /* 0x000fea000b800000 */
[----:B------:R-:W-:-:S09]  /*c4d0*/  UISETP.NE.AND UP0, UPT, UR4, 0x5, UPT ;  /* 0x000000050400788c */ /* 0x000fd2000bf05270 */
[----:B------:R-:W-:Y:S05]  /*c4e0*/  BRA.U !UP0, `(.L_x_5556) ;  /* 0x0000000108147547 */ /* 0x000fea000b800000 */
[----:B------:R-:W-:-:S09]  /*c4f0*/  UISETP.NE.AND UP0, UPT, UR4, 0x6, UPT ;  /* 0x000000060400788c */ /* 0x000fd2000bf05270 */
[----:B------:R-:W-:Y:S05]  /*c500*/  BRA.U UP0, `(.L_x_5551) ;  /* 0x0000000900e87547 */ /* 0x000fea000b800000 */
[----:B------:R1:W5:Y:S01]  /*c510*/  LDG.E R2, desc[UR36][R4.64] ;  /* 0x0000002404027981 */ /* 0x000362000c1e1900 */
[----:B------:R-:W-:Y:S01]  /*c520*/  MOV R3, RZ ;  /* 0x000000ff00037202 */ /* 0x000fe20000000f00 */
[----:B------:R-:W-:Y:S06]  /*c530*/  BRA `(.L_x_5552) ;  /* 0x0000000c00407947 */ /* 0x000fec0003800000 */
.L_x_5556:
[----:B------:R-:W2:Y:S01]  /*c540*/  LDG.E.U16 R2, desc[UR36][R4.64] ;  /* 0x0000002404027981 */ /* 0x000ea2000c1e1500 */
[----:B------:R-:W-:Y:S02]  /*c550*/  HFMA2 R3, -RZ, RZ, 0, 0 ;  /* 0x00000000ff037431 */ /* 0x000fe400000001ff */
[----:B--2---:R-:W-:Y:S01]  /*c560*/  HADD2.F32 R2, -RZ, R2.H0_H0 ;  /* 0x20000002ff027230 */ /* 0x004fe20000004100 */
[----:B------:R-:W-:Y:S06]  /*c570*/  BRA `(.L_x_5552) ;  /* 0x0000000c00307947 */ /* 0x000fec0003800000 */
.L_x_5555:
        /* <DEDUP_REMOVED lines=8> */
.L_x_5558:
[----:B------:R-:W2:Y:S02]  /*c600*/  LDG.E R3, desc[UR36][R4.64] ;  /* 0x0000002404037981 */ /* 0x000ea4000c1e1900 */
[--C-:B--2---:R-:W-:Y:S02]  /*c610*/  HADD2.F32 R2, -RZ, R3.reuse.H0_H0 ;  /* 0x20000003ff027230 */ /* 0x104fe40000004100 */
[----:B------:R-:W-:Y:S01]  /*c620*/  HADD2.F32 R3, -RZ, R3.H1_H1 ;  /* 0x30000003ff037230 */ /* 0x000fe20000004100 */
[----:B------:R-:W-:Y:S06]  /*c630*/  BRA `(.L_x_5552) ;  /* 0x0000000c00007947 */ /* 0x000fec0003800000 */
.L_x_5557:
[----:B------:R-:W2:Y:S01]  /*c640*/  LDG.E.64 R4, desc[UR36][R4.64] ;  /* 0x0000002404047981 */ /* 0x000ea2000c1e1b00 */
[----:B------:R-:W-:Y:S01]  /*c650*/  UMOV UR4, 0xf0000000 ;  /* 0xf000000000047882 */ /* 0x000fe20000000000 */
[----:B------:R-:W-:Y:S01]  /*c660*/  UMOV UR5, 0x380fffff ;  /* 0x380fffff00057882 */ /* 0x000fe20000000000 */
[----:B------:R-:W-:Y:S01]  /*c670*/  IMAD.MOV.U32 R3, RZ, RZ, RZ ;  /* 0x000000ffff037224 */ /* 0x000fe200078e00ff */
        /* <DEDUP_REMOVED lines=8> */
.L_x_5547:
        /* <DEDUP_REMOVED lines=11> */
[----:B------:R-:W-:Y:S01]  /*c7b0*/  FSEL R2, RZ, 1, !P0 ;  /* 0x3f800000ff027808 */ /* 0x000fe20004000000 */
[----:B------:R-:W-:Y:S08]  /*c7c0*/  BRA `(.L_x_5552) ;  /* 0x00000008009c7947 */ /* 0x000ff00003800000 */
.L_x_5561:
        /* <DEDUP_REMOVED lines=22> */
.L_x_5560:
[----:B------:R-:W-:-:S09]  /*c930*/  UISETP.NE.AND UP0, UPT, UR4, 0xf, UPT ;  /* 0x0000000f0400788c */ /* 0x000fd2000bf05270 */
[----:B------:R-:W-:Y:S05]  /*c940*/  BRA.U !UP0, `(.L_x_5562) ;  /* 0x0000000108947547 */ /* 0x000fea000b800000 */
[----:B------:R-:W-:-:S09]  /*c950*/  UISETP.NE.AND UP0, UPT, UR4, 0x17, UPT ;  /* 0x000000170400788c */ /* 0x000fd2000bf05270 */
[----:B------:R-:W-:Y:S05]  /*c960*/  BRA.U !UP0, `(.L_x_5563) ;  /* 0x0000000108587547 */ /* 0x000fea000b800000 */
[----:B------:R-:W-:-:S09]  /*c970*/  UISETP.NE.AND UP0, UPT, UR4, 0x18, UPT ;  /* 0x000000180400788c */ /* 0x000fd2000bf05270 */
[----:B------:R-:W-:Y:S05]  /*c980*/  BRA.U UP0, `(.L_x_5551) ;  /* 0x0000000500c87547 */ /* 0x000fea000b800000 */
[----:B------:R-:W2:Y:S01]  /*c990*/  LDG.E.U8 R2, desc[UR36][R4.64] ;  /* 0x0000002404027981 */ /* 0x000ea2000c1e1100 */
[----:B------:R-:W-:Y:S02]  /*c9a0*/  MOV R6, 0x1f ;  /* 0x0000001f00067802 */ /* 0x000fe40000000f00 */
        /* <DEDUP_REMOVED lines=18> */
.L_x_5563:
[----:B------:R-:W2:Y:S02]  /*cad0*/  LDG.E.U8 R3, desc[UR36][R4.64] ;  /* 0x0000002404037981 */ /* 0x000ea4000c1e1100 */
[C---:B--2---:R-:W-:Y:S02]  /*cae0*/  SHF.L.U32 R0, R3.reuse, 0x19, RZ ;  /* 0x0000001903007819 */ /* 0x044fe400000006ff */
[----:B------:R-:W-:Y:S02]  /*caf0*/  SHF.L.U32 R3, R3, 0x8, RZ ;  /* 0x0000000803037819 */ /* 0x000fe400000006ff */
[----:B------:R-:W-:Y:S02]  /*cb00*/  ISETP.GE.U32.AND P0, PT, R0, 0x8000000, PT ;  /* 0x080000000000780c */ /* 0x000fe40003f06070 */
[----:B------:R-:W-:-:S11]  /*cb10*/  PRMT R7, R3, 0x9910, RZ ;  /* 0x0000991003077816 */ /* 0x000fd600000000ff */
[----:B------:R-:W-:Y:S01]  /*cb20*/  @!P0 LOP3.LUT R2, R3, 0x7f00, RZ, 0xc0, !PT ;  /* 0x00007f0003028812 */ /* 0x000fe200078ec0ff */
[----:B------:R-:W-:Y:S01]  /*cb30*/  IMAD.MOV.U32 R3, RZ, RZ, RZ ;  /* 0x000000ffff037224 */ /* 0x000fe200078e00ff */
[----:B------:R-:W-:Y:S02]  /*cb40*/  @P0 LEA.HI R0, R0, 0x70000000, RZ, 0x1c ;  /* 0x7000000000000811 */ /* 0x000fe400078fe0ff */
[----:B------:R-:W-:-:S03]  /*cb50*/  @!P0 LOP3.LUT R2, R2, 0x3f000000, RZ, 0xfc, !PT ;  /* 0x3f00000002028812 */ /* 0x000fc600078efcff */
[----:B------:R-:W-:Y:S02]  /*cb60*/  @P0 FMUL.FTZ R0, R0, 1.9259299443872358531e-34 ;  /* 0x0780000000000820 */ /* 0x000fe40000410000 */
[----:B------:R-:W-:-:S05]  /*cb70*/  @!P0 FADD.FTZ R0, R2, -0.5 ;  /* 0xbf00000002008421 */ /* 0x000fca0000010000 */
[----:B------:R-:W-:Y:S01]  /*cb80*/  LOP3.LUT R2, R0, 0x80000000, R7, 0xf8, !PT ;  /* 0x8000000000027812 */ /* 0x000fe200078ef807 */
[----:B------:R-:W-:Y:S06]  /*cb90*/  BRA `(.L_x_5552) ;  /* 0x0000000400a87947 */ /* 0x000fec0003800000 */
.L_x_5562:
[----:B------:R-:W2:Y:S01]  /*cba0*/  LDG.E.U16 R2, desc[UR36][R4.64] ;  /* 0x0000002404027981 */ /* 0x000ea2000c1e1500 */
[----:B------:R-:W-:Y:S02]  /*cbb0*/  MOV R3, RZ ;  /* 0x000000ff00037202 */ /* 0x000fe40000000f00 */
[----:B--2---:R-:W-:Y:S01]  /*cbc0*/  SHF.L.U32 R2, R2, 0x10, RZ ;  /* 0x0000001002027819 */ /* 0x004fe200000006ff */
[----:B------:R-:W-:Y:S06]  /*cbd0*/  BRA `(.L_x_5552) ;  /* 0x0000000400987947 */ /* 0x000fec0003800000 */
.L_x_5559:
        /* <DEDUP_REMOVED lines=9> */
[----:B------:R-:W-:Y:S01]  /*cc70*/  HFMA2 R3, -RZ, RZ, 0, 0 ;  /* 0x00000000ff037431 */ /* 0x000fe200000001ff */
[----:B--2---:R-:W-:Y:S01]  /*cc80*/  I2FP.F32.U32 R2, R2 ;  /* 0x0000000200027245 */ /* 0x004fe20000201000 */
[----:B------:R-:W-:Y:S06]  /*cc90*/  BRA `(.L_x_5552) ;  /* 0x0000000400687947 */ /* 0x000fec0003800000 */
.L_x_5566:
        /* <DEDUP_REMOVED lines=20> */
.L_x_5568:
[----:B------:R-:W-:Y:S05]  /*cde0*/  BSYNC.RECONVERGENT B0 ;  /* 0x0000000000007941 */ /* 0x000fea0003800200 */
.L_x_5567:
[----:B------:R-:W-:Y:S02]  /*cdf0*/  SHF.L.U32 R0, R0, 0x14, RZ ;  /* 0x0000001400007819 */ /* 0x000fe400000006ff */
[----:B------:R-:W-:-:S04]  /*ce00*/  LEA R2, R2, 0x3b800000, 0x17 ;  /* 0x3b80000002027811 */ /* 0x000fc800078eb8ff */
[----:B------:R-:W-:Y:S01]  /*ce10*/  LOP3.LUT R2, R2, R0, R9, 0xfe, !PT ;  /* 0x0000000002027212 */ /* 0x000fe200078efe09 */
[----:B------:R-:W-:Y:S06]  /*ce20*/  BRA `(.L_x_5552) ;  /* 0x0000000400047947 */ /* 0x000fec0003800000 */
.L_x_5565:
        /* <DEDUP_REMOVED lines=20> */
.L_x_5570:
[----:B------:R-:W-:Y:S05]  /*cf70*/  BSYNC.RECONVERGENT B0 ;  /* 0x0000000000007941 */ /* 0x000fea0003800200 */
.L_x_5569:
[----:B------:R-:W-:Y:S02]  /*cf80*/  SHF.L.U32 R0, R0, 0x15, RZ ;  /* 0x0000001500007819 */ /* 0x000fe400000006ff */
[----:B------:R-:W-:-:S04]  /*cf90*/  LEA R2, R2, 0x37800000, 0x17 ;  /* 0x3780000002027811 */ /* 0x000fc800078eb8ff */
[----:B------:R-:W-:Y:S01]  /*cfa0*/  LOP3.LUT R2, R2, R0, R9, 0xfe, !PT ;  /* 0x0000000002027212 */ /* 0x000fe200078efe09 */
[----:B------:R-:W-:Y:S06]  /*cfb0*/  BRA `(.L_x_5552) ;  /* 0x0000000000a07947 */ /* 0x000fec0003800000 */
.L_x_5564:
        /* <DEDUP_REMOVED lines=8> */
[----:B------:R-:W-:Y:S02]  /*d040*/  MOV R3, RZ ;  /* 0x000000ff00037202 */ /* 0x000fe40000000f00 */
[----:B--2---:R-:W-:-:S13]  /*d050*/  ISETP.NE.AND P0, PT, R4, RZ, PT ;  /* 0x000000ff0400720c */ /* 0x004fda0003f05270 */
[----:B------:R-:W-:Y:S05]  /*d060*/  @!P0 BRA `(.L_x_5552) ;  /* 0x0000000000748947 */ /* 0x000fea0003800000 */
[----:B------:R-:W-:-:S13]  /*d070*/  ISETP.NE.AND P0, PT, R4, 0xff, PT ;  /* 0x000000ff0400780c */ /* 0x000fda0003f05270 */
[----:B------:R-:W-:Y:S02]  /*d080*/  @!P0 MOV R2, 0x7f800001 ;  /* 0x7f80000100028802 */ /* 0x000fe40000000f00 */
[----:B------:R-:W-:Y:S01]  /*d090*/  @P0 SHF.L.U32 R2, R4, 0x17, RZ ;  /* 0x0000001704020819 */ /* 0x000fe200000006ff */
[----:B------:R-:W-:Y:S06]  /*d0a0*/  BRA `(.L_x_5552) ;  /* 0x0000000000647947 */ /* 0x000fec0003800000 */
.L_x_5551:
        /* <DEDUP_REMOVED lines=16> */
.L_x_5573:
[----:B------:R-:W-:Y:S01]  /*d1b0*/  CS2R R2, SRZ ;  /* 0x0000000000027805 */ /* 0x000fe2000001ff00 */
[----:B------:R-:W-:Y:S06]  /*d1c0*/  BRA `(.L_x_5552) ;  /* 0x00000000001c7947 */ /* 0x000fec0003800000 */
.L_x_5572:
[----:B------:R-:W2:Y:S01]  /*d1d0*/  LDG.E.64 R4, desc[UR36][R4.64] ;  /* 0x0000002404047981 */ /* 0x000ea2000c1e1b00 */
[----:B------:R-:W-:Y:S01]  /*d1e0*/  HFMA2 R3, -RZ, RZ, 0, 0 ;  /* 0x00000000ff037431 */ /* 0x000fe200000001ff */
[----:B--2---:R0:W1:Y:S02]  /*d1f0*/  I2F.U64 R2, R4 ;  /* 0x0000000400027312 */ /* 0x0040640000301000 */
[----:B01----:R-:W-:Y:S05]  /*d200*/  BRA `(.L_x_5552) ;  /* 0x00000000000c7947 */ /* 0x003fea0003800000 */
.L_x_5571:
[----:B------:R-:W2:Y:S01]  /*d210*/  LDG.E R2, desc[UR36][R4.64] ;  /* 0x0000002404027981 */ /* 0x000ea2000c1e1900 */
[----:B------:R-:W-:Y:S02]  /*d220*/  MOV R3, RZ ;  /* 0x000000ff00037202 */ /* 0x000fe40000000f00 */
[----:B--2---:R-:W-:-:S07]  /*d230*/  I2FP.F32.U32 R2, R2 ;  /* 0x0000000200027245 */ /* 0x004fce0000201000 */
.L_x_5552:
[----:B------:R-:W-:Y:S05]  /*d240*/  BSYNC.RECONVERGENT B7 ;  /* 0x0000000000077941 */ /* 0x000fea0003800200 */
.L_x_5546:
        /* <DEDUP_REMOVED lines=22> */
.L_x_5575:
        /* <DEDUP_REMOVED lines=69> */
.L_x_5585:
[----:B------:R-:W-:-:S04]  /*d800*/  FADD.FTZ R6, -R0, R9 ;  /* 0x0000000900067221 */ /* 0x000fc80000010100 */
[----:B------:R-:W-:-:S07]  /*d810*/  FMUL.FTZ R6, R6, 0.5 ;  /* 0x3f00000006067820 */ /* 0x000fce0000410000 */
.L_x_5586:
[----:B------:R-:W-:Y:S05]  /*d820*/  BSYNC.RECONVERGENT B1 ;  /* 0x0000000000017941 */ /* 0x000fea0003800200 */
.L_x_5584:
        /* <DEDUP_REMOVED lines=11> */
.L_x_5588:
[----:B------:R-:W-:-:S04]  /*d8e0*/  FADD.FTZ R13, R4, -R13 ;  /* 0x8000000d040d7221 */ /* 0x000fc80000010000 */
[----:B------:R-:W-:-:S07]  /*d8f0*/  FMUL.FTZ R13, R13, 0.5 ;  /* 0x3f0000000d0d7820 */ /* 0x000fce0000410000 */
.L_x_5589:
[----:B------:R-:W-:Y:S05]  /*d900*/  BSYNC.RECONVERGENT B1 ;  /* 0x0000000000017941 */ /* 0x000fea0003800200 */
.L_x_5587:
        /* <DEDUP_REMOVED lines=35> */
.L_x_5583:
        /* <DEDUP_REMOVED lines=35> */
.L_x_5590:
[----:B------:R-:W-:-:S04]  /*dd70*/  FADD.FTZ R13, -R12, 1 ;  /* 0x3f8000000c0d7421 */ /* 0x000fc80000010100 */
[----:B------:R-:W-:-:S06]  /*dd80*/  FMUL.FTZ R6, R0, R13 ;  /* 0x0000000d00067220 */ /* 0x000fcc0000410000 */
[----:B------:R-:W0:Y:S08]  /*dd90*/  MUFU.SQRT R6, R6 ;  /* 0x0000000600067308 */ /* 0x000e300000002000 */
[----:B0-----:R-:W0:Y:S02]  /*dda0*/  MUFU.RCP R8, R6 ;  /* 0x0000000600087308 */ /* 0x001e240000001000 */
[----:B0-----:R-:W-:Y:S01]  /*ddb0*/  FMUL.FTZ R13, R8, |R3| ;  /* 0x40000003080d7220 */ /* 0x001fe20000410000 */
[----:B------:R-:W-:Y:S06]  /*ddc0*/  BRA `(.L_x_5581) ;  /* 0x0000000000047947 */ /* 0x000fec0003800000 */
.L_x_5582:
[----:B------:R0:W1:Y:S02]  /*ddd0*/  MUFU.SQRT R13, R5 ;  /* 0x00000005000d7308 */ /* 0x0000640000002000 */
.L_x_5581:
[----:B------:R-:W-:Y:S05]  /*dde0*/  BSYNC.RECONVERGENT B0 ;  /* 0x0000000000007941 */ /* 0x000fea0003800200 */
.L_x_5580:
        /* <DEDUP_REMOVED lines=40> */
.L_x_5595:
        /* <DEDUP_REMOVED lines=26> */
[----:B------:R-:W-:Y:S01]  /*e210*/  @P0 FADD.FTZ R12, R12, R12 ;  /* 0x0000000c0c0c0221 */ /* 0x000fe20000010000 */
[----:B------:R-:W-:Y:S06]  /*e220*/  BRA `(.L_x_5596) ;  /* 0x0000000800607947 */ /* 0x000fec0003800000 */
.L_x_5594:
        /* <DEDUP_REMOVED lines=23> */
.L_x_5601:
[----:B------:R-:W-:-:S04]  /*e3a0*/  FADD.FTZ R4, -R7, R4 ;  /* 0x0000000407047221 */ /* 0x000fc80000010100 */
[----:B0-----:R-:W-:-:S07]  /*e3b0*/  FMUL.FTZ R5, R4, 0.5 ;  /* 0x3f00000004057820 */ /* 0x001fce0000410000 */
.L_x_5602:
[----:B------:R-:W-:Y:S05]  /*e3c0*/  BSYNC.RECONVERGENT B4 ;  /* 0x0000000000047941 */ /* 0x000fea0003800200 */
.L_x_5600:
[----:B------:R-:W-:Y:S01]  /*e3d0*/  FADD.FTZ R0, R5, R0 ;  /* 0x0000000005007221 */ /* 0x000fe20000010000 */
[----:B------:R-:W-:-:S04]  /*e3e0*/  FADD.FTZ R11, R12, R11 ;  /* 0x0000000b0c0b7221 */ /* 0x000fc80000010000 */
[----:B------:R-:W-:-:S06]  /*e3f0*/  FMUL.FTZ R11, R0, R11 ;  /* 0x0000000b000b7220 */ /* 0x000fcc0000410000 */
[----:B------:R-:W0:Y:S01]  /*e400*/  MUFU.SQRT R11, R11 ;  /* 0x0000000b000b7308 */ /* 0x000e220000002000 */
[----:B------:R-:W-:Y:S05]  /*e410*/  BRA `(.L_x_5603) ;  /* 0x0000000000487947 */ /* 0x000fea0003800000 */
.L_x_5599:
        /* <DEDUP_REMOVED lines=12> */
.L_x_5598:
[----:B------:R-:W-:Y:S01]  /*e4e0*/  FADD.FTZ R0, R11, 1 ;  /* 0x3f8000000b007421 */ /* 0x000fe20000010000 */
[----:B0-----:R-:W-:Y:S01]  /*e4f0*/  MUFU.SQRT R5, R5 ;  /* 0x0000000500057308 */ /* 0x001fe20000002000 */
[----:B------:R-:W-:Y:S02]  /*e500*/  MOV R12, 0x3f800000 ;  /* 0x3f800000000c7802 */ /* 0x000fe40000000f00 */
[----:B------:R-:W-:-:S06]  /*e510*/  FMUL.FTZ R0, R0, 0.5 ;  /* 0x3f00000000007820 */ /* 0x000fcc0000410000 */
[----:B------:R-:W0:Y:S02]  /*e520*/  MUFU.SQRT R0, R0 ;  /* 0x0000000000007308 */ /* 0x000e240000002000 */
[----:B0-----:R-:W-:-:S07]  /*e530*/  FMUL.FTZ R11, R5, R0 ;  /* 0x00000000050b7220 */ /* 0x001fce0000410000 */
.L_x_5603:
[----:B------:R-:W-:Y:S05]  /*e540*/  BSYNC.RECONVERGENT B1 ;  /* 0x0000000000017941 */ /* 0x000fea0003800200 */
.L_x_5597:
[----:B------:R-:W-:Y:S05]  /*e550*/  BRA `(.L_x_5604) ;  /* 0x0000000000087947 */ /* 0x000fea0003800000 */
.L_x_5593:
[----:B------:R-:W-:Y:S01]  /*e560*/  FMUL.FTZ R11, R11, 16777216 ;  /* 0x4b8000000b0b7820 */ /* 0x000fe20000410000 */
[----:B------:R-:W-:-:S07]  /*e570*/  FMUL.FTZ R12, R12, 16777216 ;  /* 0x4b8000000c0c7820 */ /* 0x000fce0000410000 */
.L_x_5604:
[----:B------:R-:W-:Y:S05]  /*e580*/  BSYNC.RELIABLE B0 ;  /* 0x0000000000007941 */ /* 0x000fea0003800100 */
.L_x_5592:
        /* <DEDUP_REMOVED lines=21> */
.L_x_5607:
[----:B------:R-:W-:Y:S05]  /*e6e0*/  BSYNC.RECONVERGENT B4 ;  /* 0x0000000000047941 */ /* 0x000fea0003800200 */
.L_x_5606:
        /* <DEDUP_REMOVED lines=29> */
.L_x_5605:
        /* <DEDUP_REMOVED lines=18> */
.L_x_5609:
[----:B------:R-:W-:Y:S05]  /*e9e0*/  BSYNC.RECONVERGENT B4 ;  /* 0x0000000000047941 */ /* 0x000fea0003800200 */
.L_x_5608:
        /* <DEDUP_REMOVED lines=28> */
.L_x_5596:
[----:B------:R-:W-:Y:S05]  /*ebb0*/  BSYNC.RECONVERGENT B3 ;  /* 0x0000000000037941 */ /* 0x000fea0003800200 */
.L_x_5591:
[----:B------:R-:W-:-:S13]  /*ebc0*/  ISETP.GE.AND P0, PT, R3, RZ, PT ;  /* 0x000000ff0300720c */ /* 0x000fda0003f06270 */
[----:B-1----:R-:W-:Y:S01]  /*ebd0*/  @P0 FADD.FTZ R13, -R13, -RZ ;  /* 0x800000ff0d0d0221 */ /* 0x002fe20000010100 */
[----:B------:R-:W-:Y:S06]  /*ebe0*/  BRA `(.L_x_5576) ;  /* 0x0000000800f87947 */ /* 0x000fec0003800000 */
.L_x_5579:
[----:B------:R-:W-:Y:S01]  /*ebf0*/  FADD.FTZ R2, -R2, 6.1232342629258392722e-17 ;  /* 0x248d313202027421 */ /* 0x000fe20000010100 */
[----:B------:R-:W-:-:S03]  /*ec00*/  FADD.FTZ R13, -R3, -RZ ;  /* 0x800000ff030d7221 */ /* 0x000fc60000010100 */
[----:B------:R-:W-:Y:S01]  /*ec10*/  FADD.FTZ R12, R2, 1.5707963705062866211 ;  /* 0x3fc90fdb020c7421 */ /* 0x000fe20000010000 */
[----:B------:R-:W-:Y:S06]  /*ec20*/  BRA `(.L_x_5576) ;  /* 0x0000000800e87947 */ /* 0x000fec0003800000 */
.L_x_5578:
[----:B------:R-:W-:Y:S01]  /*ec30*/  FADD.FTZ R13, -R3, -RZ ;  /* 0x800000ff030d7221 */ /* 0x000fe20000010100 */
[----:B------:R-:W-:Y:S01]  /*ec40*/  MOV R12, RZ ;  /* 0x000000ff000c7202 */ /* 0x000fe20000000f00 */
[----:B------:R-:W-:Y:S06]  /*ec50*/  BRA `(.L_x_5576) ;  /* 0x0000000800dc7947 */ /* 0x000fec0003800000 */
.L_x_5577:
        /* <DEDUP_REMOVED lines=27> */
.L_x_5614:
[----:B------:R-:W-:Y:S05]  /*ee10*/  BSYNC.RECONVERGENT B4 ;  /* 0x0000000000047941 */ /* 0x000fea0003800200 */
.L_x_5613:
[----:B------:R-:W-:Y:S02]  /*ee20*/  HFMA2 R7, -RZ, RZ, 0.89990234375, 10328 ;  /* 0x3b33710bff077431 */ /* 0x000fe400000001ff */
[----:B------:R-:W-:Y:S01]  /*ee30*/  FMUL.FTZ R0, R5, R5 ;  /* 0x0000000505007220 */ /* 0x000fe20000410000 */
[----:B------:R-:W-:Y:S01]  /*ee40*/  ISETP.GE.AND P0, PT, R2, RZ, PT ;  /* 0x000000ff0200720c */ /* 0x000fe20003f06270 */
[----:B------:R-:W-:Y:S01]  /*ee50*/  IMAD.MOV.U32 R2, RZ, RZ, 0x3f6ee581 ;  /* 0x3f6ee581ff027424 */ /* 0x000fe200078e00ff */
[----:B------:R-:W-:Y:S01]  /*ee60*/  FSETP.NEU.FTZ.AND P3, PT, R12, |R3|, PT ;  /* 0x400000030c00720b */ /* 0x000fe20003f7d000 */
[----:B------:R-:W-:Y:S01]  /*ee70*/  FFMA.FTZ R7, R0, R7, -0.015681877732276916504 ;  /* 0xbc80774800077423 */ /* 0x000fe20000010007 */
[----:B------:R-:W-:Y:S01]  /*ee80*/  FSETP.NEU.FTZ.AND P1, PT, R11, RZ, PT ;  /* 0x000000ff0b00720b */ /* 0x000fe20003f3d000 */
[----:B------:R-:W-:Y:S02]  /*ee90*/  FADD.FTZ R12, R12, |R3| ;  /* 0x400000030c0c7221 */ /* 0x000fe40000010000 */
        /* <DEDUP_REMOVED lines=21> */
.L_x_5612:
        /* <DEDUP_REMOVED lines=29> */
.L_x_5617:
[----:B------:R-:W-:Y:S05]  /*f1c0*/  BSYNC.RECONVERGENT B4 ;  /* 0x0000000000047941 */ /* 0x000fea0003800200 */
.L_x_5616:
        /* <DEDUP_REMOVED lines=29> */
.L_x_5611:
        /* <DEDUP_REMOVED lines=33> */
[----:B------:R-:W-:-:S07]  /*f5b0*/  MOV R4, R9 ;  /* 0x0000000900047202 */ /* 0x000fce0000000f00 */
.L_x_5619:
[----:B------:R-:W-:Y:S05]  /*f5c0*/  BSYNC.RECONVERGENT B4 ;  /* 0x0000000000047941 */ /* 0x000fea0003800200 */
.L_x_5618:
[----:B------:R-:W-:Y:S02]  /*f5d0*/  HFMA2 R5, -RZ, RZ, 0.89990234375, 10328 ;  /* 0x3b33710bff057431 */ /* 0x000fe400000001ff */
[----:B------:R-:W-:Y:S01]  /*f5e0*/  FMUL.FTZ R0, R4, R4 ;  /* 0x0000000404007220 */ /* 0x000fe20000410000 */
[----:B------:R-:W-:Y:S01]  /*f5f0*/  IMAD.MOV.U32 R7, RZ, RZ, 0x3f6ee581 ;  /* 0x3f6ee581ff077424 */ /* 0x000fe200078e00ff */
[----:B------:R-:W-:Y:S02]  /*f600*/  ISETP.GE.AND P0, PT, R2, RZ, PT ;  /* 0x000000ff0200720c */ /* 0x000fe40003f06270 */
        /* <DEDUP_REMOVED lines=23> */
.L_x_5615:
[----:B------:R-:W-:Y:S05]  /*f780*/  BSYNC.RECONVERGENT B3 ;  /* 0x0000000000037941 */ /* 0x000fea0003800200 */
.L_x_5610:
[----:B------:R-:W-:Y:S01]  /*f790*/  ISETP.GE.AND P0, PT, R3, RZ, PT ;  /* 0x000000ff0300720c */ /* 0x000fe20003f06270 */
[----:B------:R-:W-:Y:S01]  /*f7a0*/  FADD.FTZ R13, R13, 0.69314718246459960938 ;  /* 0x3f3172180d0d7421 */ /* 0x000fe20000010000 */
[----:B------:R-:W-:-:S11]  /*f7b0*/  FADD.FTZ R12, |R12|, -RZ ;  /* 0x800000ff0c0c7221 */ /* 0x000fd60000010200 */
[----:B------:R-:W-:-:S07]  /*f7c0*/  @P0 FADD.FTZ R13, -R13, -RZ ;  /* 0x800000ff0d0d0221 */ /* 0x000fce0000010100 */
.L_x_5576:
[----:B------:R-:W-:Y:S05]  /*f7d0*/  BSYNC.RECONVERGENT B2 ;  /* 0x0000000000027941 */ /* 0x000fea0003800200 */
.L_x_5574:
        /* <DEDUP_REMOVED lines=17> */
.L_x_5623:
[----:B------:R-:W0:Y:S02]  /*f8f0*/  F2I.S64.TRUNC R12, R12 ;  /* 0x0000000c000c7311 */ /* 0x000e24000020d900 */
[----:B0-----:R-:W-:-:S05]  /*f900*/  MOV R5, R12 ;  /* 0x0000000c00057202 */ /* 0x001fca0000000f00 */
[----:B------:R0:W-:Y:S01]  /*f910*/  STG.E.U8 desc[UR36][R2.64], R5 ;  /* 0x0000000502007986 */ /* 0x0001e2000c101124 */
[----:B------:R-:W-:Y:S05]  /*f920*/  BRA `(.L_x_5625) ;  /* 0x0000000c003c7947 */ /* 0x000fea0003800000 */
.L_x_5622:
        /* <DEDUP_REMOVED lines=9> */
.L_x_5627:
[----:B------:R-:W0:Y:S02]  /*f9c0*/  F2I.FTZ.TRUNC.NTZ R5, R12 ;  /* 0x0000000c00057305 */ /* 0x000e24000021f100 */
[----:B0-----:R0:W-:Y:S01]  /*f9d0*/  STG.E desc[UR36][R2.64], R5 ;  /* 0x0000000502007986 */ /* 0x0011e2000c101924 */
[----:B------:R-:W-:Y:S05]  /*f9e0*/  BRA `(.L_x_5625) ;  /* 0x0000000c000c7947 */ /* 0x000fea0003800000 */
.L_x_5626:
[----:B------:R-:W0:Y:S02]  /*f9f0*/  F2I.FTZ.TRUNC.NTZ R5, R12 ;  /* 0x0000000c00057305 */ /* 0x000e24000021f100 */
[----:B0-----:R0:W-:Y:S01]  /*fa00*/  STG.E.U16 desc[UR36][R2.64], R5 ;  /* 0x0000000502007986 */ /* 0x0011e2000c101524 */
[----:B------:R-:W-:Y:S05]  /*fa10*/  BRA `(.L_x_5625) ;  /* 0x0000000c00007947 */ /* 0x000fea0003800000 */
.L_x_5621:
        /* <DEDUP_REMOVED lines=8> */
.L_x_5629:
[----:B------:R-:W-:-:S05]  /*faa0*/  F2FP.F16.F32.PACK_AB R12, RZ, R12 ;  /* 0x0000000cff0c723e */ /* 0x000fca00000000ff */
[----:B------:R0:W-:Y:S01]  /*fab0*/  STG.E.U16 desc[UR36][R2.64], R12 ;  /* 0x0000000c02007986 */ /* 0x0001e2000c101524 */
[----:B------:R-:W-:Y:S05]  /*fac0*/  BRA `(.L_x_5625) ;  /* 0x0000000800d47947 */ /* 0x000fea0003800000 */
.L_x_5628:
        /* <DEDUP_REMOVED lines=8> */
.L_x_5631:
[----:B------:R-:W-:-:S05]  /*fb50*/  F2FP.F16.F32.PACK_AB R5, R13, R12 ;  /* 0x0000000c0d05723e */ /* 0x000fca00000000ff */
[----:B------:R0:W-:Y:S01]  /*fb60*/  STG.E desc[UR36][R2.64], R5 ;  /* 0x0000000502007986 */ /* 0x0001e2000c101924 */
[----:B------:R-:W-:Y:S05]  /*fb70*/  BRA `(.L_x_5625) ;  /* 0x0000000800a87947 */ /* 0x000fea0003800000 */
.L_x_5630:
[----:B------:R-:W-:-:S06]  /*fb80*/  FMUL.FTZ R4, R12, 1 ;  /* 0x3f8000000c047820 */ /* 0x000fcc0000410000 */
[----:B------:R-:W0:Y:S02]  /*fb90*/  F2F.F64.F32 R4, R4 ;  /* 0x0000000400047310 */ /* 0x000e240000201800 */
[----:B0-----:R0:W-:Y:S01]  /*fba0*/  STG.E.64 desc[UR36][R2.64], R4 ;  /* 0x0000000402007986 */ /* 0x0011e2000c101b24 */
[----:B------:R-:W-:Y:S05]  /*fbb0*/  BRA `(.L_x_5625) ;  /* 0x0000000800987947 */ /* 0x000fea0003800000 */
.L_x_5620:
        /* <DEDUP_REMOVED lines=13> */
.L_x_5635:
        /* <DEDUP_REMOVED lines=16> */
.L_x_5638:
[----:B------:R-:W-:-:S04]  /*fd90*/  SHF.R.U32.HI R12, RZ, 0x18, R12 ;  /* 0x00000018ff0c7819 */ /* 0x000fc8000001160c */
[----:B------:R-:W-:-:S04]  /*fda0*/  LOP3.LUT R5, R5, 0x80, R12, 0xf8, !PT ;  /* 0x0000008005057812 */ /* 0x000fc800078ef80c */
[----:B------:R-:W-:-:S07]  /*fdb0*/  PRMT R0, R5, 0x7610, R0 ;  /* 0x0000761005007816 */ /* 0x000fce0000000000 */
.L_x_5637:
[----:B------:R-:W-:Y:S05]  /*fdc0*/  BSYNC.RECONVERGENT B0 ;  /* 0x0000000000007941 */ /* 0x000fea0003800200 */
.L_x_5636:
[----:B------:R0:W-:Y:S01]  /*fdd0*/  STG.E.U8 desc[UR36][R2.64], R0 ;  /* 0x0000000002007986 */ /* 0x0001e2000c101124 */
[----:B------:R-:W-:Y:S05]  /*fde0*/  BRA `(.L_x_5625) ;  /* 0x00000008000c7947 */ /* 0x000fea0003800000 */
.L_x_5634:
        /* <DEDUP_REMOVED lines=16> */
.L_x_5641:
[----:B------:R-:W-:-:S04]  /*fef0*/  SHF.R.U32.HI R12, RZ, 0x18, R12 ;  /* 0x00000018ff0c7819 */ /* 0x000fc8000001160c */
[----:B------:R-:W-:-:S04]  /*ff00*/  LOP3.LUT R5, R5, 0x80, R12, 0xf8, !PT ;  /* 0x0000008005057812 */ /* 0x000fc800078ef80c */
[----:B------:R-:W-:-:S07]  /*ff10*/  PRMT R0, R5, 0x7610, R0 ;  /* 0x0000761005007816 */ /* 0x000fce0000000000 */
.L_x_5640:
[----:B------:R-:W-:Y:S05]  /*ff20*/  BSYNC.RECONVERGENT B0 ;  /* 0x0000000000007941 */ /* 0x000fea0003800200 */
.L_x_5639:
[----:B------:R0:W-:Y:S01]  /*ff30*/  STG.E.U8 desc[UR36][R2.64], R0 ;  /* 0x0000000002007986 */ /* 0x0001e2000c101124 */
[----:B------:R-:W-:Y:S05]  /*ff40*/  BRA `(.L_x_5625) ;  /* 0x0000000400b47947 */ /* 0x000fea0003800000 */
.L_x_5633:
        /* <DEDUP_REMOVED lines=21> */
.L_x_5643:
[----:B------:R-:W0:Y:S02]  /*100a0*/  F2I.U64.TRUNC R12, R12 ;  /* 0x0000000c000c7311 */ /* 0x000e24000020d800 */
[----:B0-----:R0:W-:Y:S01]  /*100b0*/  STG.E.64 desc[UR36][R2.64], R12 ;  /* 0x0000000c02007986 */ /* 0x0011e2000c101b24 */
[----:B------:R-:W-:Y:S05]  /*100c0*/  BRA `(.L_x_5625) ;  /* 0x0000000400547947 */ /* 0x000fea0003800000 */
.L_x_5642:
[----:B------:R-:W0:Y:S02]  /*100d0*/  F2I.FTZ.U32.TRUNC.NTZ R5, R12 ;  /* 0x0000000c00057305 */ /* 0x000e24000021f000 */
[----:B0-----:R0:W-:Y:S01]  /*100e0*/  STG.E desc[UR36][R2.64], R5 ;  /* 0x0000000502007986 */ /* 0x0011e2000c101924 */
[----:B------:R-:W-:Y:S05]  /*100f0*/  BRA `(.L_x_5625) ;  /* 0x0000000400487947 */ /* 0x000fea0003800000 */
.L_x_5632:
        /* <DEDUP_REMOVED lines=12> */
.L_x_5645:
        /* <DEDUP_REMOVED lines=10> */
.L_x_5644:
[----:B------:R-:W-:-:S09]  /*10260*/  UISETP.NE.AND UP0, UPT, UR4, 0xf, UPT ;  /* 0x0000000f0400788c */ /* 0x000fd2000bf05270 */
[----:B------:R-:W-:Y:S05]  /*10270*/  BRA.U !UP0, `(.L_x_5646) ;  /* 0x0000000108e07547 */ /* 0x000fea000b800000 */
[----:B------:R-:W-:-:S09]  /*10280*/  UISETP.NE.AND UP0, UPT, UR4, 0x17, UPT ;  /* 0x000000170400788c */ /* 0x000fd2000bf05270 */
[----:B------:R-:W-:Y:S05]  /*10290*/  BRA.U !UP0, `(.L_x_5647) ;  /* 0x00000001088c7547 */ /* 0x000fea000b800000 */
[----:B------:R-:W-:-:S09]  /*102a0*/  UISETP.NE.AND UP0, UPT, UR4, 0x18, UPT ;  /* 0x000000180400788c */ /* 0x000fd2000bf05270 */
[----:B------:R-:W-:Y:S05]  /*102b0*/  BRA.U !UP0, `(.L_x_5648) ;  /* 0x0000000108447547 */ /* 0x000fea000b800000 */
.L_x_5624:
[----:B------:R-:W-:Y:S01]  /*102c0*/  MOV R0, 0x0 ;  /* 0x0000000000007802 */ /* 0x000fe20000000f00 */
[----:B------:R-:W0:Y:S01]  /*102d0*/  LDCU.64 UR4, c[0x4][0x158] ;  /* 0x01002b00ff0477ac */ /* 0x000e220008000a00 */
[----:B------:R-:W-:Y:S02]  /*102e0*/  HFMA2 R12, -RZ, RZ, 0, 5.9604644775390625e-08 ;  /* 0x00000001ff0c7431 */ /* 0x000fe400000001ff */
[----:B------:R-:W-:Y:S01]  /*102f0*/  IMAD.MOV.U32 R8, RZ, RZ, 0x65 ;  /* 0x00000065ff087424 */ /* 0x000fe200078e00ff */
[----:B------:R1:W2:Y:S01]  /*10300*/  LDC.64 R2, c[0x4][R0] ;  /* 0x0100000000027b82 */ /* 0x0002a20000000a00 */
        /* <DEDUP_REMOVED lines=11> */
.L_x_5649:
[----:B------:R-:W-:Y:S05]  /*103c0*/  BRA `(.L_x_5625) ;  /* 0x0000000000947947 */ /* 0x000fea0003800000 */
.L_x_5648:
        /* <DEDUP_REMOVED lines=12> */
.L_x_5651:
[----:B------:R-:W-:Y:S05]  /*10490*/  BSYNC.RECONVERGENT B0 ;  /* 0x0000000000007941 */ /* 0x000fea0003800200 */
.L_x_5650:
[----:B------:R-:W-:-:S05]  /*104a0*/  LOP3.LUT R5, R0, 0x80, R7, 0xf8, !PT ;  /* 0x0000008000057812 */ /* 0x000fca00078ef807 */
[----:B------:R1:W-:Y:S01]  /*104b0*/  STG.E.U8 desc[UR36][R2.64], R5 ;  /* 0x0000000502007986 */ /* 0x0003e2000c101124 */
[----:B------:R-:W-:Y:S05]  /*104c0*/  BRA `(.L_x_5625) ;  /* 0x0000000000547947 */ /* 0x000fea0003800000 */
.L_x_5647:
        /* <DEDUP_REMOVED lines=11> */
.L_x_5653:
[----:B------:R-:W-:Y:S01]  /*10580*/  IMAD.MOV.U32 R0, RZ, RZ, 0x7f ;  /* 0x0000007fff007424 */ /* 0x000fe200078e00ff */
[----:B------:R-:W-:-:S04]  /*10590*/  ISETP.GT.U32.AND P0, PT, R4, 0x7f800000, PT ;  /* 0x7f8000000400780c */ /* 0x000fc80003f04070 */
[----:B------:R-:W-:-:S09]  /*105a0*/  SEL R0, R0, 0x7c, P0 ;  /* 0x0000007c00007807 */ /* 0x000fd20000000000 */
.L_x_5654:
[----:B------:R-:W-:Y:S05]  /*105b0*/  BSYNC.RECONVERGENT B0 ;  /* 0x0000000000007941 */ /* 0x000fea0003800200 */
.L_x_5652:
[----:B------:R-:W-:-:S04]  /*105c0*/  SHF.R.U32.HI R5, RZ, 0x18, R12 ;  /* 0x00000018ff057819 */ /* 0x000fc8000001160c */
[----:B------:R-:W-:-:S05]  /*105d0*/  LOP3.LUT R5, R0, 0x80, R5, 0xf8, !PT ;  /* 0x0000008000057812 */ /* 0x000fca00078ef805 */
[----:B------:R0:W-:Y:S01]  /*105e0*/  STG.E.U8 desc[UR36][R2.64], R5 ;  /* 0x0000000502007986 */ /* 0x0001e2000c101124 */
[----:B------:R-:W-:Y:S05]  /*105f0*/  BRA `(.L_x_5625) ;  /* 0x0000000000087947 */ /* 0x000fea0003800000 */
.L_x_5646:
[----:B------:R-:W-:-:S05]  /*10600*/  F2FP.BF16.F32.PACK_AB R12, RZ, R12 ;  /* 0x0000000cff0c723e */ /* 0x000fca00000010ff */
[----:B------:R2:W-:Y:S02]  /*10610*/  STG.E.U16 desc[UR36][R2.64], R12 ;  /* 0x0000000c02007986 */ /* 0x0005e4000c101524 */
.L_x_5625:
[----:B------:R-:W-:-:S07]  /*10620*/  IADD3 R17, PT, PT, R17, 0x80, RZ ;  /* 0x0000008011117810 */ /* 0x000fce0007ffe0ff */
.L_x_5544:
[----:B------:R-:W-:Y:S05]  /*10630*/  BSYNC.RECONVERGENT B6 ;  /* 0x0000000000067941 */ /* 0x000fea0003800200 */
.L_x_5543:
[----:B------:R-:W5:Y:S02]  /*10640*/  LDCU UR4, c[0x0][0x380] ;  /* 0x00007000ff0477ac */ /* 0x000f640008000800 */
[----:B-----5:R-:W-:-:S13]  /*10650*/  ISETP.GE.AND P0, PT, R17, UR4, PT ;  /* 0x0000000411007c0c */ /* 0x020fda000bf06270 */
[----:B------:R-:W-:Y:S05]  /*10660*/  @P0 EXIT ;  /* 0x000000000000094d */ /* 0x000fea0003800000 */
[----:B------:R-:W5:Y:S01]  /*10670*/  LDCU UR4, c[0x0][0x388] ;  /* 0x00007100ff0477ac */ /* 0x000f620008000800 */
[----:B------:R-:W-:Y:S01]  /*10680*/  HFMA2 R16, -RZ, RZ, 0, 0 ;  /* 0x00000000ff107431 */ /* 0x000fe200000001ff */
[----:B0-----:R-:W-:Y:S01]  /*10690*/  MOV R0, RZ ;  /* 0x000000ff00007202 */ /* 0x001fe20000000f00 */
        /* <DEDUP_REMOVED lines=300> */
.L_x_5655:
[----:B------:R-:W0:Y:S01]  /*11960*/  LDCU.128 UR8, c[0x0][0x580] ;  /* 0x0000b000ff0877ac */ /* 0x000e220008000c00 */
[----:B------:R-:W-:Y:S01]  /*11970*/  BSSY.RECONVERGENT B6, `(.L_x_5656) ;  /* 0x0000103000067945 */ /* 0x000fe20003800200 */
[----:B------:R-:W-:-:S04]  /*11980*/  UPRMT UR4, UR41, 0x9910, URZ ;  /* 0x0000991029047896 */ /* 0x000fc800080000ff */
[----:B------:R-:W-:Y:S01]  /*11990*/  UISETP.GT.AND UP0, UPT, UR4, 0x9, UPT ;  /* 0x000000090400788c */ /* 0x000fe2000bf04270 */
[----:B0-----:R-:W-:Y:S02]  /*119a0*/  IADD3 R16, P0, PT, R16, UR8, RZ ;  /* 0x0000000810107c10 */ /* 0x001fe4000ff1e0ff */
[----:B----4-:R-:W-:Y:S02]  /*119b0*/  IADD3 R4, P1, PT, R0, UR10, RZ ;  /* 0x0000000a00047c10 */ /* 0x010fe4000ff3e0ff */
[----:B------:R-:W-:Y:S02]  /*119c0*/  IADD3.X R17, PT, PT, RZ, UR9, RZ, P0, !PT ;  /* 0x00000009ff117c10 */ /* 0x000fe400087fe4ff */
[----:B-123--:R-:W-:Y:S02]  /*119d0*/  IADD3.X R5, PT, PT, RZ, UR11, RZ, P1, !PT ;  /* 0x0000000bff057c10 */ /* 0x00efe40008ffe4ff */
        /* <DEDUP_REMOVED lines=11> */
[----:B--2---:R-:W0:Y:S01]  /*11a90*/  I2F.S16 R2, R2 ;  /* 0x0000000200027306 */ /* 0x004e220000101400 */
[----:B------:R-:W-:Y:S05]  /*11aa0*/  BRA `(.L_x_5662) ;  /* 0x0000000c00bc7947 */ /* 0x000fea0003800000 */
.L_x_5660:
[----:B------:R-:W2:Y:S01]  /*11ab0*/  LDG.E.U8 R2, desc[UR36][R4.64] ;  /* 0x0000002404027981 */ /* 0x000ea2000c1e1100 */
[----:B------:R-:W-:Y:S02]  /*11ac0*/  MOV R3, RZ ;  /* 0x000000ff00037202 */ /* 0x000fe40000000f00 */
[----:B--2---:R-:W-:Y:S01]  /*11ad0*/  I2FP.F32.U32 R2, R2 ;  /* 0x0000000200027245 */ /* 0x004fe20000201000 */
[----:B------:R-:W-:Y:S06]  /*11ae0*/  BRA `(.L_x_5662) ;  /* 0x0000000c00ac7947 */ /* 0x000fec0003800000 */
.L_x_5659:
        /* <DEDUP_REMOVED lines=10> */
.L_x_5664:
[----:B------:R-:W2:Y:S01]  /*11b90*/  LDG.E R2, desc[UR36][R4.64] ;  /* 0x0000002404027981 */ /* 0x000ea2000c1e1900 */
[----:B------:R-:W-:Y:S02]  /*11ba0*/  MOV R3, RZ ;  /* 0x000000ff00037202 */ /* 0x000fe40000000f00 */
[----:B--2---:R-:W-:Y:S01]  /*11bb0*/  I2FP.F32.S32 R2, R2 ;  /* 0x0000000200027245 */ /* 0x004fe20000201400 */
[----:B------:R-:W-:Y:S06]  /*11bc0*/  BRA `(.L_x_5662) ;  /* 0x0000000c00747947 */ /* 0x000fec0003800000 */
.L_x_5663:
[----:B------:R-:W2:Y:S01]  /*11bd0*/  LDG.E.U16 R2, desc[UR36][R4.64] ;  /* 0x0000002404027981 */ /* 0x000ea2000c1e1500 */
[----:B------:R-:W-:Y:S01]  /*11be0*/  IMAD.MOV.U32 R3, RZ, RZ, RZ ;  /* 0x000000ffff037224 */ /* 0x000fe200078e00ff */
[----:B--2---:R-:W1:Y:S01]  /*11bf0*/  I2F.S16 R2, R2 ;  /* 0x0000000200027306 */ /* 0x004e620000101400 */
[----:B------:R-:W-:Y:S05]  /*11c00*/  BRA `(.L_x_5662) ;  /* 0x0000000c00647947 */ /* 0x000fea0003800000 */
.L_x_5658:
        /* <DEDUP_REMOVED lines=9> */
.L_x_5666:
[----:B------:R-:W2:Y:S01]  /*11ca0*/  LDG.E.U16 R2, desc[UR36][R4.64] ;  /* 0x0000002404027981 */ /* 0x000ea2000c1e1500 */
[----:B------:R-:W-:Y:S01]  /*11cb0*/  MOV R3, RZ ;  /* 0x000000ff00037202 */ /* 0x000fe20000000f00 */
[----:B--2---:R-:W-:Y:S01]  /*11cc0*/  HADD2.F32 R2, -RZ, R2.H0_H0 ;  /* 0x20000002ff027230 */ /* 0x004fe20000004100 */
[----:B------:R-:W-:Y:S06]  /*11cd0*/  BRA `(.L_x_5662) ;  /* 0x0000000c00307947 */ /* 0x000fec0003800000 */
.L_x_5665:
        /* <DEDUP_REMOVED lines=8> */
.L_x_5668:
[----:B------:R-:W2:Y:S02]  /*11d60*/  LDG.E R3, desc[UR36][R4.64] ;  /* 0x0000002404037981 */ /* 0x000ea4000c1e1900 */
[--C-:B--2---:R-:W-:Y:S02]  /*11d70*/  HADD2.F32 R2, -RZ, R3.reuse.H0_H0 ;  /* 0x20000003ff027230 */ /* 0x104fe40000004100 */
[----:B------:R-:W-:Y:S01]  /*11d80*/  HADD2.F32 R3, -RZ, R3.H1_H1 ;  /* 0x30000003ff037230 */ /* 0x000fe20000004100 */
[----:B------:R-:W-:Y:S06]  /*11d90*/  BRA `(.L_x_5662) ;  /* 0x0000000c00007947 */ /* 0x000fec0003800000 */
.L_x_5667:
        /* <DEDUP_REMOVED lines=12> */
.L_x_5657:
        /* <DEDUP_REMOVED lines=11> */
[----:B------:R-:W-:Y:S01]  /*11f10*/  FSEL R2, RZ, 1, !P0 ;  /* 0x3f800000ff027808 */ /* 0x000fe20004000000 */
[----:B------:R-:W-:Y:S08]  /*11f20*/  BRA `(.L_x_5662) ;  /* 0x00000008009c7947 */ /* 0x000ff00003800000 */
.L_x_5671:
        /* <DEDUP_REMOVED lines=22> */
.L_x_5670:
        /* <DEDUP_REMOVED lines=19> */
[----:B------:R-:W-:Y:S02]  /*121c0*/  SHF.R.S32.HI R3, RZ, 0x8, R3 ;  /* 0x00000008ff037819 */ /* 0x000fe40000011403 */
[----:B------:R-:W-:-:S04]  /*121d0*/  IADD3 R6, PT, PT, R6, 0x3c000000, RZ ;  /* 0x3c00000006067810 */ /* 0x000fc80007ffe0ff */
[----:B------:R-:W-:-:S04]  /*121e0*/  LOP3.LUT R3, R6, 0x7f800000, R3, 0xf8, !PT ;  /* 0x7f80000006037812 */ /* 0x000fc800078ef803 */
[----:B------:R-:W-:Y:S01]  /*121f0*/  SEL R5, R3, RZ, P0 ;  /* 0x000000ff03057207 */ /* 0x000fe20000000000 */
[----:B------:R-:W-:-:S03]  /*12200*/  IMAD.MOV.U32 R3, RZ, RZ, RZ ;  /* 0x000000ffff037224 */ /* 0x000fc600078e00ff */
[----:B------:R-:W-:Y:S01]  /*12210*/  LOP3.LUT R2, R5, 0x80000000, R2, 0xf8, !PT ;  /* 0x8000000005027812 */ /* 0x000fe200078ef802 */
[----:B------:R-:W-:Y:S06]  /*12220*/  BRA `(.L_x_5662) ;  /* 0x0000000400dc7947 */ /* 0x000fec0003800000 */
.L_x_5673:
[----:B------:R-:W2:Y:S02]  /*12230*/  LDG.E.U8 R3, desc[UR36][R4.64] ;  /* 0x0000002404037981 */ /* 0x000ea4000c1e1100 */
[C---:B--2---:R-:W-:Y:S02]  /*12240*/  SHF.L.U32 R0, R3.reuse, 0x19, RZ ;  /* 0x0000001903007819 */ /* 0x044fe400000006ff */
[----:B------:R-:W-:Y:S02]  /*12250*/  SHF.L.U32 R3, R3, 0x8, RZ ;  /* 0x0000000803037819 */ /* 0x000fe400000006ff */
[----:B------:R-:W-:Y:S02]  /*12260*/  ISETP.GE.U32.AND P0, PT, R0, 0x8000000, PT ;  /* 0x080000000000780c */ /* 0x000fe40003f06070 */
[----:B------:R-:W-:-:S11]  /*12270*/  PRMT R7, R3, 0x9910, RZ ;  /* 0x0000991003077816 */ /* 0x000fd600000000ff */
[----:B------:R-:W-:Y:S01]  /*12280*/  @!P0 LOP3.LUT R2, R3, 0x7f00, RZ, 0xc0, !PT ;  /* 0x00007f0003028812 */ /* 0x000fe200078ec0ff */
[----:B------:R-:W-:Y:S01]  /*12290*/  HFMA2 R3, -RZ, RZ, 0, 0 ;  /* 0x00000000ff037431 */ /* 0x000fe200000001ff */
[----:B------:R-:W-:Y:S02]  /*122a0*/  @P0 LEA.HI R0, R0, 0x70000000, RZ, 0x1c ;  /* 0x7000000000000811 */ /* 0x000fe400078fe0ff */
[----:B------:R-:W-:-:S03]  /*122b0*/  @!P0 LOP3.LUT R2, R2, 0x3f000000, RZ, 0xfc, !PT ;  /* 0x3f00000002028812 */ /* 0x000fc600078efcff */
[----:B------:R-:W-:Y:S02]  /*122c0*/  @P0 FMUL.FTZ R0, R0, 1.9259299443872358531e-34 ;  /* 0x0780000000000820 */ /* 0x000fe40000410000 */
[----:B------:R-:W-:-:S05]  /*122d0*/  @!P0 FADD.FTZ R0, R2, -0.5 ;  /* 0xbf00000002008421 */ /* 0x000fca0000010000 */
[----:B------:R-:W-:Y:S01]  /*122e0*/  LOP3.LUT R2, R0, 0x80000000, R7, 0xf8, !PT ;  /* 0x8000000000027812 */ /* 0x000fe200078ef807 */
[----:B------:R-:W-:Y:S06]  /*122f0*/  BRA `(.L_x_5662) ;  /* 0x0000000400a87947 */ /* 0x000fec0003800000 */
.L_x_5672:
[----:B------:R-:W2:Y:S01]  /*12300*/  LDG.E.U16 R2, desc[UR36][R4.64] ;  /* 0x0000002404027981 */ /* 0x000ea2000c1e1500 */
[----:B------:R-:W-:Y:S01]  /*12310*/  IMAD.MOV.U32 R3, RZ, RZ, RZ ;  /* 0x000000ffff037224 */ /* 0x000fe200078e00ff */
[----:B--2---:R-:W-:Y:S01]  /*12320*/  SHF.L.U32 R2, R2, 0x10, RZ ;  /* 0x0000001002027819 */ /* 0x004fe200000006ff */
[----:B------:R-:W-:Y:S06]  /*12330*/  BRA `(.L_x_5662) ;  /* 0x0000000400987947 */ /* 0x000fec0003800000 */
.L_x_5669:
        /* <DEDUP_REMOVED lines=12> */
.L_x_5676:
        /* <DEDUP_REMOVED lines=20> */
.L_x_5678:
[----:B------:R-:W-:Y:S05]  /*12540*/  BSYNC.RECONVERGENT B0 ;  /* 0x0000000000007941 */ /* 0x000fea0003800200 */
.L_x_5677:
[----:B------:R-:W-:Y:S02]  /*12550*/  SHF.L.U32 R0, R0, 0x14, RZ ;  /* 0x0000001400007819 */ /* 0x000fe400000006ff */
[----:B------:R-:W-:-:S04]  /*12560*/  LEA R2, R2, 0x3b800000, 0x17 ;  /* 0x3b80000002027811 */ /* 0x000fc800078eb8ff */
[----:B------:R-:W-:Y:S01]  /*12570*/  LOP3.LUT R2, R2, R0, R9, 0xfe, !PT ;  /* 0x0000000002027212 */ /* 0x000fe200078efe09 */
[----:B------:R-:W-:Y:S06]  /*12580*/  BRA `(.L_x_5662) ;  /* 0x0000000400047947 */ /* 0x000fec0003800000 */
.L_x_5675:
        /* <DEDUP_REMOVED lines=20> */
.L_x_5680:
[----:B------:R-:W-:Y:S05]  /*126d0*/  BSYNC.RECONVERGENT B0 ;  /* 0x0000000000007941 */ /* 0x000fea0003800200 */
.L_x_5679:
[----:B------:R-:W-:Y:S02]  /*126e0*/  SHF.L.U32 R0, R0, 0x15, RZ ;  /* 0x0000001500007819 */ /* 0x000fe400000006ff */
[----:B------:R-:W-:-:S04]  /*126f0*/  LEA R2, R2, 0x37800000, 0x17 ;  /* 0x3780000002027811 */ /* 0x000fc800078eb8ff */
[----:B------:R-:W-:Y:S01]  /*12700*/  LOP3.LUT R2, R2, R0, R9, 0xfe, !PT ;  /* 0x0000000002027212 */ /* 0x000fe200078efe09 */
[----:B------:R-:W-:Y:S06]  /*12710*/  BRA `(.L_x_5662) ;  /* 0x0000000000a07947 */ /* 0x000fec0003800000 */
.L_x_5674:
[----:B------:R-:W-:-:S09]  /*12720*/  UISETP.NE.AND UP0, UPT, UR4, 0x1c, UPT ;  /* 0x0000001c0400788c */ /* 0x000fd2000bf05270 */
[----:B------:R-:W-:Y:S05]  /*12730*/  BRA.U !UP0, `(.L_x_5681) ;  /* 0x00000001088c7547 */ /* 0x000fea000b800000 */
[----:B------:R-:W-:-:S09]  /*12740*/  UISETP.NE.AND UP0, UPT, UR4, 0x1d, UPT ;  /* 0x0000001d0400788c */ /* 0x000fd2000bf05270 */
[----:B------:R-:W-:Y:S05]  /*12750*/  BRA.U !UP0, `(.L_x_5682) ;  /* 0x0000000108747547 */ /* 0x000fea000b800000 */
[----:B------:R-:W-:-:S09]  /*12760*/  UISETP.NE.AND UP0, UPT, UR4, 0x2c, UPT ;  /* 0x0000002c0400788c */ /* 0x000fd2000bf05270 */
[----:B------:R-:W-:Y:S05]  /*12770*/  BRA.U UP0, `(.L_x_5661) ;  /* 0x0000000100247547 */ /* 0x000fea000b800000 */
[----:B------:R-:W2:Y:S01]  /*12780*/  LDG.E.U8 R4, desc[UR36][R4.64] ;  /* 0x0000002404047981 */ /* 0x000ea2000c1e1100 */
[----:B------:R-:W-:Y:S02]  /*12790*/  HFMA2 R2, -RZ, RZ, 3.814697265625e-06, 0 ;  /* 0x00400000ff027431 */ /* 0x000fe400000001ff */
[----:B------:R-:W-:Y:S01]  /*127a0*/  IMAD.MOV.U32 R3, RZ, RZ, RZ ;  /* 0x000000ffff037224 */ /* 0x000fe200078e00ff */
[----:B--2---:R-:W-:-:S13]  /*127b0*/  ISETP.NE.AND P0, PT, R4, RZ, PT ;  /* 0x000000ff0400720c */ /* 0x004fda0003f05270 */
[----:B------:R-:W-:Y:S05]  /*127c0*/  @!P0 BRA `(.L_x_5662) ;  /* 0x0000000000748947 */ /* 0x000fea0003800000 */
[----:B------:R-:W-:-:S13]  /*127d0*/  ISETP.NE.AND P0, PT, R4, 0xff, PT ;  /* 0x000000ff0400780c */ /* 0x000fda0003f05270 */
[----:B------:R-:W-:Y:S02]  /*127e0*/  @!P0 MOV R2, 0x7f800001 ;  /* 0x7f80000100028802 */ /* 0x000fe40000000f00 */
[----:B------:R-:W-:Y:S01]  /*127f0*/  @P0 SHF.L.U32 R2, R4, 0x17, RZ ;  /* 0x0000001704020819 */ /* 0x000fe200000006ff */
[----:B------:R-:W-:Y:S06]  /*12800*/  BRA `(.L_x_5662) ;  /* 0x0000000000647947 */ /* 0x000fec0003800000 */
.L_x_5661:
[----:B------:R-:W-:Y:S01]  /*12810*/  MOV R0, 0x0 ;  /* 0x0000000000007802 */ /* 0x000fe20000000f00 */
[----:B------:R-:W0:Y:S01]  /*12820*/  LDCU.64 UR4, c[0x4][0x158] ;  /* 0x01002b00ff0477ac */ /* 0x000e220008000a00 */
[----:B------:R-:W-:Y:S01]  /*12830*/  HFMA2 R8, -RZ, RZ, 0, 4.64916229248046875e-06 ;  /* 0x0000004eff087431 */ /* 0x000fe200000001ff */
[----:B------:R-:W-:Y:S01]  /*12840*/  MOV R12, 0x1 ;  /* 0x00000001000c7802 */ /* 0x000fe20000000f00 */
[----:B------:R1:W2:Y:S01]  /*12850*/  LDC.64 R2, c[0x4][R0] ;  /* 0x0100000000027b82 */ /* 0x0002a20000000a00 */
[----:B------:R-:W3:Y:S01]  /*12860*/  LDCU.64 UR6, c[0x4][0x160] ;  /* 0x01002c00ff0677ac */ /* 0x000ee20008000a00 */
[----:B------:R-:W-:Y:S01]  /*12870*/  HFMA2 R13, -RZ, RZ, 0, 0 ;  /* 0x00000000ff0d7431 */ /* 0x000fe200000001ff */
[----:B------:R-:W4:Y:S01]  /*12880*/  LDCU.64 UR8, c[0x4][0x18] ;  /* 0x01000300ff0877ac */ /* 0x000f220008000a00 */
[----:B0-----:R-:W-:Y:S01]  /*12890*/  MOV R4, UR4 ;  /* 0x0000000400047c02 */ /* 0x001fe20008000f00 */
[----:B------:R-:W-:Y:S01]  /*128a0*/  IMAD.U32 R5, RZ, RZ, UR5 ;  /* 0x00000005ff057e24 */ /* 0x000fe2000f8e00ff */
[----:B---3--:R-:W-:-:S02]  /*128b0*/  MOV R6, UR6 ;  /* 0x0000000600067c02 */ /* 0x008fc40008000f00 */
[----:B------:R-:W-:Y:S02]  /*128c0*/  MOV R7, UR7 ;  /* 0x0000000700077c02 */ /* 0x000fe40008000f00 */
[----:B----4-:R-:W-:Y:S01]  /*128d0*/  MOV R10, UR8 ;  /* 0x00000008000a7c02 */ /* 0x010fe20008000f00 */
[----:B-1----:R-:W-:-:S07]  /*128e0*/  IMAD.U32 R11, RZ, RZ, UR9 ;  /* 0x00000009ff0b7e24 */ /* 0x002fce000f8e00ff */
[----:B------:R-:W-:-:S07]  /*128f0*/  LEPC R20, `(.L_x_5683) ;  /* 0x000000001014794e */ /* 0x000fce0000000000 */
[----:B--2---:R-:W-:Y:S05]  /*12900*/  CALL.ABS.NOINC R2 ;  /* 0x0000000002007343 */ /* 0x004fea0003c00000 */
.L_x_5683:
[----:B------:R-:W-:Y:S01]  /*12910*/  CS2R R2, SRZ ;  /* 0x0000000000027805 */ /* 0x000fe2000001ff00 */
[----:B------:R-:W-:Y:S06]  /*12920*/  BRA `(.L_x_5662) ;  /* 0x00000000001c7947 */ /* 0x000fec0003800000 */
.L_x_5682:
[----:B------:R-:W2:Y:S01]  /*12930*/  LDG.E.64 R4, desc[UR36][R4.64] ;  /* 0x0000002404047981 */ /* 0x000ea2000c1e1b00 */
[----:B------:R-:W-:Y:S01]  /*12940*/  IMAD.MOV.U32 R3, RZ, RZ, RZ ;  /* 0x000000ffff037224 */ /* 0x000fe200078e00ff */
[----:B--2---:R0:W1:Y:S02]  /*12950*/  I2F.U64 R2, R4 ;  /* 0x0000000400027312 */ /* 0x0040640000301000 */
[----:B01----:R-:W-:Y:S05]  /*12960*/  BRA `(.L_x_5662) ;  /* 0x00000000000c7947 */ /* 0x003fea0003800000 */
.L_x_5681:
[----:B------:R-:W2:Y:S01]  /*12970*/  LDG.E R2, desc[UR36][R4.64] ;  /* 0x0000002404027981 */ /* 0x000ea2000c1e1900 */
[----:B------:R-:W-:Y:S02]  /*12980*/  MOV R3, RZ ;  /* 0x000000ff00037202 */ /* 0x000fe40000000f00 */
[----:B--2---:R-:W-:-:S07]  /*12990*/  I2FP.F32.U32 R2, R2 ;  /* 0x0000000200027245 */ /* 0x004fce0000201000 */
.L_x_5662:
[----:B------:R-:W-:Y:S05]  /*129a0*/  BSYNC.RECONVERGENT B6 ;  /* 0x0000000000067941 */ /* 0x000fea0003800200 */
.L_x_5656:
        /* <DEDUP_REMOVED lines=22> */
.L_x_5685:
        /* <DEDUP_REMOVED lines=69> */
.L_x_5695:
[----:B------:R-:W-:-:S04]  /*12f60*/  FADD.FTZ R6, -R0, R9 ;  /* 0x0000000900067221 */ /* 0x000fc80000010100 */
[----:B------:R-:W-:-:S07]  /*12f70*/  FMUL.FTZ R6, R6, 0.5 ;  /* 0x3f00000006067820 */ /* 0x000fce0000410000 */
.L_x_5696:
[----:B------:R-:W-:Y:S05]  /*12f80*/  BSYNC.RECONVERGENT B1 ;  /* 0x0000000000017941 */ /* 0x000fea0003800200 */
.L_x_5694:
        /* <DEDUP_REMOVED lines=11> */
.L_x_5698:
[----:B------:R-:W-:-:S04]  /*13040*/  FADD.FTZ R13, R4, -R13 ;  /* 0x8000000d040d7221 */ /* 0x000fc80000010000 */
[----:B------:R-:W-:-:S07]  /*13050*/  FMUL.FTZ R13, R13, 0.5 ;  /* 0x3f0000000d0d7820 */ /* 0x000fce0000410000 */
.L_x_5699:
[----:B------:R-:W-:Y:S05]  /*13060*/  BSYNC.RECONVERGENT B1 ;  /* 0x0000000000017941 */ /* 0x000fea0003800200 */
.L_x_5697:
        /* <DEDUP_REMOVED lines=35> */
.L_x_5693:
[----:B------:R-:W-:-:S13]  /*132a0*/  FSETP.GEU.FTZ.AND P0, PT, R12, 1, PT ;  /* 0x3f8000000c00780b */ /* 0x000fda0003f1e000 */
[----:B------:R-:W-:Y:S05]  /*132b0*/  @!P0 BRA `(.L_x_5700) ;  /* 0x0000000000848947 */ /* 0x000fea0003800000 */
[----:B------:R-:W-:Y:S01]  /*132c0*/  FMUL.FTZ R6, R0, R7 ;  /* 0x0000000700067220 */ /* 0x000fe20000410000 */
[----:B------:R-:W-:Y:S01]  /*132d0*/  MOV R14, 0x3e800000 ;  /* 0x3e800000000e7802 */ /* 0x000fe20000000f00 */
[----:B------:R-:W-:-:S04]  /*132e0*/  HFMA2 R19, -RZ, RZ, 1.3056640625, -1.8671875 ;  /* 0x3d39bf78ff137431 */ /* 0x000fc800000001ff */
        /* <DEDUP_REMOVED lines=30> */
.L_x_5700:
[----:B------:R-:W-:-:S04]  /*134d0*/  FADD.FTZ R13, -R12, 1 ;  /* 0x3f8000000c0d7421 */ /* 0x000fc80000010100 */
[----:B------:R-:W-:-:S06]  /*134e0*/  FMUL.FTZ R6, R0, R13 ;  /* 0x0000000d00067220 */ /* 0x000fcc0000410000 */
[----:B------:R-:W0:Y:S08]  /*134f0*/  MUFU.SQRT R6, R6 ;  /* 0x0000000600067308 */ /* 0x000e300000002000 */
[----:B0-----:R-:W0:Y:S02]  /*13500*/  MUFU.RCP R8, R6 ;  /* 0x0000000600087308 */ /* 0x001e240000001000 */
[----:B0-----:R-:W-:Y:S01]  /*13510*/  FMUL.FTZ R13, R8, |R3| ;  /* 0x40000003080d7220 */ /* 0x001fe20000410000 */
[----:B------:R-:W-:Y:S06]  /*13520*/  BRA `(.L_x_5691) ;  /* 0x0000000000047947 */ /* 0x000fec0003800000 */
.L_x_5692:
[----:B------:R0:W1:Y:S02]  /*13530*/  MUFU.SQRT R13, R5 ;  /* 0x00000005000d7308 */ /* 0x0000640000002000 */
.L_x_5691:
[----:B------:R-:W-:Y:S05]  /*13540*/  BSYNC.RECONVERGENT B0 ;  /* 0x0000000000007941 */ /* 0x000fea0003800200 */
.L_x_5690:
        /* <DEDUP_REMOVED lines=40> */
.L_x_5705:
        /* <DEDUP_REMOVED lines=27> */
[----:B------:R-:W-:Y:S06]  /*13980*/  BRA `(.L_x_5706) ;  /* 0x0000000800607947 */ /* 0x000fec0003800000 */
.L_x_5704:
        /* <DEDUP_REMOVED lines=23> */
.L_x_5711:
[----:B------:R-:W-:-:S04]  /*13b00*/  FADD.FTZ R4, -R7, R4 ;  /* 0x0000000407047221 */ /* 0x000fc80000010100 */
[----:B0-----:R-:W-:-:S07]  /*13b10*/  FMUL.FTZ R5, R4, 0.5 ;  /* 0x3f00000004057820 */ /* 0x001fce0000410000 */
.L_x_5712:
[----:B------:R-:W-:Y:S05]  /*13b20*/  BSYNC.RECONVERGENT B4 ;  /* 0x0000000000047941 */ /* 0x000fea0003800200 */
.L_x_5710:
[----:B------:R-:W-:Y:S01]  /*13b30*/  FADD.FTZ R0, R5, R0 ;  /* 0x0000000005007221 */ /* 0x000fe20000010000 */
[----:B------:R-:W-:-:S04]  /*13b40*/  FADD.FTZ R11, R12, R11 ;  /* 0x0000000b0c0b7221 */ /* 0x000fc80000010000 */
[----:B------:R-:W-:-:S06]  /*13b50*/  FMUL.FTZ R11, R0, R11 ;  /* 0x0000000b000b7220 */ /* 0x000fcc0000410000 */
[----:B------:R-:W0:Y:S01]  /*13b60*/  MUFU.SQRT R11, R11 ;  /* 0x0000000b000b7308 */ /* 0x000e220000002000 */
[----:B------:R-:W-:Y:S05]  /*13b70*/  BRA `(.L_x_5713) ;  /* 0x0000000000487947 */ /* 0x000fea0003800000 */
.L_x_5709:
        /* <DEDUP_REMOVED lines=12> */
.L_x_5708:
[----:B------:R-:W-:Y:S01]  /*13c40*/  FADD.FTZ R0, R11, 1 ;  /* 0x3f8000000b007421 */ /* 0x000fe20000010000 */
[----:B0-----:R-:W-:Y:S01]  /*13c50*/  MUFU.SQRT R5, R5 ;  /* 0x0000000500057308 */ /* 0x001fe20000002000 */
[----:B------:R-:W-:Y:S02]  /*13c60*/  MOV R12, 0x3f800000 ;  /* 0x3f800000000c7802 */ /* 0x000fe40000000f00 */
[----:B------:R-:W-:-:S06]  /*13c70*/  FMUL.FTZ R0, R0, 0.5 ;  /* 0x3f00000000007820 */ /* 0x000fcc0000410000 */
[----:B------:R-:W0:Y:S02]  /*13c80*/  MUFU.SQRT R0, R0 ;  /* 0x0000000000007308 */ /* 0x000e240000002000 */
[----:B0-----:R-:W-:-:S07]  /*13c90*/  FMUL.FTZ R11, R5, R0 ;  /* 0x00000000050b7220 */ /* 0x001fce0000410000 */
.L_x_5713:
[----:B------:R-:W-:Y:S05]  /*13ca0*/  BSYNC.RECONVERGENT B1 ;  /* 0x0000000000017941 */ /* 0x000fea0003800200 */
.L_x_5707:
[----:B------:R-:W-:Y:S05]  /*13cb0*/  BRA `(.L_x_5714) ;  /* 0x0000000000087947 */ /* 0x000fea0003800000 */
.L_x_5703:
[----:B------:R-:W-:Y:S01]  /*13cc0*/  FMUL.FTZ R11, R11, 16777216 ;  /* 0x4b8000000b0b7820 */ /* 0x000fe20000410000 */
[----:B------:R-:W-:-:S07]  /*13cd0*/  FMUL.FTZ R12, R12, 16777216 ;  /* 0x4b8000000c0c7820 */ /* 0x000fce0000410000 */
.L_x_5714:
[----:B------:R-:W-:Y:S05]  /*13ce0*/  BSYNC.RELIABLE B0 ;  /* 0x0000000000007941 */ /* 0x000fea0003800100 */
.L_x_5702:
        /* <DEDUP_REMOVED lines=21> */
.L_x_5717:
[----:B------:R-:W-:Y:S05]  /*13e40*/  BSYNC.RECONVERGENT B4 ;  /* 0x0000000000047941 */ /* 0x000fea0003800200 */
.L_x_5716:
[----:B------:R-:W-:Y:S02]  /*13e50*/  IMAD.MOV.U32 R5, RZ, RZ, 0x3b33710b ;  /* 0x3b33710bff057424 */ /* 0x000fe400078e00ff */
[----:B------:R-:W-:Y:S01]  /*13e60*/  FMUL.FTZ R0, R2, R2 ;  /* 0x0000000202007220 */ /* 0x000fe20000410000 */
[----:B------:R-:W-:Y:S01]  /*13e70*/  HFMA2 R7, -RZ, RZ, 1.9599609375, 20144 ;  /* 0x3fd774ebff077431 */ /* 0x000fe200000001ff */
        /* <DEDUP_REMOVED lines=26> */
.L_x_5715:
        /* <DEDUP_REMOVED lines=16> */
[----:B-1----:R-:W-:Y:S05]  /*14120*/  CALL.REL.NOINC `($__internal_6_$__cuda_sm3x_div_rn_ftz_f32_slowpath) ;  /* 0x0000001c000c7944 */ /* 0x002fea0003c00000 */
[----:B------:R-:W-:-:S07]  /*14130*/  MOV R2, R9 ;  /* 0x0000000900027202 */ /* 0x000fce0000000f00 */
.L_x_5719:
[----:B------:R-:W-:Y:S05]  /*14140*/  BSYNC.RECONVERGENT B4 ;  /* 0x0000000000047941 */ /* 0x000fea0003800200 */
.L_x_5718:
        /* <DEDUP_REMOVED lines=28> */
.L_x_5706:
[----:B------:R-:W-:Y:S05]  /*14310*/  BSYNC.RECONVERGENT B3 ;  /* 0x0000000000037941 */ /* 0x000fea0003800200 */
.L_x_5701:
[----:B------:R-:W-:-:S13]  /*14320*/  ISETP.GE.AND P0, PT, R3, RZ, PT ;  /* 0x000000ff0300720c */ /* 0x000fda0003f06270 */
[----:B-1----:R-:W-:Y:S01]  /*14330*/  @P0 FADD.FTZ R13, -R13, -RZ ;  /* 0x800000ff0d0d0221 */ /* 0x002fe20000010100 */
[----:B------:R-:W-:Y:S06]  /*14340*/  BRA `(.L_x_5686) ;  /* 0x0000000800f87947 */ /* 0x000fec0003800000 */
.L_x_5689:
[----:B------:R-:W-:Y:S01]  /*14350*/  FADD.FTZ R2, -R2, 6.1232342629258392722e-17 ;  /* 0x248d313202027421 */ /* 0x000fe20000010100 */
[----:B------:R-:W-:-:S03]  /*14360*/  FADD.FTZ R13, -R3, -RZ ;  /* 0x800000ff030d7221 */ /* 0x000fc60000010100 */
[----:B------:R-:W-:Y:S01]  /*14370*/  FADD.FTZ R12, R2, 1.5707963705062866211 ;  /* 0x3fc90fdb020c7421 */ /* 0x000fe20000010000 */
[----:B------:R-:W-:Y:S06]  /*14380*/  BRA `(.L_x_5686) ;  /* 0x0000000800e87947 */ /* 0x000fec0003800000 */
.L_x_5688:
[----:B------:R-:W-:Y:S01]  /*14390*/  FADD.FTZ R13, -R3, -RZ ;  /* 0x800000ff030d7221 */ /* 0x000fe20000010100 */
[----:B------:R-:W-:Y:S01]  /*143a0*/  MOV R12, RZ ;  /* 0x000000ff000c7202 */ /* 0x000fe20000000f00 */
[----:B------:R-:W-:Y:S06]  /*143b0*/  BRA `(.L_x_5686) ;  /* 0x0000000800dc7947 */ /* 0x000fec0003800000 */
.L_x_5687:
        /* <DEDUP_REMOVED lines=26> */
[----:B------:R-:W-:-:S07]  /*14560*/  IMAD.MOV.U32 R5, RZ, RZ, R9 ;  /* 0x000000ffff057224 */ /* 0x000fce00078e0009 */
.L_x_5724:
[----:B------:R-:W-:Y:S05]  /*14570*/  BSYNC.RECONVERGENT B4 ;  /* 0x0000000000047941 */ /* 0x000fea0003800200 */
.L_x_5723:
[----:B------:R-:W-:Y:S02]  /*14580*/  HFMA2 R7, -RZ, RZ, 0.89990234375, 10328 ;  /* 0x3b33710bff077431 */ /* 0x000fe400000001ff */
[----:B------:R-:W-:Y:S01]  /*14590*/  FMUL.FTZ R0, R5, R5 ;  /* 0x0000000505007220 */ /* 0x000fe20000410000 */
[----:B------:R-:W-:Y:S01]  /*145a0*/  ISETP.GE.AND P0, PT, R2, RZ, PT ;  /* 0x000000ff0200720c */ /* 0x000fe20003f06270 */
[----:B------:R-:W-:Y:S01]  /*145b0*/  HFMA2 R2, -RZ, RZ, 1.857421875, -1409 ;  /* 0x3f6ee581ff027431 */ /* 0x000fe200000001ff */
        /* <DEDUP_REMOVED lines=25> */
.L_x_5722:
        /* <DEDUP_REMOVED lines=29> */
.L_x_5727:
[----:B------:R-:W-:Y:S05]  /*14920*/  BSYNC.RECONVERGENT B4 ;  /* 0x0000000000047941 */ /* 0x000fea0003800200 */
.L_x_5726:
[----:B------:R-:W-:Y:S02]  /*14930*/  HFMA2 R7, -RZ, RZ, 0.89990234375, 10328 ;  /* 0x3b33710bff077431 */ /* 0x000fe400000001ff */
        /* <DEDUP_REMOVED lines=28> */
.L_x_5721:
        /* <DEDUP_REMOVED lines=32> */
[----:B------:R-:W-:Y:S05]  /*14d00*/  CALL.REL.NOINC `($__internal_6_$__cuda_sm3x_div_rn_ftz_f32_slowpath) ;  /* 0x0000001000147944 */ /* 0x000fea0003c00000 */
[----:B------:R-:W-:-:S07]  /*14d10*/  MOV R4, R9 ;  /* 0x0000000900047202 */ /* 0x000fce0000000f00 */
.L_x_5729:
[----:B------:R-:W-:Y:S05]  /*14d20*/  BSYNC.RECONVERGENT B4 ;  /* 0x0000000000047941 */ /* 0x000fea0003800200 */
.L_x_5728:
[----:B------:R-:W-:Y:S02]  /*14d30*/  HFMA2 R5, -RZ, RZ, 0.89990234375, 10328 ;  /* 0x3b33710bff057431 */ /* 0x000fe400000001ff */
[----:B------:R-:W-:Y:S01]  /*14d40*/  FMUL.FTZ R0, R4, R4 ;  /* 0x0000000404007220 */ /* 0x000fe20000410000 */
[----:B------:R-:W-:Y:S02]  /*14d50*/  MOV R7, 0x3f6ee581 ;  /* 0x3f6ee58100077802 */ /* 0x000fe40000000f00 */
[----:B------:R-:W-:Y:S01]  /*14d60*/  ISETP.GE.AND P0, PT, R2, RZ, PT ;  /* 0x000000ff0200720c */ /* 0x000fe20003f06270 */
[----:B------:R-:W-:Y:S01]  /*14d70*/  FFMA.FTZ R5, R0, R5, -0.015681877732276916504 ;  /* 0xbc80774800057423 */ /* 0x000fe20000010005 */
[----:B------:R-:W-:Y:S01]  /*14d80*/  FSETP.NEU.FTZ.AND P3, PT, R12, |R3|, PT ;  /* 0x400000030c00720b */ /* 0x000fe20003f7d000 */
[----:B------:R-:W-:Y:S01]  /*14d90*/  IMAD.MOV.U32 R2, RZ, RZ, 0x4016cbe4 ;  /* 0x4016cbe4ff027424 */ /* 0x000fe200078e00ff */
        /* <DEDUP_REMOVED lines=20> */
.L_x_5725:
[----:B------:R-:W-:Y:S05]  /*14ee0*/  BSYNC.RECONVERGENT B3 ;  /* 0x0000000000037941 */ /* 0x000fea0003800200 */
.L_x_5720:
[----:B------:R-:W-:Y:S01]  /*14ef0*/  ISETP.GE.AND P0, PT, R3, RZ, PT ;  /* 0x000000ff0300720c */ /* 0x000fe20003f06270 */
[----:B------:R-:W-:Y:S01]  /*14f00*/  FADD.FTZ R13, R13, 0.69314718246459960938 ;  /* 0x3f3172180d0d7421 */ /* 0x000fe20000010000 */
[----:B------:R-:W-:-:S11]  /*14f10*/  FADD.FTZ R12, |R12|, -RZ ;  /* 0x800000ff0c0c7221 */ /* 0x000fd60000010200 */
[----:B------:R-:W-:-:S07]  /*14f20*/  @P0 FADD.FTZ R13, -R13, -RZ ;  /* 0x800000ff0d0d0221 */ /* 0x000fce0000010100 */
.L_x_5686:
[----:B------:R-:W-:Y:S05]  /*14f30*/  BSYNC.RECONVERGENT B2 ;  /* 0x0000000000027941 */ /* 0x000fea0003800200 */
.L_x_5684:
        /* <DEDUP_REMOVED lines=14> */
.L_x_5733:
[----:B------:R-:W0:Y:S02]  /*15020*/  F2I.S64.TRUNC R12, R12 ;  /* 0x0000000c000c7311 */ /* 0x000e24000020d900 */
[----:B0-----:R-:W-:-:S05]  /*15030*/  MOV R3, R12 ;  /* 0x0000000c00037202 */ /* 0x001fca0000000f00 */
[----:B------:R-:W-:Y:S01]  /*15040*/  STG.E.U8 desc[UR36][R16.64], R3 ;  /* 0x0000000310007986 */ /* 0x000fe2000c101124 */
[----:B------:R-:W-:Y:S05]  /*15050*/  EXIT ;  /* 0x000000000000794d */ /* 0x000fea0003800000 */
.L_x_5732:
        /* <DEDUP_REMOVED lines=9> */
.L_x_5736:
[----:B------:R-:W0:Y:S02]  /*150f0*/  F2I.FTZ.TRUNC.NTZ R3, R12 ;  /* 0x0000000c00037305 */ /* 0x000e24000021f100 */
[----:B0-----:R-:W-:Y:S01]  /*15100*/  STG.E desc[UR36][R16.64], R3 ;  /* 0x0000000310007986 */ /* 0x001fe2000c101924 */
[----:B------:R-:W-:Y:S05]  /*15110*/  EXIT ;  /* 0x000000000000794d */ /* 0x000fea0003800000 */
.L_x_5735:
[----:B------:R-:W0:Y:S02]  /*15120*/  F2I.FTZ.TRUNC.NTZ R3, R12 ;  /* 0x0000000c00037305 */ /* 0x000e24000021f100 */
[----:B0-----:R-:W-:Y:S01]  /*15130*/  STG.E.U16 desc[UR36][R16.64], R3 ;  /* 0x0000000310007986 */ /* 0x001fe2000c101524 */
[----:B------:R-:W-:Y:S05]  /*15140*/  EXIT ;  /* 0x000000000000794d */ /* 0x000fea0003800000 */
.L_x_5731:
        /* <DEDUP_REMOVED lines=8> */
.L_x_5738:
[----:B------:R-:W-:-:S05]  /*151d0*/  F2FP.F16.F32.PACK_AB R12, RZ, R12 ;  /* 0x0000000cff0c723e */ /* 0x000fca00000000ff */
[----:B------:R-:W-:Y:S01]  /*151e0*/  STG.E.U16 desc[UR36][R16.64], R12 ;  /* 0x0000000c10007986 */ /* 0x000fe2000c101524 */
[----:B------:R-:W-:Y:S05]  /*151f0*/  EXIT ;  /* 0x000000000000794d */ /* 0x000fea0003800000 */
.L_x_5737:
[----:B------:R-:W-:-:S09]  /*15200*/  UISETP.NE.AND UP0, UPT, UR4, 0x7, UPT ;  /* 0x000000070400788c */ /* 0x000fd2000bf05270 */
[----:B------:R-:W-:Y:S05]  /*15210*/  BRA.U !UP0, `(.L_x_5739) ;  /* 0x0000000108247547 */ /* 0x000fea000b800000 */
[----:B------:R-:W-:-:S09]  /*15220*/  UISETP.NE.AND UP0, UPT, UR4, 0x8, UPT ;  /* 0x000000080400788c */ /* 0x000fd2000bf05270 */
[----:B------:R-:W-:Y:S05]  /*15230*/  BRA.U !UP0, `(.L_x_5740) ;  /* 0x0000000108107547 */ /* 0x000fea000b800000 */
[----:B------:R-:W-:-:S09]  /*15240*/  UISETP.NE.AND UP0, UPT, UR4, 0x9, UPT ;  /* 0x000000090400788c */ /* 0x000fd2000bf05270 */
[----:B------:R-:W-:Y:S05]  /*15250*/  BRA.U UP0, `(.L_x_5734) ;  /* 0x0000000500e47547 */ /* 0x000fea000b800000 */
[----:B------:R-:W-:Y:S01]  /*15260*/  STG.E.64 desc[UR36][R16.64], R12 ;  /* 0x0000000c10007986 */ /* 0x000fe2000c101b24 */
[----:B------:R-:W-:Y:S05]  /*15270*/  EXIT ;  /* 0x000000000000794d */ /* 0x000fea0003800000 */
.L_x_5740:
[----:B------:R-:W-:-:S05]  /*15280*/  F2FP.F16.F32.PACK_AB R3, R13, R12 ;  /* 0x0000000c0d03723e */ /* 0x000fca00000000ff */
[----:B------:R-:W-:Y:S01]  /*15290*/  STG.E desc[UR36][R16.64], R3 ;  /* 0x0000000310007986 */ /* 0x000fe2000c101924 */
[----:B------:R-:W-:Y:S05]  /*152a0*/  EXIT ;  /* 0x000000000000794d */ /* 0x000fea0003800000 */
.L_x_5739:
[----:B------:R-:W-:-:S06]  /*152b0*/  FMUL.FTZ R2, R12, 1 ;  /* 0x3f8000000c027820 */ /* 0x000fcc0000410000 */
[----:B------:R-:W0:Y:S02]  /*152c0*/  F2F.F64.F32 R2, R2 ;  /* 0x0000000200027310 */ /* 0x000e240000201800 */
[----:B0-----:R-:W-:Y:S01]  /*152d0*/  STG.E.64 desc[UR36][R16.64], R2 ;  /* 0x0000000210007986 */ /* 0x001fe2000c101b24 */
[----:B------:R-:W-:Y:S05]  /*152e0*/  EXIT ;  /* 0x000000000000794d */ /* 0x000fea0003800000 */
.L_x_5730:
        /* <DEDUP_REMOVED lines=13> */
.L_x_5744:
        /* <DEDUP_REMOVED lines=16> */
.L_x_5747:
[----:B------:R-:W-:-:S04]  /*154c0*/  SHF.R.U32.HI R12, RZ, 0x18, R12 ;  /* 0x00000018ff0c7819 */ /* 0x000fc8000001160c */
[----:B------:R-:W-:-:S04]  /*154d0*/  LOP3.LUT R3, R3, 0x80, R12, 0xf8, !PT ;  /* 0x0000008003037812 */ /* 0x000fc800078ef80c */
[----:B------:R-:W-:-:S07]  /*154e0*/  PRMT R8, R3, 0x7610, R8 ;  /* 0x0000761003087816 */ /* 0x000fce0000000008 */
.L_x_5746:
[----:B------:R-:W-:Y:S05]  /*154f0*/  BSYNC.RECONVERGENT B0 ;  /* 0x0000000000007941 */ /* 0x000fea0003800200 */
.L_x_5745:
[----:B------:R-:W-:Y:S01]  /*15500*/  STG.E.U8 desc[UR36][R16.64], R8 ;  /* 0x0000000810007986 */ /* 0x000fe2000c101124 */
[----:B------:R-:W-:Y:S05]  /*15510*/  EXIT ;  /* 0x000000000000794d */ /* 0x000fea0003800000 */
.L_x_5743:
        /* <DEDUP_REMOVED lines=16> */
.L_x_5750:
[----:B------:R-:W-:-:S04]  /*15620*/  SHF.R.U32.HI R12, RZ, 0x18, R12 ;  /* 0x00000018ff0c7819 */ /* 0x000fc8000001160c */
[----:B------:R-:W-:-:S04]  /*15630*/  LOP3.LUT R3, R3, 0x80, R12, 0xf8, !PT ;  /* 0x0000008003037812 */ /* 0x000fc800078ef80c */
[----:B------:R-:W-:-:S07]  /*15640*/  PRMT R8, R3, 0x7610, R8 ;  /* 0x0000761003087816 */ /* 0x000fce0000000008 */
.L_x_5749:
[----:B------:R-:W-:Y:S05]  /*15650*/  BSYNC.RECONVERGENT B0 ;  /* 0x0000000000007941 */ /* 0x000fea0003800200 */
.L_x_5748:
[----:B------:R-:W-:Y:S01]  /*15660*/  STG.E.U8 desc[UR36][R16.64], R8 ;  /* 0x0000000810007986 */ /* 0x000fe2000c101124 */
[----:B------:R-:W-:Y:S05]  /*15670*/  EXIT ;  /* 0x000000000000794d */ /* 0x000fea0003800000 */
.L_x_5742:
        /* <DEDUP_REMOVED lines=21> */
.L_x_5752:
[----:B------:R-:W0:Y:S02]  /*157d0*/  F2I.U64.TRUNC R12, R12 ;  /* 0x0000000c000c7311 */ /* 0x000e24000020d800 */
[----:B0-----:R-:W-:Y:S01]  /*157e0*/  STG.E.64 desc[UR36][R16.64], R12 ;  /* 0x0000000c10007986 */ /* 0x001fe2000c101b24 */
[----:B------:R-:W-:Y:S05]  /*157f0*/  EXIT ;  /* 0x000000000000794d */ /* 0x000fea0003800000 */
.L_x_5751:
[----:B------:R-:W0:Y:S02]  /*15800*/  F2I.FTZ.U32.TRUNC.NTZ R3, R12 ;  /* 0x0000000c00037305 */ /* 0x000e24000021f000 */
[----:B0-----:R-:W-:Y:S01]  /*15810*/  STG.E desc[UR36][R16.64], R3 ;  /* 0x0000000310007986 */ /* 0x001fe2000c101924 */
[----:B------:R-:W-:Y:S05]  /*15820*/  EXIT ;  /* 0x000000000000794d */ /* 0x000fea0003800000 */
.L_x_5741:
        /* <DEDUP_REMOVED lines=10> */
[----:B------:R-:W-:Y:S01]  /*158d0*/  STG.E.U8 desc[UR36][R16.64], R3 ;  /* 0x0000000310007986 */ /* 0x000fe2000c101124 */
[----:B------:R-:W-:Y:S05]  /*158e0*/  EXIT ;  /* 0x000000000000794d */ /* 0x000fea0003800000 */
.L_x_5754:
        /* <DEDUP_REMOVED lines=10> */
.L_x_5753:
[----:B------:R-:W-:-:S09]  /*15990*/  UISETP.NE.AND UP0, UPT, UR4, 0xf, UPT ;  /* 0x0000000f0400788c */ /* 0x000fd2000bf05270 */
[----:B------:R-:W-:Y:S05]  /*159a0*/  BRA.U !UP0, `(.L_x_5755) ;  /* 0x0000000108e07547 */ /* 0x000fea000b800000 */
[----:B------:R-:W-:-:S09]  /*159b0*/  UISETP.NE.AND UP0, UPT, UR4, 0x17, UPT ;  /* 0x000000170400788c */ /* 0x000fd2000bf05270 */
[----:B------:R-:W-:Y:S05]  /*159c0*/  BRA.U !UP0, `(.L_x_5756) ;  /* 0x00000001088c7547 */ /* 0x000fea000b800000 */
[----:B------:R-:W-:-:S09]  /*159d0*/  UISETP.NE.AND UP0, UPT, UR4, 0x18, UPT ;  /* 0x000000180400788c */ /* 0x000fd2000bf05270 */
[----:B------:R-:W-:Y:S05]  /*159e0*/  BRA.U !UP0, `(.L_x_5757) ;  /* 0x0000000108447547 */ /* 0x000fea000b800000 */
.L_x_5734:
        /* <DEDUP_REMOVED lines=16> */
.L_x_5758:
[----:B------:R-:W-:Y:S05]  /*15af0*/  EXIT ;  /* 0x000000000000794d */ /* 0x000fea0003800000 */
.L_x_5757:
        /* <DEDUP_REMOVED lines=12> */
.L_x_5760:
[----:B------:R-:W-:Y:S05]  /*15bc0*/  BSYNC.RECONVERGENT B0 ;  /* 0x0000000000007941 */ /* 0x000fea0003800200 */
.L_x_5759:
[----:B------:R-:W-:-:S05]  /*15bd0*/  LOP3.LUT R3, R0, 0x80, R5, 0xf8, !PT ;  /* 0x0000008000037812 */ /* 0x000fca00078ef805 */
[----:B------:R-:W-:Y:S01]  /*15be0*/  STG.E.U8 desc[UR36][R16.64], R3 ;  /* 0x0000000310007986 */ /* 0x000fe2000c101124 */
[----:B------:R-:W-:Y:S05]  /*15bf0*/  EXIT ;  /* 0x000000000000794d */ /* 0x000fea0003800000 */
.L_x_5756:
        /* <DEDUP_REMOVED lines=11> */
.L_x_5762:
[----:B------:R-:W-:Y:S02]  /*15cb0*/  ISETP.GT.U32.AND P0, PT, R2, 0x7f800000, PT ;  /* 0x7f8000000200780c */ /* 0x000fe40003f04070 */
[----:B------:R-:W-:-:S04]  /*15cc0*/  MOV R0, 0x7f ;  /* 0x0000007f00007802 */ /* 0x000fc80000000f00 */
[----:B------:R-:W-:-:S07]  /*15cd0*/  SEL R0, R0, 0x7c, P0 ;  /* 0x0000007c00007807 */ /* 0x000fce0000000000 */
.L_x_5763:
[----:B------:R-:W-:Y:S05]  /*15ce0*/  BSYNC.RECONVERGENT B0 ;  /* 0x0000000000007941 */ /* 0x000fea0003800200 */
.L_x_5761:
[----:B------:R-:W-:-:S04]  /*15cf0*/  SHF.R.U32.HI R3, RZ, 0x18, R12 ;  /* 0x00000018ff037819 */ /* 0x000fc8000001160c */
[----:B------:R-:W-:-:S05]  /*15d00*/  LOP3.LUT R3, R0, 0x80, R3, 0xf8, !PT ;  /* 0x0000008000037812 */ /* 0x000fca00078ef803 */
[----:B------:R-:W-:Y:S01]  /*15d10*/  STG.E.U8 desc[UR36][R16.64], R3 ;  /* 0x0000000310007986 */ /* 0x000fe2000c101124 */
[----:B------:R-:W-:Y:S05]  /*15d20*/  EXIT ;  /* 0x000000000000794d */ /* 0x000fea0003800000 */
.L_x_5755:
[----:B------:R-:W-:-:S05]  /*15d30*/  F2FP.BF16.F32.PACK_AB R12, RZ, R12 ;  /* 0x0000000cff0c723e */ /* 0x000fca00000010ff */
[----:B------:R-:W-:Y:S01]  /*15d40*/  STG.E.U16 desc[UR36][R16.64], R12 ;  /* 0x0000000c10007986 */ /* 0x000fe2000c101524 */
[----:B------:R-:W-:Y:S05]  /*15d50*/  EXIT ;  /* 0x000000000000794d */ /* 0x000fea0003800000 */
        .weak           $__internal_6_$__cuda_sm3x_div_rn_ftz_f32_slowpath
        .type           $__internal_6_$__cuda_sm3x_div_rn_ftz_f32_slowpath,@function
        .size           $__internal_6_$__cuda_sm3x_div_rn_ftz_f32_slowpath,(.L_x_13785 - $__internal_6_$__cuda_sm3x_div_rn_ftz_f32_slowpath)
$__internal_6_$__cuda_sm3x_div_rn_ftz_f32_slowpath:
        /* <DEDUP_REMOVED lines=32> */
.L_x_5766:
[----:B------:R-:W-:Y:S05]  /*15f60*/  BSYNC.RELIABLE B1 ;  /* 0x0000000000017941 */ /* 0x000fea0003800100 */
.L_x_5765:
        /* <DEDUP_REMOVED lines=27> */
.L_x_5772:
[----:B------:R-:W-:-:S07]  /*16120*/  LEA R9, R5, R9, 0x17 ;  /* 0x0000000905097211 */ /* 0x000fce00078eb8ff */
.L_x_5773:
[----:B------:R-:W-:Y:S05]  /*16130*/  BSYNC.RECONVERGENT B1 ;  /* 0x0000000000017941 */ /* 0x000fea0003800200 */
.L_x_5771:
[----:B------:R-:W-:Y:S05]  /*16140*/  BRA `(.L_x_5774) ;  /* 0x0000000000207947 */ /* 0x000fea0003800000 */
.L_x_5770:
[----:B------:R-:W-:-:S04]  /*16150*/  LOP3.LUT R0, R7, 0x80000000, R0, 0x48, !PT ;  /* 0x8000000007007812 */ /* 0x000fc800078e4800 */
[----:B------:R-:W-:Y:S01]  /*16160*/  LOP3.LUT R9, R0, 0x7f800000, RZ, 0xfc, !PT ;  /* 0x7f80000000097812 */ /* 0x000fe200078efcff */
[----:B------:R-:W-:Y:S06]  /*16170*/  BRA `(.L_x_5774) ;  /* 0x0000000000147947 */ /* 0x000fec0003800000 */
.L_x_5769:
[----:B------:R-:W-:Y:S01]  /*16180*/  LOP3.LUT R9, R7, 0x80000000, R0, 0x48, !PT ;  /* 0x8000000007097812 */ /* 0x000fe200078e4800 */
[----:B------:R-:W-:Y:S06]  /*16190*/  BRA `(.L_x_5774) ;  /* 0x00000000000c7947 */ /* 0x000fec0003800000 */
.L_x_5768:
[----:B------:R-:W0:Y:S01]  /*161a0*/  MUFU.RSQ R9, -QNAN ;  /* 0xffc0000000097908 */ /* 0x000e220000001400 */
[----:B------:R-:W-:Y:S05]  /*161b0*/  BRA `(.L_x_5774) ;  /* 0x0000000000047947 */ /* 0x000fea0003800000 */
.L_x_5767:
[----:B------:R-:W-:-:S07]  /*161c0*/  FADD.FTZ R9, R0, R7 ;  /* 0x0000000700097221 */ /* 0x000fce0000010000 */
.L_x_5774:
[----:B------:R-:W-:Y:S05]  /*161d0*/  BSYNC.RECONVERGENT B0 ;  /* 0x0000000000007941 */ /* 0x000fea0003800200 */
.L_x_5764:
[----:B------:R-:W-:-:S04]  /*161e0*/  HFMA2 R5, -RZ, RZ, 0, 0 ;  /* 0x00000000ff057431 */ /* 0x000fc800000001ff */
[----:B0-----:R-:W-:Y:S05]  /*161f0*/  RET.REL.NODEC R4 `(_ZN2at6native18elementwise_kernelILi128ELi4EZNS0_15gpu_kernel_implIZZZNS0_16acos_kernel_cudaERNS_18TensorIteratorBaseEENKUlvE_clEvENKUlvE0_clEvEUlN3c107complexIfEEE_EEvS4_RKT_EUliE_EEviT1_) ;  /* 0xfffffe9c04807950 */ /* 0x001fea0003c3ffff */
.L_x_5775:
        /* <DEDUP_REMOVED lines=16> */
.L_x_13785:


//--------------------- .text._ZN2at6native27unrolled_elementwise_kernelIZZZNS0_16acos_kernel_cudaERNS_18TensorIteratorBaseEENKUlvE_clEvENKUlvE0_clEvEUlN3c107complexIfEEE_St5arrayIPcLm2EELi4E23TrivialOffsetCalculatorILi1EjESE_NS0_6memory12LoadWithCastILi1EEENSF_13StoreWithCastILi1EEEEEviT_T0_T2_T3_T4_T5_ --------------------------
	.section	.text._ZN2at6native27unrolled_elementwise_kernelIZZZNS0_16acos_kernel_cudaERNS_18TensorIteratorBaseEENKUlvE_clEvENKUlvE0_clEvEUlN3c107complexIfEEE_St5arrayIPcLm2EELi4E23TrivialOffsetCalculatorILi1EjESE_NS0_6memory12LoadWithCastILi1EEENSF_13StoreWithCastILi1EEEEEviT_T0_T2_T3_T4_T5_,"ax",@progbits
	.align	128
        .global         _ZN2at6native27unrolled_elementwise_kernelIZZZNS0_16acos_kernel_cudaERNS_18TensorIteratorBaseEENKUlvE_clEvENKUlvE0_clEvEUlN3c107complexIfEEE_St5arrayIPcLm2EELi4E23TrivialOffsetCalculatorILi1EjESE_NS0_6memory12LoadWithCastILi1EEENSF_13StoreWithCastILi1EEEEEviT_T0_T2_T3_T4_T5_
        .type           _ZN2at6native27unrolled_elementwise_kernelIZZZNS0_16acos_kernel_cudaERNS_18TensorIteratorBaseEENKUlvE_clEvENKUlvE0_clEvEUlN3c107complexIfEEE_St5arrayIPcLm2EELi4E23TrivialOffsetCalculatorILi1EjESE_NS0_6memory12LoadWithCastILi1EEENSF_13StoreWithCastILi1EEEEEviT_T0_T2_T3_T4_T5_,@function
        .size           _ZN2at6native27unrolled_elementwise_kernelIZZZNS0_16acos_kernel_cudaERNS_18TensorIteratorBaseEENKUlvE_clEvENKUlvE0_clEvEUlN3c107complexIfEEE_St5arrayIPcLm2EELi4E23TrivialOffsetCalculatorILi1EjESE_NS0_6memory12LoadWithCastILi1EEENSF_13StoreWithCastILi1EEEEEviT_T0_T2_T3_T4_T5_,(.L_x_13786 - _ZN2at6native27unrolled_elementwise_kernelIZZZNS0_16acos_kernel_cudaERNS_18TensorIteratorBaseEENKUlvE_clEvENKUlvE0_clEvEUlN3c107complexIfEEE_St5arrayIPcLm2EELi4E23TrivialOffsetCalculatorILi1EjESE_NS0_6memory12LoadWithCastILi1EEENSF_13StoreWithCastILi1EEEEEviT_T0_T2_T3_T4_T5_)
        .other          _ZN2at6native27unrolled_elementwise_kernelIZZZNS0_16acos_kernel_cudaERNS_18TensorIteratorBaseEENKUlvE_clEvENKUlvE0_clEvEUlN3c107complexIfEEE_St5arrayIPcLm2EELi4E23TrivialOffsetCalculatorILi1EjESE_NS0_6memory12LoadWithCastILi1EEENSF_13StoreWithCastILi1EEEEEviT_T0_T2_T3_T4_T5_,@"STO_CUDA_ENTRY STV_DEFAULT"
_ZN2at6native27unrolled_elementwise_kernelIZZZNS0_16acos_kernel_cudaERNS_18TensorIteratorBaseEENKUlvE_clEvENKUlvE0_clEvEUlN3c107complexIfEEE_St5arrayIPcLm2EELi4E23TrivialOffsetCalculatorILi1EjESE_NS0_6memory12LoadWithCastILi1EEENSF_13StoreWithCastILi1EEEEEviT_T0_T2_T3_T4_T5_:
.text._ZN2at6native27unrolled_elementwise_kernelIZZZNS0_16acos_kernel_cudaERNS_18TensorIteratorBaseEENKUlvE_clEvENKUlvE0_clEvEUlN3c107complexIfEEE_St5arrayIPcLm2EELi4E23TrivialOffsetCalculatorILi1EjESE_NS0_6memory12LoadWithCastILi1EEENSF_13StoreWithCastILi1EEEEEviT_T0_T2_T3_T4_T5_:
        /* <DEDUP_REMOVED lines=32> */
[----:B--2---:R2:W3:Y:S01]  /*0200*/  I2F.S16 R22, R2 ;  /* 0x0000000200167306 */ /* 0x0044e20000101400 */
[----:B------:R-:W-:Y:S05]  /*0210*/  BRA `(.L_x_5784) ;  /* 0x0000000c00bc7947 */ /* 0x000fea0003800000 */
.L_x_5782:
[----:B------:R-:W2:Y:S01]  /*0220*/  LDG.E.U8 R2, desc[UR36][R2.64] ;  /* 0x0000002402027981 */ /* 0x000ea2000c1e1100 */
[----:B------:R-:W-:Y:S01]  /*0230*/  IMAD.MOV.U32 R23, RZ, RZ, RZ ;  /* 0x000000ffff177224 */ /* 0x000fe200078e00ff */
[----:B--2---:R-:W-:Y:S01]  /*0240*/  I2FP.F32.U32 R22, R2 ;  /* 0x0000000200167245 */ /* 0x004fe20000201000 */
[----:B------:R-:W-:Y:S06]  /*0250*/  BRA `(.L_x_5784) ;  /* 0x0000000c00ac7947 */ /* 0x000fec0003800000 */
.L_x_5781:
        /* <DEDUP_REMOVED lines=8> */
[----:B--2---:R0:W1:Y:S02]  /*02e0*/  I2F.S64 R22, R2 ;  /* 0x0000000200167312 */ /* 0x0040640000301400 */
[----:B01----:R-:W-:Y:S05]  /*02f0*/  BRA `(.L_x_5784) ;  /* 0x0000000c00847947 */ /* 0x003fea0003800000 */
.L_x_5786:
[----:B------:R-:W2:Y:S01]  /*0300*/  LDG.E R2, desc[UR36][R2.64] ;  /* 0x0000002402027981 */ /* 0x000ea2000c1e1900 */
[----:B------:R-:W-:Y:S01]  /*0310*/  IMAD.MOV.U32 R23, RZ, RZ, RZ ;  /* 0x000000ffff177224 */ /* 0x000fe200078e00ff */
[----:B--2---:R-:W-:Y:S01]  /*0320*/  I2FP.F32.S32 R22, R2 ;  /* 0x0000000200167245 */ /* 0x004fe20000201400 */
[----:B------:R-:W-:Y:S06]  /*0330*/  BRA `(.L_x_5784) ;  /* 0x0000000c00747947 */ /* 0x000fec0003800000 */
.L_x_5785:
[----:B------:R-:W2:Y:S01]  /*0340*/  LDG.E.U16 R2, desc[UR36][R2.64] ;  /* 0x0000002402027981 */ /* 0x000ea2000c1e1500 */
[----:B------:R-:W-:Y:S01]  /*0350*/  IMAD.MOV.U32 R23, RZ, RZ, RZ ;  /* 0x000000ffff177224 */ /* 0x000fe200078e00ff */
[----:B--2---:R0:W1:Y:S01]  /*0360*/  I2F.S16 R22, R2 ;  /* 0x0000000200167306 */ /* 0x0040620000101400 */
[----:B------:R-:W-:Y:S05]  /*0370*/  BRA `(.L_x_5784) ;  /* 0x0000000c00647947 */ /* 0x000fea0003800000 */
.L_x_5780:
        /* <DEDUP_REMOVED lines=9> */
.L_x_5788:
[----:B------:R-:W2:Y:S01]  /*0410*/  LDG.E.U16 R2, desc[UR36][R2.64] ;  /* 0x0000002402027981 */ /* 0x000ea2000c1e1500 */
[----:B------:R-:W-:Y:S02]  /*0420*/  IMAD.MOV.U32 R23, RZ, RZ, RZ ;  /* 0x000000ffff177224 */ /* 0x000fe400078e00ff */
[----:B--2---:R-:W-:Y:S01]  /*0430*/  HADD2.F32 R22, -RZ, R2.H0_H0 ;  /* 0x20000002ff167230 */ /* 0x004fe20000004100 */
[----:B------:R-:W-:Y:S06]  /*0440*/  BRA `(.L_x_5784) ;  /* 0x0000000c00307947 */ /* 0x000fec0003800000 */
.L_x_5787:
        /* <DEDUP_REMOVED lines=8> */
.L_x_5790:
[----:B------:R-:W2:Y:S02]  /*04d0*/  LDG.E R2, desc[UR36][R2.64] ;  /* 0x0000002402027981 */ /* 0x000ea4000c1e1900 */
[--C-:B--2---:R-:W-:Y:S02]  /*04e0*/  HADD2.F32 R22, -RZ, R2.reuse.H0_H0 ;  /* 0x20000002ff167230 */ /* 0x104fe40000004100 */
[----:B------:R-:W-:Y:S01]  /*04f0*/  HADD2.F32 R23, -RZ, R2.H1_H1 ;  /* 0x30000002ff177230 */ /* 0x000fe20000004100 */
[----:B------:R-:W-:Y:S06]  /*0500*/  BRA `(.L_x_5784) ;  /* 0x0000000c00007947 */ /* 0x000fec0003800000 */
.L_x_5789:
        /* <DEDUP_REMOVED lines=12> */
.L_x_5779:
        /* <DEDUP_REMOVED lines=13> */
.L_x_5793:
        /* <DEDUP_REMOVED lines=22> */
.L_x_5792:
        /* <DEDUP_REMOVED lines=8> */
[----:B------:R-:W-:Y:S02]  /*0880*/  IMAD.MOV.U32 R23, RZ, RZ, RZ ;  /* 0x000000ffff177224 */ /* 0x000fe400078e00ff */
[----:B--2---:R-:W-:-:S05]  /*0890*/  IMAD.SHL.U32 R22, R22, 0x1000000, RZ ;  /* 0x0100000016167824 */ /* 0x004fca00078e00ff */
[C---:B------:R-:W-:Y:S02]  /*08a0*/  LOP3.LUT R0, R22.reuse, 0x7f000000, RZ, 0xc0, !PT ;  /* 0x7f00000016007812 */ /* 0x040fe400078ec0ff */
[----:B------:R-:W-:Y:S02]  /*08b0*/  LOP3.LUT P0, RZ, R22, 0x7f000000, RZ, 0xc0, !PT ;  /* 0x7f00000016ff7812 */ /* 0x000fe4000780c0ff */
[----:B------:R-:W0:Y:S02]  /*08c0*/  FLO.U32 R4, R0 ;  /* 0x0000000000047300 */ /* 0x000e2400000e0000 */
[----:B0-----:R-:W-:-:S04]  /*08d0*/  IADD3 R4, PT, PT, -R4, RZ, RZ ;  /* 0x000000ff04047210 */ /* 0x001fc80007ffe1ff */
[----:B------:R-:W-:-:S05]  /*08e0*/  VIADDMNMX.U32 R4, R4, R5, 0x4, !PT ;  /* 0x0000000404047446 */ /* 0x000fca0007800005 */
[----:B------:R-:W-:Y:S01]  /*08f0*/  VIADD R5, R4, 0xfffffffc ;  /* 0xfffffffc04057836 */ /* 0x000fe20000000000 */
[----:B------:R-:W-:-:S04]  /*0900*/  IADD3 R4, PT, PT, R0, 0x1000000, RZ ;  /* 0x0100000000047810 */ /* 0x000fc80007ffe0ff */
[----:B------:R-:W-:Y:S01]  /*0910*/  SHF.L.U32 R6, R0, R5, RZ ;  /* 0x0000000500067219 */ /* 0x000fe200000006ff */
[----:B------:R-:W-:Y:S01]  /*0920*/  IMAD.SHL.U32 R5, R5, 0x800000, RZ ;  /* 0x0080000005057824 */ /* 0x000fe200078e00ff */
[----:B------:R-:W-:-:S04]  /*0930*/  SHF.R.S32.HI R4, RZ, 0x8, R4 ;  /* 0x00000008ff047819 */ /* 0x000fc80000011404 */
[----:B------:R-:W-:-:S05]  /*0940*/  LEA.HI R5, R6, -R5, RZ, 0x1c ;  /* 0x8000000506057211 */ /* 0x000fca00078fe0ff */
[----:B------:R-:W-:-:S05]  /*0950*/  VIADD R5, R5, 0x3c000000 ;  /* 0x3c00000005057836 */ /* 0x000fca0000000000 */
[----:B------:R-:W-:-:S04]  /*0960*/  LOP3.LUT R4, R5, 0x7f800000, R4, 0xf8, !PT ;  /* 0x7f80000005047812 */ /* 0x000fc800078ef804 */
[----:B------:R-:W-:-:S04]  /*0970*/  SEL R3, R4, RZ, P0 ;  /* 0x000000ff04037207 */ /* 0x000fc80000000000 */
[----:B------:R-:W-:Y:S01]  /*0980*/  LOP3.LUT R22, R3, 0x80000000, R22, 0xf8, !PT ;  /* 0x8000000003167812 */ /* 0x000fe200078ef816 */
[----:B------:R-:W-:Y:S06]  /*0990*/  BRA `(.L_x_5784) ;  /* 0x0000000400dc7947 */ /* 0x000fec0003800000 */
.L_x_5795:
[----:B------:R-:W2:Y:S01]  /*09a0*/  LDG.E.U8 R2, desc[UR36][R2.64] ;  /* 0x0000002402027981 */ /* 0x000ea2000c1e1100 */
[----:B------:R-:W-:Y:S01]  /*09b0*/  IMAD.MOV.U32 R23, RZ, RZ, RZ ;  /* 0x000000ffff177224 */ /* 0x000fe200078e00ff */
[C---:B--2---:R-:W-:Y:S01]  /*09c0*/  SHF.L.U32 R4, R2.reuse, 0x19, RZ ;  /* 0x0000001902047819 */ /* 0x044fe200000006ff */
        /* <DEDUP_REMOVED lines=10> */
.L_x_5794:
[----:B------:R-:W2:Y:S01]  /*0a70*/  LDG.E.U16 R2, desc[UR36][R2.64] ;  /* 0x0000002402027981 */ /* 0x000ea2000c1e1500 */
[----:B------:R-:W-:Y:S01]  /*0a80*/  MOV R23, RZ ;  /* 0x000000ff00177202 */ /* 0x000fe20000000f00 */
[----:B--2---:R-:W-:Y:S01]  /*0a90*/  IMAD.U32 R22, R2, 0x10000, RZ ;  /* 0x0001000002167824 */ /* 0x004fe200078e00ff */
[----:B------:R-:W-:Y:S06]  /*0aa0*/  BRA `(.L_x_5784) ;  /* 0x0000000400987947 */ /* 0x000fec0003800000 */
.L_x_5791:
        /* <DEDUP_REMOVED lines=9> */
[----:B------:R-:W-:Y:S01]  /*0b40*/  IMAD.MOV.U32 R23, RZ, RZ, RZ ;  /* 0x000000ffff177224 */ /* 0x000fe200078e00ff */
[----:B--2---:R-:W-:Y:S01]  /*0b50*/  I2FP.F32.U32 R22, R2 ;  /* 0x0000000200167245 */ /* 0x004fe20000201000 */
[----:B------:R-:W-:Y:S06]  /*0b60*/  BRA `(.L_x_5784) ;  /* 0x0000000400687947 */ /* 0x000fec0003800000 */
.L_x_5798:
        /* <DEDUP_REMOVED lines=20> */
.L_x_5800:
[----:B------:R-:W-:Y:S05]  /*0cb0*/  BSYNC.RECONVERGENT B0 ;  /* 0x0000000000007941 */ /* 0x000fea0003800200 */
.L_x_5799:
[----:B------:R-:W-:Y:S02]  /*0cc0*/  SHF.L.U32 R0, R0, 0x14, RZ ;  /* 0x0000001400007819 */ /* 0x000fe400000006ff */
[----:B------:R-:W-:-:S04]  /*0cd0*/  LEA R2, R2, 0x3b800000, 0x17 ;  /* 0x3b80000002027811 */ /* 0x000fc800078eb8ff */
[----:B------:R-:W-:Y:S01]  /*0ce0*/  LOP3.LUT R22, R2, R0, R7, 0xfe, !PT ;  /* 0x0000000002167212 */ /* 0x000fe200078efe07 */
[----:B------:R-:W-:Y:S06]  /*0cf0*/  BRA `(.L_x_5784) ;  /* 0x0000000400047947 */ /* 0x000fec0003800000 */
.L_x_5797:
        /* <DEDUP_REMOVED lines=20> */
.L_x_5802:
[----:B------:R-:W-:Y:S05]  /*0e40*/  BSYNC.RECONVERGENT B0 ;  /* 0x0000000000007941 */ /* 0x000fea0003800200 */
.L_x_5801:
[----:B------:R-:W-:Y:S01]  /*0e50*/  IMAD.SHL.U32 R0, R0, 0x200000, RZ ;  /* 0x0020000000007824 */ /* 0x000fe200078e00ff */
[----:B------:R-:W-:-:S04]  /*0e60*/  LEA R2, R2, 0x37800000, 0x17 ;  /* 0x3780000002027811 */ /* 0x000fc800078eb8ff */
[----:B------:R-:W-:Y:S01]  /*0e70*/  LOP3.LUT R22, R2, R0, R7, 0xfe, !PT ;  /* 0x0000000002167212 */ /* 0x000fe200078efe07 */
[----:B------:R-:W-:Y:S06]  /*0e80*/  BRA `(.L_x_5784) ;  /* 0x0000000000a07947 */ /* 0x000fec0003800000 */
.L_x_5796:
[----:B------:R-:W-:-:S09]  /*0e90*/  UISETP.NE.AND UP0, UPT, UR4, 0x1c, UPT ;  /* 0x0000001c0400788c */ /* 0x000fd2000bf05270 */
[----:B------:R-:W-:Y:S05]  /*0ea0*/  BRA.U !UP0, `(.L_x_5803) ;  /* 0x00000001088c7547 */ /* 0x000fea000b800000 */
[----:B------:R-:W-:-:S09]  /*0eb0*/  UISETP.NE.AND UP0, UPT, UR4, 0x1d, UPT ;  /* 0x0000001d0400788c */ /* 0x000fd2000bf05270 */
[----:B------:R-:W-:Y:S05]  /*0ec0*/  BRA.U !UP0, `(.L_x_5804) ;  /* 0x0000000108747547 */ /* 0x000fea000b800000 */
[----:B------:R-:W-:-:S09]  /*0ed0*/  UISETP.NE.AND UP0, UPT, UR4, 0x2c, UPT ;  /* 0x0000002c0400788c */ /* 0x000fd2000bf05270 */
[----:B------:R-:W-:Y:S05]  /*0ee0*/  BRA.U !UP0, `(.L_x_5805) ;  /* 0x0000000108487547 */ /* 0x000fea000b800000 */
.L_x_5783:
        /* <DEDUP_REMOVED lines=16> */
.L_x_5806:
[----:B------:R-:W-:Y:S01]  /*0ff0*/  CS2R R22, SRZ ;  /* 0x0000000000167805 */ /* 0x000fe2000001ff00 */
[----:B------:R-:W-:Y:S06]  /*1000*/  BRA `(.L_x_5784) ;  /* 0x0000000000407947 */ /* 0x000fec0003800000 */
.L_x_5805:
[----:B------:R-:W2:Y:S01]  /*1010*/  LDG.E.U8 R2, desc[UR36][R2.64] ;  /* 0x0000002402027981 */ /* 0x000ea2000c1e1100 */
[----:B------:R-:W-:Y:S01]  /*1020*/  IMAD.MOV.U32 R23, RZ, RZ, RZ ;  /* 0x000000ffff177224 */ /* 0x000fe200078e00ff */
[----:B------:R-:W-:Y:S02]  /*1030*/  MOV R22, 0x400000 ;  /* 0x0040000000167802 */ /* 0x000fe40000000f00 */
[----:B--2---:R-:W-:-:S13]  /*1040*/  ISETP.NE.AND P0, PT, R2, RZ, PT ;  /* 0x000000ff0200720c */ /* 0x004fda0003f05270 */
[----:B------:R-:W-:Y:S05]  /*1050*/  @!P0 BRA `(.L_x_5784) ;  /* 0x00000000002c8947 */ /* 0x000fea0003800000 */
[----:B------:R-:W-:-:S13]  /*1060*/  ISETP.NE.AND P0, PT, R2, 0xff, PT ;  /* 0x000000ff0200780c */ /* 0x000fda0003f05270 */
[----:B------:R-:W-:Y:S02]  /*1070*/  @!P0 IMAD.MOV.U32 R22, RZ, RZ, 0x7f800001 ;  /* 0x7f800001ff168424 */ /* 0x000fe400078e00ff */
[----:B------:R-:W-:Y:S01]  /*1080*/  @P0 IMAD.SHL.U32 R22, R2, 0x800000, RZ ;  /* 0x0080000002160824 */ /* 0x000fe200078e00ff */
[----:B------:R-:W-:Y:S06]  /*1090*/  BRA `(.L_x_5784) ;  /* 0x00000000001c7947 */ /* 0x000fec0003800000 */
.L_x_5804:
[----:B------:R-:W2:Y:S01]  /*10a0*/  LDG.E.64 R2, desc[UR36][R2.64] ;  /* 0x0000002402027981 */ /* 0x000ea2000c1e1b00 */
[----:B------:R-:W-:Y:S01]  /*10b0*/  HFMA2 R23, -RZ, RZ, 0, 0 ;  /* 0x00000000ff177431 */ /* 0x000fe200000001ff */
[----:B--2---:R0:W1:Y:S02]  /*10c0*/  I2F.U64 R22, R2 ;  /* 0x0000000200167312 */ /* 0x0040640000301000 */
[----:B01----:R-:W-:Y:S05]  /*10d0*/  BRA `(.L_x_5784) ;  /* 0x00000000000c7947 */ /* 0x003fea0003800000 */
.L_x_5803:
[----:B------:R-:W2:Y:S01]  /*10e0*/  LDG.E R2, desc[UR36][R2.64] ;  /* 0x0000002402027981 */ /* 0x000ea2000c1e1900 */
[----:B------:R-:W-:Y:S01]  /*10f0*/  IMAD.MOV.U32 R23, RZ, RZ, RZ ;  /* 0x000000ffff177224 */ /* 0x000fe200078e00ff */
[----:B--2---:R-:W-:-:S07]  /*1100*/  I2FP.F32.U32 R22, R2 ;  /* 0x0000000200167245 */ /* 0x004fce0000201000 */
.L_x_5784:
[----:B------:R-:W-:Y:S05]  /*1110*/  BSYNC.RECONVERGENT B7 ;  /* 0x0000000000077941 */ /* 0x000fea0003800200 */
.L_x_5778:
[----:B------:R-:W-:-:S07]  /*1120*/  VIADD R27, R26, 0x80 ;  /* 0x000000801a1b7836 */ /* 0x000fce0000000000 */
.L_x_5777:
[----:B------:R-:W-:Y:S05]  /*1130*/  BSYNC.RECONVERGENT B6 ;  /* 0x0000000000067941 */ /* 0x000fea0003800200 */
.L_x_5776:
[----:B------:R-:W-:Y:S01]  /*1140*/  ISETP.GE.AND P0, PT, R27, R28, PT ;  /* 0x0000001c1b00720c */ /* 0x000fe20003f06270 */
[----:B------:R-:W-:Y:S01]  /*1150*/  BSSY.RECONVERGENT B6, `(.L_x_5807) ;  /* 0x000010a000067945 */ /* 0x000fe20003800200 */
[----:B------:R-:W-:-:S11]  /*1160*/  CS2R R24, SRZ ;  /* 0x0000000000187805 */ /* 0x000fd6000001ff00 */
[----:B------:R-:W-:Y:S05]  /*1170*/  @P0 BRA `(.L_x_5808) ;  /* 0x00000010001c0947 */ /* 0x000fea0003800000 */
[----:B0-2-4-:R-:W0:Y:S01]  /*1180*/  LDC.64 R2, c[0x0][0x390] ;  /* 0x0000e400ff027b82 */ /* 0x015e220000000a00 */
[----:B------:R-:W2:Y:S01]  /*1190*/  LDCU UR5, c[0x0][0x3a0] ;  /* 0x00007400ff0577ac */ /* 0x000ea20008000800 */
[----:B------:R-:W-:Y:S01]  /*11a0*/  LEA R0, R29, R27, 0x9 ;  /* 0x0000001b1d007211 */ /* 0x000fe200078e48ff */
        /* <DEDUP_REMOVED lines=17> */
[----:B--2---:R4:W0:Y:S01]  /*12c0*/  I2F.S16 R24, R2 ;  /* 0x0000000200187306 */ /* 0x0048220000101400 */
[----:B------:R-:W-:Y:S05]  /*12d0*/  BRA `(.L_x_5815) ;  /* 0x0000000c00bc7947 */ /* 0x000fea0003800000 */
.L_x_5813:
[----:B------:R-:W2:Y:S01]  /*12e0*/  LDG.E.U8 R2, desc[UR36][R2.64] ;  /* 0x0000002402027981 */ /* 0x000ea2000c1e1100 */
[----:B------:R-:W-:Y:S02]  /*12f0*/  MOV R25, RZ ;  /* 0x000000ff00197202 */ /* 0x000fe40000000f00 */
[----:B--2---:R-:W-:Y:S01]  /*1300*/  I2FP.F32.U32 R24, R2 ;  /* 0x0000000200187245 */ /* 0x004fe20000201000 */
[----:B------:R-:W-:Y:S06]  /*1310*/  BRA `(.L_x_5815) ;  /* 0x0000000c00ac7947 */ /* 0x000fec0003800000 */
.L_x_5812:
[----:B------:R-:W-:-:S09]  /*1320*/  UISETP.NE.AND UP0, UPT, UR4, 0x2, UPT ;  /* 0x000000020400788c */ /* 0x000fd2000bf05270 */
[----:B------:R-:W-:Y:S05]  /*1330*/  BRA.U !UP0, `(.L_x_5816) ;  /* 0x0000000108307547 */ /* 0x000fea000b800000 */
[----:B------:R-:W-:-:S09]  /*1340*/  UISETP.NE.AND UP0, UPT, UR4, 0x3, UPT ;  /* 0x000000030400788c */ /* 0x000fd2000bf05270 */
[----:B------:R-:W-:Y:S05]  /*1350*/  BRA.U !UP0, `(.L_x_5817) ;  /* 0x0000000108187547 */ /* 0x000fea000b800000 */
[----:B------:R-:W-:-:S09]  /*1360*/  UISETP.NE.AND UP0, UPT, UR4, 0x4, UPT ;  /* 0x000000040400788c */ /* 0x000fd2000bf05270 */
[----:B------:R-:W-:Y:S05]  /*1370*/  BRA.U UP0, `(.L_x_5814) ;  /* 0x0000000d00307547 */ /* 0x000fea000b800000 */
[----:B------:R-:W2:Y:S01]  /*1380*/  LDG.E.64 R2, desc[UR36][R2.64] ;  /* 0x0000002402027981 */ /* 0x000ea2000c1e1b00 */
[----:B------:R-:W-:Y:S01]  /*1390*/  IMAD.MOV.U32 R25, RZ, RZ, RZ ;  /* 0x000000ffff197224 */ /* 0x000fe200078e00ff */
[----:B--2---:R0:W2:Y:S02]  /*13a0*/  I2F.S64 R24, R2 ;  /* 0x0000000200187312 */ /* 0x0040a40000301400 */
[----:B0-2---:R-:W-:Y:S05]  /*13b0*/  BRA `(.L_x_5815) ;  /* 0x0000000c00847947 */ /* 0x005fea0003800000 */
.L_x_5817:
[----:B------:R-:W2:Y:S01]  /*13c0*/  LDG.E R2, desc[UR36][R2.64] ;  /* 0x0000002402027981 */ /* 0x000ea2000c1e1900 */
[----:B------:R-:W-:Y:S01]  /*13d0*/  IMAD.MOV.U32 R25, RZ, RZ, RZ ;  /* 0x000000ffff197224 */ /* 0x000fe200078e00ff */
[----:B--2---:R-:W-:Y:S01]  /*13e0*/  I2FP.F32.S32 R24, R2 ;  /* 0x0000000200187245 */ /* 0x004fe20000201400 */
[----:B------:R-:W-:Y:S06]  /*13f0*/  BRA `(.L_x_5815) ;  /* 0x0000000c00747947 */ /* 0x000fec0003800000 */
.L_x_5816:
[----:B------:R-:W2:Y:S01]  /*1400*/  LDG.E.U16 R2, desc[UR36][R2.64] ;  /* 0x0000002402027981 */ /* 0x000ea2000c1e1500 */
[----:B------:R-:W-:Y:S01]  /*1410*/  HFMA2 R25, -RZ, RZ, 0, 0 ;  /* 0x00000000ff197431 */ /* 0x000fe200000001ff */
[----:B--2---:R0:W2:Y:S01]  /*1420*/  I2F.S16 R24, R2 ;  /* 0x0000000200187306 */ /* 0x0040a20000101400 */
[----:B------:R-:W-:Y:S05]  /*1430*/  BRA `(.L_x_5815) ;  /* 0x0000000c00647947 */ /* 0x000fea0003800000 */
.L_x_5811:
[----:B------:R-:W-:-:S09]  /*1440*/  UISETP.GT.AND UP0, UPT, UR4, 0x6, UPT ;  /* 0x000000060400788c */ /* 0x000fd2000bf04270 */
[----:B------:R-:W-:Y:S05]  /*1450*/  BRA.U UP0, `(.L_x_5818) ;  /* 0x00000001002c7547 */ /* 0x000fea000b800000 */
[----:B------:R-:W-:-:S09]  /*1460*/  UISETP.NE.AND UP0, UPT, UR4, 0x5, UPT ;  /* 0x000000050400788c */ /* 0x000fd2000bf05270 */
[----:B------:R-:W-:Y:S05]  /*1470*/  BRA.U !UP0, `(.L_x_5819) ;  /* 0x0000000108147547 */ /* 0x000fea000b800000 */
[----:B------:R-:W-:-:S09]  /*1480*/  UISETP.NE.AND UP0, UPT, UR4, 0x6, UPT ;  /* 0x000000060400788c */ /* 0x000fd2000bf05270 */
[----:B------:R-:W-:Y:S05]  /*1490*/  BRA.U UP0, `(.L_x_5814) ;  /* 0x0000000900e87547 */ /* 0x000fea000b800000 */
[----:B------:R0:W5:Y:S01]  /*14a0*/  LDG.E R24, desc[UR36][R2.64] ;  /* 0x0000002402187981 */ /* 0x000162000c1e1900 */
[----:B------:R-:W-:Y:S01]  /*14b0*/  IMAD.MOV.U32 R25, RZ, RZ, RZ ;  /* 0x000000ffff197224 */ /* 0x000fe200078e00ff */
[----:B------:R-:W-:Y:S06]  /*14c0*/  BRA `(.L_x_5815) ;  /* 0x0000000c00407947 */ /* 0x000fec0003800000 */
.L_x_5819:
[----:B------:R-:W2:Y:S01]  /*14d0*/  LDG.E.U16 R2, desc[UR36][R2.64] ;  /* 0x0000002402027981 */ /* 0x000ea2000c1e1500 */
[----:B------:R-:W-:Y:S02]  /*14e0*/  IMAD.MOV.U32 R25, RZ, RZ, RZ ;  /* 0x000000ffff197224 */ /* 0x000fe400078e00ff */
[----:B--2---:R-:W-:Y:S01]  /*14f0*/  HADD2.F32 R24, -RZ, R2.H0_H0 ;  /* 0x20000002ff187230 */ /* 0x004fe20000004100 */
[----:B------:R-:W-:Y:S06]  /*1500*/  BRA `(.L_x_5815) ;  /* 0x0000000c00307947 */ /* 0x000fec0003800000 */
.L_x_5818:
        /* <DEDUP_REMOVED lines=8> */
.L_x_5821:
[----:B------:R-:W2:Y:S02]  /*1590*/  LDG.E R2, desc[UR36][R2.64] ;  /* 0x0000002402027981 */ /* 0x000ea4000c1e1900 */
[--C-:B--2---:R-:W-:Y:S02]  /*15a0*/  HADD2.F32 R24, -RZ, R2.reuse.H0_H0 ;  /* 0x20000002ff187230 */ /* 0x104fe40000004100 */
[----:B------:R-:W-:Y:S01]  /*15b0*/  HADD2.F32 R25, -RZ, R2.H1_H1 ;  /* 0x30000002ff197230 */ /* 0x000fe20000004100 */
[----:B------:R-:W-:Y:S06]  /*15c0*/  BRA `(.L_x_5815) ;  /* 0x0000000c00007947 */ /* 0x000fec0003800000 */
.L_x_5820:
        /* <DEDUP_REMOVED lines=12> */
.L_x_5810:
        /* <DEDUP_REMOVED lines=13> */
.L_x_5824:
        /* <DEDUP_REMOVED lines=22> */
.L_x_5823:
        /* <DEDUP_REMOVED lines=8> */
[----:B------:R-:W-:Y:S02]  /*1940*/  HFMA2 R25, -RZ, RZ, 0, 0 ;  /* 0x00000000ff197431 */ /* 0x000fe400000001ff */
[----:B--2---:R-:W-:-:S05]  /*1950*/  IMAD.SHL.U32 R24, R24, 0x1000000, RZ ;  /* 0x0100000018187824 */ /* 0x004fca00078e00ff */
[C---:B------:R-:W-:Y:S02]  /*1960*/  LOP3.LUT R0, R24.reuse, 0x7f000000, RZ, 0xc0, !PT ;  /* 0x7f00000018007812 */ /* 0x040fe400078ec0ff */
[----:B------:R-:W-:Y:S02]  /*1970*/  LOP3.LUT P0, RZ, R24, 0x7f000000, RZ, 0xc0, !PT ;  /* 0x7f00000018ff7812 */ /* 0x000fe4000780c0ff */
[----:B------:R-:W0:Y:S02]  /*1980*/  FLO.U32 R4, R0 ;  /* 0x0000000000047300 */ /* 0x000e2400000e0000 */
[----:B0-----:R-:W-:-:S05]  /*1990*/  IMAD.MOV R4, RZ, RZ, -R4 ;  /* 0x000000ffff047224 */ /* 0x001fca00078e0a04 */
[----:B------:R-:W-:-:S05]  /*19a0*/  VIADDMNMX.U32 R4, R4, R5, 0x4, !PT ;  /* 0x0000000404047446 */ /* 0x000fca0007800005 */
[----:B------:R-:W-:Y:S02]  /*19b0*/  VIADD R5, R4, 0xfffffffc ;  /* 0xfffffffc04057836 */ /* 0x000fe40000000000 */
[----:B------:R-:W-:-:S03]  /*19c0*/  VIADD R4, R0, 0x1000000 ;  /* 0x0100000000047836 */ /* 0x000fc60000000000 */
[----:B------:R-:W-:Y:S02]  /*19d0*/  SHF.L.U32 R6, R0, R5, RZ ;  /* 0x0000000500067219 */ /* 0x000fe400000006ff */
[----:B------:R-:W-:Y:S02]  /*19e0*/  SHF.L.U32 R5, R5, 0x17, RZ ;  /* 0x0000001705057819 */ /* 0x000fe400000006ff */
[----:B------:R-:W-:Y:S02]  /*19f0*/  SHF.R.S32.HI R4, RZ, 0x8, R4 ;  /* 0x00000008ff047819 */ /* 0x000fe40000011404 */
[----:B------:R-:W-:-:S05]  /*1a00*/  LEA.HI R5, R6, -R5, RZ, 0x1c ;  /* 0x8000000506057211 */ /* 0x000fca00078fe0ff */
[----:B------:R-:W-:-:S05]  /*1a10*/  VIADD R5, R5, 0x3c000000 ;  /* 0x3c00000005057836 */ /* 0x000fca0000000000 */
[----:B------:R-:W-:-:S04]  /*1a20*/  LOP3.LUT R4, R5, 0x7f800000, R4, 0xf8, !PT ;  /* 0x7f80000005047812 */ /* 0x000fc800078ef804 */
[----:B------:R-:W-:-:S04]  /*1a30*/  SEL R3, R4, RZ, P0 ;  /* 0x000000ff04037207 */ /* 0x000fc80000000000 */
[----:B------:R-:W-:Y:S01]  /*1a40*/  LOP3.LUT R24, R3, 0x80000000, R24, 0xf8, !PT ;  /* 0x8000000003187812 */ /* 0x000fe200078ef818 */
[----:B------:R-:W-:Y:S06]  /*1a50*/  BRA `(.L_x_5815) ;  /* 0x0000000400dc7947 */ /* 0x000fec0003800000 */
.L_x_5826:
[----:B------:R-:W2:Y:S01]  /*1a60*/  LDG.E.U8 R2, desc[UR36][R2.64] ;  /* 0x0000002402027981 */ /* 0x000ea2000c1e1100 */
[----:B------:R-:W-:Y:S01]  /*1a70*/  MOV R25, RZ ;  /* 0x000000ff00197202 */ /* 0x000fe20000000f00 */
        /* <DEDUP_REMOVED lines=11> */
.L_x_5825:
[----:B------:R-:W2:Y:S01]  /*1b30*/  LDG.E.U16 R2, desc[UR36][R2.64] ;  /* 0x0000002402027981 */ /* 0x000ea2000c1e1500 */
[----:B------:R-:W-:Y:S02]  /*1b40*/  IMAD.MOV.U32 R25, RZ, RZ, RZ ;  /* 0x000000ffff197224 */ /* 0x000fe400078e00ff */
[----:B--2---:R-:W-:Y:S01]  /*1b50*/  IMAD.U32 R24, R2, 0x10000, RZ ;  /* 0x0001000002187824 */ /* 0x004fe200078e00ff */
[----:B------:R-:W-:Y:S06]  /*1b60*/  BRA `(.L_x_5815) ;  /* 0x0000000400987947 */ /* 0x000fec0003800000 */
.L_x_5822:
        /* <DEDUP_REMOVED lines=12> */
.L_x_5829:
        /* <DEDUP_REMOVED lines=20> */
.L_x_5831:
[----:B------:R-:W-:Y:S05]  /*1d70*/  BSYNC.RECONVERGENT B0 ;  /* 0x0000000000007941 */ /* 0x000fea0003800200 */
.L_x_5830:
[----:B------:R-:W-:Y:S01]  /*1d80*/  IMAD.SHL.U32 R0, R0, 0x100000, RZ ;  /* 0x0010000000007824 */ /* 0x000fe200078e00ff */
[----:B------:R-:W-:-:S04]  /*1d90*/  LEA R2, R2, 0x3b800000, 0x17 ;  /* 0x3b80000002027811 */ /* 0x000fc800078eb8ff */
[----:B------:R-:W-:Y:S01]  /*1da0*/  LOP3.LUT R24, R2, R0, R7, 0xfe, !PT ;  /* 0x0000000002187212 */ /* 0x000fe200078efe07 */
[----:B------:R-:W-:Y:S06]  /*1db0*/  BRA `(.L_x_5815) ;  /* 0x0000000400047947 */ /* 0x000fec0003800000 */
.L_x_5828:
        /* <DEDUP_REMOVED lines=20> */
.L_x_5833:
[----:B------:R-:W-:Y:S05]  /*1f00*/  BSYNC.RECONVERGENT B0 ;  /* 0x0000000000007941 */ /* 0x000fea0003800200 */
.L_x_5832:
[----:B------:R-:W-:Y:S01]  /*1f10*/  IMAD.SHL.U32 R0, R0, 0x200000, RZ ;  /* 0x0020000000007824 */ /* 0x000fe200078e00ff */
[----:B------:R-:W-:-:S04]  /*1f20*/  LEA R2, R2, 0x37800000, 0x17 ;  /* 0x3780000002027811 */ /* 0x000fc800078eb8ff */
[----:B------:R-:W-:Y:S01]  /*1f30*/  LOP3.LUT R24, R2, R0, R7, 0xfe, !PT ;  /* 0x0000000002187212 */ /* 0x000fe200078efe07 */
[----:B------:R-:W-:Y:S06]  /*1f40*/  BRA `(.L_x_5815) ;  /* 0x0000000000a07947 */ /* 0x000fec0003800000 */
.L_x_5827:
[----:B------:R-:W-:-:S09]  /*1f50*/  UISETP.NE.AND UP0, UPT, UR4, 0x1c, UPT ;  /* 0x0000001c0400788c */ /* 0x000fd2000bf05270 */
[----:B------:R-:W-:Y:S05]  /*1f60*/  BRA.U !UP0, `(.L_x_5834) ;  /* 0x00000001088c7547 */ /* 0x000fea000b800000 */
[----:B------:R-:W-:-:S09]  /*1f70*/  UISETP.NE.AND UP0, UPT, UR4, 0x1d, UPT ;  /* 0x0000001d0400788c */ /* 0x000fd2000bf05270 */
[----:B------:R-:W-:Y:S05]  /*1f80*/  BRA.U !UP0, `(.L_x_5835) ;  /* 0x0000000108747547 */ /* 0x000fea000b800000 */
[----:B------:R-:W-:-:S09]  /*1f90*/  UISETP.NE.AND UP0, UPT, UR4, 0x2c, UPT ;  /* 0x0000002c0400788c */ /* 0x000fd2000bf05270 */
[----:B------:R-:W-:Y:S05]  /*1fa0*/  BRA.U UP0, `(.L_x_5814) ;  /* 0x0000000100247547 */ /* 0x000fea000b800000 */
[----:B------:R-:W2:Y:S01]  /*1fb0*/  LDG.E.U8 R2, desc[UR36][R2.64] ;  /* 0x0000002402027981 */ /* 0x000ea2000c1e1100 */
[----:B------:R-:W-:Y:S01]  /*1fc0*/  MOV R25, RZ ;  /* 0x000000ff00197202 */ /* 0x000fe20000000f00 */
[----:B------:R-:W-:Y:S01]  /*1fd0*/  IMAD.MOV.U32 R24, RZ, RZ, 0x400000 ;  /* 0x00400000ff187424 */ /* 0x000fe200078e00ff */
[----:B--2---:R-:W-:-:S13]  /*1fe0*/  ISETP.NE.AND P0, PT, R2, RZ, PT ;  /* 0x000000ff0200720c */ /* 0x004fda0003f05270 */
[----:B------:R-:W-:Y:S05]  /*1ff0*/  @!P0 BRA `(.L_x_5815) ;  /* 0x0000000000748947 */ /* 0x000fea0003800000 */
[----:B------:R-:W-:-:S13]  /*2000*/  ISETP.NE.AND P0, PT, R2, 0xff, PT ;  /* 0x000000ff0200780c */ /* 0x000fda0003f05270 */
[----:B------:R-:W-:Y:S01]  /*2010*/  @!P0 IMAD.MOV.U32 R24, RZ, RZ, 0x7f800001 ;  /* 0x7f800001ff188424 */ /* 0x000fe200078e00ff */
[----:B------:R-:W-:Y:S01]  /*2020*/  @P0 SHF.L.U32 R24, R2, 0x17, RZ ;  /* 0x0000001702180819 */ /* 0x000fe200000006ff */
[----:B------:R-:W-:Y:S06]  /*2030*/  BRA `(.L_x_5815) ;  /* 0x0000000000647947 */ /* 0x000fec0003800000 */
.L_x_5814:
[----:B------:R-:W-:Y:S01]  /*2040*/  MOV R2, 0x0 ;  /* 0x0000000000027802 */ /* 0x000fe20000000f00 */
[----:B------:R-:W0:Y:S01]  /*2050*/  LDCU.64 UR4, c[0x4][0x158] ;  /* 0x01002b00ff0477ac */ /* 0x000e220008000a00 */
[----:B------:R-:W-:Y:S02]  /*2060*/  HFMA2 R13, -RZ, RZ, 0, 0 ;  /* 0x00000000ff0d7431 */ /* 0x000fe400000001ff */
[----:B------:R-:W-:Y:S01]  /*2070*/  IMAD.MOV.U32 R8, RZ, RZ, 0x4e ;  /* 0x0000004eff087424 */ /* 0x000fe200078e00ff */
[----:B------:R-:W2:Y:S01]  /*2080*/  LDCU.64 UR6, c[0x4][0x160] ;  /* 0x01002c00ff0677ac */ /* 0x000ea20008000a00 */
[----:B------:R-:W4:Y:S01]  /*2090*/  LDC.64 R2, c[0x4][R2] ;  /* 0x0100000002027b82 */ /* 0x000f220000000a00 */
[----:B------:R-:W-:Y:S01]  /*20a0*/  IMAD.MOV.U32 R12, RZ, RZ, 0x1 ;  /* 0x00000001ff0c7424 */ /* 0x000fe200078e00ff */
[----:B------:R-:W1:Y:S01]  /*20b0*/  LDCU.64 UR8, c[0x4][0x18] ;  /* 0x01000300ff0877ac */ /* 0x000e620008000a00 */
[----:B0-----:R-:W-:Y:S02]  /*20c0*/  IMAD.U32 R4, RZ, RZ, UR4 ;  /* 0x00000004ff047e24 */ /* 0x001fe4000f8e00ff */
[----:B------:R-:W-:Y:S01]  /*20d0*/  IMAD.U32 R5, RZ, RZ, UR5 ;  /* 0x00000005ff057e24 */ /* 0x000fe2000f8e00ff */
[----:B--2---:R-:W-:Y:S01]  /*20e0*/  MOV R6, UR6 ;  /* 0x0000000600067c02 */ /* 0x004fe20008000f00 */
[----:B------:R-:W-:-:S02]  /*20f0*/  IMAD.U32 R7, RZ, RZ, UR7 ;  /* 0x00000007ff077e24 */ /* 0x000fc4000f8e00ff */
[----:B-1----:R-:W-:Y:S01]  /*2100*/  IMAD.U32 R10, RZ, RZ, UR8 ;  /* 0x00000008ff0a7e24 */ /* 0x002fe2000f8e00ff */
[----:B------:R-:W-:-:S07]  /*2110*/  MOV R11, UR9 ;  /* 0x00000009000b7c02 */ /* 0x000fce0008000f00 */
[----:B------:R-:W-:-:S07]  /*2120*/  LEPC R20, `(.L_x_5836) ;  /* 0x000000001014794e */ /* 0x000fce0000000000 */
[----:B---345:R-:W-:Y:S05]  /*2130*/  CALL.ABS.NOINC R2 ;  /* 0x0000000002007343 */ /* 0x038fea0003c00000 */
.L_x_5836:
[----:B------:R-:W-:Y:S01]  /*2140*/  CS2R R24, SRZ ;  /* 0x0000000000187805 */ /* 0x000fe2000001ff00 */
[----:B------:R-:W-:Y:S06]  /*2150*/  BRA `(.L_x_5815) ;  /* 0x00000000001c7947 */ /* 0x000fec0003800000 */
.L_x_5835:
[----:B------:R-:W2:Y:S01]  /*2160*/  LDG.E.64 R2, desc[UR36][R2.64] ;  /* 0x0000002402027981 */ /* 0x000ea2000c1e1b00 */
[----:B------:R-:W-:Y:S01]  /*2170*/  IMAD.MOV.U32 R25, RZ, RZ, RZ ;  /* 0x000000ffff197224 */ /* 0x000fe200078e00ff */
[----:B--2---:R0:W2:Y:S02]  /*2180*/  I2F.U64 R24, R2 ;  /* 0x0000000200187312 */ /* 0x0040a40000301000 */
[----:B0-2---:R-:W-:Y:S05]  /*2190*/  BRA `(.L_x_5815) ;  /* 0x00000000000c7947 */ /* 0x005fea0003800000 */
.L_x_5834:
[----:B------:R-:W2:Y:S01]  /*21a0*/  LDG.E R2, desc[UR36][R2.64] ;  /* 0x0000002402027981 */ /* 0x000ea2000c1e1900 */
[----:B------:R-:W-:Y:S01]  /*21b0*/  IMAD.MOV.U32 R25, RZ, RZ, RZ ;  /* 0x000000ffff197224 */ /* 0x000fe200078e00ff */
[----:B--2---:R-:W-:-:S07]  /*21c0*/  I2FP.F32.U32 R24, R2 ;  /* 0x0000000200187245 */ /* 0x004fce0000201000 */
.L_x_5815:
[----:B------:R-:W-:Y:S05]  /*21d0*/  BSYNC.RECONVERGENT B7 ;  /* 0x0000000000077941 */ /* 0x000fea0003800200 */
.L_x_5809:
[----:B------:R-:W-:-:S07]  /*21e0*/  IADD3 R27, PT, PT, R27, 0x80, RZ ;  /* 0x000000801b1b7810 */ /* 0x000fce0007ffe0ff */
.L_x_5808:
[----:B------:R-:W-:Y:S05]  /*21f0*/  BSYNC.RECONVERGENT B6 ;  /* 0x0000000000067941 */ /* 0x000fea0003800200 */
.L_x_5807:
[----:B------:R-:W-:Y:S01]  /*2200*/  ISETP.GE.AND P0, PT, R27, R28, PT ;  /* 0x0000001c1b00720c */ /* 0x000fe20003f06270 */
[----:B------:R-:W-:Y:S01]  /*2210*/  BSSY.RECONVERGENT B6, `(.L_x_5837) ;  /* 0x000010a000067945 */ /* 0x000fe20003800200 */
[----:B------:R-:W-:-:S11]  /*2220*/  CS2R R16, SRZ ;  /* 0x0000000000107805 */ /* 0x000fd6000001ff00 */
        /* <DEDUP_REMOVED lines=21> */
[----:B--2---:R4:W0:Y:S01]  /*2380*/  I2F.S16 R16, R2 ;  /* 0x0000000200107306 */ /* 0x0048220000101400 */
[----:B------:R-:W-:Y:S05]  /*2390*/  BRA `(.L_x_5845) ;  /* 0x0000000c00bc7947 */ /* 0x000fea0003800000 */
.L_x_5843:
[----:B------:R-:W2:Y:S01]  /*23a0*/  LDG.E.U8 R2, desc[UR36][R2.64] ;  /* 0x0000002402027981 */ /* 0x000ea2000c1e1100 */
[----:B------:R-:W-:Y:S01]  /*23b0*/  IMAD.MOV.U32 R17, RZ, RZ, RZ ;  /* 0x000000ffff117224 */ /* 0x000fe200078e00ff */
[----:B--2---:R-:W-:Y:S01]  /*23c0*/  I2FP.F32.U32 R16, R2 ;  /* 0x0000000200107245 */ /* 0x004fe20000201000 */
[----:B------:R-:W-:Y:S06]  /*23d0*/  BRA `(.L_x_5845) ;  /* 0x0000000c00ac7947 */ /* 0x000fec0003800000 */
.L_x_5842:
        /* <DEDUP_REMOVED lines=10> */
.L_x_5847:
[----:B------:R-:W2:Y:S01]  /*2480*/  LDG.E R2, desc[UR36][R2.64] ;  /* 0x0000002402027981 */ /* 0x000ea2000c1e1900 */
[----:B------:R-:W-:Y:S01]  /*2490*/  HFMA2 R17, -RZ, RZ, 0, 0 ;  /* 0x00000000ff117431 */ /* 0x000fe200000001ff */
[----:B--2---:R-:W-:Y:S01]  /*24a0*/  I2FP.F32.S32 R16, R2 ;  /* 0x0000000200107245 */ /* 0x004fe20000201400 */
[----:B------:R-:W-:Y:S06]  /*24b0*/  BRA `(.L_x_5845) ;  /* 0x0000000c00747947 */ /* 0x000fec0003800000 */
.L_x_5846:
[----:B------:R-:W2:Y:S01]  /*24c0*/  LDG.E.U16 R2, desc[UR36][R2.64] ;  /* 0x0000002402027981 */ /* 0x000ea2000c1e1500 */
[----:B------:R-:W-:Y:S01]  /*24d0*/  IMAD.MOV.U32 R17, RZ, RZ, RZ ;  /* 0x000000ffff117224 */ /* 0x000fe200078e00ff */
[----:B--2---:R0:W2:Y:S01]  /*24e0*/  I2F.S16 R16, R2 ;  /* 0x0000000200107306 */ /* 0x0040a20000101400 */
[----:B------:R-:W-:Y:S05]  /*24f0*/  BRA `(.L_x_5845) ;  /* 0x0000000c00647947 */ /* 0x000fea0003800000 */
.L_x_5841:
        /* <DEDUP_REMOVED lines=9> */
.L_x_5849:
[----:B------:R-:W2:Y:S01]  /*2590*/  LDG.E.U16 R2, desc[UR36][R2.64] ;  /* 0x0000002402027981 */ /* 0x000ea2000c1e1500 */
[----:B------:R-:W-:Y:S01]  /*25a0*/  MOV R17, RZ ;  /* 0x000000ff00117202 */ /* 0x000fe20000000f00 */
[----:B--2---:R-:W-:Y:S01]  /*25b0*/  HADD2.F32 R16, -RZ, R2.H0_H0 ;  /* 0x20000002ff107230 */ /* 0x004fe20000004100 */
[----:B------:R-:W-:Y:S06]  /*25c0*/  BRA `(.L_x_5845) ;  /* 0x0000000c00307947 */ /* 0x000fec0003800000 */
.L_x_5848:
        /* <DEDUP_REMOVED lines=8> */
.L_x_5851:
[----:B------:R-:W2:Y:S02]  /*2650*/  LDG.E R2, desc[UR36][R2.64] ;  /* 0x0000002402027981 */ /* 0x000ea4000c1e1900 */
[--C-:B--2---:R-:W-:Y:S02]  /*2660*/  HADD2.F32 R16, -RZ, R2.reuse.H0_H0 ;  /* 0x20000002ff107230 */ /* 0x104fe40000004100 */
[----:B------:R-:W-:Y:S01]  /*2670*/  HADD2.F32 R17, -RZ, R2.H1_H1 ;  /* 0x30000002ff117230 */ /* 0x000fe20000004100 */
[----:B------:R-:W-:Y:S06]  /*2680*/  BRA `(.L_x_5845) ;  /* 0x0000000c00007947 */ /* 0x000fec0003800000 */
.L_x_5850:
        /* <DEDUP_REMOVED lines=12> */
.L_x_5840:
        /* <DEDUP_REMOVED lines=13> */
.L_x_5854:
[----:B------:R-:W2:Y:S01]  /*2820*/  LDG.E.128 R16, desc[UR36][R2.64] ;  /* 0x0000002402107981 */ /* 0x000ea2000c1e1d00 */
[----:B------:R-:W-:Y:S01]  /*2830*/  UMOV UR4, 0xf0000000 ;  /* 0xf000000000047882 */ /* 0x000fe20000000000 */
[----:B------:R-:W-:Y:S02]  /*2840*/  UMOV UR5, 0x380fffff ;  /* 0x380fffff00057882 */ /* 0x000fe40000000000 */
[----:B--2---:R0:W2:-:S15]  /*2850*/  DSETP.GEU.AND P0, PT, |R16|, UR4, PT ;  /* 0x0000000410007e2a */ /* 0x00409e000bf0e200 */
[----:B------:R-:W-:-:S15]  /*2860*/  NOP ;  /* 0x0000000000007918 */ /* 0x000fde0000000000 */
[----:B------:R-:W-:-:S15]  /*2870*/  NOP ;  /* 0x0000000000007918 */ /* 0x000fde0000000000 */
[----:B------:R-:W-:-:S15]  /*2880*/  NOP ;  /* 0x0000000000007918 */ /* 0x000fde0000000000 */
[----:B------:R-:W-:-:S04]  /*2890*/  NOP ;  /* 0x0000000000007918 */ /* 0x000fc80000000000 */
[----:B0-----:R-:W2:Y:S02]  /*28a0*/  F2F.F32.F64 R16, R16 ;  /* 0x0000001000107310 */ /* 0x001ea40000301000 */
[----:B--2---:R-:W-:-:S15]  /*28b0*/  @!P0 FMUL R16, R16, 1.175494350822287508e-38 ;  /* 0x0080000010108820 */ /* 0x004fde0000400000 */
        /* <DEDUP_REMOVED lines=12> */
.L_x_5853:
        /* <DEDUP_REMOVED lines=8> */
[----:B------:R-:W-:Y:S01]  /*2a00*/  IMAD.MOV.U32 R17, RZ, RZ, RZ ;  /* 0x000000ffff117224 */ /* 0x000fe200078e00ff */
[----:B--2---:R-:W-:-:S04]  /*2a10*/  SHF.L.U32 R16, R16, 0x18, RZ ;  /* 0x0000001810107819 */ /* 0x004fc800000006ff */
[C---:B------:R-:W-:Y:S02]  /*2a20*/  LOP3.LUT R0, R16.reuse, 0x7f000000, RZ, 0xc0, !PT ;  /* 0x7f00000010007812 */ /* 0x040fe400078ec0ff */
[----:B------:R-:W-:Y:S02]  /*2a30*/  LOP3.LUT P0, RZ, R16, 0x7f000000, RZ, 0xc0, !PT ;  /* 0x7f00000010ff7812 */ /* 0x000fe4000780c0ff */
[----:B------:R-:W0:Y:S02]  /*2a40*/  FLO.U32 R4, R0 ;  /* 0x0000000000047300 */ /* 0x000e2400000e0000 */
[----:B0-----:R-:W-:-:S05]  /*2a50*/  IMAD.MOV R4, RZ, RZ, -R4 ;  /* 0x000000ffff047224 */ /* 0x001fca00078e0a04 */
[----:B------:R-:W-:-:S04]  /*2a60*/  VIADDMNMX.U32 R4, R4, R5, 0x4, !PT ;  /* 0x0000000404047446 */ /* 0x000fc80007800005 */
[----:B------:R-:W-:Y:S01]  /*2a70*/  IADD3 R5, PT, PT, R4, -0x4, RZ ;  /* 0xfffffffc04057810 */ /* 0x000fe20007ffe0ff */
[----:B------:R-:W-:-:S03]  /*2a80*/  VIADD R4, R0, 0x1000000 ;  /* 0x0100000000047836 */ /* 0x000fc60000000000 */
[----:B------:R-:W-:Y:S01]  /*2a90*/  SHF.L.U32 R6, R0, R5, RZ ;  /* 0x0000000500067219 */ /* 0x000fe200000006ff */
[----:B------:R-:W-:Y:S01]  /*2aa0*/  IMAD.SHL.U32 R5, R5, 0x800000, RZ ;  /* 0x0080000005057824 */ /* 0x000fe200078e00ff */
[----:B------:R-:W-:-:S04]  /*2ab0*/  SHF.R.S32.HI R4, RZ, 0x8, R4 ;  /* 0x00000008ff047819 */ /* 0x000fc80000011404 */
[----:B------:R-:W-:-:S04]  /*2ac0*/  LEA.HI R5, R6, -R5, RZ, 0x1c ;  /* 0x8000000506057211 */ /* 0x000fc800078fe0ff */
[----:B------:R-:W-:-:S04]  /*2ad0*/  IADD3 R5, PT, PT, R5, 0x3c000000, RZ ;  /* 0x3c00000005057810 */ /* 0x000fc80007ffe0ff */
[----:B------:R-:W-:-:S04]  /*2ae0*/  LOP3.LUT R4, R5, 0x7f800000, R4, 0xf8, !PT ;  /* 0x7f80000005047812 */ /* 0x000fc800078ef804 */
[----:B------:R-:W-:-:S04]  /*2af0*/  SEL R3, R4, RZ, P0 ;  /* 0x000000ff04037207 */ /* 0x000fc80000000000 */
[----:B------:R-:W-:Y:S01]  /*2b00*/  LOP3.LUT R16, R3, 0x80000000, R16, 0xf8, !PT ;  /* 0x8000000003107812 */ /* 0x000fe200078ef810 */
[----:B------:R-:W-:Y:S06]  /*2b10*/  BRA `(.L_x_5845) ;  /* 0x0000000400dc7947 */ /* 0x000fec0003800000 */
.L_x_5856:
[----:B------:R-:W2:Y:S01]  /*2b20*/  LDG.E.U8 R2, desc[UR36][R2.64] ;  /* 0x0000002402027981 */ /* 0x000ea2000c1e1100 */
[----:B------:R-:W-:Y:S02]  /*2b30*/  IMAD.MOV.U32 R17, RZ, RZ, RZ ;  /* 0x000000ffff117224 */ /* 0x000fe400078e00ff */
        /* <DEDUP_REMOVED lines=11> */
.L_x_5855:
[----:B------:R-:W2:Y:S01]  /*2bf0*/  LDG.E.U16 R2, desc[UR36][R2.64] ;  /* 0x0000002402027981 */ /* 0x000ea2000c1e1500 */
[----:B------:R-:W-:Y:S01]  /*2c00*/  IMAD.MOV.U32 R17, RZ, RZ, RZ ;  /* 0x000000ffff117224 */ /* 0x000fe200078e00ff */
[----:B--2---:R-:W-:Y:S01]  /*2c10*/  SHF.L.U32 R16, R2, 0x10, RZ ;  /* 0x0000001002107819 */ /* 0x004fe200000006ff */
[----:B------:R-:W-:Y:S06]  /*2c20*/  BRA `(.L_x_5845) ;  /* 0x0000000400987947 */ /* 0x000fec0003800000 */
.L_x_5852:
        /* <DEDUP_REMOVED lines=12> */
.L_x_5859:
        /* <DEDUP_REMOVED lines=20> */
.L_x_5861:
[----:B------:R-:W-:Y:S05]  /*2e30*/  BSYNC.RECONVERGENT B0 ;  /* 0x0000000000007941 */ /* 0x000fea0003800200 */
.L_x_5860:
[----:B------:R-:W-:Y:S01]  /*2e40*/  IMAD.SHL.U32 R0, R0, 0x100000, RZ ;  /* 0x0010000000007824 */ /* 0x000fe200078e00ff */
[----:B------:R-:W-:-:S04]  /*2e50*/  LEA R2, R2, 0x3b800000, 0x17 ;  /* 0x3b80000002027811 */ /* 0x000fc800078eb8ff */
[----:B------:R-:W-:Y:S01]  /*2e60*/  LOP3.LUT R16, R2, R0, R7, 0xfe, !PT ;  /* 0x0000000002107212 */ /* 0x000fe200078efe07 */
[----:B------:R-:W-:Y:S06]  /*2e70*/  BRA `(.L_x_5845) ;  /* 0x0000000400047947 */ /* 0x000fec0003800000 */
.L_x_5858:
        /* <DEDUP_REMOVED lines=20> */
.L_x_5863:
[----:B------:R-:W-:Y:S05]  /*2fc0*/  BSYNC.RECONVERGENT B0 ;  /* 0x0000000000007941 */ /* 0x000fea0003800200 */
.L_x_5862:
[----:B------:R-:W-:Y:S02]  /*2fd0*/  SHF.L.U32 R0, R0, 0x15, RZ ;  /* 0x0000001500007819 */ /* 0x000fe400000006ff */
[----:B------:R-:W-:-:S04]  /*2fe0*/  LEA R2, R2, 0x37800000, 0x17 ;  /* 0x3780000002027811 */ /* 0x000fc800078eb8ff */
[----:B------:R-:W-:Y:S01]  /*2ff0*/  LOP3.LUT R16, R2, R0, R7, 0xfe, !PT ;  /* 0x0000000002107212 */ /* 0x000fe200078efe07 */
[----:B------:R-:W-:Y:S06]  /*3000*/  BRA `(.L_x_5845) ;  /* 0x0000000000a07947 */ /* 0x000fec0003800000 */
.L_x_5857:
[----:B------:R-:W-:-:S09]  /*3010*/  UISETP.NE.AND UP0, UPT, UR4, 0x1c, UPT ;  /* 0x0000001c0400788c */ /* 0x000fd2000bf05270 */
[----:B------:R-:W-:Y:S05]  /*3020*/  BRA.U !UP0, `(.L_x_5864) ;  /* 0x00000001088c7547 */ /* 0x000fea000b800000 */
[----:B------:R-:W-:-:S09]  /*3030*/  UISETP.NE.AND UP0, UPT, UR4, 0x1d, UPT ;  /* 0x0000001d0400788c */ /* 0x000fd2000bf05270 */
[----:B------:R-:W-:Y:S05]  /*3040*/  BRA.U !UP0, `(.L_x_5865) ;  /* 0x0000000108747547 */ /* 0x000fea000b800000 */
[----:B------:R-:W-:-:S09]  /*3050*/  UISETP.NE.AND UP0, UPT, UR4, 0x2c, UPT ;  /* 0x0000002c0400788c */ /* 0x000fd2000bf05270 */
[----:B------:R-:W-:Y:S05]  /*3060*/  BRA.U UP0, `(.L_x_5844) ;  /* 0x0000000100247547 */ /* 0x000fea000b800000 */
[----:B------:R-:W2:Y:S01]  /*3070*/  LDG.E.U8 R2, desc[UR36][R2.64] ;  /* 0x0000002402027981 */ /* 0x000ea2000c1e1100 */
[----:B------:R-:W-:Y:S02]  /*3080*/  IMAD.MOV.U32 R17, RZ, RZ, RZ ;  /* 0x000000ffff117224 */ /* 0x000fe400078e00ff */
[----:B------:R-:W-:Y:S01]  /*3090*/  IMAD.MOV.U32 R16, RZ, RZ, 0x400000 ;  /* 0x00400000ff107424 */ /* 0x000fe200078e00ff */
[----:B--2---:R-:W-:-:S13]  /*30a0*/  ISETP.NE.AND P0, PT, R2, RZ, PT ;  /* 0x000000ff0200720c */ /* 0x004fda0003f05270 */
[----:B------:R-:W-:Y:S05]  /*30b0*/  @!P0 BRA `(.L_x_5845) ;  /* 0x0000000000748947 */ /* 0x000fea0003800000 */
[----:B------:R-:W-:-:S13]  /*30c0*/  ISETP.NE.AND P0, PT, R2, 0xff, PT ;  /* 0x000000ff0200780c */ /* 0x000fda0003f05270 */
[----:B------:R-:W-:Y:S01]  /*30d0*/  @!P0 MOV R16, 0x7f800001 ;  /* 0x7f80000100108802 */ /* 0x000fe20000000f00 */
[----:B------:R-:W-:Y:S01]  /*30e0*/  @P0 IMAD.SHL.U32 R16, R2, 0x800000, RZ ;  /* 0x0080000002100824 */ /* 0x000fe200078e00ff */
[----:B------:R-:W-:Y:S06]  /*30f0*/  BRA `(.L_x_5845) ;  /* 0x0000000000647947 */ /* 0x000fec0003800000 */
.L_x_5844:
[----:B------:R-:W-:Y:S01]  /*3100*/  MOV R2, 0x0 ;  /* 0x0000000000027802 */ /* 0x000fe20000000f00 */
[----:B------:R-:W0:Y:S01]  /*3110*/  LDCU.64 UR4, c[0x4][0x158] ;  /* 0x01002b00ff0477ac */ /* 0x000e220008000a00 */
[----:B------:R-:W-:Y:S02]  /*3120*/  HFMA2 R12, -RZ, RZ, 0, 5.9604644775390625e-08 ;  /* 0x00000001ff0c7431 */ /* 0x000fe400000001ff */
[----:B------:R-:W-:Y:S01]  /*3130*/  IMAD.MOV.U32 R8, RZ, RZ, 0x4e ;  /* 0x0000004eff087424 */ /* 0x000fe200078e00ff */
[----:B------:R-:W2:Y:S01]  /*3140*/  LDCU.64 UR6, c[0x4][0x160] ;  /* 0x01002c00ff0677ac */ /* 0x000ea20008000a00 */
[----:B------:R-:W4:Y:S01]  /*3150*/  LDC.64 R2, c[0x4][R2] ;  /* 0x0100000002027b82 */ /* 0x000f220000000a00 */
[----:B------:R-:W-:Y:S01]  /*3160*/  IMAD.MOV.U32 R13, RZ, RZ, RZ ;  /* 0x000000ffff0d7224 */ /* 0x000fe200078e00ff */
[----:B------:R-:W1:Y:S01]  /*3170*/  LDCU.64 UR8, c[0x4][0x18] ;  /* 0x01000300ff0877ac */ /* 0x000e620008000a00 */
[----:B0-----:R-:W-:Y:S01]  /*3180*/  IMAD.U32 R4, RZ, RZ, UR4 ;  /* 0x00000004ff047e24 */ /* 0x001fe2000f8e00ff */
[----:B------:R-:W-:Y:S01]  /*3190*/  MOV R5, UR5 ;  /* 0x0000000500057c02 */ /* 0x000fe20008000f00 */
[----:B--2---:R-:W-:-:S02]  /*31a0*/  IMAD.U32 R6, RZ, RZ, UR6 ;  /* 0x00000006ff067e24 */ /* 0x004fc4000f8e00ff */
[----:B------:R-:W-:Y:S01]  /*31b0*/  IMAD.U32 R7, RZ, RZ, UR7 ;  /* 0x00000007ff077e24 */ /* 0x000fe2000f8e00ff */
[----:B-1----:R-:W-:Y:S01]  /*31c0*/  MOV R10, UR8 ;  /* 0x00000008000a7c02 */ /* 0x002fe20008000f00 */
[----:B------:R-:W-:-:S07]  /*31d0*/  IMAD.U32 R11, RZ, RZ, UR9 ;  /* 0x00000009ff0b7e24 */ /* 0x000fce000f8e00ff */
[----:B------:R-:W-:-:S07]  /*31e0*/  LEPC R20, `(.L_x_5866) ;  /* 0x000000001014794e */ /* 0x000fce0000000000 */
[----:B---345:R-:W-:Y:S05]  /*31f0*/  CALL.ABS.NOINC R2 ;  /* 0x0000000002007343 */ /* 0x038fea0003c00000 */
.L_x_5866:
[----:B------:R-:W-:Y:S01]  /*3200*/  CS2R R16, SRZ ;  /* 0x0000000000107805 */ /* 0x000fe2000001ff00 */
[----:B------:R-:W-:Y:S06]  /*3210*/  BRA `(.L_x_5845) ;  /* 0x00000000001c7947 */ /* 0x000fec0003800000 */
.L_x_5865:
[----:B------:R-:W2:Y:S01]  /*3220*/  LDG.E.64 R2, desc[UR36][R2.64] ;  /* 0x0000002402027981 */ /* 0x000ea2000c1e1b00 */
[----:B------:R-:W-:Y:S01]  /*3230*/  IMAD.MOV.U32 R17, RZ, RZ, RZ ;  /* 0x000000ffff117224 */ /* 0x000fe200078e00ff */
[----:B--2---:R0:W2:Y:S02]  /*3240*/  I2F.U64 R16, R2 ;  /* 0x0000000200107312 */ /* 0x0040a40000301000 */
[----:B0-2---:R-:W-:Y:S05]  /*3250*/  BRA `(.L_x_5845) ;  /* 0x00000000000c7947 */ /* 0x005fea0003800000 */
.L_x_5864:
[----:B------:R-:W2:Y:S01]  /*3260*/  LDG.E R2, desc[UR36][R2.64] ;  /* 0x0000002402027981 */ /* 0x000ea2000c1e1900 */
[----:B------:R-:W-:Y:S02]  /*3270*/  MOV R17, RZ ;  /* 0x000000ff00117202 */ /* 0x000fe40000000f00 */
[----:B--2---:R-:W-:-:S07]  /*3280*/  I2FP.F32.U32 R16, R2 ;  /* 0x0000000200107245 */ /* 0x004fce0000201000 */
.L_x_5845:
[----:B------:R-:W-:Y:S05]  /*3290*/  BSYNC.RECONVERGENT B7 ;  /* 0x0000000000077941 */ /* 0x000fea0003800200 */
.L_x_5839:
[----:B------:R-:W-:-:S07]  /*32a0*/  VIADD R27, R27, 0x80 ;  /* 0x000000801b1b7836 */ /* 0x000fce0000000000 */
.L_x_5838:
[----:B------:R-:W-:Y:S05]  /*32b0*/  BSYNC.RECONVERGENT B6 ;  /* 0x0000000000067941 */ /* 0x000fea0003800200 */
.L_x_5837:
[----:B------:R-:W-:Y:S01]  /*32c0*/  ISETP.GE.AND P0, PT, R27, R28, PT ;  /* 0x0000001c1b00720c */ /* 0x000fe20003f06270 */
[----:B------:R-:W-:Y:S01]  /*32d0*/  BSSY.RECONVERGENT B6, `(.L_x_5867) ;  /* 0x00000f7000067945 */ /* 0x000fe20003800200 */
[----:B------:R-:W-:-:S11]  /*32e0*/  CS2R R18, SRZ ;  /* 0x0000000000127805 */ /* 0x000fd6000001ff00 */
[----:B------:R-:W-:Y:S05]  /*32f0*/  @P0 BRA `(.L_x_5868) ;  /* 0x0000000c00d00947 */ /* 0x000fea0003800000 */
[----:B0-2-4-:R-:W0:Y:S01]  /*3300*/  LDC.64 R2, c[0x0][0x390] ;  /* 0x0000e400ff027b82 */ /* 0x015e220000000a00 */
[----:B------:R-:W2:Y:S01]  /*3310*/  LDCU UR5, c[0x0][0x3a0] ;  /* 0x00007400ff0577ac */ /* 0x000ea20008000800 */
[----:B------:R-:W-:Y:S01]  /*3320*/  IMAD R0, R29, 0x200, R27 ;  /* 0x000002001d007824 */ /* 0x000fe200078e021b */
[----:B------:R-:W-:-:S04]  /*3330*/  UPRMT UR4, UR38, 0x9910, URZ ;  /* 0x0000991026047896 */ /* 0x000fc800080000ff */
[----:B------:R-:W-:Y:S01]  /*3340*/  UISETP.GT.AND UP0, UPT, UR4, 0x9, UPT ;  /* 0x000000090400788c */ /* 0x000fe2000bf04270 */
[----:B--2---:R-:W-:-:S05]  /*3350*/  IMAD R5, R0, UR5, RZ ;  /* 0x0000000500057c24 */ /* 0x004fca000f8e02ff */
        /* <DEDUP_REMOVED lines=14> */
.L_x_5872:
[----:B------:R-:W2:Y:S02]  /*3440*/  LDG.E.U8 R2, desc[UR36][R2.64] ;  /* 0x0000002402027981 */ /* 0x000ea4000c1e1100 */
[----:B--2---:R-:W-:Y:S01]  /*3450*/  I2FP.F32.U32 R18, R2 ;  /* 0x0000000200127245 */ /* 0x004fe20000201000 */
[----:B------:R-:W-:Y:S06]  /*3460*/  BRA `(.L_x_5868) ;  /* 0x0000000c00747947 */ /* 0x000fec0003800000 */
.L_x_5871:
        /* <DEDUP_REMOVED lines=9> */
.L_x_5875:
[----:B------:R-:W2:Y:S02]  /*3500*/  LDG.E R2, desc[UR36][R2.64] ;  /* 0x0000002402027981 */ /* 0x000ea4000c1e1900 */
[----:B--2---:R-:W-:Y:S01]  /*3510*/  I2FP.F32.S32 R18, R2 ;  /* 0x0000000200127245 */ /* 0x004fe20000201400 */
[----:B------:R-:W-:Y:S06]  /*3520*/  BRA `(.L_x_5868) ;  /* 0x0000000c00447947 */ /* 0x000fec0003800000 */
.L_x_5874:
[----:B------:R-:W2:Y:S02]  /*3530*/  LDG.E.U16 R2, desc[UR36][R2.64] ;  /* 0x0000002402027981 */ /* 0x000ea4000c1e1500 */
[----:B--2---:R0:W2:Y:S01]  /*3540*/  I2F.S16 R18, R2 ;  /* 0x0000000200127306 */ /* 0x0040a20000101400 */
[----:B------:R-:W-:Y:S05]  /*3550*/  BRA `(.L_x_5868) ;  /* 0x0000000c00387947 */ /* 0x000fea0003800000 */
.L_x_5870:
        /* <DEDUP_REMOVED lines=8> */
.L_x_5877:
[----:B------:R-:W2:Y:S02]  /*35e0*/  LDG.E.U16 R2, desc[UR36][R2.64] ;  /* 0x0000002402027981 */ /* 0x000ea4000c1e1500 */
[----:B--2---:R-:W-:Y:S01]  /*35f0*/  HADD2.F32 R18, -RZ, R2.H0_H0 ;  /* 0x20000002ff127230 */ /* 0x004fe20000004100 */
[----:B------:R-:W-:Y:S06]  /*3600*/  BRA `(.L_x_5868) ;  /* 0x0000000c000c7947 */ /* 0x000fec0003800000 */
.L_x_5876:
        /* <DEDUP_REMOVED lines=8> */
.L_x_5879:
[----:B------:R-:W2:Y:S02]  /*3690*/  LDG.E R2, desc[UR36][R2.64] ;  /* 0x0000002402027981 */ /* 0x000ea4000c1e1900 */
[--C-:B--2---:R-:W-:Y:S02]  /*36a0*/  HADD2.F32 R18, -RZ, R2.reuse.H0_H0 ;  /* 0x20000002ff127230 */ /* 0x104fe40000004100 */
[----:B------:R-:W-:Y:S01]  /*36b0*/  HADD2.F32 R19, -RZ, R2.H1_H1 ;  /* 0x30000002ff137230 */ /* 0x000fe20000004100 */
[----:B------:R-:W-:Y:S06]  /*36c0*/  BRA `(.L_x_5868) ;  /* 0x0000000800dc7947 */ /* 0x000fec0003800000 */
.L_x_5878:
        /* <DEDUP_REMOVED lines=11> */
.L_x_5869:
        /* <DEDUP_REMOVED lines=12> */
.L_x_5882:
        /* <DEDUP_REMOVED lines=22> */
.L_x_5881:
        /* <DEDUP_REMOVED lines=25> */
.L_x_5884:
        /* <DEDUP_REMOVED lines=12> */
.L_x_5883:
[----:B------:R-:W2:Y:S02]  /*3bf0*/  LDG.E.U16 R2, desc[UR36][R2.64] ;  /* 0x0000002402027981 */ /* 0x000ea4000c1e1500 */
[----:B--2---:R-:W-:Y:S01]  /*3c00*/  IMAD.U32 R18, R2, 0x10000, RZ ;  /* 0x0001000002127824 */ /* 0x004fe200078e00ff */
[----:B------:R-:W-:Y:S06]  /*3c10*/  BRA `(.L_x_5868) ;  /* 0x0000000400887947 */ /* 0x000fec0003800000 */
.L_x_5880:
        /* <DEDUP_REMOVED lines=11> */
.L_x_5887:
        /* <DEDUP_REMOVED lines=20> */
.L_x_5889:
[----:B------:R-:W-:Y:S05]  /*3e10*/  BSYNC.RECONVERGENT B0 ;  /* 0x0000000000007941 */ /* 0x000fea0003800200 */
.L_x_5888:
[----:B------:R-:W-:Y:S02]  /*3e20*/  SHF.L.U32 R0, R0, 0x14, RZ ;  /* 0x0000001400007819 */ /* 0x000fe400000006ff */
[----:B------:R-:W-:-:S04]  /*3e30*/  LEA R2, R2, 0x3b800000, 0x17 ;  /* 0x3b80000002027811 */ /* 0x000fc800078eb8ff */
[----:B------:R-:W-:Y:S01]  /*3e40*/  LOP3.LUT R18, R2, R0, R7, 0xfe, !PT ;  /* 0x0000000002127212 */ /* 0x000fe200078efe07 */
[----:B------:R-:W-:Y:S06]  /*3e50*/  BRA `(.L_x_5868) ;  /* 0x0000000000f87947 */ /* 0x000fec0003800000 */
.L_x_5886:
        /* <DEDUP_REMOVED lines=20> */
.L_x_5891:
[----:B------:R-:W-:Y:S05]  /*3fa0*/  BSYNC.RECONVERGENT B0 ;  /* 0x0000000000007941 */ /* 0x000fea0003800200 */
.L_x_5890:
[----:B------:R-:W-:Y:S01]  /*3fb0*/  IMAD.SHL.U32 R0, R0, 0x200000, RZ ;  /* 0x0020000000007824 */ /* 0x000fe200078e00ff */
[----:B------:R-:W-:-:S04]  /*3fc0*/  LEA R2, R2, 0x37800000, 0x17 ;  /* 0x3780000002027811 */ /* 0x000fc800078eb8ff */
[----:B------:R-:W-:Y:S01]  /*3fd0*/  LOP3.LUT R18, R2, R0, R7, 0xfe, !PT ;  /* 0x0000000002127212 */ /* 0x000fe200078efe07 */
[----:B------:R-:W-:Y:S06]  /*3fe0*/  BRA `(.L_x_5868) ;  /* 0x0000000000947947 */ /* 0x000fec0003800000 */
.L_x_5885:
        /* <DEDUP_REMOVED lines=11> */
[----:B------:R-:W-:Y:S02]  /*40a0*/  @!P0 IMAD.MOV.U32 R18, RZ, RZ, 0x7f800001 ;  /* 0x7f800001ff128424 */ /* 0x000fe400078e00ff */
[----:B------:R-:W-:Y:S01]  /*40b0*/  @P0 IMAD.SHL.U32 R18, R2, 0x800000, RZ ;  /* 0x0080000002120824 */ /* 0x000fe200078e00ff */
[----:B------:R-:W-:Y:S06]  /*40c0*/  BRA `(.L_x_5868) ;  /* 0x00000000005c7947 */ /* 0x000fec0003800000 */
.L_x_5873:
[----:B------:R-:W-:Y:S01]  /*40d0*/  MOV R2, 0x0 ;  /* 0x0000000000027802 */ /* 0x000fe20000000f00 */
[----:B------:R-:W0:Y:S01]  /*40e0*/  LDCU.64 UR4, c[0x4][0x158] ;  /* 0x01002b00ff0477ac */ /* 0x000e220008000a00 */
[----:B------:R-:W-:Y:S02]  /*40f0*/  HFMA2 R8, -RZ, RZ, 0, 4.64916229248046875e-06 ;  /* 0x0000004eff087431 */ /* 0x000fe400000001ff */
[----:B------:R-:W-:Y:S01]  /*4100*/  IMAD.MOV.U32 R12, RZ, RZ, 0x1 ;  /* 0x00000001ff0c7424 */ /* 0x000fe200078e00ff */
[----:B------:R-:W2:Y:S01]  /*4110*/  LDCU.64 UR6, c[0x4][0x160] ;  /* 0x01002c00ff0677ac */ /* 0x000ea20008000a00 */
[----:B------:R-:W4:Y:S01]  /*4120*/  LDC.64 R2, c[0x4][R2] ;  /* 0x0100000002027b82 */ /* 0x000f220000000a00 */
[----:B------:R-:W-:Y:S01]  /*4130*/  IMAD.MOV.U32 R13, RZ, RZ, RZ ;  /* 0x000000ffff0d7224 */ /* 0x000fe200078e00ff */
[----:B------:R-:W1:Y:S01]  /*4140*/  LDCU.64 UR8, c[0x4][0x18] ;  /* 0x01000300ff0877ac */ /* 0x000e620008000a00 */
[----:B0-----:R-:W-:Y:S01]  /*4150*/  MOV R4, UR4 ;  /* 0x0000000400047c02 */ /* 0x001fe20008000f00 */
[----:B------:R-:W-:-:S02]  /*4160*/  IMAD.U32 R5, RZ, RZ, UR5 ;  /* 0x00000005ff057e24 */ /* 0x000fc4000f8e00ff */
[----:B--2---:R-:W-:Y:S01]  /*4170*/  IMAD.U32 R6, RZ, RZ, UR6 ;  /* 0x00000006ff067e24 */ /* 0x004fe2000f8e00ff */
[----:B------:R-:W-:Y:S01]  /*4180*/  MOV R7, UR7 ;  /* 0x0000000700077c02 */ /* 0x000fe20008000f00 */
[----:B-1----:R-:W-:Y:S02]  /*4190*/  IMAD.U32 R10, RZ, RZ, UR8 ;  /* 0x00000008ff0a7e24 */ /* 0x002fe4000f8e00ff */
[----:B------:R-:W-:-:S07]  /*41a0*/  IMAD.U32 R11, RZ, RZ, UR9 ;  /* 0x00000009ff0b7e24 */ /* 0x000fce000f8e00ff */
[----:B------:R-:W-:-:S07]  /*41b0*/  LEPC R20, `(.L_x_5894) ;  /* 0x000000001014794e */ /* 0x000fce0000000000 */
[----:B---345:R-:W-:Y:S05]  /*41c0*/  CALL.ABS.NOINC R2 ;  /* 0x0000000002007343 */ /* 0x038fea0003c00000 */
.L_x_5894:
[----:B------:R-:W-:Y:S01]  /*41d0*/  MOV R18, RZ ;  /* 0x000000ff00127202 */ /* 0x000fe20000000f00 */
[----:B------:R-:W-:Y:S06]  /*41e0*/  BRA `(.L_x_5868) ;  /* 0x0000000000147947 */ /* 0x000fec0003800000 */
.L_x_5893:
[----:B------:R-:W2:Y:S02]  /*41f0*/  LDG.E.64 R2, desc[UR36][R2.64] ;  /* 0x0000002402027981 */ /* 0x000ea4000c1e1b00 */
[----:B--2---:R0:W2:Y:S02]  /*4200*/  I2F.U64 R18, R2 ;  /* 0x0000000200127312 */ /* 0x0040a40000301000 */
[----:B0-2---:R-:W-:Y:S05]  /*4210*/  BRA `(.L_x_5868) ;  /* 0x0000000000087947 */ /* 0x005fea0003800000 */
.L_x_5892:
[----:B------:R-:W2:Y:S02]  /*4220*/  LDG.E R2, desc[UR36][R2.64] ;  /* 0x0000002402027981 */ /* 0x000ea4000c1e1900 */
[----:B--2---:R-:W-:-:S07]  /*4230*/  I2FP.F32.U32 R18, R2 ;  /* 0x0000000200127245 */ /* 0x004fce0000201000 */
.L_x_5868:
[----:B------:R-:W-:Y:S05]  /*4240*/  BSYNC.RECONVERGENT B6 ;  /* 0x0000000000067941 */ /* 0x000fea0003800200 */
.L_x_5867:
[----:B------:R-:W-:Y:S01]  /*4250*/  ISETP.GE.AND P0, PT, R26, R28, PT ;  /* 0x0000001c1a00720c */ /* 0x000fe20003f06270 */
[----:B------:R-:W-:Y:S01]  /*4260*/  BSSY.RECONVERGENT B0, `(.L_x_5895) ;  /* 0x0000253000007945 */ /* 0x000fe20003800200 */
[----:B------:R-:W-:-:S11]  /*4270*/  CS2R R4, SRZ ;  /* 0x0000000000047805 */ /* 0x000fd6000001ff00 */
[----:B------:R-:W-:Y:S05]  /*4280*/  @P0 BRA `(.L_x_5896) ;  /* 0x0000002400400947 */ /* 0x000fea0003800000 */
[C---:B-1-3-5:R-:W-:Y:S01]  /*4290*/  FSETP.NAN.FTZ.AND P1, PT, |R22|.reuse, |R22|, PT ;  /* 0x400000161600720b */ /* 0x06afe20003f38200 */
[----:B------:R-:W-:Y:S01]  /*42a0*/  FADD.FTZ R7, |R22|, -RZ ;  /* 0x800000ff16077221 */ /* 0x000fe20000010200 */
[C---:B------:R-:W-:Y:S01]  /*42b0*/  FSETP.NAN.FTZ.AND P0, PT, |R23|.reuse, |R23|, PT ;  /* 0x400000171700720b */ /* 0x040fe20003f18200 */
[----:B0-2-4-:R-:W-:-:S12]  /*42c0*/  FADD.FTZ R2, |R23|, -RZ ;  /* 0x800000ff17027221 */ /* 0x015fd80000010200 */
        /* <DEDUP_REMOVED lines=17> */
.L_x_5897:
        /* <DEDUP_REMOVED lines=27> */
[----:B------:R-:W-:-:S04]  /*4590*/  FFMA R9, R9, R6, R9 ;  /* 0x0000000609097223 */ /* 0x000fc80000000009 */
[----:B------:R-:W-:Y:S01]  /*45a0*/  FFMA R6, R0, R9, RZ ;  /* 0x0000000900067223 */ /* 0x000fe200000000ff */
[----:B0-----:R-:W-:Y:S01]  /*45b0*/  @P0 FMUL.FTZ R5, R8, R3 ;  /* 0x0000000308050220 */ /* 0x001fe20000410000 */
[----:B------:R-:W-:Y:S02]  /*45c0*/  FSETP.NEU.FTZ.AND P0, PT, R2, +INF , PT ;  /* 0x7f8000000200780b */ /* 0x000fe40003f1d000 */
[----:B------:R-:W-:Y:S02]  /*45d0*/  FFMA R3, -R4, R6, R0 ;  /* 0x0000000604037223 */ /* 0x000fe40000000100 */
[----:B------:R-:W-:Y:S01]  /*45e0*/  FSEL R2, R5, +INF , P0 ;  /* 0x7f80000005027808 */ /* 0x000fe20000000000 */
[----:B------:R-:W-:Y:S02]  /*45f0*/  IMAD.MOV.U32 R5, RZ, RZ, 0x3f800000 ;  /* 0x3f800000ff057424 */ /* 0x000fe400078e00ff */
[----:B------:R-:W-:-:S03]  /*4600*/  FFMA R3, R9, R3, R6 ;  /* 0x0000000309037223 */ /* 0x000fc60000000006 */
[----:B------:R-:W0:Y:S08]  /*4610*/  MUFU.LG2 R2, R2 ;  /* 0x0000000200027308 */ /* 0x000e300000000c00 */
[----:B------:R-:W1:Y:S01]  /*4620*/  FCHK P0, R0, R4 ;  /* 0x0000000400007302 */ /* 0x000e620000000000 */
[----:B0-----:R-:W-:Y:S01]  /*4630*/  FFMA.FTZ R5, R2, 0.69314718246459960938, R5 ;  /* 0x3f31721802057823 */ /* 0x001fe20000010005 */
[----:B-1----:R-:W-:Y:S06]  /*4640*/  @!P0 BRA `(.L_x_5902) ;  /* 0x0000000000108947 */ /* 0x002fec0003800000 */
[----:B------:R-:W-:Y:S01]  /*4650*/  IMAD.MOV.U32 R3, RZ, RZ, R4 ;  /* 0x000000ffff037224 */ /* 0x000fe200078e0004 */
[----:B------:R-:W-:-:S07]  /*4660*/  MOV R2, 0x4680 ;  /* 0x0000468000027802 */ /* 0x000fce0000000f00 */
[----:B------:R-:W-:Y:S05]  /*4670*/  CALL.REL.NOINC `($__internal_7_$__cuda_sm3x_div_rn_ftz_f32_slowpath) ;  /* 0x000000cc00c47944 */ /* 0x000fea0003c00000 */
[----:B------:R-:W-:-:S07]  /*4680*/  MOV R3, R0 ;  /* 0x0000000000037202 */ /* 0x000fce0000000f00 */
.L_x_5902:
[----:B------:R-:W-:Y:S05]  /*4690*/  BSYNC.RECONVERGENT B4 ;  /* 0x0000000000047941 */ /* 0x000fea0003800200 */
.L_x_5901:
[----:B------:R-:W-:Y:S02]  /*46a0*/  IMAD.MOV.U32 R9, RZ, RZ, 0x3b33710b ;  /* 0x3b33710bff097424 */ /* 0x000fe400078e00ff */
[----:B------:R-:W-:Y:S01]  /*46b0*/  FMUL.FTZ R0, R3, R3 ;  /* 0x0000000303007220 */ /* 0x000fe20000410000 */
[----:B------:R-:W-:Y:S02]  /*46c0*/  ISETP.GE.AND P0, PT, R22, RZ, PT ;  /* 0x000000ff1600720c */ /* 0x000fe40003f06270 */
[C---:B------:R-:W-:Y:S01]  /*46d0*/  FSETP.NEU.FTZ.AND P3, PT, R7.reuse, |R23|, PT ;  /* 0x400000170700720b */ /* 0x040fe20003f7d000 */
        /* <DEDUP_REMOVED lines=24> */
.L_x_5900:
        /* <DEDUP_REMOVED lines=30> */
[----:B------:R-:W-:Y:S05]  /*4a40*/  CALL.REL.NOINC `($__internal_7_$__cuda_sm3x_div_rn_ftz_f32_slowpath) ;  /* 0x000000c800d07944 */ /* 0x000fea0003c00000 */
[----:B------:R-:W-:-:S07]  /*4a50*/  IMAD.MOV.U32 R2, RZ, RZ, R0 ;  /* 0x000000ffff027224 */ /* 0x000fce00078e0000 */
.L_x_5906:
[----:B------:R-:W-:Y:S05]  /*4a60*/  BSYNC.RECONVERGENT B4 ;  /* 0x0000000000047941 */ /* 0x000fea0003800200 */
.L_x_5905:
[----:B------:R-:W-:Y:S01]  /*4a70*/  MOV R3, 0x3b33710b ;  /* 0x3b33710b00037802 */ /* 0x000fe20000000f00 */
[----:B------:R-:W-:Y:S01]  /*4a80*/  FMUL.FTZ R0, R2, R2 ;  /* 0x0000000202007220 */ /* 0x000fe20000410000 */
[----:B------:R-:W-:Y:S01]  /*4a90*/  IMAD.MOV.U32 R9, RZ, RZ, 0x3f6ee581 ;  /* 0x3f6ee581ff097424 */ /* 0x000fe200078e00ff */
[----:B------:R-:W-:Y:S02]  /*4aa0*/  ISETP.GE.AND P0, PT, R22, RZ, PT ;  /* 0x000000ff1600720c */ /* 0x000fe40003f06270 */
        /* <DEDUP_REMOVED lines=24> */
.L_x_5904:
        /* <DEDUP_REMOVED lines=15> */
[----:B------:R-:W-:Y:S05]  /*4d20*/  CALL.REL.NOINC `($__internal_7_$__cuda_sm3x_div_rn_ftz_f32_slowpath) ;  /* 0x000000c800187944 */ /* 0x000fea0003c00000 */
[----:B------:R-:W-:-:S07]  /*4d30*/  IMAD.MOV.U32 R2, RZ, RZ, R0 ;  /* 0x000000ffff027224 */ /* 0x000fce00078e0000 */
.L_x_5908:
[----:B------:R-:W-:Y:S05]  /*4d40*/  BSYNC.RECONVERGENT B4 ;  /* 0x0000000000047941 */ /* 0x000fea0003800200 */
.L_x_5907:
[----:B------:R-:W-:Y:S02]  /*4d50*/  IMAD.MOV.U32 R3, RZ, RZ, 0x3b33710b ;  /* 0x3b33710bff037424 */ /* 0x000fe400078e00ff */
[----:B------:R-:W-:Y:S01]  /*4d60*/  FMUL.FTZ R0, R2, R2 ;  /* 0x0000000202007220 */ /* 0x000fe20000410000 */
[----:B------:R-:W-:Y:S01]  /*4d70*/  HFMA2 R9, -RZ, RZ, 1.857421875, -1409 ;  /* 0x3f6ee581ff097431 */ /* 0x000fe200000001ff */
        /* <DEDUP_REMOVED lines=23> */
[----:B------:R-:W-:-:S07]  /*4ef0*/  FSEL R2, R7, R0, P0 ;  /* 0x0000000007027208 */ /* 0x000fce0000000000 */
.L_x_5903:
[----:B------:R-:W-:Y:S05]  /*4f00*/  BSYNC.RECONVERGENT B3 ;  /* 0x0000000000037941 */ /* 0x000fea0003800200 */
.L_x_5899:
[----:B------:R-:W-:Y:S01]  /*4f10*/  ISETP.GE.AND P0, PT, R23, RZ, PT ;  /* 0x000000ff1700720c */ /* 0x000fe20003f06270 */
[----:B------:R-:W-:Y:S01]  /*4f20*/  FADD.FTZ R5, R5, 0.69314718246459960938 ;  /* 0x3f31721805057421 */ /* 0x000fe20000010000 */
[----:B------:R-:W-:-:S11]  /*4f30*/  FADD.FTZ R4, |R2|, -RZ ;  /* 0x800000ff02047221 */ /* 0x000fd60000010200 */
[----:B------:R-:W-:Y:S01]  /*4f40*/  @P0 FADD.FTZ R5, -R5, -RZ ;  /* 0x800000ff05050221 */ /* 0x000fe20000010100 */
[----:B------:R-:W-:Y:S06]  /*4f50*/  BRA `(.L_x_5896) ;  /* 0x00000018000c7947 */ /* 0x000fec0003800000 */
.L_x_5898:
        /* <DEDUP_REMOVED lines=76> */
.L_x_5914:
[----:B------:R-:W-:Y:S05]  /*5420*/  BSYNC.RECONVERGENT B2 ;  /* 0x0000000000027941 */ /* 0x000fea0003800200 */
.L_x_5913:
        /* <DEDUP_REMOVED lines=8> */
.L_x_5916:
[----:B------:R-:W-:Y:S05]  /*54b0*/  BSYNC.RECONVERGENT B2 ;  /* 0x0000000000027941 */ /* 0x000fea0003800200 */
.L_x_5915:
        /* <DEDUP_REMOVED lines=34> */
.L_x_5912:
[----:B------:R-:W-:-:S13]  /*56e0*/  FSETP.GEU.FTZ.AND P0, PT, R7, 1, PT ;  /* 0x3f8000000700780b */ /* 0x000fda0003f1e000 */
[----:B------:R-:W-:-:S04]  /*56f0*/  @!P0 FADD.FTZ R4, -R7, 1 ;  /* 0x3f80000007048421 */ /* 0x000fc80000010100 */
[----:B------:R-:W-:-:S06]  /*5700*/  @!P0 FMUL.FTZ R4, R3, R4 ;  /* 0x0000000403048220 */ /* 0x000fcc0000410000 */
[----:B------:R-:W2:Y:S08]  /*5710*/  @!P0 MUFU.SQRT R4, R4 ;  /* 0x0000000400048308 */ /* 0x000eb00000002000 */
[----:B--2---:R-:W1:Y:S02]  /*5720*/  @!P0 MUFU.RCP R10, R4 ;  /* 0x00000004000a8308 */ /* 0x004e640000001000 */
[----:B-1----:R-:W-:Y:S01]  /*5730*/  @!P0 FMUL.FTZ R5, R10, |R23| ;  /* 0x400000170a058220 */ /* 0x002fe20000410000 */
        /* <DEDUP_REMOVED lines=34> */
.L_x_5910:
[----:B------:R-:W-:-:S04]  /*5960*/  FFMA.FTZ R4, R8, R8, -1 ;  /* 0xbf80000008047423 */ /* 0x000fc80000010008 */
[----:B------:R-:W0:Y:S02]  /*5970*/  MUFU.SQRT R5, R4 ;  /* 0x0000000400057308 */ /* 0x000e240000002000 */
[----:B0-----:R-:W-:-:S06]  /*5980*/  FADD.FTZ R10, R8, R5 ;  /* 0x00000005080a7221 */ /* 0x001fcc0000010000 */
[----:B------:R-:W0:Y:S02]  /*5990*/  MUFU.LG2 R10, R10 ;  /* 0x0000000a000a7308 */ /* 0x000e240000000c00 */
[----:B0-----:R-:W-:-:S07]  /*59a0*/  FMUL.FTZ R5, R10, 0.69314718246459960938 ;  /* 0x3f3172180a057820 */ /* 0x001fce0000410000 */
.L_x_5911:
[----:B------:R-:W-:Y:S05]  /*59b0*/  BSYNC.RECONVERGENT B1 ;  /* 0x0000000000017941 */ /* 0x000fea0003800200 */
.L_x_5909:
        /* <DEDUP_REMOVED lines=17> */
[----:B------:R-:W-:Y:S02]  /*5ad0*/  @!P0 IMAD.MOV.U32 R7, RZ, RZ, 0x3f800000 ;  /* 0x3f800000ff078424 */ /* 0x000fe400078e00ff */
[----:B------:R-:W-:-:S06]  /*5ae0*/  @!P0 FMUL.FTZ R10, R10, 0.5 ;  /* 0x3f0000000a0a8820 */ /* 0x000fcc0000410000 */
[----:B------:R-:W2:Y:S02]  /*5af0*/  @!P0 MUFU.SQRT R10, R10 ;  /* 0x0000000a000a8308 */ /* 0x000ea40000002000 */
[----:B--2---:R-:W-:Y:S01]  /*5b00*/  @!P0 FMUL.FTZ R4, R11, R10 ;  /* 0x0000000a0b048220 */ /* 0x004fe20000410000 */
[----:B------:R-:W-:Y:S06]  /*5b10*/  @!P0 BRA `(.L_x_5921) ;  /* 0x0000000000948947 */ /* 0x000fec0003800000 */
[----:B0-----:R-:W-:-:S05]  /*5b20*/  FMUL.FTZ R2, |R0|, 1.1920928955078125e-07 ;  /* 0x3400000000027820 */ /* 0x001fca0000410200 */
        /* <DEDUP_REMOVED lines=20> */
.L_x_5924:
[----:B------:R-:W-:Y:S05]  /*5c70*/  BSYNC.RECONVERGENT B4 ;  /* 0x0000000000047941 */ /* 0x000fea0003800200 */
.L_x_5923:
[----:B------:R-:W-:-:S04]  /*5c80*/  FADD.FTZ R2, R3, R2 ;  /* 0x0000000203027221 */ /* 0x000fc80000010000 */
[----:B------:R-:W-:-:S04]  /*5c90*/  FMUL.FTZ R2, R2, R11 ;  /* 0x0000000b02027220 */ /* 0x000fc80000410000 */
[----:B------:R4:W0:Y:S01]  /*5ca0*/  MUFU.SQRT R4, R2 ;  /* 0x0000000200047308 */ /* 0x0008220000002000 */
[----:B------:R-:W-:Y:S05]  /*5cb0*/  BRA `(.L_x_5921) ;  /* 0x00000000002c7947 */ /* 0x000fea0003800000 */
.L_x_5922:
        /* <DEDUP_REMOVED lines=11> */
.L_x_5921:
[----:B------:R-:W-:Y:S05]  /*5d70*/  BSYNC.RECONVERGENT B2 ;  /* 0x0000000000027941 */ /* 0x000fea0003800200 */
.L_x_5919:
[----:B------:R-:W-:Y:S05]  /*5d80*/  BSYNC.RELIABLE B1 ;  /* 0x0000000000017941 */ /* 0x000fea0003800100 */
.L_x_5918:
[----:B------:R-:W-:-:S13]  /*5d90*/  ISETP.GE.AND P0, PT, R22, RZ, PT ;  /* 0x000000ff1600720c */ /* 0x000fda0003f06270 */
[----:B------:R-:W-:Y:S05]  /*5da0*/  @!P0 BRA `(.L_x_5925) ;  /* 0x0000000000bc8947 */ /* 0x000fea0003800000 */
[----:B------:R-:W-:Y:S01]  /*5db0*/  FADD.FTZ R0, |R7|, -RZ ;  /* 0x800000ff07007221 */ /* 0x000fe20000010200 */
[C---:B0--3--:R-:W-:Y:S01]  /*5dc0*/  FADD.FTZ R3, |R4|.reuse, -RZ ;  /* 0x800000ff04037221 */ /* 0x049fe20000010200 */
[----:B------:R-:W-:Y:S01]  /*5dd0*/  FSETP.GT.FTZ.AND P2, PT, |R4|, |R7|, PT ;  /* 0x400000070400720b */ /* 0x000fe20003f54200 */
[----:B------:R-:W-:Y:S03]  /*5de0*/  BSSY.RECONVERGENT B4, `(.L_x_5926) ;  /* 0x000000f000047945 */ /* 0x000fe60003800200 */
[----:B------:R-:W-:Y:S02]  /*5df0*/  FSEL R8, R3, R0, P2 ;  /* 0x0000000003087208 */ /* 0x000fe40001000000 */
[----:B------:R-:W-:Y:S02]  /*5e00*/  FSEL R0, R0, R3, P2 ;  /* 0x0000000300007208 */ /* 0x000fe40001000000 */
[----:B------:R-:W4:Y:S08]  /*5e10*/  MUFU.RCP R9, R8 ;  /* 0x0000000800097308 */ /* 0x000f300000001000 */
[----:B------:R-:W0:Y:S01]  /*5e20*/  FCHK P0, R0, R8 ;  /* 0x0000000800007302 */ /* 0x000e220000000000 */
[----:B----4-:R-:W-:-:S04]  /*5e30*/  FFMA R2, -R8, R9, 1 ;  /* 0x3f80000008027423 */ /* 0x010fc80000000109 */
[----:B------:R-:W-:-:S04]  /*5e40*/  FFMA R9, R9, R2, R9 ;  /* 0x0000000209097223 */ /* 0x000fc80000000009 */
[----:B------:R-:W-:-:S04]  /*5e50*/  FFMA R2, R0, R9, RZ ;  /* 0x0000000900027223 */ /* 0x000fc800000000ff */
[----:B------:R-:W-:-:S04]  /*5e60*/  FFMA R3, -R8, R2, R0 ;  /* 0x0000000208037223 */ /* 0x000fc80000000100 */
[----:B------:R-:W-:Y:S01]  /*5e70*/  FFMA R2, R9, R3, R2 ;  /* 0x0000000309027223 */ /* 0x000fe20000000002 */
[----:B0-----:R-:W-:Y:S06]  /*5e80*/  @!P0 BRA `(.L_x_5927) ;  /* 0x0000000000108947 */ /* 0x001fec0003800000 */
[----:B------:R-:W-:Y:S01]  /*5e90*/  IMAD.MOV.U32 R3, RZ, RZ, R8 ;  /* 0x000000ffff037224 */ /* 0x000fe200078e0008 */
[----:B------:R-:W-:-:S07]  /*5ea0*/  MOV R2, 0x5ec0 ;  /* 0x00005ec000027802 */ /* 0x000fce0000000f00 */
[----:B-12---:R-:W-:Y:S05]  /*5eb0*/  CALL.REL.NOINC `($__internal_7_$__cuda_sm3x_div_rn_ftz_f32_slowpath) ;  /* 0x000000b400b47944 */ /* 0x006fea0003c00000 */
[----:B------:R-:W-:-:S07]  /*5ec0*/  MOV R2, R0 ;  /* 0x0000000000027202 */ /* 0x000fce0000000f00 */
.L_x_5927:
[----:B------:R-:W-:Y:S05]  /*5ed0*/  BSYNC.RECONVERGENT B4 ;  /* 0x0000000000047941 */ /* 0x000fea0003800200 */
.L_x_5926:
[----:B------:R-:W-:Y:S02]  /*5ee0*/  IMAD.MOV.U32 R3, RZ, RZ, 0x3b33710b ;  /* 0x3b33710bff037424 */ /* 0x000fe400078e00ff */
[----:B------:R-:W-:Y:S01]  /*5ef0*/  FMUL.FTZ R0, R2, R2 ;  /* 0x0000000202007220 */ /* 0x000fe20000410000 */
[----:B------:R-:W-:Y:S01]  /*5f00*/  IMAD.MOV.U32 R9, RZ, RZ, 0x3f6ee581 ;  /* 0x3f6ee581ff097424 */ /* 0x000fe200078e00ff */
[C---:B------:R-:W-:Y:S02]  /*5f10*/  ISETP.GE.AND P0, PT, R7.reuse, RZ, PT ;  /* 0x000000ff0700720c */ /* 0x040fe40003f06270 */
        /* <DEDUP_REMOVED lines=24> */
.L_x_5925:
[----:B------:R-:W-:Y:S01]  /*60a0*/  FADD.FTZ R7, -R7, -RZ ;  /* 0x800000ff07077221 */ /* 0x000fe20000010100 */
[C---:B0--3--:R-:W-:Y:S01]  /*60b0*/  FADD.FTZ R9, |R4|.reuse, -RZ ;  /* 0x800000ff04097221 */ /* 0x049fe20000010200 */
[----:B------:R-:W-:Y:S02]  /*60c0*/  BSSY.RECONVERGENT B4, `(.L_x_5929) ;  /* 0x0000011000047945 */ /* 0x000fe40003800200 */
[----:B------:R-:W-:Y:S01]  /*60d0*/  FADD.FTZ R0, |R7|, -RZ ;  /* 0x800000ff07007221 */ /* 0x000fe20000010200 */
[----:B------:R-:W-:-:S04]  /*60e0*/  FSETP.GT.FTZ.AND P2, PT, |R4|, |R7|, PT ;  /* 0x400000070400720b */ /* 0x000fc80003f54200 */
[----:B------:R-:W-:Y:S02]  /*60f0*/  FSEL R8, R9, R0, P2 ;  /* 0x0000000009087208 */ /* 0x000fe40001000000 */
[----:B------:R-:W-:Y:S02]  /*6100*/  FSEL R0, R0, R9, P2 ;  /* 0x0000000900007208 */ /* 0x000fe40001000000 */
[----:B------:R-:W4:Y:S08]  /*6110*/  MUFU.RCP R3, R8 ;  /* 0x0000000800037308 */ /* 0x000f300000001000 */
[----:B------:R-:W0:Y:S01]  /*6120*/  FCHK P0, R0, R8 ;  /* 0x0000000800007302 */ /* 0x000e220000000000 */
[----:B----4-:R-:W-:-:S04]  /*6130*/  FFMA R2, -R8, R3, 1 ;  /* 0x3f80000008027423 */ /* 0x010fc80000000103 */
[----:B------:R-:W-:-:S04]  /*6140*/  FFMA R3, R3, R2, R3 ;  /* 0x0000000203037223 */ /* 0x000fc80000000003 */
[----:B------:R-:W-:-:S04]  /*6150*/  FFMA R2, R0, R3, RZ ;  /* 0x0000000300027223 */ /* 0x000fc800000000ff */
[----:B--2---:R-:W-:-:S04]  /*6160*/  FFMA R6, -R8, R2, R0 ;  /* 0x0000000208067223 */ /* 0x004fc80000000100 */
[----:B------:R-:W-:Y:S01]  /*6170*/  FFMA R2, R3, R6, R2 ;  /* 0x0000000603027223 */ /* 0x000fe20000000002 */
[----:B0-----:R-:W-:Y:S06]  /*6180*/  @!P0 BRA `(.L_x_5930) ;  /* 0x0000000000108947 */ /* 0x001fec0003800000 */
[----:B------:R-:W-:Y:S01]  /*6190*/  IMAD.MOV.U32 R3, RZ, RZ, R8 ;  /* 0x000000ffff037224 */ /* 0x000fe200078e0008 */
[----:B------:R-:W-:-:S07]  /*61a0*/  MOV R2, 0x61c0 ;  /* 0x000061c000027802 */ /* 0x000fce0000000f00 */
[----:B-1----:R-:W-:Y:S05]  /*61b0*/  CALL.REL.NOINC `($__internal_7_$__cuda_sm3x_div_rn_ftz_f32_slowpath) ;  /* 0x000000b000f47944 */ /* 0x002fea0003c00000 */
[----:B------:R-:W-:-:S07]  /*61c0*/  IMAD.MOV.U32 R2, RZ, RZ, R0 ;  /* 0x000000ffff027224 */ /* 0x000fce00078e0000 */
.L_x_5930:
[----:B------:R-:W-:Y:S05]  /*61d0*/  BSYNC.RECONVERGENT B4 ;  /* 0x0000000000047941 */ /* 0x000fea0003800200 */
.L_x_5929:
[----:B------:R-:W-:Y:S01]  /*61e0*/  MOV R3, 0x3b33710b ;  /* 0x3b33710b00037802 */ /* 0x000fe20000000f00 */
[----:B------:R-:W-:Y:S01]  /*61f0*/  FMUL.FTZ R0, R2, R2 ;  /* 0x0000000202007220 */ /* 0x000fe20000410000 */
[----:B------:R-:W-:Y:S01]  /*6200*/  IMAD.MOV.U32 R9, RZ, RZ, 0x3f6ee581 ;  /* 0x3f6ee581ff097424 */ /* 0x000fe200078e00ff */
[C---:B------:R-:W-:Y:S02]  /*6210*/  ISETP.GE.AND P0, PT, R7.reuse, RZ, PT ;  /* 0x000000ff0700720c */ /* 0x040fe40003f06270 */
        /* <DEDUP_REMOVED lines=24> */
.L_x_5920:
[----:B------:R-:W-:-:S13]  /*63a0*/  ISETP.GE.AND P0, PT, R22, RZ, PT ;  /* 0x000000ff1600720c */ /* 0x000fda0003f06270 */
[----:B------:R-:W-:Y:S05]  /*63b0*/  @!P0 BRA `(.L_x_5931) ;  /* 0x0000000000748947 */ /* 0x000fea0003800000 */
[----:B------:R-:W-:Y:S01]  /*63c0*/  HFMA2 R3, -RZ, RZ, 1.75, 0 ;  /* 0x3f000000ff037431 */ /* 0x000fe200000001ff */
        /* <DEDUP_REMOVED lines=25> */
[----:B------:R-:W-:-:S05]  /*6560*/  @P0 FADD.FTZ R0, R0, R0 ;  /* 0x0000000000000221 */ /* 0x000fca0000010000 */
[----:B------:R-:W-:Y:S01]  /*6570*/  MOV R4, R0 ;  /* 0x0000000000047202 */ /* 0x000fe20000000f00 */
[----:B------:R-:W-:Y:S06]  /*6580*/  BRA `(.L_x_5928) ;  /* 0x0000000000747947 */ /* 0x000fec0003800000 */
.L_x_5931:
[----:B------:R-:W-:Y:S02]  /*6590*/  IMAD.MOV.U32 R3, RZ, RZ, 0x3f000000 ;  /* 0x3f000000ff037424 */ /* 0x000fe400078e00ff */
        /* <DEDUP_REMOVED lines=26> */
[----:B------:R-:W-:-:S04]  /*6740*/  @P0 FADD.FTZ R0, R0, R0 ;  /* 0x0000000000000221 */ /* 0x000fc80000010000 */
[----:B------:R-:W-:-:S07]  /*6750*/  IMAD.MOV.U32 R4, RZ, RZ, R0 ;  /* 0x000000ffff047224 */ /* 0x000fce00078e0000 */
.L_x_5928:
[----:B------:R-:W-:Y:S05]  /*6760*/  BSYNC.RECONVERGENT B3 ;  /* 0x0000000000037941 */ /* 0x000fea0003800200 */
.L_x_5917:
[----:B------:R-:W-:-:S13]  /*6770*/  ISETP.GE.AND P0, PT, R23, RZ, PT ;  /* 0x000000ff1700720c */ /* 0x000fda0003f06270 */
[----:B-1----:R-:W-:-:S07]  /*6780*/  @P0 FADD.FTZ R5, -R5, -RZ ;  /* 0x800000ff05050221 */ /* 0x002fce0000010100 */
.L_x_5896:
[----:B------:R-:W-:Y:S05]  /*6790*/  BSYNC.RECONVERGENT B0 ;  /* 0x0000000000007941 */ /* 0x000fea0003800200 */
.L_x_5895:
[----:B------:R-:W-:Y:S01]  /*67a0*/  VIADD R27, R26, 0x80 ;  /* 0x000000801a1b7836 */ /* 0x000fe20000000000 */
[----:B------:R-:W-:Y:S01]  /*67b0*/  BSSY.RECONVERGENT B0, `(.L_x_5932) ;  /* 0x000025b000007945 */ /* 0x000fe20003800200 */
[----:B-1-3-5:R-:W-:-:S03]  /*67c0*/  CS2R R22, SRZ ;  /* 0x0000000000167805 */ /* 0x02afc6000001ff00 */
[----:B------:R-:W-:-:S13]  /*67d0*/  ISETP.GE.AND P0, PT, R27, R28, PT ;  /* 0x0000001c1b00720c */ /* 0x000fda0003f06270 */
[----:B------:R-:W-:Y:S05]  /*67e0*/  @P0 BRA `(.L_x_5933) ;  /* 0x00000024005c0947 */ /* 0x000fea0003800000 */
[C---:B0-2---:R-:W-:Y:S01]  /*67f0*/  FSETP.NAN.FTZ.AND P1, PT, |R24|.reuse, |R24|, PT ;  /* 0x400000181800720b */ /* 0x045fe20003f38200 */
[----:B------:R-:W-:Y:S01]  /*6800*/  FADD.FTZ R8, |R24|, -RZ ;  /* 0x800000ff18087221 */ /* 0x000fe20000010200 */
[C---:B------:R-:W-:Y:S01]  /*6810*/  FSETP.NAN.FTZ.AND P0, PT, |R25|.reuse, |R25|, PT ;  /* 0x400000191900720b */ /* 0x040fe20003f18200 */
[----:B----4-:R-:W-:-:S12]  /*6820*/  FADD.FTZ R3, |R25|, -RZ ;  /* 0x800000ff19037221 */ /* 0x010fd80000010200 */
        /* <DEDUP_REMOVED lines=17> */
.L_x_5934:
        /* <DEDUP_REMOVED lines=69> */
.L_x_5943:
[----:B------:R-:W-:-:S04]  /*6d90*/  FADD.FTZ R2, -R7, R6 ;  /* 0x0000000607027221 */ /* 0x000fc80000010100 */
[----:B------:R-:W-:-:S07]  /*6da0*/  FMUL.FTZ R2, R2, 0.5 ;  /* 0x3f00000002027820 */ /* 0x000fce0000410000 */
.L_x_5944:
[----:B------:R-:W-:Y:S05]  /*6db0*/  BSYNC.RECONVERGENT B2 ;  /* 0x0000000000027941 */ /* 0x000fea0003800200 */
.L_x_5942:
        /* <DEDUP_REMOVED lines=11> */
.L_x_5946:
[----:B------:R-:W-:-:S04]  /*6e70*/  FADD.FTZ R13, R9, -R10 ;  /* 0x8000000a090d7221 */ /* 0x000fc80000010000 */
[----:B------:R-:W-:-:S07]  /*6e80*/  FMUL.FTZ R13, R13, 0.5 ;  /* 0x3f0000000d0d7820 */ /* 0x000fce0000410000 */
.L_x_5947:
[----:B------:R-:W-:Y:S05]  /*6e90*/  BSYNC.RECONVERGENT B2 ;  /* 0x0000000000027941 */ /* 0x000fea0003800200 */
.L_x_5945:
        /* <DEDUP_REMOVED lines=35> */
.L_x_5941:
        /* <DEDUP_REMOVED lines=35> */
.L_x_5948:
[----:B------:R-:W-:-:S04]  /*7300*/  FADD.FTZ R2, -R8, 1 ;  /* 0x3f80000008027421 */ /* 0x000fc80000010100 */
[----:B------:R-:W-:-:S06]  /*7310*/  FMUL.FTZ R2, R7, R2 ;  /* 0x0000000207027220 */ /* 0x000fcc0000410000 */
[----:B------:R-:W0:Y:S08]  /*7320*/  MUFU.SQRT R2, R2 ;  /* 0x0000000200027308 */ /* 0x000e300000002000 */
[----:B0-----:R-:W0:Y:S02]  /*7330*/  MUFU.RCP R10, R2 ;  /* 0x00000002000a7308 */ /* 0x001e240000001000 */
[----:B0-----:R-:W-:Y:S01]  /*7340*/  FMUL.FTZ R23, R10, |R25| ;  /* 0x400000190a177220 */ /* 0x001fe20000410000 */
[----:B------:R-:W-:Y:S06]  /*7350*/  BRA `(.L_x_5939) ;  /* 0x0000000000047947 */ /* 0x000fec0003800000 */
.L_x_5940:
[----:B------:R0:W1:Y:S02]  /*7360*/  MUFU.SQRT R23, R3 ;  /* 0x0000000300177308 */ /* 0x0000640000002000 */
.L_x_5939:
[----:B------:R-:W-:Y:S05]  /*7370*/  BSYNC.RECONVERGENT B1 ;  /* 0x0000000000017941 */ /* 0x000fea0003800200 */
.L_x_5938:
        /* <DEDUP_REMOVED lines=40> */
.L_x_5953:
        /* <DEDUP_REMOVED lines=28> */
.L_x_5952:
        /* <DEDUP_REMOVED lines=11> */
[----:B------:R-:W-:-:S03]  /*7870*/  @P1 FMUL.FTZ R2, R25, R25 ;  /* 0x0000001919021220 */ /* 0x000fc60000410000 */
[----:B0-----:R-:W0:Y:S02]  /*7880*/  @P1 MUFU.RCP R3, R6 ;  /* 0x0000000600031308 */ /* 0x001e240000001000 */
        /* <DEDUP_REMOVED lines=10> */
.L_x_5959:
[----:B------:R-:W-:-:S04]  /*7930*/  FADD.FTZ R0, -R0, R9 ;  /* 0x0000000900007221 */ /* 0x000fc80000010100 */
[----:B------:R-:W-:-:S07]  /*7940*/  FMUL.FTZ R3, R0, 0.5 ;  /* 0x3f00000000037820 */ /* 0x000fce0000410000 */
.L_x_5960:
[----:B------:R-:W-:Y:S05]  /*7950*/  BSYNC.RECONVERGENT B4 ;  /* 0x0000000000047941 */ /* 0x000fea0003800200 */
.L_x_5958:
[----:B------:R-:W-:Y:S01]  /*7960*/  FADD.FTZ R2, R3, R2 ;  /* 0x0000000203027221 */ /* 0x000fe20000010000 */
[----:B------:R-:W-:-:S04]  /*7970*/  FADD.FTZ R11, R8, R11 ;  /* 0x0000000b080b7221 */ /* 0x000fc80000010000 */
[----:B------:R-:W-:-:S04]  /*7980*/  FMUL.FTZ R2, R2, R11 ;  /* 0x0000000b02027220 */ /* 0x000fc80000410000 */
[----:B------:R0:W2:Y:S01]  /*7990*/  MUFU.SQRT R7, R2 ;  /* 0x0000000200077308 */ /* 0x0000a20000002000 */
[----:B------:R-:W-:Y:S05]  /*79a0*/  BRA `(.L_x_5961) ;  /* 0x0000000000487947 */ /* 0x000fea0003800000 */
.L_x_5957:
        /* <DEDUP_REMOVED lines=12> */
.L_x_5956:
[----:B------:R-:W-:Y:S01]  /*7a70*/  FADD.FTZ R0, R11, 1 ;  /* 0x3f8000000b007421 */ /* 0x000fe20000010000 */
[----:B0-----:R-:W-:Y:S01]  /*7a80*/  MUFU.SQRT R3, R3 ;  /* 0x0000000300037308 */ /* 0x001fe20000002000 */
[----:B------:R-:W-:Y:S02]  /*7a90*/  IMAD.MOV.U32 R8, RZ, RZ, 0x3f800000 ;  /* 0x3f800000ff087424 */ /* 0x000fe400078e00ff */
[----:B------:R-:W-:-:S06]  /*7aa0*/  FMUL.FTZ R0, R0, 0.5 ;  /* 0x3f00000000007820 */ /* 0x000fcc0000410000 */
[----:B------:R-:W0:Y:S02]  /*7ab0*/  MUFU.SQRT R0, R0 ;  /* 0x0000000000007308 */ /* 0x000e240000002000 */
[----:B0-----:R-:W-:-:S07]  /*7ac0*/  FMUL.FTZ R7, R3, R0 ;  /* 0x0000000003077220 */ /* 0x001fce0000410000 */
.L_x_5961:
[----:B------:R-:W-:Y:S05]  /*7ad0*/  BSYNC.RECONVERGENT B2 ;  /* 0x0000000000027941 */ /* 0x000fea0003800200 */
.L_x_5955:
[----:B------:R-:W-:Y:S05]  /*7ae0*/  BRA `(.L_x_5962) ;  /* 0x0000000000087947 */ /* 0x000fea0003800000 */
.L_x_5951:
[----:B------:R-:W-:Y:S01]  /*7af0*/  FMUL.FTZ R7, R11, 16777216 ;  /* 0x4b8000000b077820 */ /* 0x000fe20000410000 */
[----:B------:R-:W-:-:S07]  /*7b00*/  FMUL.FTZ R8, R8, 16777216 ;  /* 0x4b80000008087820 */ /* 0x000fce0000410000 */
.L_x_5962:
[----:B------:R-:W-:Y:S05]  /*7b10*/  BSYNC.RELIABLE B1 ;  /* 0x0000000000017941 */ /* 0x000fea0003800100 */
.L_x_5950:
        /* <DEDUP_REMOVED lines=19> */
[----:B-1----:R-:W-:Y:S05]  /*7c50*/  CALL.REL.NOINC `($__internal_7_$__cuda_sm3x_div_rn_ftz_f32_slowpath) ;  /* 0x00000098004c7944 */ /* 0x002fea0003c00000 */
[----:B------:R-:W-:-:S07]  /*7c60*/  MOV R2, R0 ;  /* 0x0000000000027202 */ /* 0x000fce0000000f00 */
.L_x_5965:
[----:B------:R-:W-:Y:S05]  /*7c70*/  BSYNC.RECONVERGENT B4 ;  /* 0x0000000000047941 */ /* 0x000fea0003800200 */
.L_x_5964:
[----:B------:R-:W-:Y:S02]  /*7c80*/  IMAD.MOV.U32 R3, RZ, RZ, 0x3b33710b ;  /* 0x3b33710bff037424 */ /* 0x000fe400078e00ff */
        /* <DEDUP_REMOVED lines=28> */
.L_x_5963:
        /* <DEDUP_REMOVED lines=18> */
.L_x_5967:
[----:B------:R-:W-:Y:S05]  /*7f70*/  BSYNC.RECONVERGENT B4 ;  /* 0x0000000000047941 */ /* 0x000fea0003800200 */
.L_x_5966:
[----:B------:R-:W-:Y:S02]  /*7f80*/  IMAD.MOV.U32 R3, RZ, RZ, 0x3b33710b ;  /* 0x3b33710bff037424 */ /* 0x000fe400078e00ff */
        /* <DEDUP_REMOVED lines=27> */
.L_x_5954:
[----:B------:R-:W-:Y:S05]  /*8140*/  BSYNC.RECONVERGENT B3 ;  /* 0x0000000000037941 */ /* 0x000fea0003800200 */
.L_x_5949:
[----:B------:R-:W-:-:S13]  /*8150*/  ISETP.GE.AND P0, PT, R25, RZ, PT ;  /* 0x000000ff1900720c */ /* 0x000fda0003f06270 */
[----:B-1----:R-:W-:Y:S01]  /*8160*/  @P0 FADD.FTZ R23, -R23, -RZ ;  /* 0x800000ff17170221 */ /* 0x002fe20000010100 */
[----:B------:R-:W-:Y:S06]  /*8170*/  BRA `(.L_x_5933) ;  /* 0x0000000800f87947 */ /* 0x000fec0003800000 */
.L_x_5937:
[----:B------:R-:W-:Y:S01]  /*8180*/  FADD.FTZ R22, -R24, 6.1232342629258392722e-17 ;  /* 0x248d313218167421 */ /* 0x000fe20000010100 */
[----:B------:R-:W-:-:S03]  /*8190*/  FADD.FTZ R23, -R25, -RZ ;  /* 0x800000ff19177221 */ /* 0x000fc60000010100 */
[----:B------:R-:W-:Y:S01]  /*81a0*/  FADD.FTZ R22, R22, 1.5707963705062866211 ;  /* 0x3fc90fdb16167421 */ /* 0x000fe20000010000 */
[----:B------:R-:W-:Y:S06]  /*81b0*/  BRA `(.L_x_5933) ;  /* 0x0000000800e87947 */ /* 0x000fec0003800000 */
.L_x_5936:
[----:B------:R-:W-:Y:S01]  /*81c0*/  FADD.FTZ R23, -R25, -RZ ;  /* 0x800000ff19177221 */ /* 0x000fe20000010100 */
[----:B------:R-:W-:Y:S01]  /*81d0*/  IMAD.MOV.U32 R22, RZ, RZ, RZ ;  /* 0x000000ffff167224 */ /* 0x000fe200078e00ff */
[----:B------:R-:W-:Y:S06]  /*81e0*/  BRA `(.L_x_5933) ;  /* 0x0000000800dc7947 */ /* 0x000fec0003800000 */
.L_x_5935:
        /* <DEDUP_REMOVED lines=27> */
.L_x_5972:
[----:B------:R-:W-:Y:S05]  /*83a0*/  BSYNC.RECONVERGENT B4 ;  /* 0x0000000000047941 */ /* 0x000fea0003800200 */
.L_x_5971:
[----:B------:R-:W-:Y:S02]  /*83b0*/  IMAD.MOV.U32 R9, RZ, RZ, 0x3b33710b ;  /* 0x3b33710bff097424 */ /* 0x000fe400078e00ff */
[----:B------:R-:W-:Y:S01]  /*83c0*/  FMUL.FTZ R0, R3, R3 ;  /* 0x0000000303007220 */ /* 0x000fe20000410000 */
[----:B------:R-:W-:Y:S01]  /*83d0*/  ISETP.GE.AND P0, PT, R24, RZ, PT ;  /* 0x000000ff1800720c */ /* 0x000fe20003f06270 */
[----:B------:R-:W-:Y:S01]  /*83e0*/  IMAD.MOV.U32 R2, RZ, RZ, 0x3f6ee581 ;  /* 0x3f6ee581ff027424 */ /* 0x000fe200078e00ff */
[----:B------:R-:W-:Y:S01]  /*83f0*/  FSETP.NEU.FTZ.AND P3, PT, R8, |R25|, PT ;  /* 0x400000190800720b */ /* 0x000fe20003f7d000 */
[----:B------:R-:W-:Y:S01]  /*8400*/  FFMA.FTZ R9, R0, R9, -0.015681877732276916504 ;  /* 0xbc80774800097423 */ /* 0x000fe20000010009 */
[----:B------:R-:W-:Y:S01]  /*8410*/  FSETP.NEU.FTZ.AND P1, PT, R7, RZ, PT ;  /* 0x000000ff0700720b */ /* 0x000fe20003f3d000 */
[----:B------:R-:W-:Y:S01]  /*8420*/  FADD.FTZ R8, R8, |R25| ;  /* 0x4000001908087221 */ /* 0x000fe20000010000 */
[----:B------:R-:W-:Y:S01]  /*8430*/  FSEL R7, R2, 1.8663789033889770508, !P2 ;  /* 0x3feee58102077808 */ /* 0x000fe20005000000 */
        /* <DEDUP_REMOVED lines=9> */
[----:B------:R-:W-:-:S05]  /*84d0*/  FFMA.FTZ R3, R9, 0.93318945169448852539, -R0 ;  /* 0x3f6ee58109037823 */ /* 0x000fca0000010800 */
        /* <DEDUP_REMOVED lines=10> */
.L_x_5970:
        /* <DEDUP_REMOVED lines=27> */
[----:B------:R-:W-:Y:S05]  /*8730*/  CALL.REL.NOINC `($__internal_7_$__cuda_sm3x_div_rn_ftz_f32_slowpath) ;  /* 0x0000008c00947944 */ /* 0x000fea0003c00000 */
[----:B------:R-:W-:-:S07]  /*8740*/  IMAD.MOV.U32 R3, RZ, RZ, R0 ;  /* 0x000000ffff037224 */ /* 0x000fce00078e0000 */
.L_x_5975:
[----:B------:R-:W-:Y:S05]  /*8750*/  BSYNC.RECONVERGENT B4 ;  /* 0x0000000000047941 */ /* 0x000fea0003800200 */
.L_x_5974:
[----:B------:R-:W-:Y:S02]  /*8760*/  IMAD.MOV.U32 R9, RZ, RZ, 0x3b33710b ;  /* 0x3b33710bff097424 */ /* 0x000fe400078e00ff */
[----:B------:R-:W-:Y:S01]  /*8770*/  FMUL.FTZ R0, R3, R3 ;  /* 0x0000000303007220 */ /* 0x000fe20000410000 */
[----:B------:R-:W-:Y:S01]  /*8780*/  ISETP.GE.AND P0, PT, R24, RZ, PT ;  /* 0x000000ff1800720c */ /* 0x000fe20003f06270 */
[----:B------:R-:W-:Y:S01]  /*8790*/  IMAD.MOV.U32 R2, RZ, RZ, 0x3f6ee581 ;  /* 0x3f6ee581ff027424 */ /* 0x000fe200078e00ff */
[----:B------:R-:W-:Y:S01]  /*87a0*/  FSETP.NEU.FTZ.AND P3, PT, R8, |R25|, PT ;  /* 0x400000190800720b */ /* 0x000fe20003f7d000 */
[----:B------:R-:W-:Y:S01]  /*87b0*/  FFMA.FTZ R9, R0, R9, -0.015681877732276916504 ;  /* 0xbc80774800097423 */ /* 0x000fe20000010009 */
[----:B------:R-:W-:Y:S02]  /*87c0*/  FSETP.NEU.FTZ.AND P1, PT, R7, RZ, PT ;  /* 0x000000ff0700720b */ /* 0x000fe40003f3d000 */
        /* <DEDUP_REMOVED lines=12> */
[----:B------:R-:W-:Y:S01]  /*8890*/  @P2 FADD.FTZ R0, -R0, -RZ ;  /* 0x800000ff00002221 */ /* 0x000fe20000010100 */
[----:B------:R-:W-:-:S03]  /*88a0*/  FADD.FTZ R3, R8, |R25| ;  /* 0x4000001908037221 */ /* 0x000fc60000010000 */
        /* <DEDUP_REMOVED lines=8> */
.L_x_5969:
        /* <DEDUP_REMOVED lines=32> */
[----:B------:R-:W-:Y:S05]  /*8b30*/  CALL.REL.NOINC `($__internal_7_$__cuda_sm3x_div_rn_ftz_f32_slowpath) ;  /* 0x0000008800947944 */ /* 0x000fea0003c00000 */
[----:B------:R-:W-:-:S07]  /*8b40*/  IMAD.MOV.U32 R2, RZ, RZ, R0 ;  /* 0x000000ffff027224 */ /* 0x000fce00078e0000 */
.L_x_5977:
[----:B------:R-:W-:Y:S05]  /*8b50*/  BSYNC.RECONVERGENT B4 ;  /* 0x0000000000047941 */ /* 0x000fea0003800200 */
.L_x_5976:
        /* <DEDUP_REMOVED lines=26> */
[----:B------:R-:W-:-:S07]  /*8d00*/  FSEL R3, R3, R0, P0 ;  /* 0x0000000003037208 */ /* 0x000fce0000000000 */
.L_x_5973:
[----:B------:R-:W-:Y:S05]  /*8d10*/  BSYNC.RECONVERGENT B3 ;  /* 0x0000000000037941 */ /* 0x000fea0003800200 */
.L_x_5968:
[----:B------:R-:W-:Y:S01]  /*8d20*/  ISETP.GE.AND P0, PT, R25, RZ, PT ;  /* 0x000000ff1900720c */ /* 0x000fe20003f06270 */
[----:B------:R-:W-:Y:S01]  /*8d30*/  FADD.FTZ R23, R23, 0.69314718246459960938 ;  /* 0x3f31721817177421 */ /* 0x000fe20000010000 */
[----:B------:R-:W-:-:S11]  /*8d40*/  FADD.FTZ R22, |R3|, -RZ ;  /* 0x800000ff03167221 */ /* 0x000fd60000010200 */
[----:B------:R-:W-:-:S07]  /*8d50*/  @P0 FADD.FTZ R23, -R23, -RZ ;  /* 0x800000ff17170221 */ /* 0x000fce0000010100 */
.L_x_5933:
[----:B------:R-:W-:Y:S05]  /*8d60*/  BSYNC.RECONVERGENT B0 ;  /* 0x0000000000007941 */ /* 0x000fea0003800200 */
.L_x_5932:
[----:B0-2-4-:R-:W-:Y:S01]  /*8d70*/  IADD3 R3, PT, PT, R26, 0x100, RZ ;  /* 0x000001001a037810 */ /* 0x015fe20007ffe0ff */
[----:B------:R-:W-:Y:S01]  /*8d80*/  BSSY.RECONVERGENT B0, `(.L_x_5978) ;  /* 0x000025b000007945 */ /* 0x000fe20003800200 */
[----:B------:R-:W-:Y:S02]  /*8d90*/  CS2R R24, SRZ ;  /* 0x0000000000187805 */ /* 0x000fe4000001ff00 */
[----:B------:R-:W-:-:S13]  /*8da0*/  ISETP.GE.AND P0, PT, R3, R28, PT ;  /* 0x0000001c0300720c */ /* 0x000fda0003f06270 */
[----:B------:R-:W-:Y:S05]  /*8db0*/  @P0 BRA `(.L_x_5979) ;  /* 0x00000024005c0947 */ /* 0x000fea0003800000 */
        /* <DEDUP_REMOVED lines=21> */
.L_x_5980:
        /* <DEDUP_REMOVED lines=69> */
.L_x_5989:
[----:B------:R-:W-:-:S04]  /*9360*/  FADD.FTZ R2, -R7, R6 ;  /* 0x0000000607027221 */ /* 0x000fc80000010100 */
[----:B------:R-:W-:-:S07]  /*9370*/  FMUL.FTZ R2, R2, 0.5 ;  /* 0x3f00000002027820 */ /* 0x000fce0000410000 */
.L_x_5990:
[----:B------:R-:W-:Y:S05]  /*9380*/  BSYNC.RECONVERGENT B2 ;  /* 0x0000000000027941 */ /* 0x000fea0003800200 */
.L_x_5988:
        /* <DEDUP_REMOVED lines=11> */
.L_x_5992:
[----:B------:R-:W-:-:S04]  /*9440*/  FADD.FTZ R13, R9, -R10 ;  /* 0x8000000a090d7221 */ /* 0x000fc80000010000 */
[----:B------:R-:W-:-:S07]  /*9450*/  FMUL.FTZ R13, R13, 0.5 ;  /* 0x3f0000000d0d7820 */ /* 0x000fce0000410000 */
.L_x_5993:
[----:B------:R-:W-:Y:S05]  /*9460*/  BSYNC.RECONVERGENT B2 ;  /* 0x0000000000027941 */ /* 0x000fea0003800200 */
.L_x_5991:
[----:B------:R-:W-:Y:S01]  /*9470*/  FADD.FTZ R2, R13, R2 ;  /* 0x000000020d027221 */ /* 0x000fe20000010000 */
[----:B------:R-:W-:Y:S01]  /*9480*/  FADD.FTZ R13, R11, 1 ;  /* 0x3f8000000b0d7421 */ /* 0x000fe20000010000 */
[----:B------:R-:W-:Y:S02]  /*9490*/  IMAD.MOV.U32 R15, RZ, RZ, 0x3e800000 ;  /* 0x3e800000ff0f7424 */ /* 0x000fe400078e00ff */
        /* <DEDUP_REMOVED lines=32> */
.L_x_5987:
[----:B------:R-:W-:-:S13]  /*96a0*/  FSETP.GEU.FTZ.AND P0, PT, R8, 1, PT ;  /* 0x3f8000000800780b */ /* 0x000fda0003f1e000 */
[----:B------:R-:W-:Y:S05]  /*96b0*/  @!P0 BRA `(.L_x_5994) ;  /* 0x0000000000848947 */ /* 0x000fea0003800000 */
[----:B------:R-:W-:Y:S01]  /*96c0*/  FMUL.FTZ R12, R7, R0 ;  /* 0x00000000070c7220 */ /* 0x000fe20000410000 */
[----:B------:R-:W-:Y:S02]  /*96d0*/  IMAD.MOV.U32 R15, RZ, RZ, 0x3e800000 ;  /* 0x3e800000ff0f7424 */ /* 0x000fe400078e00ff */
[----:B------:R-:W-:Y:S01]  /*96e0*/  HFMA2 R21, -RZ, RZ, 1.3056640625, -1.8671875 ;  /* 0x3d39bf78ff157431 */ /* 0x000fe200000001ff */
        /* <DEDUP_REMOVED lines=30> */
.L_x_5994:
[----:B------:R-:W-:-:S04]  /*98d0*/  FADD.FTZ R2, -R8, 1 ;  /* 0x3f80000008027421 */ /* 0x000fc80000010100 */
[----:B------:R-:W-:-:S06]  /*98e0*/  FMUL.FTZ R2, R7, R2 ;  /* 0x0000000207027220 */ /* 0x000fcc0000410000 */
[----:B------:R-:W0:Y:S08]  /*98f0*/  MUFU.SQRT R2, R2 ;  /* 0x0000000200027308 */ /* 0x000e300000002000 */
[----:B0-----:R-:W0:Y:S02]  /*9900*/  MUFU.RCP R10, R2 ;  /* 0x00000002000a7308 */ /* 0x001e240000001000 */
[----:B0-----:R-:W-:Y:S01]  /*9910*/  FMUL.FTZ R25, R10, |R17| ;  /* 0x400000110a197220 */ /* 0x001fe20000410000 */
[----:B------:R-:W-:Y:S06]  /*9920*/  BRA `(.L_x_5985) ;  /* 0x0000000000047947 */ /* 0x000fec0003800000 */
.L_x_5986:
[----:B------:R0:W1:Y:S02]  /*9930*/  MUFU.SQRT R25, R3 ;  /* 0x0000000300197308 */ /* 0x0000640000002000 */
.L_x_5985:
[----:B------:R-:W-:Y:S05]  /*9940*/  BSYNC.RECONVERGENT B1 ;  /* 0x0000000000017941 */ /* 0x000fea0003800200 */
.L_x_5984:
        /* <DEDUP_REMOVED lines=40> */
.L_x_5999:
        /* <DEDUP_REMOVED lines=28> */
.L_x_5998:
        /* <DEDUP_REMOVED lines=23> */
.L_x_6005:
[----:B------:R-:W-:-:S04]  /*9f00*/  FADD.FTZ R0, -R0, R9 ;  /* 0x0000000900007221 */ /* 0x000fc80000010100 */
[----:B------:R-:W-:-:S07]  /*9f10*/  FMUL.FTZ R3, R0, 0.5 ;  /* 0x3f00000000037820 */ /* 0x000fce0000410000 */
.L_x_6006:
[----:B------:R-:W-:Y:S05]  /*9f20*/  BSYNC.RECONVERGENT B4 ;  /* 0x0000000000047941 */ /* 0x000fea0003800200 */
.L_x_6004:
[----:B------:R-:W-:Y:S01]  /*9f30*/  FADD.FTZ R2, R3, R2 ;  /* 0x0000000203027221 */ /* 0x000fe20000010000 */
[----:B------:R-:W-:-:S04]  /*9f40*/  FADD.FTZ R11, R8, R11 ;  /* 0x0000000b080b7221 */ /* 0x000fc80000010000 */
[----:B------:R-:W-:-:S04]  /*9f50*/  FMUL.FTZ R2, R2, R11 ;  /* 0x0000000b02027220 */ /* 0x000fc80000410000 */
[----:B------:R0:W2:Y:S01]  /*9f60*/  MUFU.SQRT R7, R2 ;  /* 0x0000000200077308 */ /* 0x0000a20000002000 */
[----:B------:R-:W-:Y:S05]  /*9f70*/  BRA `(.L_x_6007) ;  /* 0x0000000000487947 */ /* 0x000fea0003800000 */
.L_x_6003:
        /* <DEDUP_REMOVED lines=12> */
.L_x_6002:
[----:B------:R-:W-:Y:S01]  /*a040*/  FADD.FTZ R0, R11, 1 ;  /* 0x3f8000000b007421 */ /* 0x000fe20000010000 */
[----:B0-----:R-:W-:Y:S01]  /*a050*/  MUFU.SQRT R3, R3 ;  /* 0x0000000300037308 */ /* 0x001fe20000002000 */
[----:B------:R-:W-:Y:S02]  /*a060*/  IMAD.MOV.U32 R8, RZ, RZ, 0x3f800000 ;  /* 0x3f800000ff087424 */ /* 0x000fe400078e00ff */
[----:B------:R-:W-:-:S06]  /*a070*/  FMUL.FTZ R0, R0, 0.5 ;  /* 0x3f00000000007820 */ /* 0x000fcc0000410000 */
[----:B------:R-:W0:Y:S02]  /*a080*/  MUFU.SQRT R0, R0 ;  /* 0x0000000000007308 */ /* 0x000e240000002000 */
[----:B0-----:R-:W-:-:S07]  /*a090*/  FMUL.FTZ R7, R3, R0 ;  /* 0x0000000003077220 */ /* 0x001fce0000410000 */
.L_x_6007:
[----:B------:R-:W-:Y:S05]  /*a0a0*/  BSYNC.RECONVERGENT B2 ;  /* 0x0000000000027941 */ /* 0x000fea0003800200 */
.L_x_6001:
[----:B------:R-:W-:Y:S05]  /*a0b0*/  BRA `(.L_x_6008) ;  /* 0x0000000000087947 */ /* 0x000fea0003800000 */
.L_x_5997:
[----:B------:R-:W-:Y:S01]  /*a0c0*/  FMUL.FTZ R7, R11, 16777216 ;  /* 0x4b8000000b077820 */ /* 0x000fe20000410000 */
[----:B------:R-:W-:-:S07]  /*a0d0*/  FMUL.FTZ R8, R8, 16777216 ;  /* 0x4b80000008087820 */ /* 0x000fce0000410000 */
.L_x_6008:
[----:B------:R-:W-:Y:S05]  /*a0e0*/  BSYNC.RELIABLE B1 ;  /* 0x0000000000017941 */ /* 0x000fea0003800100 */
.L_x_5996:
        /* <DEDUP_REMOVED lines=19> */
[----:B-1----:R-:W-:Y:S05]  /*a220*/  CALL.REL.NOINC `($__internal_7_$__cuda_sm3x_div_rn_ftz_f32_slowpath) ;  /* 0x0000007000d87944 */ /* 0x002fea0003c00000 */
[----:B------:R-:W-:-:S07]  /*a230*/  IMAD.MOV.U32 R2, RZ, RZ, R0 ;  /* 0x000000ffff027224 */ /* 0x000fce00078e0000 */
.L_x_6011:
[----:B------:R-:W-:Y:S05]  /*a240*/  BSYNC.RECONVERGENT B4 ;  /* 0x0000000000047941 */ /* 0x000fea0003800200 */
.L_x_6010:
        /* <DEDUP_REMOVED lines=29> */
.L_x_6009:
        /* <DEDUP_REMOVED lines=18> */
.L_x_6013:
[----:B------:R-:W-:Y:S05]  /*a540*/  BSYNC.RECONVERGENT B4 ;  /* 0x0000000000047941 */ /* 0x000fea0003800200 */
.L_x_6012:
        /* <DEDUP_REMOVED lines=28> */
.L_x_6000:
[----:B------:R-:W-:Y:S05]  /*a710*/  BSYNC.RECONVERGENT B3 ;  /* 0x0000000000037941 */ /* 0x000fea0003800200 */
.L_x_5995:
[----:B------:R-:W-:-:S13]  /*a720*/  ISETP.GE.AND P0, PT, R17, RZ, PT ;  /* 0x000000ff1100720c */ /* 0x000fda0003f06270 */
[----:B-1----:R-:W-:Y:S01]  /*a730*/  @P0 FADD.FTZ R25, -R25, -RZ ;  /* 0x800000ff19190221 */ /* 0x002fe20000010100 */
[----:B------:R-:W-:Y:S06]  /*a740*/  BRA `(.L_x_5979) ;  /* 0x0000000800f87947 */ /* 0x000fec0003800000 */
.L_x_5983:
[----:B------:R-:W-:Y:S01]  /*a750*/  FADD.FTZ R16, -R16, 6.1232342629258392722e-17 ;  /* 0x248d313210107421 */ /* 0x000fe20000010100 */
[----:B------:R-:W-:-:S03]  /*a760*/  FADD.FTZ R25, -R17, -RZ ;  /* 0x800000ff11197221 */ /* 0x000fc60000010100 */
[----:B------:R-:W-:Y:S01]  /*a770*/  FADD.FTZ R24, R16, 1.5707963705062866211 ;  /* 0x3fc90fdb10187421 */ /* 0x000fe20000010000 */
[----:B------:R-:W-:Y:S06]  /*a780*/  BRA `(.L_x_5979) ;  /* 0x0000000800e87947 */ /* 0x000fec0003800000 */
.L_x_5982:
[----:B------:R-:W-:Y:S02]  /*a790*/  HFMA2 R24, -RZ, RZ, 0, 0 ;  /* 0x00000000ff187431 */ /* 0x000fe400000001ff */
[----:B------:R-:W-:Y:S01]  /*a7a0*/  FADD.FTZ R25, -R17, -RZ ;  /* 0x800000ff11197221 */ /* 0x000fe20000010100 */
[----:B------:R-:W-:Y:S06]  /*a7b0*/  BRA `(.L_x_5979) ;  /* 0x0000000800dc7947 */ /* 0x000fec0003800000 */
.L_x_5981:
        /* <DEDUP_REMOVED lines=25> */
[----:B------:R-:W-:Y:S05]  /*a950*/  CALL.REL.NOINC `($__internal_7_$__cuda_sm3x_div_rn_ftz_f32_slowpath) ;  /* 0x0000006c000c7944 */ /* 0x000fea0003c00000 */
[----:B------:R-:W-:-:S07]  /*a960*/  MOV R3, R0 ;  /* 0x0000000000037202 */ /* 0x000fce0000000f00 */
.L_x_6018:
[----:B------:R-:W-:Y:S05]  /*a970*/  BSYNC.RECONVERGENT B4 ;  /* 0x0000000000047941 */ /* 0x000fea0003800200 */
.L_x_6017:
        /* <DEDUP_REMOVED lines=29> */
.L_x_6016:
        /* <DEDUP_REMOVED lines=28> */
[----:B------:R-:W-:-:S07]  /*ad10*/  MOV R3, R0 ;  /* 0x0000000000037202 */ /* 0x000fce0000000f00 */
.L_x_6021:
[----:B------:R-:W-:Y:S05]  /*ad20*/  BSYNC.RECONVERGENT B4 ;  /* 0x0000000000047941 */ /* 0x000fea0003800200 */
.L_x_6020:
        /* <DEDUP_REMOVED lines=29> */
.L_x_6015:
        /* <DEDUP_REMOVED lines=32> */
[----:B------:R-:W-:Y:S05]  /*b100*/  CALL.REL.NOINC `($__internal_7_$__cuda_sm3x_div_rn_ftz_f32_slowpath) ;  /* 0x0000006400207944 */ /* 0x000fea0003c00000 */
[----:B------:R-:W-:-:S07]  /*b110*/  IMAD.MOV.U32 R2, RZ, RZ, R0 ;  /* 0x000000ffff027224 */ /* 0x000fce00078e0000 */
.L_x_6023:
[----:B------:R-:W-:Y:S05]  /*b120*/  BSYNC.RECONVERGENT B4 ;  /* 0x0000000000047941 */ /* 0x000fea0003800200 */
.L_x_6022:
        /* <DEDUP_REMOVED lines=27> */
.L_x_6019:
[----:B------:R-:W-:Y:S05]  /*b2e0*/  BSYNC.RECONVERGENT B3 ;  /* 0x0000000000037941 */ /* 0x000fea0003800200 */
.L_x_6014:
[----:B------:R-:W-:Y:S01]  /*b2f0*/  ISETP.GE.AND P0, PT, R17, RZ, PT ;  /* 0x000000ff1100720c */ /* 0x000fe20003f06270 */
[----:B------:R-:W-:Y:S01]  /*b300*/  FADD.FTZ R25, R25, 0.69314718246459960938 ;  /* 0x3f31721819197421 */ /* 0x000fe20000010000 */
[----:B------:R-:W-:-:S11]  /*b310*/  FADD.FTZ R24, |R3|, -RZ ;  /* 0x800000ff03187221 */ /* 0x000fd60000010200 */
[----:B------:R-:W-:-:S07]  /*b320*/  @P0 FADD.FTZ R25, -R25, -RZ ;  /* 0x800000ff19190221 */ /* 0x000fce0000010100 */
.L_x_5979:
[----:B------:R-:W-:Y:S05]  /*b330*/  BSYNC.RECONVERGENT B0 ;  /* 0x0000000000007941 */ /* 0x000fea0003800200 */
.L_x_5978:
[----:B------:R-:W-:Y:S01]  /*b340*/  VIADD R3, R26, 0x180 ;  /* 0x000001801a037836 */ /* 0x000fe20000000000 */
[----:B------:R-:W-:Y:S01]  /*b350*/  BSSY.RECONVERGENT B0, `(.L_x_6024) ;  /* 0x000025b000007945 */ /* 0x000fe20003800200 */
[----:B------:R-:W-:-:S03]  /*b360*/  CS2R R16, SRZ ;  /* 0x0000000000107805 */ /* 0x000fc6000001ff00 */
        /* <DEDUP_REMOVED lines=23> */
.L_x_6026:
        /* <DEDUP_REMOVED lines=69> */
.L_x_6035:
[----:B------:R-:W-:-:S04]  /*b930*/  FADD.FTZ R2, -R7, R6 ;  /* 0x0000000607027221 */ /* 0x000fc80000010100 */
[----:B------:R-:W-:-:S07]  /*b940*/  FMUL.FTZ R2, R2, 0.5 ;  /* 0x3f00000002027820 */ /* 0x000fce0000410000 */
.L_x_6036:
[----:B------:R-:W-:Y:S05]  /*b950*/  BSYNC.RECONVERGENT B2 ;  /* 0x0000000000027941 */ /* 0x000fea0003800200 */
.L_x_6034:
        /* <DEDUP_REMOVED lines=11> */
.L_x_6038:
[----:B------:R-:W-:-:S04]  /*ba10*/  FADD.FTZ R13, R9, -R10 ;  /* 0x8000000a090d7221 */ /* 0x000fc80000010000 */
[----:B------:R-:W-:-:S07]  /*ba20*/  FMUL.FTZ R13, R13, 0.5 ;  /* 0x3f0000000d0d7820 */ /* 0x000fce0000410000 */
.L_x_6039:
[----:B------:R-:W-:Y:S05]  /*ba30*/  BSYNC.RECONVERGENT B2 ;  /* 0x0000000000027941 */ /* 0x000fea0003800200 */
.L_x_6037:
        /* <DEDUP_REMOVED lines=35> */
.L_x_6033:
        /* <DEDUP_REMOVED lines=35> */
.L_x_6040:
[----:B------:R-:W-:-:S04]  /*bea0*/  FADD.FTZ R2, -R8, 1 ;  /* 0x3f80000008027421 */ /* 0x000fc80000010100 */
[----:B------:R-:W-:-:S06]  /*beb0*/  FMUL.FTZ R2, R7, R2 ;  /* 0x0000000207027220 */ /* 0x000fcc0000410000 */
[----:B------:R-:W0:Y:S08]  /*bec0*/  MUFU.SQRT R2, R2 ;  /* 0x0000000200027308 */ /* 0x000e300000002000 */
[----:B0-----:R-:W0:Y:S02]  /*bed0*/  MUFU.RCP R10, R2 ;  /* 0x00000002000a7308 */ /* 0x001e240000001000 */
[----:B0-----:R-:W-:Y:S01]  /*bee0*/  FMUL.FTZ R17, R10, |R19| ;  /* 0x400000130a117220 */ /* 0x001fe20000410000 */
[----:B------:R-:W-:Y:S06]  /*bef0*/  BRA `(.L_x_6031) ;  /* 0x0000000000047947 */ /* 0x000fec0003800000 */
.L_x_6032:
[----:B------:R0:W1:Y:S02]  /*bf00*/  MUFU.SQRT R17, R3 ;  /* 0x0000000300117308 */ /* 0x0000640000002000 */
.L_x_6031:
[----:B------:R-:W-:Y:S05]  /*bf10*/  BSYNC.RECONVERGENT B1 ;  /* 0x0000000000017941 */ /* 0x000fea0003800200 */
.L_x_6030:
        /* <DEDUP_REMOVED lines=22> */
[----:B------:R-:W-:-:S04]  /*c080*/  HFMA2 R7, -RZ, RZ, 1.265625, -5052 ;  /* 0x3d10ecefff077431 */ /* 0x000fc800000001ff */
        /* <DEDUP_REMOVED lines=17> */
.L_x_6045:
        /* <DEDUP_REMOVED lines=25> */
[----:B------:R-:W-:-:S04]  /*c330*/  @!P1 FFMA.FTZ R16, R0, 0.93318945169448852539, R3 ;  /* 0x3f6ee58100109823 */ /* 0x000fc80000010003 */
[----:B------:R-:W-:Y:S01]  /*c340*/  @P0 FADD.FTZ R16, R16, R16 ;  /* 0x0000001010100221 */ /* 0x000fe20000010000 */
[----:B------:R-:W-:Y:S06]  /*c350*/  BRA `(.L_x_6046) ;  /* 0x0000000800607947 */ /* 0x000fec0003800000 */
.L_x_6044:
        /* <DEDUP_REMOVED lines=23> */
.L_x_6051:
[----:B------:R-:W-:-:S04]  /*c4d0*/  FADD.FTZ R0, -R0, R9 ;  /* 0x0000000900007221 */ /* 0x000fc80000010100 */
[----:B------:R-:W-:-:S07]  /*c4e0*/  FMUL.FTZ R3, R0, 0.5 ;  /* 0x3f00000000037820 */ /* 0x000fce0000410000 */
.L_x_6052:
[----:B------:R-:W-:Y:S05]  /*c4f0*/  BSYNC.RECONVERGENT B4 ;  /* 0x0000000000047941 */ /* 0x000fea0003800200 */
.L_x_6050:
[----:B------:R-:W-:Y:S01]  /*c500*/  FADD.FTZ R2, R3, R2 ;  /* 0x0000000203027221 */ /* 0x000fe20000010000 */
[----:B------:R-:W-:-:S04]  /*c510*/  FADD.FTZ R11, R8, R11 ;  /* 0x0000000b080b7221 */ /* 0x000fc80000010000 */
[----:B------:R-:W-:-:S04]  /*c520*/  FMUL.FTZ R2, R2, R11 ;  /* 0x0000000b02027220 */ /* 0x000fc80000410000 */
[----:B------:R0:W2:Y:S01]  /*c530*/  MUFU.SQRT R7, R2 ;  /* 0x0000000200077308 */ /* 0x0000a20000002000 */
[----:B------:R-:W-:Y:S05]  /*c540*/  BRA `(.L_x_6053) ;  /* 0x0000000000487947 */ /* 0x000fea0003800000 */
.L_x_6049:
        /* <DEDUP_REMOVED lines=12> */
.L_x_6048:
[----:B------:R-:W-:Y:S01]  /*c610*/  FADD.FTZ R0, R11, 1 ;  /* 0x3f8000000b007421 */ /* 0x000fe20000010000 */
[----:B0-----:R-:W-:Y:S01]  /*c620*/  MUFU.SQRT R3, R3 ;  /* 0x0000000300037308 */ /* 0x001fe20000002000 */
[----:B------:R-:W-:Y:S02]  /*c630*/  IMAD.MOV.U32 R8, RZ, RZ, 0x3f800000 ;  /* 0x3f800000ff087424 */ /* 0x000fe400078e00ff */
[----:B------:R-:W-:-:S06]  /*c640*/  FMUL.FTZ R0, R0, 0.5 ;  /* 0x3f00000000007820 */ /* 0x000fcc0000410000 */
[----:B------:R-:W0:Y:S02]  /*c650*/  MUFU.SQRT R0, R0 ;  /* 0x0000000000007308 */ /* 0x000e240000002000 */
[----:B0-----:R-:W-:-:S07]  /*c660*/  FMUL.FTZ R7, R3, R0 ;  /* 0x0000000003077220 */ /* 0x001fce0000410000 */
.L_x_6053:
[----:B------:R-:W-:Y:S05]  /*c670*/  BSYNC.RECONVERGENT B2 ;  /* 0x0000000000027941 */ /* 0x000fea0003800200 */
.L_x_6047:
[----:B------:R-:W-:Y:S05]  /*c680*/  BRA `(.L_x_6054) ;  /* 0x0000000000087947 */ /* 0x000fea0003800000 */
.L_x_6043:
[----:B------:R-:W-:Y:S01]  /*c690*/  FMUL.FTZ R7, R11, 16777216 ;  /* 0x4b8000000b077820 */ /* 0x000fe20000410000 */
[----:B------:R-:W-:-:S07]  /*c6a0*/  FMUL.FTZ R8, R8, 16777216 ;  /* 0x4b80000008087820 */ /* 0x000fce0000410000 */
.L_x_6054:
[----:B------:R-:W-:Y:S05]  /*c6b0*/  BSYNC.RELIABLE B1 ;  /* 0x0000000000017941 */ /* 0x000fea0003800100 */
.L_x_6042:
        /* <DEDUP_REMOVED lines=21> */
.L_x_6057:
[----:B------:R-:W-:Y:S05]  /*c810*/  BSYNC.RECONVERGENT B4 ;  /* 0x0000000000047941 */ /* 0x000fea0003800200 */
.L_x_6056:
        /* <DEDUP_REMOVED lines=29> */
.L_x_6055:
        /* <DEDUP_REMOVED lines=18> */
.L_x_6059:
[----:B------:R-:W-:Y:S05]  /*cb10*/  BSYNC.RECONVERGENT B4 ;  /* 0x0000000000047941 */ /* 0x000fea0003800200 */
.L_x_6058:
        /* <DEDUP_REMOVED lines=28> */
.L_x_6046:
[----:B------:R-:W-:Y:S05]  /*cce0*/  BSYNC.RECONVERGENT B3 ;  /* 0x0000000000037941 */ /* 0x000fea0003800200 */
.L_x_6041:
[----:B------:R-:W-:-:S13]  /*ccf0*/  ISETP.GE.AND P0, PT, R19, RZ, PT ;  /* 0x000000ff1300720c */ /* 0x000fda0003f06270 */
[----:B-1----:R-:W-:Y:S01]  /*cd00*/  @P0 FADD.FTZ R17, -R17, -RZ ;  /* 0x800000ff11110221 */ /* 0x002fe20000010100 */
[----:B------:R-:W-:Y:S06]  /*cd10*/  BRA `(.L_x_6025) ;  /* 0x0000000800f87947 */ /* 0x000fec0003800000 */
.L_x_6029:
[----:B------:R-:W-:Y:S01]  /*cd20*/  FADD.FTZ R16, -R18, 6.1232342629258392722e-17 ;  /* 0x248d313212107421 */ /* 0x000fe20000010100 */
[----:B------:R-:W-:-:S03]  /*cd30*/  FADD.FTZ R17, -R19, -RZ ;  /* 0x800000ff13117221 */ /* 0x000fc60000010100 */
[----:B------:R-:W-:Y:S01]  /*cd40*/  FADD.FTZ R16, R16, 1.5707963705062866211 ;  /* 0x3fc90fdb10107421 */ /* 0x000fe20000010000 */
[----:B------:R-:W-:Y:S06]  /*cd50*/  BRA `(.L_x_6025) ;  /* 0x0000000800e87947 */ /* 0x000fec0003800000 */
.L_x_6028:
[----:B------:R-:W-:Y:S02]  /*cd60*/  HFMA2 R16, -RZ, RZ, 0, 0 ;  /* 0x00000000ff107431 */ /* 0x000fe400000001ff */
[----:B------:R-:W-:Y:S01]  /*cd70*/  FADD.FTZ R17, -R19, -RZ ;  /* 0x800000ff13117221 */ /* 0x000fe20000010100 */
[----:B------:R-:W-:Y:S06]  /*cd80*/  BRA `(.L_x_6025) ;  /* 0x0000000800dc7947 */ /* 0x000fec0003800000 */
.L_x_6027:
        /* <DEDUP_REMOVED lines=27> */
.L_x_6064:
[----:B------:R-:W-:Y:S05]  /*cf40*/  BSYNC.RECONVERGENT B4 ;  /* 0x0000000000047941 */ /* 0x000fea0003800200 */
.L_x_6063:
        /* <DEDUP_REMOVED lines=29> */
.L_x_6062:
        /* <DEDUP_REMOVED lines=29> */
.L_x_6067:
[----:B------:R-:W-:Y:S05]  /*d2f0*/  BSYNC.RECONVERGENT B4 ;  /* 0x0000000000047941 */ /* 0x000fea0003800200 */
.L_x_6066:
        /* <DEDUP_REMOVED lines=29> */
.L_x_6061:
        /* <DEDUP_REMOVED lines=34> */
.L_x_6069:
[----:B------:R-:W-:Y:S05]  /*d6f0*/  BSYNC.RECONVERGENT B4 ;  /* 0x0000000000047941 */ /* 0x000fea0003800200 */
.L_x_6068:
        /* <DEDUP_REMOVED lines=27> */
.L_x_6065:
[----:B------:R-:W-:Y:S05]  /*d8b0*/  BSYNC.RECONVERGENT B3 ;  /* 0x0000000000037941 */ /* 0x000fea0003800200 */
.L_x_6060:
[----:B------:R-:W-:Y:S01]  /*d8c0*/  ISETP.GE.AND P0, PT, R19, RZ, PT ;  /* 0x000000ff1300720c */ /* 0x000fe20003f06270 */
[----:B------:R-:W-:Y:S01]  /*d8d0*/  FADD.FTZ R17, R17, 0.69314718246459960938 ;  /* 0x3f31721811117421 */ /* 0x000fe20000010000 */
[----:B------:R-:W-:-:S11]  /*d8e0*/  FADD.FTZ R16, |R3|, -RZ ;  /* 0x800000ff03107221 */ /* 0x000fd60000010200 */
[----:B------:R-:W-:-:S07]  /*d8f0*/  @P0 FADD.FTZ R17, -R17, -RZ ;  /* 0x800000ff11110221 */ /* 0x000fce0000010100 */
.L_x_6025:
[----:B------:R-:W-:Y:S05]  /*d900*/  BSYNC.RECONVERGENT B0 ;  /* 0x0000000000007941 */ /* 0x000fea0003800200 */
.L_x_6024:
[----:B------:R-:W0:Y:S01]  /*d910*/  LDC.U8 R18, c[0x0][0x3a4] ;  /* 0x0000e900ff127b82 */ /* 0x000e220000000000 */
[----:B------:R-:W-:Y:S01]  /*d920*/  ISETP.GE.AND P0, PT, R26, R28, PT ;  /* 0x0000001c1a00720c */ /* 0x000fe20003f06270 */
[----:B------:R-:W-:Y:S04]  /*d930*/  BSSY.RECONVERGENT B7, `(.L_x_6070) ;  /* 0x00002db000077945 */ /* 0x000fe80003800200 */
[----:B------:R-:W-:Y:S08]  /*d940*/  BSSY.RELIABLE B6, `(.L_x_6071) ;  /* 0x00001f0000067945 */ /* 0x000ff00003800100 */
[----:B------:R-:W-:Y:S05]  /*d950*/  @P0 BRA `(.L_x_6072) ;  /* 0x0000001c00ac0947 */ /* 0x000fea0003800000 */
[----:B------:R-:W1:Y:S01]  /*d960*/  LDCU UR4, c[0x0][0x3a8] ;  /* 0x00007500ff0477ac */ /* 0x000e620008000800 */
[----:B------:R-:W2:Y:S01]  /*d970*/  LDC.64 R2, c[0x0][0x388] ;  /* 0x0000e200ff027b82 */ /* 0x000ea20000000a00 */
[----:B------:R-:W-:Y:S01]  /*d980*/  IMAD R0, R29, 0x200, R26 ;  /* 0x000002001d007824 */ /* 0x000fe200078e021a */
[----:B0-----:R-:W-:-:S03]  /*d990*/  PRMT R6, R18, 0x9910, RZ ;  /* 0x0000991012067816 */ /* 0x001fc600000000ff */
[----:B-1----:R-:W-:Y:S01]  /*d9a0*/  IMAD R7, R0, UR4, RZ ;  /* 0x0000000400077c24 */ /* 0x002fe2000f8e02ff */
[----:B------:R-:W-:-:S04]  /*d9b0*/  MOV R0, R6 ;  /* 0x0000000600007202 */ /* 0x000fc80000000f00 */
        /* <DEDUP_REMOVED lines=13> */
[----:B------:R-:W-:Y:S01]  /*da90*/  MOV R26, R27 ;  /* 0x0000001b001a7202 */ /* 0x000fe20000000f00 */
[----:B0-----:R0:W-:Y:S01]  /*daa0*/  STG.E.U8 desc[UR36][R2.64], R5 ;  /* 0x0000000502007986 */ /* 0x0011e2000c101124 */
[----:B------:R-:W-:Y:S05]  /*dab0*/  BRA `(.L_x_6078) ;  /* 0x0000000c00a47947 */ /* 0x000fea0003800000 */
.L_x_6076:
[----:B------:R-:W0:Y:S01]  /*dac0*/  F2I.S64.TRUNC R4, R4 ;  /* 0x0000000400047311 */ /* 0x000e22000020d900 */
[----:B------:R-:W-:Y:S01]  /*dad0*/  MOV R26, R27 ;  /* 0x0000001b001a7202 */ /* 0x000fe20000000f00 */
[----:B0-----:R-:W-:-:S05]  /*dae0*/  IMAD.MOV.U32 R7, RZ, RZ, R4 ;  /* 0x000000ffff077224 */ /* 0x001fca00078e0004 */
[----:B------:R0:W-:Y:S01]  /*daf0*/  STG.E.U8 desc[UR36][R2.64], R7 ;  /* 0x0000000702007986 */ /* 0x0001e2000c101124 */
[----:B------:R-:W-:Y:S05]  /*db00*/  BRA `(.L_x_6078) ;  /* 0x0000000c00907947 */ /* 0x000fea0003800000 */
.L_x_6075:
        /* <DEDUP_REMOVED lines=10> */
.L_x_6080:
[----:B------:R-:W0:Y:S01]  /*dbb0*/  F2I.FTZ.TRUNC.NTZ R5, R4 ;  /* 0x0000000400057305 */ /* 0x000e22000021f100 */
[----:B------:R-:W-:Y:S01]  /*dbc0*/  MOV R26, R27 ;  /* 0x0000001b001a7202 */ /* 0x000fe20000000f00 */
[----:B0-----:R0:W-:Y:S01]  /*dbd0*/  STG.E desc[UR36][R2.64], R5 ;  /* 0x0000000502007986 */ /* 0x0011e2000c101924 */
[----:B------:R-:W-:Y:S05]  /*dbe0*/  BRA `(.L_x_6078) ;  /* 0x0000000c00587947 */ /* 0x000fea0003800000 */
.L_x_6079:
[----:B------:R-:W0:Y:S01]  /*dbf0*/  F2I.FTZ.TRUNC.NTZ R5, R4 ;  /* 0x0000000400057305 */ /* 0x000e22000021f100 */
[----:B------:R-:W-:Y:S01]  /*dc00*/  IMAD.MOV.U32 R26, RZ, RZ, R27 ;  /* 0x000000ffff1a7224 */ /* 0x000fe200078e001b */
[----:B0-----:R0:W-:Y:S01]  /*dc10*/  STG.E.U16 desc[UR36][R2.64], R5 ;  /* 0x0000000502007986 */ /* 0x0011e2000c101524 */
[----:B------:R-:W-:Y:S05]  /*dc20*/  BRA `(.L_x_6078) ;  /* 0x0000000c00487947 */ /* 0x000fea0003800000 */
.L_x_6074:
[----:B------:R-:W-:-:S13]  /*dc30*/  ISETP.GT.AND P0, PT, R0, 0x6, PT ;  /* 0x000000060000780c */ /* 0x000fda0003f04270 */
[----:B------:R-:W-:Y:S05]  /*dc40*/  @P0 BRA `(.L_x_6081) ;  /* 0x00000000002c0947 */ /* 0x000fea0003800000 */
[----:B------:R-:W-:-:S13]  /*dc50*/  ISETP.NE.AND P0, PT, R0, 0x5, PT ;  /* 0x000000050000780c */ /* 0x000fda0003f05270 */
[----:B------:R-:W-:Y:S05]  /*dc60*/  @!P0 BRA `(.L_x_6082) ;  /* 0x0000000000148947 */ /* 0x000fea0003800000 */
[----:B------:R-:W-:-:S13]  /*dc70*/  ISETP.NE.AND P0, PT, R0, 0x6, PT ;  /* 0x000000060000780c */ /* 0x000fda0003f05270 */
[----:B------:R-:W-:Y:S05]  /*dc80*/  @P0 BRA `(.L_x_6077) ;  /* 0x00000008008c0947 */ /* 0x000fea0003800000 */
[----:B------:R0:W-:Y:S01]  /*dc90*/  STG.E desc[UR36][R2.64], R4 ;  /* 0x0000000402007986 */ /* 0x0001e2000c101924 */
[----:B------:R-:W-:Y:S01]  /*dca0*/  MOV R26, R27 ;  /* 0x0000001b001a7202 */ /* 0x000fe20000000f00 */
[----:B------:R-:W-:Y:S06]  /*dcb0*/  BRA `(.L_x_6078) ;  /* 0x0000000c00247947 */ /* 0x000fec0003800000 */
.L_x_6082:
[----:B------:R-:W-:Y:S01]  /*dcc0*/  F2FP.F16.F32.PACK_AB R4, RZ, R4 ;  /* 0x00000004ff04723e */ /* 0x000fe200000000ff */
[----:B------:R-:W-:-:S04]  /*dcd0*/  IMAD.MOV.U32 R26, RZ, RZ, R27 ;  /* 0x000000ffff1a7224 */ /* 0x000fc800078e001b */
[----:B------:R0:W-:Y:S01]  /*dce0*/  STG.E.U16 desc[UR36][R2.64], R4 ;  /* 0x0000000402007986 */ /* 0x0001e2000c101524 */
[----:B------:R-:W-:Y:S05]  /*dcf0*/  BRA `(.L_x_6078) ;  /* 0x0000000c00147947 */ /* 0x000fea0003800000 */
.L_x_6081:
[----:B------:R-:W-:-:S13]  /*dd00*/  ISETP.NE.AND P0, PT, R0, 0x7, PT ;  /* 0x000000070000780c */ /* 0x000fda0003f05270 */
[----:B------:R-:W-:Y:S05]  /*dd10*/  @!P0 BRA `(.L_x_6083) ;  /* 0x00000000002c8947 */ /* 0x000fea0003800000 */
[----:B------:R-:W-:-:S13]  /*dd20*/  ISETP.NE.AND P0, PT, R0, 0x8, PT ;  /* 0x000000080000780c */ /* 0x000fda0003f05270 */
[----:B------:R-:W-:Y:S05]  /*dd30*/  @!P0 BRA `(.L_x_6084) ;  /* 0x0000000000148947 */ /* 0x000fea0003800000 */
[----:B------:R-:W-:-:S13]  /*dd40*/  ISETP.NE.AND P0, PT, R0, 0x9, PT ;  /* 0x000000090000780c */ /* 0x000fda0003f05270 */
[----:B------:R-:W-:Y:S05]  /*dd50*/  @P0 BRA `(.L_x_6077) ;  /* 0x0000000800580947 */ /* 0x000fea0003800000 */
[----:B------:R0:W-:Y:S01]  /*dd60*/  STG.E.64 desc[UR36][R2.64], R4 ;  /* 0x0000000402007986 */ /* 0x0001e2000c101b24 */
[----:B------:R-:W-:Y:S01]  /*dd70*/  MOV R26, R27 ;  /* 0x0000001b001a7202 */ /* 0x000fe20000000f00 */
[----:B------:R-:W-:Y:S06]  /*dd80*/  BRA `(.L_x_6078) ;  /* 0x0000000800f07947 */ /* 0x000fec0003800000 */
.L_x_6084:
[----:B------:R-:W-:Y:S01]  /*dd90*/  F2FP.F16.F32.PACK_AB R5, R5, R4 ;  /* 0x000000040505723e */ /* 0x000fe200000000ff */
[----:B------:R-:W-:-:S04]  /*dda0*/  IMAD.MOV.U32 R26, RZ, RZ, R27 ;  /* 0x000000ffff1a7224 */ /* 0x000fc800078e001b */
[----:B------:R0:W-:Y:S01]  /*ddb0*/  STG.E desc[UR36][R2.64], R5 ;  /* 0x0000000502007986 */ /* 0x0001e2000c101924 */
[----:B------:R-:W-:Y:S05]  /*ddc0*/  BRA `(.L_x_6078) ;  /* 0x0000000800e07947 */ /* 0x000fea0003800000 */
.L_x_6083:
[----:B------:R-:W-:Y:S01]  /*ddd0*/  FMUL.FTZ R4, R4, 1 ;  /* 0x3f80000004047820 */ /* 0x000fe20000410000 */
[----:B------:R-:W-:-:S05]  /*dde0*/  MOV R26, R27 ;  /* 0x0000001b001a7202 */ /* 0x000fca0000000f00 */
[----:B------:R-:W0:Y:S02]  /*ddf0*/  F2F.F64.F32 R4, R4 ;  /* 0x0000000400047310 */ /* 0x000e240000201800 */
[----:B0-----:R0:W-:Y:S01]  /*de00*/  STG.E.64 desc[UR36][R2.64], R4 ;  /* 0x0000000402007986 */ /* 0x0011e2000c101b24 */
[----:B------:R-:W-:Y:S05]  /*de10*/  BRA `(.L_x_6078) ;  /* 0x0000000800cc7947 */ /* 0x000fea0003800000 */
.L_x_6073:
        /* <DEDUP_REMOVED lines=9> */
[----:B------:R-:W-:Y:S01]  /*deb0*/  IMAD.MOV.U32 R26, RZ, RZ, R27 ;  /* 0x000000ffff1a7224 */ /* 0x000fe200078e001b */
[----:B------:R-:W-:-:S04]  /*dec0*/  FSETP.NEU.FTZ.AND P1, PT, R5, RZ, PT ;  /* 0x000000ff0500720b */ /* 0x000fc80003f3d000 */
[----:B------:R-:W-:-:S04]  /*ded0*/  PLOP3.LUT P0, PT, P0, P1, PT, 0xf8, 0x8f ;  /* 0x00000000008f781c */ /* 0x000fc80000703f70 */
[----:B------:R-:W-:-:S05]  /*dee0*/  SEL R5, RZ, 0x1, !P0 ;  /* 0x00000001ff057807 */ /* 0x000fca0004000000 */
[----:B------:R0:W-:Y:S01]  /*def0*/  STG.E.U8 desc[UR36][R2.64], R5 ;  /* 0x0000000502007986 */ /* 0x0001e2000c101124 */
[----:B------:R-:W-:Y:S05]  /*df00*/  BRA `(.L_x_6078) ;  /* 0x0000000800907947 */ /* 0x000fea0003800000 */
.L_x_6087:
[----:B------:R-:W-:Y:S01]  /*df10*/  FMUL.FTZ R8, R4, 1 ;  /* 0x3f80000004087820 */ /* 0x000fe20000410000 */
[----:B------:R-:W-:Y:S01]  /*df20*/  FMUL.FTZ R10, R5, 1 ;  /* 0x3f800000050a7820 */ /* 0x000fe20000410000 */
[----:B------:R-:W-:-:S04]  /*df30*/  MOV R26, R27 ;  /* 0x0000001b001a7202 */ /* 0x000fc80000000f00 */
        /* <DEDUP_REMOVED lines=8> */
.L_x_6086:
        /* <DEDUP_REMOVED lines=18> */
.L_x_6091:
[----:B------:R-:W-:Y:S05]  /*e0e0*/  BSYNC.RECONVERGENT B0 ;  /* 0x0000000000007941 */ /* 0x000fea0003800200 */
.L_x_6090:
[----:B------:R-:W-:Y:S02]  /*e0f0*/  LOP3.LUT R7, R0, 0x80, R7, 0xf8, !PT ;  /* 0x0000008000077812 */ /* 0x000fe400078ef807 */
[----:B------:R-:W-:-:S03]  /*e100*/  MOV R26, R27 ;  /* 0x0000001b001a7202 */ /* 0x000fc60000000f00 */
[----:B------:R0:W-:Y:S01]  /*e110*/  STG.E.U8 desc[UR36][R2.64], R7 ;  /* 0x0000000702007986 */ /* 0x0001e2000c101124 */
[----:B------:R-:W-:Y:S05]  /*e120*/  BRA `(.L_x_6078) ;  /* 0x0000000800087947 */ /* 0x000fea0003800000 */
.L_x_6089:
        /* <DEDUP_REMOVED lines=14> */
.L_x_6093:
[----:B------:R-:W-:Y:S05]  /*e210*/  BSYNC.RECONVERGENT B0 ;  /* 0x0000000000007941 */ /* 0x000fea0003800200 */
.L_x_6092:
[----:B------:R-:W-:Y:S02]  /*e220*/  LOP3.LUT R5, R0, 0x80, R7, 0xf8, !PT ;  /* 0x0000008000057812 */ /* 0x000fe400078ef807 */
[----:B------:R-:W-:-:S03]  /*e230*/  MOV R26, R27 ;  /* 0x0000001b001a7202 */ /* 0x000fc60000000f00 */
[----:B------:R0:W-:Y:S01]  /*e240*/  STG.E.U8 desc[UR36][R2.64], R5 ;  /* 0x0000000502007986 */ /* 0x0001e2000c101124 */
[----:B------:R-:W-:Y:S05]  /*e250*/  BRA `(.L_x_6078) ;  /* 0x0000000400bc7947 */ /* 0x000fea0003800000 */
.L_x_6088:
[----:B------:R-:W-:Y:S01]  /*e260*/  F2FP.BF16.F32.PACK_AB R4, RZ, R4 ;  /* 0x00000004ff04723e */ /* 0x000fe200000010ff */
[----:B------:R-:W-:-:S04]  /*e270*/  IMAD.MOV.U32 R26, RZ, RZ, R27 ;  /* 0x000000ffff1a7224 */ /* 0x000fc800078e001b */
[----:B------:R0:W-:Y:S01]  /*e280*/  STG.E.U16 desc[UR36][R2.64], R4 ;  /* 0x0000000402007986 */ /* 0x0001e2000c101524 */
[----:B------:R-:W-:Y:S05]  /*e290*/  BRA `(.L_x_6078) ;  /* 0x0000000400ac7947 */ /* 0x000fea0003800000 */
.L_x_6085:
        /* <DEDUP_REMOVED lines=9> */
[----:B------:R-:W-:Y:S01]  /*e330*/  MOV R26, R27 ;  /* 0x0000001b001a7202 */ /* 0x000fe20000000f00 */
[----:B0-----:R1:W-:Y:S01]  /*e340*/  STG.E.U16 desc[UR36][R2.64], R5 ;  /* 0x0000000502007986 */ /* 0x0013e2000c101524 */
[----:B------:R-:W-:Y:S05]  /*e350*/  BRA `(.L_x_6078) ;  /* 0x00000004007c7947 */ /* 0x000fea0003800000 */
.L_x_6096:
        /* <DEDUP_REMOVED lines=12> */
.L_x_6099:
[----:B------:R-:W-:-:S04]  /*e420*/  SHF.R.U32.HI R0, RZ, 0x14, R4 ;  /* 0x00000014ff007819 */ /* 0x000fc80000011604 */
[----:B------:R-:W-:-:S04]  /*e430*/  LOP3.LUT R5, R0, 0x1, RZ, 0xc0, !PT ;  /* 0x0000000100057812 */ /* 0x000fc800078ec0ff */
[----:B------:R-:W-:-:S04]  /*e440*/  IADD3 R0, PT, PT, R4, 0x487ffff, R5 ;  /* 0x0487ffff04007810 */ /* 0x000fc80007ffe005 */
[----:B------:R-:W-:-:S04]  /*e450*/  SHF.R.U32.HI R0, RZ, 0x14, R0 ;  /* 0x00000014ff007819 */ /* 0x000fc80000011600 */
[----:B------:R-:W-:-:S07]  /*e460*/  LOP3.LUT R5, R0, 0xff, RZ, 0xc0, !PT ;  /* 0x000000ff00057812 */ /* 0x000fce00078ec0ff */
.L_x_6100:
[----:B------:R-:W-:-:S04]  /*e470*/  SHF.R.U32.HI R4, RZ, 0x18, R4 ;  /* 0x00000018ff047819 */ /* 0x000fc80000011604 */
[----:B------:R-:W-:-:S04]  /*e480*/  LOP3.LUT R5, R5, 0x80, R4, 0xf8, !PT ;  /* 0x0000008005057812 */ /* 0x000fc800078ef804 */
[----:B------:R-:W-:-:S07]  /*e490*/  PRMT R0, R5, 0x7610, R0 ;  /* 0x0000761005007816 */ /* 0x000fce0000000000 */
.L_x_6098:
[----:B------:R-:W-:Y:S05]  /*e4a0*/  BSYNC.RECONVERGENT B0 ;  /* 0x0000000000007941 */ /* 0x000fea0003800200 */
.L_x_6097:
[----:B------:R2:W-:Y:S01]  /*e4b0*/  STG.E.U8 desc[UR36][R2.64], R0 ;  /* 0x0000000002007986 */ /* 0x0005e2000c101124 */
[----:B------:R-:W-:Y:S01]  /*e4c0*/  MOV R26, R27 ;  /* 0x0000001b001a7202 */ /* 0x000fe20000000f00 */
[----:B------:R-:W-:Y:S06]  /*e4d0*/  BRA `(.L_x_6078) ;  /* 0x00000004001c7947 */ /* 0x000fec0003800000 */
.L_x_6095:
        /* <DEDUP_REMOVED lines=12> */
.L_x_6103:
[----:B------:R-:W-:-:S04]  /*e5a0*/  SHF.R.U32.HI R0, RZ, 0x15, R4 ;  /* 0x00000015ff007819 */ /* 0x000fc80000011604 */
[----:B------:R-:W-:-:S04]  /*e5b0*/  LOP3.LUT R5, R0, 0x1, RZ, 0xc0, !PT ;  /* 0x0000000100057812 */ /* 0x000fc800078ec0ff */
[----:B------:R-:W-:-:S04]  /*e5c0*/  IADD3 R0, PT, PT, R4, 0x88fffff, R5 ;  /* 0x088fffff04007810 */ /* 0x000fc80007ffe005 */
[----:B------:R-:W-:-:S04]  /*e5d0*/  SHF.R.U32.HI R0, RZ, 0x15, R0 ;  /* 0x00000015ff007819 */ /* 0x000fc80000011600 */
[----:B------:R-:W-:-:S07]  /*e5e0*/  LOP3.LUT R5, R0, 0xff, RZ, 0xc0, !PT ;  /* 0x000000ff00057812 */ /* 0x000fce00078ec0ff */
.L_x_6104:
[----:B------:R-:W-:-:S04]  /*e5f0*/  SHF.R.U32.HI R4, RZ, 0x18, R4 ;  /* 0x00000018ff047819 */ /* 0x000fc80000011604 */
[----:B------:R-:W-:-:S04]  /*e600*/  LOP3.LUT R5, R5, 0x80, R4, 0xf8, !PT ;  /* 0x0000008005057812 */ /* 0x000fc800078ef804 */
[----:B------:R-:W-:-:S07]  /*e610*/  PRMT R0, R5, 0x7610, R0 ;  /* 0x0000761005007816 */ /* 0x000fce0000000000 */
.L_x_6102:
[----:B------:R-:W-:Y:S05]  /*e620*/  BSYNC.RECONVERGENT B0 ;  /* 0x0000000000007941 */ /* 0x000fea0003800200 */
.L_x_6101:
[----:B------:R0:W-:Y:S01]  /*e630*/  STG.E.U8 desc[UR36][R2.64], R0 ;  /* 0x0000000002007986 */ /* 0x0001e2000c101124 */
[----:B------:R-:W-:Y:S01]  /*e640*/  MOV R26, R27 ;  /* 0x0000001b001a7202 */ /* 0x000fe20000000f00 */
[----:B------:R-:W-:Y:S06]  /*e650*/  BRA `(.L_x_6078) ;  /* 0x0000000000bc7947 */ /* 0x000fec0003800000 */
.L_x_6094:
[----:B------:R-:W-:-:S13]  /*e660*/  ISETP.NE.AND P0, PT, R0, 0x1c, PT ;  /* 0x0000001c0000780c */ /* 0x000fda0003f05270 */
[----:B------:R-:W-:Y:S05]  /*e670*/  @!P0 BRA `(.L_x_6105) ;  /* 0x0000000000a88947 */ /* 0x000fea0003800000 */
[----:B------:R-:W-:-:S13]  /*e680*/  ISETP.NE.AND P0, PT, R0, 0x1d, PT ;  /* 0x0000001d0000780c */ /* 0x000fda0003f05270 */
[----:B------:R-:W-:Y:S05]  /*e690*/  @!P0 BRA `(.L_x_6106) ;  /* 0x0000000000908947 */ /* 0x000fea0003800000 */
[----:B------:R-:W-:-:S13]  /*e6a0*/  ISETP.NE.AND P0, PT, R0, 0x2c, PT ;  /* 0x0000002c0000780c */ /* 0x000fda0003f05270 */
[----:B------:R-:W-:Y:S05]  /*e6b0*/  @!P0 BRA `(.L_x_6107) ;  /* 0x0000000000488947 */ /* 0x000fea0003800000 */
.L_x_6077:
        /* <DEDUP_REMOVED lines=16> */
.L_x_6108:
[----:B------:R-:W-:Y:S01]  /*e7c0*/  MOV R26, R27 ;  /* 0x0000001b001a7202 */ /* 0x000fe20000000f00 */
[----:B------:R-:W-:Y:S06]  /*e7d0*/  BRA `(.L_x_6078) ;  /* 0x00000000005c7947 */ /* 0x000fec0003800000 */
.L_x_6107:
        /* <DEDUP_REMOVED lines=16> */
.L_x_6106:
[----:B------:R-:W0:Y:S01]  /*e8e0*/  F2I.U64.TRUNC R4, R4 ;  /* 0x0000000400047311 */ /* 0x000e22000020d800 */
[----:B------:R-:W-:Y:S01]  /*e8f0*/  MOV R26, R27 ;  /* 0x0000001b001a7202 */ /* 0x000fe20000000f00 */
[----:B0-----:R4:W-:Y:S01]  /*e900*/  STG.E.64 desc[UR36][R2.64], R4 ;  /* 0x0000000402007986 */ /* 0x0019e2000c101b24 */
[----:B------:R-:W-:Y:S05]  /*e910*/  BRA `(.L_x_6078) ;  /* 0x00000000000c7947 */ /* 0x000fea0003800000 */
.L_x_6105:
[----:B------:R-:W0:Y:S01]  /*e920*/  F2I.FTZ.U32.TRUNC.NTZ R5, R4 ;  /* 0x0000000400057305 */ /* 0x000e22000021f000 */
[----:B------:R-:W-:Y:S01]  /*e930*/  IMAD.MOV.U32 R26, RZ, RZ, R27 ;  /* 0x000000ffff1a7224 */ /* 0x000fe200078e001b */
[----:B0-----:R3:W-:Y:S06]  /*e940*/  STG.E desc[UR36][R2.64], R5 ;  /* 0x0000000502007986 */ /* 0x0017ec000c101924 */
.L_x_6078:
[----:B------:R-:W-:-:S13]  /*e950*/  ISETP.GE.AND P0, PT, R26, R28, PT ;  /* 0x0000001c1a00720c */ /* 0x000fda0003f06270 */
[----:B------:R-:W-:Y:S05]  /*e960*/  @P0 BREAK.RELIABLE B6 ;  /* 0x0000000000060942 */ /* 0x000fea0003800100 */
[----:B------:R-:W-:Y:S05]  /*e970*/  @P0 BRA `(.L_x_6109) ;  /* 0x0000001c00580947 */ /* 0x000fea0003800000 */
[----:B------:R-:W5:Y:S01]  /*e980*/  LDCU UR4, c[0x0][0x3a8] ;  /* 0x00007500ff0477ac */ /* 0x000f620008000800 */
[----:B01234-:R-:W0:Y:S01]  /*e990*/  LDC.64 R2, c[0x0][0x388] ;  /* 0x0000e200ff027b82 */ /* 0x01fe220000000a00 */
[----:B------:R-:W-:Y:S02]  /*e9a0*/  LEA R0, R29, R26, 0x9 ;  /* 0x0000001a1d007211 */ /* 0x000fe400078e48ff */
[----:B------:R-:W-:-:S03]  /*e9b0*/  PRMT R4, R18, 0x9910, RZ ;  /* 0x0000991012047816 */ /* 0x000fc600000000ff */
[----:B-----5:R-:W-:Y:S02]  /*e9c0*/  IMAD R5, R0, UR4, RZ ;  /* 0x0000000400057c24 */ /* 0x020fe4000f8e02ff */
[----:B------:R-:W-:-:S05]  /*e9d0*/  IMAD.MOV.U32 R0, RZ, RZ, R4 ;  /* 0x000000ffff007224 */ /* 0x000fca00078e0004 */
[----:B------:R-:W-:Y:S02]  /*e9e0*/  ISETP.GT.AND P1, PT, R0, 0x9, PT ;  /* 0x000000090000780c */ /* 0x000fe40003f24270 */
[----:B0-----:R-:W-:-:S04]  /*e9f0*/  IADD3 R2, P0, PT, R5, R2, RZ ;  /* 0x0000000205027210 */ /* 0x001fc80007f1e0ff */
[----:B------:R-:W-:-:S07]  /*ea00*/  IADD3.X R3, PT, PT, RZ, R3, RZ, P0, !PT ;  /* 0x00000003ff037210 */ /* 0x000fce00007fe4ff */
        /* <DEDUP_REMOVED lines=12> */
.L_x_6113:
[----:B------:R-:W0:Y:S02]  /*ead0*/  F2I.S64.TRUNC R22, R22 ;  /* 0x0000001600167311 */ /* 0x000e24000020d900 */
[----:B0-----:R-:W-:-:S05]  /*eae0*/  IMAD.MOV.U32 R5, RZ, RZ, R22 ;  /* 0x000000ffff057224 */ /* 0x001fca00078e0016 */
[----:B------:R0:W-:Y:S01]  /*eaf0*/  STG.E.U8 desc[UR36][R2.64], R5 ;  /* 0x0000000502007986 */ /* 0x0001e2000c101124 */
[----:B------:R-:W-:Y:S05]  /*eb00*/  BRA `(.L_x_6115) ;  /* 0x0000000c003c7947 */ /* 0x000fea0003800000 */
.L_x_6112:
        /* <DEDUP_REMOVED lines=9> */
.L_x_6117:
[----:B------:R-:W0:Y:S02]  /*eba0*/  F2I.FTZ.TRUNC.NTZ R5, R22 ;  /* 0x0000001600057305 */ /* 0x000e24000021f100 */
[----:B0-----:R0:W-:Y:S01]  /*ebb0*/  STG.E desc[UR36][R2.64], R5 ;  /* 0x0000000502007986 */ /* 0x0011e2000c101924 */
[----:B------:R-:W-:Y:S05]  /*ebc0*/  BRA `(.L_x_6115) ;  /* 0x0000000c000c7947 */ /* 0x000fea0003800000 */
.L_x_6116:
[----:B------:R-:W0:Y:S02]  /*ebd0*/  F2I.FTZ.TRUNC.NTZ R5, R22 ;  /* 0x0000001600057305 */ /* 0x000e24000021f100 */
[----:B0-----:R0:W-:Y:S01]  /*ebe0*/  STG.E.U16 desc[UR36][R2.64], R5 ;  /* 0x0000000502007986 */ /* 0x0011e2000c101524 */
[----:B------:R-:W-:Y:S05]  /*ebf0*/  BRA `(.L_x_6115) ;  /* 0x0000000c00007947 */ /* 0x000fea0003800000 */
.L_x_6111:
        /* <DEDUP_REMOVED lines=8> */
.L_x_6119:
[----:B------:R-:W-:-:S05]  /*ec80*/  F2FP.F16.F32.PACK_AB R22, RZ, R22 ;  /* 0x00000016ff16723e */ /* 0x000fca00000000ff */
[----:B------:R0:W-:Y:S01]  /*ec90*/  STG.E.U16 desc[UR36][R2.64], R22 ;  /* 0x0000001602007986 */ /* 0x0001e2000c101524 */
[----:B------:R-:W-:Y:S05]  /*eca0*/  BRA `(.L_x_6115) ;  /* 0x0000000800d47947 */ /* 0x000fea0003800000 */
.L_x_6118:
[----:B------:R-:W-:-:S13]  /*ecb0*/  ISETP.NE.AND P0, PT, R0, 0x7, PT ;  /* 0x000000070000780c */ /* 0x000fda0003f05270 */
[----:B------:R-:W-:Y:S05]  /*ecc0*/  @!P0 BRA `(.L_x_6120) ;  /* 0x0000000000248947 */ /* 0x000fea0003800000 */
[----:B------:R-:W-:-:S13]  /*ecd0*/  ISETP.NE.AND P0, PT, R0, 0x8, PT ;  /* 0x000000080000780c */ /* 0x000fda0003f05270 */
[----:B------:R-:W-:Y:S05]  /*ece0*/  @!P0 BRA `(.L_x_6121) ;  /* 0x0000000000108947 */ /* 0x000fea0003800000 */
[----:B------:R-:W-:-:S13]  /*ecf0*/  ISETP.NE.AND P0, PT, R0, 0x9, PT ;  /* 0x000000090000780c */ /* 0x000fda0003f05270 */
[----:B------:R-:W-:Y:S05]  /*ed00*/  @P0 BRA `(.L_x_6114) ;  /* 0x0000000400e40947 */ /* 0x000fea0003800000 */
[----:B------:R2:W-:Y:S01]  /*ed10*/  STG.E.64 desc[UR36][R2.64], R22 ;  /* 0x0000001602007986 */ /* 0x0005e2000c101b24 */
[----:B------:R-:W-:Y:S05]  /*ed20*/  BRA `(.L_x_6115) ;  /* 0x0000000800b47947 */ /* 0x000fea0003800000 */
.L_x_6121:
[----:B------:R-:W-:-:S05]  /*ed30*/  F2FP.F16.F32.PACK_AB R5, R23, R22 ;  /* 0x000000161705723e */ /* 0x000fca00000000ff */
[----:B------:R3:W-:Y:S01]  /*ed40*/  STG.E desc[UR36][R2.64], R5 ;  /* 0x0000000502007986 */ /* 0x0007e2000c101924 */
[----:B------:R-:W-:Y:S05]  /*ed50*/  BRA `(.L_x_6115) ;  /* 0x0000000800a87947 */ /* 0x000fea0003800000 */
.L_x_6120:
[----:B------:R-:W-:-:S06]  /*ed60*/  FMUL.FTZ R4, R22, 1 ;  /* 0x3f80000016047820 */ /* 0x000fcc0000410000 */
[----:B------:R-:W0:Y:S02]  /*ed70*/  F2F.F64.F32 R4, R4 ;  /* 0x0000000400047310 */ /* 0x000e240000201800 */
[----:B0-----:R4:W-:Y:S01]  /*ed80*/  STG.E.64 desc[UR36][R2.64], R4 ;  /* 0x0000000402007986 */ /* 0x0019e2000c101b24 */
[----:B------:R-:W-:Y:S05]  /*ed90*/  BRA `(.L_x_6115) ;  /* 0x0000000800987947 */ /* 0x000fea0003800000 */
.L_x_6110:
        /* <DEDUP_REMOVED lines=13> */
.L_x_6125:
        /* <DEDUP_REMOVED lines=16> */
.L_x_6128:
[----:B------:R-:W-:-:S04]  /*ef70*/  SHF.R.U32.HI R22, RZ, 0x18, R22 ;  /* 0x00000018ff167819 */ /* 0x000fc80000011616 */
[----:B------:R-:W-:-:S04]  /*ef80*/  LOP3.LUT R5, R5, 0x80, R22, 0xf8, !PT ;  /* 0x0000008005057812 */ /* 0x000fc800078ef816 */
[----:B------:R-:W-:-:S07]  /*ef90*/  PRMT R0, R5, 0x7610, R0 ;  /* 0x0000761005007816 */ /* 0x000fce0000000000 */
.L_x_6127:
[----:B------:R-:W-:Y:S05]  /*efa0*/  BSYNC.RECONVERGENT B0 ;  /* 0x0000000000007941 */ /* 0x000fea0003800200 */
.L_x_6126:
[----:B------:R0:W-:Y:S01]  /*efb0*/  STG.E.U8 desc[UR36][R2.64], R0 ;  /* 0x0000000002007986 */ /* 0x0001e2000c101124 */
[----:B------:R-:W-:Y:S05]  /*efc0*/  BRA `(.L_x_6115) ;  /* 0x00000008000c7947 */ /* 0x000fea0003800000 */
.L_x_6124:
        /* <DEDUP_REMOVED lines=16> */
.L_x_6131:
[----:B------:R-:W-:-:S04]  /*f0d0*/  SHF.R.U32.HI R22, RZ, 0x18, R22 ;  /* 0x00000018ff167819 */ /* 0x000fc80000011616 */
[----:B------:R-:W-:-:S04]  /*f0e0*/  LOP3.LUT R5, R5, 0x80, R22, 0xf8, !PT ;  /* 0x0000008005057812 */ /* 0x000fc800078ef816 */
[----:B------:R-:W-:-:S07]  /*f0f0*/  PRMT R0, R5, 0x7610, R0 ;  /* 0x0000761005007816 */ /* 0x000fce0000000000 */
.L_x_6130:
[----:B------:R-:W-:Y:S05]  /*f100*/  BSYNC.RECONVERGENT B0 ;  /* 0x0000000000007941 */ /* 0x000fea0003800200 */
.L_x_6129:
[----:B------:R0:W-:Y:S01]  /*f110*/  STG.E.U8 desc[UR36][R2.64], R0 ;  /* 0x0000000002007986 */ /* 0x0001e2000c101124 */
[----:B------:R-:W-:Y:S05]  /*f120*/  BRA `(.L_x_6115) ;  /* 0x0000000400b47947 */ /* 0x000fea0003800000 */
.L_x_6123:
        /* <DEDUP_REMOVED lines=21> */
.L_x_6133:
[----:B------:R-:W0:Y:S02]  /*f280*/  F2I.U64.TRUNC R22, R22 ;  /* 0x0000001600167311 */ /* 0x000e24000020d800 */
[----:B0-----:R0:W-:Y:S01]  /*f290*/  STG.E.64 desc[UR36][R2.64], R22 ;  /* 0x0000001602007986 */ /* 0x0011e2000c101b24 */
[----:B------:R-:W-:Y:S05]  /*f2a0*/  BRA `(.L_x_6115) ;  /* 0x0000000400547947 */ /* 0x000fea0003800000 */
.L_x_6132:
[----:B------:R-:W0:Y:S02]  /*f2b0*/  F2I.FTZ.U32.TRUNC.NTZ R5, R22 ;  /* 0x0000001600057305 */ /* 0x000e24000021f000 */
[----:B0-----:R0:W-:Y:S01]  /*f2c0*/  STG.E desc[UR36][R2.64], R5 ;  /* 0x0000000502007986 */ /* 0x0011e2000c101924 */
[----:B------:R-:W-:Y:S05]  /*f2d0*/  BRA `(.L_x_6115) ;  /* 0x0000000400487947 */ /* 0x000fea0003800000 */
.L_x_6122:
[----:B------:R-:W-:-:S13]  /*f2e0*/  ISETP.GT.AND P0, PT, R0, 0xe, PT ;  /* 0x0000000e0000780c */ /* 0x000fda0003f04270 */
[----:B------:R-:W-:Y:S05]  /*f2f0*/  @P0 BRA `(.L_x_6134) ;  /* 0x0000000000500947 */ /* 0x000fea0003800000 */
[----:B------:R-:W-:-:S13]  /*f300*/  ISETP.NE.AND P0, PT, R0, 0xa, PT ;  /* 0x0000000a0000780c */ /* 0x000fda0003f05270 */
[----:B------:R-:W-:Y:S05]  /*f310*/  @!P0 BRA `(.L_x_6135) ;  /* 0x0000000000208947 */ /* 0x000fea0003800000 */
[----:B------:R-:W-:-:S13]  /*f320*/  ISETP.NE.AND P0, PT, R0, 0xb, PT ;  /* 0x0000000b0000780c */ /* 0x000fda0003f05270 */
[----:B------:R-:W-:Y:S05]  /*f330*/  @P0 BRA `(.L_x_6114) ;  /* 0x0000000000580947 */ /* 0x000fea0003800000 */
[----:B------:R-:W-:Y:S02]  /*f340*/  FSETP.NEU.FTZ.AND P0, PT, R22, RZ, PT ;  /* 0x000000ff1600720b */ /* 0x000fe40003f1d000 */
[----:B------:R-:W-:-:S04]  /*f350*/  FSETP.NEU.FTZ.AND P1, PT, R23, RZ, PT ;  /* 0x000000ff1700720b */ /* 0x000fc80003f3d000 */
[----:B------:R-:W-:-:S04]  /*f360*/  PLOP3.LUT P0, PT, P0, P1, PT, 0xf8, 0x8f ;  /* 0x00000000008f781c */ /* 0x000fc80000703f70 */
[----:B------:R-:W-:-:S05]  /*f370*/  SEL R5, RZ, 0x1, !P0 ;  /* 0x00000001ff057807 */ /* 0x000fca0004000000 */
[----:B------:R0:W-:Y:S01]  /*f380*/  STG.E.U8 desc[UR36][R2.64], R5 ;  /* 0x0000000502007986 */ /* 0x0001e2000c101124 */
[----:B------:R-:W-:Y:S05]  /*f390*/  BRA `(.L_x_6115) ;  /* 0x0000000400187947 */ /* 0x000fea0003800000 */
.L_x_6135:
        /* <DEDUP_REMOVED lines=10> */
.L_x_6134:
[----:B------:R-:W-:-:S13]  /*f440*/  ISETP.NE.AND P0, PT, R0, 0xf, PT ;  /* 0x0000000f0000780c */ /* 0x000fda0003f05270 */
[----:B------:R-:W-:Y:S05]  /*f450*/  @!P0 BRA `(.L_x_6136) ;  /* 0x0000000000e08947 */ /* 0x000fea0003800000 */
[----:B------:R-:W-:-:S13]  /*f460*/  ISETP.NE.AND P0, PT, R0, 0x17, PT ;  /* 0x000000170000780c */ /* 0x000fda0003f05270 */
[----:B------:R-:W-:Y:S05]  /*f470*/  @!P0 BRA `(.L_x_6137) ;  /* 0x00000000008c8947 */ /* 0x000fea0003800000 */
[----:B------:R-:W-:-:S13]  /*f480*/  ISETP.NE.AND P0, PT, R0, 0x18, PT ;  /* 0x000000180000780c */ /* 0x000fda0003f05270 */
[----:B------:R-:W-:Y:S05]  /*f490*/  @!P0 BRA `(.L_x_6138) ;  /* 0x0000000000448947 */ /* 0x000fea0003800000 */
.L_x_6114:
[----:B------:R-:W-:Y:S01]  /*f4a0*/  MOV R2, 0x0 ;  /* 0x0000000000027802 */ /* 0x000fe20000000f00 */
[----:B------:R-:W0:Y:S01]  /*f4b0*/  LDCU.64 UR4, c[0x4][0x158] ;  /* 0x01002b00ff0477ac */ /* 0x000e220008000a00 */
[----:B------:R-:W-:Y:S02]  /*f4c0*/  HFMA2 R8, -RZ, RZ, 0, 6.020069122314453125e-06 ;  /* 0x00000065ff087431 */ /* 0x000fe400000001ff */
        /* <DEDUP_REMOVED lines=13> */
.L_x_6139:
[----:B------:R-:W-:Y:S05]  /*f5a0*/  BRA `(.L_x_6115) ;  /* 0x0000000000947947 */ /* 0x000fea0003800000 */
.L_x_6138:
        /* <DEDUP_REMOVED lines=12> */
.L_x_6141:
[----:B------:R-:W-:Y:S05]  /*f670*/  BSYNC.RECONVERGENT B0 ;  /* 0x0000000000007941 */ /* 0x000fea0003800200 */
.L_x_6140:
[----:B------:R-:W-:-:S05]  /*f680*/  LOP3.LUT R5, R0, 0x80, R7, 0xf8, !PT ;  /* 0x0000008000057812 */ /* 0x000fca00078ef807 */
[----:B------:R0:W-:Y:S01]  /*f690*/  STG.E.U8 desc[UR36][R2.64], R5 ;  /* 0x0000000502007986 */ /* 0x0001e2000c101124 */
[----:B------:R-:W-:Y:S05]  /*f6a0*/  BRA `(.L_x_6115) ;  /* 0x0000000000547947 */ /* 0x000fea0003800000 */
.L_x_6137:
        /* <DEDUP_REMOVED lines=11> */
.L_x_6143:
[----:B------:R-:W-:Y:S01]  /*f760*/  HFMA2 R0, -RZ, RZ, 0, 7.569789886474609375e-06 ;  /* 0x0000007fff007431 */ /* 0x000fe200000001ff */
[----:B------:R-:W-:-:S04]  /*f770*/  ISETP.GT.U32.AND P0, PT, R4, 0x7f800000, PT ;  /* 0x7f8000000400780c */ /* 0x000fc80003f04070 */
[----:B------:R-:W-:-:S09]  /*f780*/  SEL R0, R0, 0x7c, P0 ;  /* 0x0000007c00007807 */ /* 0x000fd20000000000 */
.L_x_6144:
[----:B------:R-:W-:Y:S05]  /*f790*/  BSYNC.RECONVERGENT B0 ;  /* 0x0000000000007941 */ /* 0x000fea0003800200 */
.L_x_6142:
[----:B------:R-:W-:-:S04]  /*f7a0*/  SHF.R.U32.HI R5, RZ, 0x18, R22 ;  /* 0x00000018ff057819 */ /* 0x000fc80000011616 */
[----:B------:R-:W-:-:S05]  /*f7b0*/  LOP3.LUT R5, R0, 0x80, R5, 0xf8, !PT ;  /* 0x0000008000057812 */ /* 0x000fca00078ef805 */
[----:B------:R0:W-:Y:S01]  /*f7c0*/  STG.E.U8 desc[UR36][R2.64], R5 ;  /* 0x0000000502007986 */ /* 0x0001e2000c101124 */
[----:B------:R-:W-:Y:S05]  /*f7d0*/  BRA `(.L_x_6115) ;  /* 0x0000000000087947 */ /* 0x000fea0003800000 */
.L_x_6136:
[----:B------:R-:W-:-:S05]  /*f7e0*/  F2FP.BF16.F32.PACK_AB R22, RZ, R22 ;  /* 0x00000016ff16723e */ /* 0x000fca00000010ff */
[----:B------:R0:W-:Y:S02]  /*f7f0*/  STG.E.U16 desc[UR36][R2.64], R22 ;  /* 0x0000001602007986 */ /* 0x0001e4000c101524 */
.L_x_6115:
[----:B------:R-:W-:-:S07]  /*f800*/  VIADD R26, R26, 0x80 ;  /* 0x000000801a1a7836 */ /* 0x000fce0000000000 */
.L_x_6072:
[----:B------:R-:W-:-:S13]  /*f810*/  ISETP.GE.AND P0, PT, R26, R28, PT ;  /* 0x0000001c1a00720c */ /* 0x000fda0003f06270 */
[----:B------:R-:W-:Y:S05]  /*f820*/  @P0 BREAK.RELIABLE B6 ;  /* 0x0000000000060942 */ /* 0x000fea0003800100 */
[----:B------:R-:W-:Y:S05]  /*f830*/  @P0 BRA `(.L_x_6109) ;  /* 0x0000000c00a80947 */ /* 0x000fea0003800000 */
[----:B------:R-:W-:Y:S05]  /*f840*/  BSYNC.RELIABLE B6 ;  /* 0x0000000000067941 */ /* 0x000fea0003800100 */
.L_x_6071:
        /* <DEDUP_REMOVED lines=21> */
.L_x_6148:
[----:B------:R-:W0:Y:S02]  /*f9a0*/  F2I.S64.TRUNC R24, R24 ;  /* 0x0000001800187311 */ /* 0x000e24000020d900 */
[----:B0-----:R-:W-:-:S05]  /*f9b0*/  IMAD.MOV.U32 R5, RZ, RZ, R24 ;  /* 0x000000ffff057224 */ /* 0x001fca00078e0018 */
[----:B------:R0:W-:Y:S01]  /*f9c0*/  STG.E.U8 desc[UR36][R2.64], R5 ;  /* 0x0000000502007986 */ /* 0x0001e2000c101124 */
[----:B------:R-:W-:Y:S05]  /*f9d0*/  BRA `(.L_x_6150) ;  /* 0x0000000c003c7947 */ /* 0x000fea0003800000 */
.L_x_6147:
        /* <DEDUP_REMOVED lines=9> */
.L_x_6152:
[----:B------:R-:W0:Y:S02]  /*fa70*/  F2I.FTZ.TRUNC.NTZ R5, R24 ;  /* 0x0000001800057305 */ /* 0x000e24000021f100 */
[----:B0-----:R0:W-:Y:S01]  /*fa80*/  STG.E desc[UR36][R2.64], R5 ;  /* 0x0000000502007986 */ /* 0x0011e2000c101924 */
[----:B------:R-:W-:Y:S05]  /*fa90*/  BRA `(.L_x_6150) ;  /* 0x0000000c000c7947 */ /* 0x000fea0003800000 */
.L_x_6151:
[----:B------:R-:W0:Y:S02]  /*faa0*/  F2I.FTZ.TRUNC.NTZ R5, R24 ;  /* 0x0000001800057305 */ /* 0x000e24000021f100 */
[----:B0-----:R0:W-:Y:S01]  /*fab0*/  STG.E.U16 desc[UR36][R2.64], R5 ;  /* 0x0000000502007986 */ /* 0x0011e2000c101524 */
[----:B------:R-:W-:Y:S05]  /*fac0*/  BRA `(.L_x_6150) ;  /* 0x0000000c00007947 */ /* 0x000fea0003800000 */
.L_x_6146:
        /* <DEDUP_REMOVED lines=8> */
.L_x_6154:
[----:B------:R-:W-:-:S05]  /*fb50*/  F2FP.F16.F32.PACK_AB R24, RZ, R24 ;  /* 0x00000018ff18723e */ /* 0x000fca00000000ff */
[----:B------:R0:W-:Y:S01]  /*fb60*/  STG.E.U16 desc[UR36][R2.64], R24 ;  /* 0x0000001802007986 */ /* 0x0001e2000c101524 */
[----:B------:R-:W-:Y:S05]  /*fb70*/  BRA `(.L_x_6150) ;  /* 0x0000000800d47947 */ /* 0x000fea0003800000 */
.L_x_6153:
        /* <DEDUP_REMOVED lines=8> */
.L_x_6156:
[----:B------:R-:W-:-:S05]  /*fc00*/  F2FP.F16.F32.PACK_AB R5, R25, R24 ;  /* 0x000000181905723e */ /* 0x000fca00000000ff */
[----:B------:R0:W-:Y:S01]  /*fc10*/  STG.E desc[UR36][R2.64], R5 ;  /* 0x0000000502007986 */ /* 0x0001e2000c101924 */
[----:B------:R-:W-:Y:S05]  /*fc20*/  BRA `(.L_x_6150) ;  /* 0x0000000800a87947 */ /* 0x000fea0003800000 */
.L_x_6155:
[----:B------:R-:W-:-:S06]  /*fc30*/  FMUL.FTZ R4, R24, 1 ;  /* 0x3f80000018047820 */ /* 0x000fcc0000410000 */
[----:B------:R-:W0:Y:S02]  /*fc40*/  F2F.F64.F32 R4, R4 ;  /* 0x0000000400047310 */ /* 0x000e240000201800 */
[----:B0-----:R0:W-:Y:S01]  /*fc50*/  STG.E.64 desc[UR36][R2.64], R4 ;  /* 0x0000000402007986 */ /* 0x0011e2000c101b24 */
[----:B------:R-:W-:Y:S05]  /*fc60*/  BRA `(.L_x_6150) ;  /* 0x0000000800987947 */ /* 0x000fea0003800000 */
.L_x_6145:
        /* <DEDUP_REMOVED lines=13> */
.L_x_6160:
        /* <DEDUP_REMOVED lines=16> */
.L_x_6163:
[----:B------:R-:W-:-:S04]  /*fe40*/  SHF.R.U32.HI R24, RZ, 0x18, R24 ;  /* 0x00000018ff187819 */ /* 0x000fc80000011618 */
[----:B------:R-:W-:-:S04]  /*fe50*/  LOP3.LUT R5, R5, 0x80, R24, 0xf8, !PT ;  /* 0x0000008005057812 */ /* 0x000fc800078ef818 */
[----:B------:R-:W-:-:S07]  /*fe60*/  PRMT R0, R5, 0x7610, R0 ;  /* 0x0000761005007816 */ /* 0x000fce0000000000 */
.L_x_6162:
[----:B------:R-:W-:Y:S05]  /*fe70*/  BSYNC.RECONVERGENT B0 ;  /* 0x0000000000007941 */ /* 0x000fea0003800200 */
.L_x_6161:
[----:B------:R0:W-:Y:S01]  /*fe80*/  STG.E.U8 desc[UR36][R2.64], R0 ;  /* 0x0000000002007986 */ /* 0x0001e2000c101124 */
[----:B------:R-:W-:Y:S05]  /*fe90*/  BRA `(.L_x_6150) ;  /* 0x00000008000c7947 */ /* 0x000fea0003800000 */
.L_x_6159:
        /* <DEDUP_REMOVED lines=16> */
.L_x_6166:
[----:B------:R-:W-:-:S04]  /*ffa0*/  SHF.R.U32.HI R24, RZ, 0x18, R24 ;  /* 0x00000018ff187819 */ /* 0x000fc80000011618 */
[----:B------:R-:W-:-:S04]  /*ffb0*/  LOP3.LUT R5, R5, 0x80, R24, 0xf8, !PT ;  /* 0x0000008005057812 */ /* 0x000fc800078ef818 */
[----:B------:R-:W-:-:S07]  /*ffc0*/  PRMT R0, R5, 0x7610, R0 ;  /* 0x0000761005007816 */ /* 0x000fce0000000000 */
.L_x_6165:
[----:B------:R-:W-:Y:S05]  /*ffd0*/  BSYNC.RECONVERGENT B0 ;  /* 0x0000000000007941 */ /* 0x000fea0003800200 */
.L_x_6164:
[----:B------:R3:W-:Y:S01]  /*ffe0*/  STG.E.U8 desc[UR36][R2.64], R0 ;  /* 0x0000000002007986 */ /* 0x0007e2000c101124 */
[----:B------:R-:W-:Y:S05]  /*fff0*/  BRA `(.L_x_6150) ;  /* 0x0000000400b47947 */ /* 0x000fea0003800000 */
.L_x_6158:
        /* <DEDUP_REMOVED lines=21> */
.L_x_6168:
[----:B------:R-:W0:Y:S02]  /*10150*/  F2I.U64.TRUNC R24, R24 ;  /* 0x0000001800187311 */ /* 0x000e24000020d800 */
[----:B0-----:R1:W-:Y:S01]  /*10160*/  STG.E.64 desc[UR36][R2.64], R24 ;  /* 0x0000001802007986 */ /* 0x0013e2000c101b24 */
[----:B------:R-:W-:Y:S05]  /*10170*/  BRA `(.L_x_6150) ;  /* 0x0000000400547947 */ /* 0x000fea0003800000 */
.L_x_6167:
[----:B------:R-:W0:Y:S02]  /*10180*/  F2I.FTZ.U32.TRUNC.NTZ R5, R24 ;  /* 0x0000001800057305 */ /* 0x000e24000021f000 */
[----:B0-----:R2:W-:Y:S01]  /*10190*/  STG.E desc[UR36][R2.64], R5 ;  /* 0x0000000502007986 */ /* 0x0015e2000c101924 */
[----:B------:R-:W-:Y:S05]  /*101a0*/  BRA `(.L_x_6150) ;  /* 0x0000000400487947 */ /* 0x000fea0003800000 */
.L_x_6157:
        /* <DEDUP_REMOVED lines=12> */
.L_x_6170:
        /* <DEDUP_REMOVED lines=10> */
.L_x_6169:
[----:B------:R-:W-:-:S13]  /*10310*/  ISETP.NE.AND P0, PT, R0, 0xf, PT ;  /* 0x0000000f0000780c */ /* 0x000fda0003f05270 */
[----:B------:R-:W-:Y:S05]  /*10320*/  @!P0 BRA `(.L_x_6171) ;  /* 0x0000000000e08947 */ /* 0x000fea0003800000 */
[----:B------:R-:W-:-:S13]  /*10330*/  ISETP.NE.AND P0, PT, R0, 0x17, PT ;  /* 0x000000170000780c */ /* 0x000fda0003f05270 */
[----:B------:R-:W-:Y:S05]  /*10340*/  @!P0 BRA `(.L_x_6172) ;  /* 0x00000000008c8947 */ /* 0x000fea0003800000 */
[----:B------:R-:W-:-:S13]  /*10350*/  ISETP.NE.AND P0, PT, R0, 0x18, PT ;  /* 0x000000180000780c */ /* 0x000fda0003f05270 */
[----:B------:R-:W-:Y:S05]  /*10360*/  @!P0 BRA `(.L_x_6173) ;  /* 0x0000000000448947 */ /* 0x000fea0003800000 */
.L_x_6149:
        /* <DEDUP_REMOVED lines=16> */
.L_x_6174:
[----:B------:R-:W-:Y:S05]  /*10470*/  BRA `(.L_x_6150) ;  /* 0x0000000000947947 */ /* 0x000fea0003800000 */
.L_x_6173:
        /* <DEDUP_REMOVED lines=12> */
.L_x_6176:
[----:B------:R-:W-:Y:S05]  /*10540*/  BSYNC.RECONVERGENT B0 ;  /* 0x0000000000007941 */ /* 0x000fea0003800200 */
.L_x_6175:
[----:B------:R-:W-:-:S05]  /*10550*/  LOP3.LUT R5, R0, 0x80, R7, 0xf8, !PT ;  /* 0x0000008000057812 */ /* 0x000fca00078ef807 */
[----:B------:R0:W-:Y:S01]  /*10560*/  STG.E.U8 desc[UR36][R2.64], R5 ;  /* 0x0000000502007986 */ /* 0x0001e2000c101124 */
[----:B------:R-:W-:Y:S05]  /*10570*/  BRA `(.L_x_6150) ;  /* 0x0000000000547947 */ /* 0x000fea0003800000 */
.L_x_6172:
        /* <DEDUP_REMOVED lines=11> */
.L_x_6178:
[----:B------:R-:W-:Y:S01]  /*10630*/  HFMA2 R0, -RZ, RZ, 0, 7.569789886474609375e-06 ;  /* 0x0000007fff007431 */ /* 0x000fe200000001ff */
[----:B------:R-:W-:-:S04]  /*10640*/  ISETP.GT.U32.AND P0, PT, R4, 0x7f800000, PT ;  /* 0x7f8000000400780c */ /* 0x000fc80003f04070 */
[----:B------:R-:W-:-:S09]  /*10650*/  SEL R0, R0, 0x7c, P0 ;  /* 0x0000007c00007807 */ /* 0x000fd20000000000 */
.L_x_6179:
[----:B------:R-:W-:Y:S05]  /*10660*/  BSYNC.RECONVERGENT B0 ;  /* 0x0000000000007941 */ /* 0x000fea0003800200 */
.L_x_6177:
[----:B------:R-:W-:-:S04]  /*10670*/  SHF.R.U32.HI R5, RZ, 0x18, R24 ;  /* 0x00000018ff057819 */ /* 0x000fc80000011618 */
[----:B------:R-:W-:-:S05]  /*10680*/  LOP3.LUT R5, R0, 0x80, R5, 0xf8, !PT ;  /* 0x0000008000057812 */ /* 0x000fca00078ef805 */
[----:B------:R0:W-:Y:S01]  /*10690*/  STG.E.U8 desc[UR36][R2.64], R5 ;  /* 0x0000000502007986 */ /* 0x0001e2000c101124 */
[----:B------:R-:W-:Y:S05]  /*106a0*/  BRA `(.L_x_6150) ;  /* 0x0000000000087947 */ /* 0x000fea0003800000 */
.L_x_6171:
[----:B------:R-:W-:-:S05]  /*106b0*/  F2FP.BF16.F32.PACK_AB R24, RZ, R24 ;  /* 0x00000018ff18723e */ /* 0x000fca00000010ff */
[----:B------:R0:W-:Y:S02]  /*106c0*/  STG.E.U16 desc[UR36][R2.64], R24 ;  /* 0x0000001802007986 */ /* 0x0001e4000c101524 */
.L_x_6150:
[----:B------:R-:W-:-:S07]  /*106d0*/  VIADD R26, R26, 0x80 ;  /* 0x000000801a1a7836 */ /* 0x000fce0000000000 */
.L_x_6109:
[----:B------:R-:W-:Y:S05]  /*106e0*/  BSYNC.RECONVERGENT B7 ;  /* 0x0000000000077941 */ /* 0x000fea0003800200 */
.L_x_6070:
[----:B------:R-:W-:-:S13]  /*106f0*/  ISETP.GE.AND P0, PT, R26, R28, PT ;  /* 0x0000001c1a00720c */ /* 0x000fda0003f06270 */
[----:B------:R-:W-:Y:S05]  /*10700*/  @P0 EXIT ;  /* 0x000000000000094d */ /* 0x000fea0003800000 */
[----:B01234-:R-:W0:Y:S01]  /*10710*/  LDC.64 R2, c[0x0][0x388] ;  /* 0x0000e200ff027b82 */ /* 0x01fe220000000a00 */
        /* <DEDUP_REMOVED lines=17> */
[----:B0-----:R-:W-:Y:S01]  /*10830*/  STG.E.U8 desc[UR36][R2.64], R5 ;  /* 0x0000000502007986 */ /* 0x001fe2000c101124 */
[----:B------:R-:W-:Y:S05]  /*10840*/  EXIT ;  /* 0x000000000000794d */ /* 0x000fea0003800000 */
.L_x_6183:
[----:B------:R-:W0:Y:S02]  /*10850*/  F2I.S64.TRUNC R16, R16 ;  /* 0x0000001000107311 */ /* 0x000e24000020d900 */
[----:B0-----:R-:W-:-:S05]  /*10860*/  MOV R5, R16 ;  /* 0x0000001000057202 */ /* 0x001fca0000000f00 */
[----:B------:R-:W-:Y:S01]  /*10870*/  STG.E.U8 desc[UR36][R2.64], R5 ;  /* 0x0000000502007986 */ /* 0x000fe2000c101124 */
[----:B------:R-:W-:Y:S05]  /*10880*/  EXIT ;  /* 0x000000000000794d */ /* 0x000fea0003800000 */
.L_x_6182:
[----:B------:R-:W-:-:S13]  /*10890*/  ISETP.NE.AND P0, PT, R0, 0x2, PT ;  /* 0x000000020000780c */ /* 0x000fda0003f05270 */
[----:B------:R-:W-:Y:S05]  /*108a0*/  @!P0 BRA `(.L_x_6185) ;  /* 0x0000000000288947 */ /* 0x000fea0003800000 */
[----:B------:R-:W-:-:S13]  /*108b0*/  ISETP.NE.AND P0, PT, R0, 0x3, PT ;  /* 0x000000030000780c */ /* 0x000fda0003f05270 */
[----:B------:R-:W-:Y:S05]  /*108c0*/  @!P0 BRA `(.L_x_6186) ;  /* 0x0000000000148947 */ /* 0x000fea0003800000 */
[----:B------:R-:W-:-:S13]  /*108d0*/  ISETP.NE.AND P0, PT, R0, 0x4, PT ;  /* 0x000000040000780c */ /* 0x000fda0003f05270 */
[----:B------:R-:W-:Y:S05]  /*108e0*/  @P0 BRA `(.L_x_6184) ;  /* 0x00000008004c0947 */ /* 0x000fea0003800000 */
[----:B------:R-:W0:Y:S02]  /*108f0*/  F2I.S64.TRUNC R16, R16 ;  /* 0x0000001000107311 */ /* 0x000e24000020d900 */
[----:B0-----:R-:W-:Y:S01]  /*10900*/  STG.E.64 desc[UR36][R2.64], R16 ;  /* 0x0000001002007986 */ /* 0x001fe2000c101b24 */
[----:B------:R-:W-:Y:S05]  /*10910*/  EXIT ;  /* 0x000000000000794d */ /* 0x000fea0003800000 */
.L_x_6186:
[----:B------:R-:W0:Y:S02]  /*10920*/  F2I.FTZ.TRUNC.NTZ R5, R16 ;  /* 0x0000001000057305 */ /* 0x000e24000021f100 */
[----:B0-----:R-:W-:Y:S01]  /*10930*/  STG.E desc[UR36][R2.64], R5 ;  /* 0x0000000502007986 */ /* 0x001fe2000c101924 */
[----:B------:R-:W-:Y:S05]  /*10940*/  EXIT ;  /* 0x000000000000794d */ /* 0x000fea0003800000 */
.L_x_6185:
[----:B------:R-:W0:Y:S02]  /*10950*/  F2I.FTZ.TRUNC.NTZ R5, R16 ;  /* 0x0000001000057305 */ /* 0x000e24000021f100 */
[----:B0-----:R-:W-:Y:S01]  /*10960*/  STG.E.U16 desc[UR36][R2.64], R5 ;  /* 0x0000000502007986 */ /* 0x001fe2000c101524 */
[----:B------:R-:W-:Y:S05]  /*10970*/  EXIT ;  /* 0x000000000000794d */ /* 0x000fea0003800000 */
.L_x_6181:
[----:B------:R-:W-:-:S13]  /*10980*/  ISETP.GT.AND P0, PT, R0, 0x6, PT ;  /* 0x000000060000780c */ /* 0x000fda0003f04270 */
[----:B------:R-:W-:Y:S05]  /*10990*/  @P0 BRA `(.L_x_6187) ;  /* 0x0000000000240947 */ /* 0x000fea0003800000 */
[----:B------:R-:W-:-:S13]  /*109a0*/  ISETP.NE.AND P0, PT, R0, 0x5, PT ;  /* 0x000000050000780c */ /* 0x000fda0003f05270 */
[----:B------:R-:W-:Y:S05]  /*109b0*/  @!P0 BRA `(.L_x_6188) ;  /* 0x0000000000108947 */ /* 0x000fea0003800000 */
[----:B------:R-:W-:-:S13]  /*109c0*/  ISETP.NE.AND P0, PT, R0, 0x6, PT ;  /* 0x000000060000780c */ /* 0x000fda0003f05270 */
[----:B------:R-:W-:Y:S05]  /*109d0*/  @P0 BRA `(.L_x_6184) ;  /* 0x0000000800100947 */ /* 0x000fea0003800000 */
[----:B------:R-:W-:Y:S01]  /*109e0*/  STG.E desc[UR36][R2.64], R16 ;  /* 0x0000001002007986 */ /* 0x000fe2000c101924 */
[----:B------:R-:W-:Y:S05]  /*109f0*/  EXIT ;  /* 0x000000000000794d */ /* 0x000fea0003800000 */
.L_x_6188:
[----:B------:R-:W-:-:S05]  /*10a00*/  F2FP.F16.F32.PACK_AB R16, RZ, R16 ;  /* 0x00000010ff10723e */ /* 0x000fca00000000ff */
[----:B------:R-:W-:Y:S01]  /*10a10*/  STG.E.U16 desc[UR36][R2.64], R16 ;  /* 0x0000001002007986 */ /* 0x000fe2000c101524 */
[----:B------:R-:W-:Y:S05]  /*10a20*/  EXIT ;  /* 0x000000000000794d */ /* 0x000fea0003800000 */
.L_x_6187:
[----:B------:R-:W-:-:S13]  /*10a30*/  ISETP.NE.AND P0, PT, R0, 0x7, PT ;  /* 0x000000070000780c */ /* 0x000fda0003f05270 */
[----:B------:R-:W-:Y:S05]  /*10a40*/  @!P0 BRA `(.L_x_6189) ;  /* 0x0000000000248947 */ /* 0x000fea0003800000 */
[----:B------:R-:W-:-:S13]  /*10a50*/  ISETP.NE.AND P0, PT, R0, 0x8, PT ;  /* 0x000000080000780c */ /* 0x000fda0003f05270 */
[----:B------:R-:W-:Y:S05]  /*10a60*/  @!P0 BRA `(.L_x_6190) ;  /* 0x0000000000108947 */ /* 0x000fea0003800000 */
[----:B------:R-:W-:-:S13]  /*10a70*/  ISETP.NE.AND P0, PT, R0, 0x9, PT ;  /* 0x000000090000780c */ /* 0x000fda0003f05270 */
[----:B------:R-:W-:Y:S05]  /*10a80*/  @P0 BRA `(.L_x_6184) ;  /* 0x0000000400e40947 */ /* 0x000fea0003800000 */
[----:B------:R-:W-:Y:S01]  /*10a90*/  STG.E.64 desc[UR36][R2.64], R16 ;  /* 0x0000001002007986 */ /* 0x000fe2000c101b24 */
[----:B------:R-:W-:Y:S05]  /*10aa0*/  EXIT ;  /* 0x000000000000794d */ /* 0x000fea0003800000 */
.L_x_6190:
[----:B------:R-:W-:-:S05]  /*10ab0*/  F2FP.F16.F32.PACK_AB R5, R17, R16 ;  /* 0x000000101105723e */ /* 0x000fca00000000ff */
[----:B------:R-:W-:Y:S01]  /*10ac0*/  STG.E desc[UR36][R2.64], R5 ;  /* 0x0000000502007986 */ /* 0x000fe2000c101924 */
[----:B------:R-:W-:Y:S05]  /*10ad0*/  EXIT ;  /* 0x000000000000794d */ /* 0x000fea0003800000 */
.L_x_6189:
[----:B------:R-:W-:-:S06]  /*10ae0*/  FMUL.FTZ R4, R16, 1 ;  /* 0x3f80000010047820 */ /* 0x000fcc0000410000 */
[----:B------:R-:W0:Y:S02]  /*10af0*/  F2F.F64.F32 R4, R4 ;  /* 0x0000000400047310 */ /* 0x000e240000201800 */
[----:B0-----:R-:W-:Y:S01]  /*10b00*/  STG.E.64 desc[UR36][R2.64], R4 ;  /* 0x0000000402007986 */ /* 0x001fe2000c101b24 */
[----:B------:R-:W-:Y:S05]  /*10b10*/  EXIT ;  /* 0x000000000000794d */ /* 0x000fea0003800000 */
.L_x_6180:
        /* <DEDUP_REMOVED lines=11> */
[----:B0-----:R-:W-:Y:S01]  /*10bd0*/  STG.E.U16 desc[UR36][R2.64], R5 ;  /* 0x0000000502007986 */ /* 0x001fe2000c101524 */
[----:B------:R-:W-:Y:S05]  /*10be0*/  EXIT ;  /* 0x000000000000794d */ /* 0x000fea0003800000 */
.L_x_6194:
        /* <DEDUP_REMOVED lines=16> */
.L_x_6197:
[----:B------:R-:W-:-:S04]  /*10cf0*/  SHF.R.U32.HI R16, RZ, 0x18, R16 ;  /* 0x00000018ff107819 */ /* 0x000fc80000011610 */
[----:B------:R-:W-:-:S04]  /*10d00*/  LOP3.LUT R5, R5, 0x80, R16, 0xf8, !PT ;  /* 0x0000008005057812 */ /* 0x000fc800078ef810 */
[----:B------:R-:W-:-:S07]  /*10d10*/  PRMT R0, R5, 0x7610, R0 ;  /* 0x0000761005007816 */ /* 0x000fce0000000000 */
.L_x_6196:
[----:B------:R-:W-:Y:S05]  /*10d20*/  BSYNC.RECONVERGENT B0 ;  /* 0x0000000000007941 */ /* 0x000fea0003800200 */
.L_x_6195:
[----:B------:R-:W-:Y:S01]  /*10d30*/  STG.E.U8 desc[UR36][R2.64], R0 ;  /* 0x0000000002007986 */ /* 0x000fe2000c101124 */
[----:B------:R-:W-:Y:S05]  /*10d40*/  EXIT ;  /* 0x000000000000794d */ /* 0x000fea0003800000 */
.L_x_6193:
        /* <DEDUP_REMOVED lines=16> */
.L_x_6200:
[----:B------:R-:W-:-:S04]  /*10e50*/  SHF.R.U32.HI R16, RZ, 0x18, R16 ;  /* 0x00000018ff107819 */ /* 0x000fc80000011610 */
[----:B------:R-:W-:-:S04]  /*10e60*/  LOP3.LUT R5, R5, 0x80, R16, 0xf8, !PT ;  /* 0x0000008005057812 */ /* 0x000fc800078ef810 */
[----:B------:R-:W-:-:S07]  /*10e70*/  PRMT R0, R5, 0x7610, R0 ;  /* 0x0000761005007816 */ /* 0x000fce0000000000 */
.L_x_6199:
[----:B------:R-:W-:Y:S05]  /*10e80*/  BSYNC.RECONVERGENT B0 ;  /* 0x0000000000007941 */ /* 0x000fea0003800200 */
.L_x_6198:
[----:B------:R-:W-:Y:S01]  /*10e90*/  STG.E.U8 desc[UR36][R2.64], R0 ;  /* 0x0000000002007986 */ /* 0x000fe2000c101124 */
[----:B------:R-:W-:Y:S05]  /*10ea0*/  EXIT ;  /* 0x000000000000794d */ /* 0x000fea0003800000 */
.L_x_6192:
        /* <DEDUP_REMOVED lines=19> */
[----:B------:R-:W-:Y:S01]  /*10fe0*/  STG.E.U8 desc[UR36][R2.64], R5 ;  /* 0x0000000502007986 */ /* 0x000fe2000c101124 */
[----:B------:R-:W-:Y:S05]  /*10ff0*/  EXIT ;  /* 0x000000000000794d */ /* 0x000fea0003800000 */
.L_x_6202:
[----:B------:R-:W0:Y:S02]  /*11000*/  F2I.U64.TRUNC R16, R16 ;  /* 0x0000001000107311 */ /* 0x000e24000020d800 */
[----:B0-----:R-:W-:Y:S01]  /*11010*/  STG.E.64 desc[UR36][R2.64], R16 ;  /* 0x0000001002007986 */ /* 0x001fe2000c101b24 */
[----:B------:R-:W-:Y:S05]  /*11020*/  EXIT ;  /* 0x000000000000794d */ /* 0x000fea0003800000 */
.L_x_6201:
[----:B------:R-:W0:Y:S02]  /*11030*/  F2I.FTZ.U32.TRUNC.NTZ R5, R16 ;  /* 0x0000001000057305 */ /* 0x000e24000021f000 */
[----:B0-----:R-:W-:Y:S01]  /*11040*/  STG.E desc[UR36][R2.64], R5 ;  /* 0x0000000502007986 */ /* 0x001fe2000c101924 */
[----:B------:R-:W-:Y:S05]  /*11050*/  EXIT ;  /* 0x000000000000794d */ /* 0x000fea0003800000 */
.L_x_6191:
        /* <DEDUP_REMOVED lines=10> */
[----:B------:R-:W-:Y:S01]  /*11100*/  STG.E.U8 desc[UR36][R2.64], R5 ;  /* 0x0000000502007986 */ /* 0x000fe2000c101124 */
[----:B------:R-:W-:Y:S05]  /*11110*/  EXIT ;  /* 0x000000000000794d */ /* 0x000fea0003800000 */
.L_x_6204:
        /* <DEDUP_REMOVED lines=10> */
.L_x_6203:
[----:B------:R-:W-:-:S13]  /*111c0*/  ISETP.NE.AND P0, PT, R0, 0xf, PT ;  /* 0x0000000f0000780c */ /* 0x000fda0003f05270 */
[----:B------:R-:W-:Y:S05]  /*111d0*/  @!P0 BRA `(.L_x_6205) ;  /* 0x0000000000e08947 */ /* 0x000fea0003800000 */
[----:B------:R-:W-:-:S13]  /*111e0*/  ISETP.NE.AND P0, PT, R0, 0x17, PT ;  /* 0x000000170000780c */ /* 0x000fda0003f05270 */
[----:B------:R-:W-:Y:S05]  /*111f0*/  @!P0 BRA `(.L_x_6206) ;  /* 0x00000000008c8947 */ /* 0x000fea0003800000 */
[----:B------:R-:W-:-:S13]  /*11200*/  ISETP.NE.AND P0, PT, R0, 0x18, PT ;  /* 0x000000180000780c */ /* 0x000fda0003f05270 */
[----:B------:R-:W-:Y:S05]  /*11210*/  @!P0 BRA `(.L_x_6207) ;  /* 0x0000000000448947 */ /* 0x000fea0003800000 */
.L_x_6184:
        /* <DEDUP_REMOVED lines=16> */
.L_x_6208:
[----:B------:R-:W-:Y:S05]  /*11320*/  EXIT ;  /* 0x000000000000794d */ /* 0x000fea0003800000 */
.L_x_6207:
[----:B------:R-:W-:Y:S01]  /*11330*/  LOP3.LUT R4, R16, 0x7fffffff, RZ, 0xc0, !PT ;  /* 0x7fffffff10047812 */ /* 0x000fe200078ec0ff */
[----:B------:R-:W-:Y:S01]  /*11340*/  BSSY.RECONVERGENT B0, `(.L_x_6209) ;  /* 0x000000b000007945 */ /* 0x000fe20003800200 */
[----:B------:R-:W-:Y:S02]  /*11350*/  SHF.R.U32.HI R7, RZ, 0x18, R16 ;  /* 0x00000018ff077819 */ /* 0x000fe40000011610 */
[----:B------:R-:W-:Y:S02]  /*11360*/  ISETP.GT.U32.AND P0, PT, R4, 0x43efffff, PT ;  /* 0x43efffff0400780c */ /* 0x000fe40003f04070 */
[----:B------:R-:W-:-:S11]  /*11370*/  MOV R0, 0x7f ;  /* 0x0000007f00007802 */ /* 0x000fd60000000f00 */
[----:B------:R-:W-:Y:S05]  /*11380*/  @P0 BRA `(.L_x_6210) ;  /* 0x0000000000180947 */ /* 0x000fea0003800000 */
[----:B------:R-:W-:-:S13]  /*11390*/  ISETP.GE.U32.AND P0, PT, R4, 0x3c800000, PT ;  /* 0x3c8000000400780c */ /* 0x000fda0003f06070 */
[----:B------:R-:W-:-:S04]  /*113a0*/  @P0 SHF.R.U32.HI R0, RZ, 0x14, R16 ;  /* 0x00000014ff000819 */ /* 0x000fc80000011610 */
[----:B------:R-:W-:-:S04]  /*113b0*/  @P0 LOP3.LUT R5, R0, 0x1, RZ, 0xc0, !PT ;  /* 0x0000000100050812 */ /* 0x000fc800078ec0ff */
[----:B------:R-:W-:-:S04]  /*113c0*/  @P0 IADD3 R0, PT, PT, R16, 0x407ffff, R5 ;  /* 0x0407ffff10000810 */ /* 0x000fc80007ffe005 */
[----:B------:R-:W-:Y:S01]  /*113d0*/  @P0 SHF.R.U32.HI R0, RZ, 0x14, R0 ;  /* 0x00000014ff000819 */ /* 0x000fe20000011600 */
[----:B------:R-:W-:-:S07]  /*113e0*/  @!P0 FADD.FTZ R0, R4, 16384 ;  /* 0x4680000004008421 */ /* 0x000fce0000010000 */
.L_x_6210:
[----:B------:R-:W-:Y:S05]  /*113f0*/  BSYNC.RECONVERGENT B0 ;  /* 0x0000000000007941 */ /* 0x000fea0003800200 */
.L_x_6209:
[----:B------:R-:W-:-:S05]  /*11400*/  LOP3.LUT R5, R0, 0x80, R7, 0xf8, !PT ;  /* 0x0000008000057812 */ /* 0x000fca00078ef807 */
[----:B------:R-:W-:Y:S01]  /*11410*/  STG.E.U8 desc[UR36][R2.64], R5 ;  /* 0x0000000502007986 */ /* 0x000fe2000c101124 */
[----:B------:R-:W-:Y:S05]  /*11420*/  EXIT ;  /* 0x000000000000794d */ /* 0x000fea0003800000 */
.L_x_6206:
        /* <DEDUP_REMOVED lines=11> */
.L_x_6212:
[----:B------:R-:W-:Y:S01]  /*114e0*/  IMAD.MOV.U32 R0, RZ, RZ, 0x7f ;  /* 0x0000007fff007424 */ /* 0x000fe200078e00ff */
[----:B------:R-:W-:-:S04]  /*114f0*/  ISETP.GT.U32.AND P0, PT, R4, 0x7f800000, PT ;  /* 0x7f8000000400780c */ /* 0x000fc80003f04070 */
[----:B------:R-:W-:-:S09]  /*11500*/  SEL R0, R0, 0x7c, P0 ;  /* 0x0000007c00007807 */ /* 0x000fd20000000000 */
.L_x_6213:
[----:B------:R-:W-:Y:S05]  /*11510*/  BSYNC.RECONVERGENT B0 ;  /* 0x0000000000007941 */ /* 0x000fea0003800200 */
.L_x_6211:
[----:B------:R-:W-:-:S04]  /*11520*/  SHF.R.U32.HI R5, RZ, 0x18, R16 ;  /* 0x00000018ff057819 */ /* 0x000fc80000011610 */
[----:B------:R-:W-:-:S05]  /*11530*/  LOP3.LUT R5, R0, 0x80, R5, 0xf8, !PT ;  /* 0x0000008000057812 */ /* 0x000fca00078ef805 */
[----:B------:R-:W-:Y:S01]  /*11540*/  STG.E.U8 desc[UR36][R2.64], R5 ;  /* 0x0000000502007986 */ /* 0x000fe2000c101124 */
[----:B------:R-:W-:Y:S05]  /*11550*/  EXIT ;  /* 0x000000000000794d */ /* 0x000fea0003800000 */
.L_x_6205:
[----:B------:R-:W-:-:S05]  /*11560*/  F2FP.BF16.F32.PACK_AB R16, RZ, R16 ;  /* 0x00000010ff10723e */ /* 0x000fca00000010ff */
[----:B------:R-:W-:Y:S01]  /*11570*/  STG.E.U16 desc[UR36][R2.64], R16 ;  /* 0x0000001002007986 */ /* 0x000fe2000c101524 */
[----:B------:R-:W-:Y:S05]  /*11580*/  EXIT ;  /* 0x000000000000794d */ /* 0x000fea0003800000 */
        .weak           $__internal_7_$__cuda_sm3x_div_rn_ftz_f32_slowpath
        .type           $__internal_7_$__cuda_sm3x_div_rn_ftz_f32_slowpath,@function
        .size           $__internal_7_$__cuda_sm3x_div_rn_ftz_f32_slowpath,(.L_x_13786 - $__internal_7_$__cuda_sm3x_div_rn_ftz_f32_slowpath)
$__internal_7_$__cuda_sm3x_div_rn_ftz_f32_slowpath:
        /* <DEDUP_REMOVED lines=32> */
.L_x_6216:
[----:B------:R-:W-:Y:S05]  /*11790*/  BSYNC.RELIABLE B2 ;  /* 0x0000000000027941 */ /* 0x000fea0003800100 */
.L_x_6215:
[----:B------:R-:W-:Y:S01]  /*117a0*/  IADD3 R12, PT, PT, R6, -0x7f, RZ ;  /* 0xffffff81060c7810 */ /* 0x000fe20007ffe0ff */
[----:B------:R-:W-:Y:S01]  /*117b0*/  VIADD R11, R10, 0xffffff81 ;  /* 0xffffff810a0b7836 */ /* 0x000fe20000000000 */
[----:B------:R-:W-:Y:S03]  /*117c0*/  BSSY.RECONVERGENT B2, `(.L_x_6221) ;  /* 0x000001a000027945 */ /* 0x000fe60003800200 */
        /* <DEDUP_REMOVED lines=9> */
[----:B------:R-:W-:-:S04]  /*11860*/  FFMA R0, R3, R10, R0 ;  /* 0x0000000a03007223 */ /* 0x000fc80000000000 */
[----:B------:R-:W-:Y:S01]  /*11870*/  FFMA.FTZ R0, R6, R0, R10 ;  /* 0x0000000006007223 */ /* 0x000fe2000001000a */
[----:B------:R-:W-:-:S04]  /*11880*/  IADD3 R6, PT, PT, R11, -R12, RZ ;  /* 0x8000000c0b067210 */ /* 0x000fc80007ffe0ff */
        /* <DEDUP_REMOVED lines=12> */
.L_x_6222:
[----:B------:R-:W-:-:S07]  /*11950*/  IMAD R0, R6, 0x800000, R0 ;  /* 0x0080000006007824 */ /* 0x000fce00078e0200 */
.L_x_6223:
[----:B------:R-:W-:Y:S05]  /*11960*/  BSYNC.RECONVERGENT B2 ;  /* 0x0000000000027941 */ /* 0x000fea0003800200 */
.L_x_6221:
[----:B------:R-:W-:Y:S05]  /*11970*/  BRA `(.L_x_6224) ;  /* 0x0000000000207947 */ /* 0x000fea0003800000 */
.L_x_6220:
[----:B------:R-:W-:-:S04]  /*11980*/  LOP3.LUT R0, R3, 0x80000000, R0, 0x48, !PT ;  /* 0x8000000003007812 */ /* 0x000fc800078e4800 */
[----:B------:R-:W-:Y:S01]  /*11990*/  LOP3.LUT R0, R0, 0x7f800000, RZ, 0xfc, !PT ;  /* 0x7f80000000007812 */ /* 0x000fe200078efcff */
[----:B------:R-:W-:Y:S06]  /*119a0*/  BRA `(.L_x_6224) ;  /* 0x0000000000147947 */ /* 0x000fec0003800000 */
.L_x_6219:
[----:B------:R-:W-:Y:S01]  /*119b0*/  LOP3.LUT R0, R3, 0x80000000, R0, 0x48, !PT ;  /* 0x8000000003007812 */ /* 0x000fe200078e4800 */
[----:B------:R-:W-:Y:S06]  /*119c0*/  BRA `(.L_x_6224) ;  /* 0x00000000000c7947 */ /* 0x000fec0003800000 */
.L_x_6218:
[----:B------:R-:W0:Y:S01]  /*119d0*/  MUFU.RSQ R0, -QNAN ;  /* 0xffc0000000007908 */ /* 0x000e220000001400 */
[----:B------:R-:W-:Y:S05]  /*119e0*/  BRA `(.L_x_6224) ;  /* 0x0000000000047947 */ /* 0x000fea0003800000 */
.L_x_6217:
[----:B------:R-:W-:-:S07]  /*119f0*/  FADD.FTZ R0, R0, R3 ;  /* 0x0000000300007221 */ /* 0x000fce0000010000 */
.L_x_6224:
[----:B------:R-:W-:Y:S05]  /*11a00*/  BSYNC.RECONVERGENT B1 ;  /* 0x0000000000017941 */ /* 0x000fea0003800200 */
.L_x_6214:
[----:B------:R-:W-:-:S04]  /*11a10*/  HFMA2 R3, -RZ, RZ, 0, 0 ;  /* 0x00000000ff037431 */ /* 0x000fc800000001ff */
[----:B0-----:R-:W-:Y:S05]  /*11a20*/  RET.REL.NODEC R2 `(_ZN2at6native27unrolled_elementwise_kernelIZZZNS0_16acos_kernel_cudaERNS_18TensorIteratorBaseEENKUlvE_clEvENKUlvE0_clEvEUlN3c107complexIfEEE_St5arrayIPcLm2EELi4E23TrivialOffsetCalculatorILi1EjESE_NS0_6memory12LoadWithCastILi1EEENSF_13StoreWithCastILi1EEEEEviT_T0_T2_T3_T4_T5_) ;  /* 0xfffffee402747950 */ /* 0x001fea0003c3ffff */
.L_x_6225:
        /* <DEDUP_REMOVED lines=13> */
.L_x_13786:


//--------------------- .text._ZN2at6native18elementwise_kernelILi128ELi2EZNS0_22gpu_kernel_impl_nocastIZZZNS0_16acos_kernel_cudaERNS_18TensorIteratorBaseEENKUlvE_clEvENKUlvE0_clEvEUlN3c107complexIfEEE_EEvS4_RKT_EUliE_EEviT1_ --------------------------
	.section	.text._ZN2at6native18elementwise_kernelILi128ELi2EZNS0_22gpu_kernel_impl_nocastIZZZNS0_16acos_kernel_cudaERNS_18TensorIteratorBaseEENKUlvE_clEvENKUlvE0_clEvEUlN3c107complexIfEEE_EEvS4_RKT_EUliE_EEviT1_,"ax",@progbits
	.align	128
        .global         _ZN2at6native18elementwise_kernelILi128ELi2EZNS0_22gpu_kernel_impl_nocastIZZZNS0_16acos_kernel_cudaERNS_18TensorIteratorBaseEENKUlvE_clEvENKUlvE0_clEvEUlN3c107complexIfEEE_EEvS4_RKT_EUliE_EEviT1_
        .type           _ZN2at6native18elementwise_kernelILi128ELi2EZNS0_22gpu_kernel_impl_nocastIZZZNS0_16acos_kernel_cudaERNS_18TensorIteratorBaseEENKUlvE_clEvENKUlvE0_clEvEUlN3c107complexIfEEE_EEvS4_RKT_EUliE_EEviT1_,@function
        .size           _ZN2at6native18elementwise_kernelILi128ELi2EZNS0_22gpu_kernel_impl_nocastIZZZNS0_16acos_kernel_cudaERNS_18TensorIteratorBaseEENKUlvE_clEvENKUlvE0_clEvEUlN3c107complexIfEEE_EEvS4_RKT_EUliE_EEviT1_,(.L_x_13787 - _ZN2at6native18elementwise_kernelILi128ELi2EZNS0_22gpu_kernel_impl_nocastIZZZNS0_16acos_kernel_cudaERNS_18TensorIteratorBaseEENKUlvE_clEvENKUlvE0_clEvEUlN3c107complexIfEEE_EEvS4_RKT_EUliE_EEviT1_)
        .other          _ZN2at6native18elementwise_kernelILi128ELi2EZNS0_22gpu_kernel_impl_nocastIZZZNS0_16acos_kernel_cudaERNS_18TensorIteratorBaseEENKUlvE_clEvENKUlvE0_clEvEUlN3c107complexIfEEE_EEvS4_RKT_EUliE_EEviT1_,@"STO_CUDA_ENTRY STV_DEFAULT"
_ZN2at6native18elementwise_kernelILi128ELi2EZNS0_22gpu_kernel_impl_nocastIZZZNS0_16acos_kernel_cudaERNS_18TensorIteratorBaseEENKUlvE_clEvENKUlvE0_clEvEUlN3c107complexIfEEE_EEvS4_RKT_EUliE_EEviT1_:
.text._ZN2at6native18elementwise_kernelILi128ELi2EZNS0_22gpu_kernel_impl_nocastIZZZNS0_16acos_kernel_cudaERNS_18TensorIteratorBaseEENKUlvE_clEvENKUlvE0_clEvEUlN3c107complexIfEEE_EEvS4_RKT_EUliE_EEviT1_:
        /* <DEDUP_REMOVED lines=316> */
.L_x_6228:
[----:B------:R-:W0:Y:S02]  /*13c0*/  LDCU.64 UR4, c[0x0][0x588] ;  /* 0x0000b100ff0477ac */ /* 0x000e240008000a00 */
[----:B0-----:R-:W-:-:S04]  /*13d0*/  IADD3 R16, P0, PT, R0, UR4, RZ ;  /* 0x0000000400107c10 */ /* 0x001fc8000ff1e0ff */
[----:B------:R-:W-:-:S06]  /*13e0*/  IADD3.X R17, PT, PT, RZ, UR5, RZ, P0, !PT ;  /* 0x00000005ff117c10 */ /* 0x000fcc00087fe4ff */
[----:B------:R-:W2:Y:S01]  /*13f0*/  LDG.E.64 R16, desc[UR6][R16.64] ;  /* 0x0000000610107981 */ /* 0x000ea2000c1e1b00 */
[----:B------:R-:W-:Y:S01]  /*1400*/  BSSY.RECONVERGENT B0, `(.L_x_6229) ;  /* 0x000024e000007945 */ /* 0x000fe20003800200 */
[C---:B--2---:R-:W-:Y:S01]  /*1410*/  FSETP.NAN.FTZ.AND P1, PT, |R16|.reuse, |R16|, PT ;  /* 0x400000101000720b */ /* 0x044fe20003f38200 */
        /* <DEDUP_REMOVED lines=20> */
.L_x_6230:
        /* <DEDUP_REMOVED lines=11> */
[----:B------:R-:W-:Y:S01]  /*1610*/  MUFU.RCP R14, R13 ;  /* 0x0000000d000e7308 */ /* 0x000fe20000001000 */
        /* <DEDUP_REMOVED lines=29> */
[----:B------:R-:W-:Y:S05]  /*17f0*/  CALL.REL.NOINC `($__internal_8_$__cuda_sm3x_div_rn_ftz_f32_slowpath) ;  /* 0x0000005800987944 */ /* 0x000fea0003c00000 */
.L_x_6236:
[----:B------:R-:W-:Y:S05]  /*1800*/  BSYNC.RECONVERGENT B5 ;  /* 0x0000000000057941 */ /* 0x000fea0003800200 */
.L_x_6235:
        /* <DEDUP_REMOVED lines=28> */
.L_x_6234:
        /* <DEDUP_REMOVED lines=30> */
[----:B------:R-:W-:Y:S05]  /*1bb0*/  CALL.REL.NOINC `($__internal_8_$__cuda_sm3x_div_rn_ftz_f32_slowpath) ;  /* 0x0000005400a87944 */ /* 0x000fea0003c00000 */
[----:B------:R-:W-:-:S07]  /*1bc0*/  MOV R2, R0 ;  /* 0x0000000000027202 */ /* 0x000fce0000000f00 */
.L_x_6240:
[----:B------:R-:W-:Y:S05]  /*1bd0*/  BSYNC.RECONVERGENT B5 ;  /* 0x0000000000057941 */ /* 0x000fea0003800200 */
.L_x_6239:
        /* <DEDUP_REMOVED lines=28> */
.L_x_6238:
        /* <DEDUP_REMOVED lines=15> */
[----:B------:R-:W-:Y:S05]  /*1e90*/  CALL.REL.NOINC `($__internal_8_$__cuda_sm3x_div_rn_ftz_f32_slowpath) ;  /* 0x0000005000f07944 */ /* 0x000fea0003c00000 */
.L_x_6242:
[----:B------:R-:W-:Y:S05]  /*1ea0*/  BSYNC.RECONVERGENT B5 ;  /* 0x0000000000057941 */ /* 0x000fea0003800200 */
.L_x_6241:
        /* <DEDUP_REMOVED lines=27> */
.L_x_6237:
[----:B------:R-:W-:Y:S05]  /*2060*/  BSYNC.RECONVERGENT B4 ;  /* 0x0000000000047941 */ /* 0x000fea0003800200 */
.L_x_6233:
[----:B------:R-:W-:Y:S01]  /*2070*/  ISETP.GE.AND P0, PT, R17, RZ, PT ;  /* 0x000000ff1100720c */ /* 0x000fe20003f06270 */
[----:B------:R-:W-:Y:S01]  /*2080*/  FADD.FTZ R5, R11, 0.69314718246459960938 ;  /* 0x3f3172180b057421 */ /* 0x000fe20000010000 */
[----:B------:R-:W-:-:S11]  /*2090*/  FADD.FTZ R4, |R3|, -RZ ;  /* 0x800000ff03047221 */ /* 0x000fd60000010200 */
[----:B------:R-:W-:Y:S01]  /*20a0*/  @P0 FADD.FTZ R5, -R5, -RZ ;  /* 0x800000ff05050221 */ /* 0x000fe20000010100 */
[----:B------:R-:W-:Y:S06]  /*20b0*/  BRA `(.L_x_6231) ;  /* 0x0000001800087947 */ /* 0x000fec0003800000 */
.L_x_6232:
        /* <DEDUP_REMOVED lines=76> */
.L_x_6248:
[----:B------:R-:W-:Y:S05]  /*2580*/  BSYNC.RECONVERGENT B3 ;  /* 0x0000000000037941 */ /* 0x000fea0003800200 */
.L_x_6247:
        /* <DEDUP_REMOVED lines=8> */
.L_x_6250:
[----:B------:R-:W-:Y:S05]  /*2610*/  BSYNC.RECONVERGENT B3 ;  /* 0x0000000000037941 */ /* 0x000fea0003800200 */
.L_x_6249:
        /* <DEDUP_REMOVED lines=34> */
.L_x_6246:
        /* <DEDUP_REMOVED lines=40> */
.L_x_6244:
[----:B------:R-:W-:-:S06]  /*2ac0*/  FFMA.FTZ R4, R19, R19, -1 ;  /* 0xbf80000013047423 */ /* 0x000fcc0000010013 */
[----:B------:R-:W0:Y:S02]  /*2ad0*/  MUFU.SQRT R4, R4 ;  /* 0x0000000400047308 */ /* 0x000e240000002000 */
[----:B0-----:R-:W-:-:S06]  /*2ae0*/  FADD.FTZ R12, R19, R4 ;  /* 0x00000004130c7221 */ /* 0x001fcc0000010000 */
[----:B------:R-:W0:Y:S02]  /*2af0*/  MUFU.LG2 R12, R12 ;  /* 0x0000000c000c7308 */ /* 0x000e240000000c00 */
[----:B0-----:R-:W-:-:S07]  /*2b00*/  FMUL.FTZ R11, R12, 0.69314718246459960938 ;  /* 0x3f3172180c0b7820 */ /* 0x001fce0000410000 */
.L_x_6245:
[----:B------:R-:W-:Y:S05]  /*2b10*/  BSYNC.RECONVERGENT B2 ;  /* 0x0000000000027941 */ /* 0x000fea0003800200 */
.L_x_6243:
        /* <DEDUP_REMOVED lines=43> */
.L_x_6258:
[----:B------:R-:W-:Y:S05]  /*2dd0*/  BSYNC.RECONVERGENT B5 ;  /* 0x0000000000057941 */ /* 0x000fea0003800200 */
.L_x_6257:
[----:B------:R-:W-:-:S04]  /*2de0*/  FADD.FTZ R0, R3, R0 ;  /* 0x0000000003007221 */ /* 0x000fc80000010000 */
[----:B------:R-:W-:-:S04]  /*2df0*/  FMUL.FTZ R0, R0, R19 ;  /* 0x0000001300007220 */ /* 0x000fc80000410000 */
[----:B------:R0:W2:Y:S01]  /*2e00*/  MUFU.SQRT R13, R0 ;  /* 0x00000000000d7308 */ /* 0x0000a20000002000 */
[----:B------:R-:W-:Y:S05]  /*2e10*/  BRA `(.L_x_6255) ;  /* 0x00000000002c7947 */ /* 0x000fea0003800000 */
.L_x_6256:
        /* <DEDUP_REMOVED lines=11> */
.L_x_6255:
[----:B------:R-:W-:Y:S05]  /*2ed0*/  BSYNC.RECONVERGENT B3 ;  /* 0x0000000000037941 */ /* 0x000fea0003800200 */
.L_x_6253:
[----:B------:R-:W-:Y:S05]  /*2ee0*/  BSYNC.RELIABLE B2 ;  /* 0x0000000000027941 */ /* 0x000fea0003800100 */
.L_x_6252:
        /* <DEDUP_REMOVED lines=18> */
[----:B-1-3--:R-:W-:Y:S05]  /*3010*/  CALL.REL.NOINC `($__internal_8_$__cuda_sm3x_div_rn_ftz_f32_slowpath) ;  /* 0x0000004000907944 */ /* 0x00afea0003c00000 */
.L_x_6261:
[----:B------:R-:W-:Y:S05]  /*3020*/  BSYNC.RECONVERGENT B5 ;  /* 0x0000000000057941 */ /* 0x000fea0003800200 */
.L_x_6260:
        /* <DEDUP_REMOVED lines=28> */
.L_x_6259:
        /* <DEDUP_REMOVED lines=18> */
.L_x_6264:
[----:B------:R-:W-:Y:S05]  /*3310*/  BSYNC.RECONVERGENT B5 ;  /* 0x0000000000057941 */ /* 0x000fea0003800200 */
.L_x_6263:
        /* <DEDUP_REMOVED lines=28> */
.L_x_6254:
        /* <DEDUP_REMOVED lines=31> */
.L_x_6265:
[----:B0-----:R-:W-:Y:S02]  /*36d0*/  HFMA2 R3, -RZ, RZ, 1.75, 0 ;  /* 0x3f000000ff037431 */ /* 0x001fe400000001ff */
[----:B------:R-:W-:-:S04]  /*36e0*/  FADD.FTZ R0, -R4, -RZ ;  /* 0x800000ff04007221 */ /* 0x000fc80000010100 */
[C---:B------:R-:W-:Y:S01]  /*36f0*/  FFMA.FTZ R2, |R0|.reuse, -R3, 0.5 ;  /* 0x3f00000000027423 */ /* 0x040fe20000010a03 */
[C---:B------:R-:W-:Y:S02]  /*3700*/  FSETP.GT.FTZ.AND P0, PT, |R0|.reuse, 0.56000000238418579102, PT ;  /* 0x3f0f5c290000780b */ /* 0x040fe40003f14200 */
[----:B------:R-:W-:Y:S01]  /*3710*/  FSETP.NEU.FTZ.AND P1, PT, |R0|, 1, PT ;  /* 0x3f8000000000780b */ /* 0x000fe20003f3d200 */
[----:B------:R-:W0:Y:S02]  /*3720*/  MUFU.RSQ R3, R2 ;  /* 0x0000000200037308 */ /* 0x000e240000001400 */
[----:B0-----:R-:W-:Y:S01]  /*3730*/  FMUL.FTZ R5, R2, R3 ;  /* 0x0000000302057220 */ /* 0x001fe20000410000 */
[----:B------:R-:W-:Y:S01]  /*3740*/  FMUL.FTZ R10, R3, -0.5 ;  /* 0xbf000000030a7820 */ /* 0x000fe20000410000 */
[----:B------:R-:W-:Y:S01]  /*3750*/  FADD.FTZ R3, |R0|, -RZ ;  /* 0x800000ff00037221 */ /* 0x000fe20000010200 */
[----:B------:R-:W-:Y:S02]  /*3760*/  HFMA2 R2, -RZ, RZ, 1.857421875, -1409 ;  /* 0x3f6ee581ff027431 */ /* 0x000fe400000001ff */
        /* <DEDUP_REMOVED lines=17> */
[----:B------:R-:W-:-:S05]  /*3880*/  @P0 FADD.FTZ R0, R0, R0 ;  /* 0x0000000000000221 */ /* 0x000fca0000010000 */
[----:B------:R-:W-:-:S07]  /*3890*/  MOV R4, R0 ;  /* 0x0000000000047202 */ /* 0x000fce0000000f00 */
.L_x_6262:
[----:B------:R-:W-:Y:S05]  /*38a0*/  BSYNC.RECONVERGENT B4 ;  /* 0x0000000000047941 */ /* 0x000fea0003800200 */
.L_x_6251:
[----:B------:R-:W-:-:S13]  /*38b0*/  ISETP.GE.AND P0, PT, R17, RZ, PT ;  /* 0x000000ff1100720c */ /* 0x000fda0003f06270 */
[----:B-1----:R-:W-:-:S05]  /*38c0*/  @P0 FADD.FTZ R11, -R11, -RZ ;  /* 0x800000ff0b0b0221 */ /* 0x002fca0000010100 */
[----:B------:R-:W-:-:S07]  /*38d0*/  MOV R5, R11 ;  /* 0x0000000b00057202 */ /* 0x000fce0000000f00 */
.L_x_6231:
[----:B------:R-:W-:Y:S05]  /*38e0*/  BSYNC.RECONVERGENT B0 ;  /* 0x0000000000007941 */ /* 0x000fea0003800200 */
.L_x_6229:
[----:B------:R-:W0:Y:S01]  /*38f0*/  LDCU.64 UR4, c[0x0][0x580] ;  /* 0x0000b000ff0477ac */ /* 0x000e220008000a00 */
[----:B------:R-:W-:Y:S02]  /*3900*/  IADD3 R7, PT, PT, R7, 0x80, RZ ;  /* 0x0000008007077810 */ /* 0x000fe40007ffe0ff */
[----:B0-----:R-:W-:-:S04]  /*3910*/  IADD3 R2, P0, PT, R9, UR4, RZ ;  /* 0x0000000409027c10 */ /* 0x001fc8000ff1e0ff */
[----:B------:R-:W-:-:S05]  /*3920*/  IADD3.X R3, PT, PT, RZ, UR5, RZ, P0, !PT ;  /* 0x00000005ff037c10 */ /* 0x000fca00087fe4ff */
[----:B------:R0:W-:Y:S04]  /*3930*/  STG.E.64 desc[UR6][R2.64], R4 ;  /* 0x0000000402007986 */ /* 0x0001e8000c101b06 */
.L_x_6227:
[----:B------:R-:W-:Y:S05]  /*3940*/  BSYNC.RECONVERGENT B1 ;  /* 0x0000000000017941 */ /* 0x000fea0003800200 */
.L_x_6226:
[----:B------:R-:W-:Y:S05]  /*3950*/  WARPSYNC.ALL ;  /* 0x0000000000007948 */ /* 0x000fea0003800000 */
[----:B------:R-:W1:Y:S02]  /*3960*/  LDCU UR4, c[0x0][0x380] ;  /* 0x00007000ff0477ac */ /* 0x000e640008000800 */
[----:B-1----:R-:W-:-:S13]  /*3970*/  ISETP.GE.AND P0, PT, R7, UR4, PT ;  /* 0x0000000407007c0c */ /* 0x002fda000bf06270 */
[----:B------:R-:W-:Y:S05]  /*3980*/  @P0 EXIT ;  /* 0x000000000000094d */ /* 0x000fea0003800000 */
[----:B------:R-:W1:Y:S01]  /*3990*/  LDCU UR4, c[0x0][0x388] ;  /* 0x00007100ff0477ac */ /* 0x000e620008000800 */
[----:B------:R-:W-:Y:S01]  /*39a0*/  HFMA2 R0, -RZ, RZ, 0, 0 ;  /* 0x00000000ff007431 */ /* 0x000fe200000001ff */
[----:B0-----:R-:W-:Y:S01]  /*39b0*/  MOV R3, RZ ;  /* 0x000000ff00037202 */ /* 0x001fe20000000f00 */
[----:B-1----:R-:W-:-:S09]  /*39c0*/  UISETP.NE.AND UP0, UPT, UR4, URZ, UPT ;  /* 0x000000ff0400728c */ /* 0x002fd2000bf05270 */
[----:B------:R-:W-:Y:S05]  /*39d0*/  BRA.U !UP0, `(.L_x_6266) ;  /* 0x0000001108a87547 */ /* 0x000fea000b800000 */
        /* <DEDUP_REMOVED lines=288> */
[----:B------:R-:W4:Y:S02]  /*4be0*/  @P0 LDC.64 R12, c[0x0][0x578] ;  /* 0x00015e00ff0c0b82 */ /* 0x000f240000000a00 */
[----:B------:R-:W-:Y:S02]  /*4bf0*/  IMAD R4, R4, UR8, R5 ;  /* 0x0000000804047c24 */ /* 0x000fe4000f8e0205 */
[----:B--2---:R-:W-:-:S05]  /*4c00*/  @P0 IMAD.HI.U32 R2, R7, R8, R6 ;  /* 0x0000000807020227 */ /* 0x004fca00078e0006 */
[----:B------:R-:W-:Y:S01]  /*4c10*/  @P0 SHF.R.U32.HI R2, RZ, R9, R2 ;  /* 0x00000009ff020219 */ /* 0x000fe20000011602 */
[C---:B-1----:R-:W-:Y:S02]  /*4c20*/  IMAD R3, R4.reuse, UR4, R3 ;  /* 0x0000000404037c24 */ /* 0x042fe4000f8e0203 */
[----:B------:R-:W-:Y:S01]  /*4c30*/  IMAD R0, R4, UR5, R0 ;  /* 0x0000000504007c24 */ /* 0x000fe2000f8e0200 */
[----:B------:R-:W-:-:S05]  /*4c40*/  @P0 IADD3 R6, PT, PT, -R2, RZ, RZ ;  /* 0x000000ff02060210 */ /* 0x000fca0007ffe1ff */
[----:B0-----:R-:W-:-:S04]  /*4c50*/  @P0 IMAD R6, R11, R6, R7 ;  /* 0x000000060b060224 */ /* 0x001fc800078e0207 */
[C---:B----4-:R-:W-:Y:S02]  /*4c60*/  @P0 IMAD R3, R6.reuse, R12, R3 ;  /* 0x0000000c06030224 */ /* 0x050fe400078e0203 */
[----:B------:R-:W-:-:S07]  /*4c70*/  @P0 IMAD R0, R6, R13, R0 ;  /* 0x0000000d06000224 */ /* 0x000fce00078e0200 */
.L_x_6266:
[----:B------:R-:W0:Y:S02]  /*4c80*/  LDCU.128 UR8, c[0x0][0x580] ;  /* 0x0000b000ff0877ac */ /* 0x000e240008000c00 */
[----:B0-----:R-:W-:-:S04]  /*4c90*/  IADD3 R8, P0, PT, R0, UR10, RZ ;  /* 0x0000000a00087c10 */ /* 0x001fc8000ff1e0ff */
[----:B------:R-:W-:-:S06]  /*4ca0*/  IADD3.X R9, PT, PT, RZ, UR11, RZ, P0, !PT ;  /* 0x0000000bff097c10 */ /* 0x000fcc00087fe4ff */
[----:B------:R-:W2:Y:S01]  /*4cb0*/  LDG.E.64 R8, desc[UR6][R8.64] ;  /* 0x0000000608087981 */ /* 0x000ea2000c1e1b00 */
[----:B------:R-:W-:Y:S01]  /*4cc0*/  IADD3 R6, P1, PT, R3, UR8, RZ ;  /* 0x0000000803067c10 */ /* 0x000fe2000ff3e0ff */
[----:B------:R-:W-:Y:S03]  /*4cd0*/  BSSY.RECONVERGENT B0, `(.L_x_6267) ;  /* 0x0000255000007945 */ /* 0x000fe60003800200 */
[----:B------:R-:W-:Y:S02]  /*4ce0*/  IADD3.X R7, PT, PT, RZ, UR9, RZ, P1, !PT ;  /* 0x00000009ff077c10 */ /* 0x000fe40008ffe4ff */
        /* <DEDUP_REMOVED lines=21> */
.L_x_6268:
        /* <DEDUP_REMOVED lines=21> */
[----:B---3--:R-:W-:Y:S01]  /*4f90*/  VIMNMX R15, PT, PT, R11, R14, PT ;  /* 0x0000000e0b0f7248 */ /* 0x008fe20003fe0100 */
        /* <DEDUP_REMOVED lines=47> */
.L_x_6278:
[----:B------:R-:W-:-:S04]  /*5290*/  FADD.FTZ R4, -R0, R13 ;  /* 0x0000000d00047221 */ /* 0x000fc80000010100 */
[----:B------:R-:W-:-:S07]  /*52a0*/  FMUL.FTZ R4, R4, 0.5 ;  /* 0x3f00000004047820 */ /* 0x000fce0000410000 */
.L_x_6279:
[----:B------:R-:W-:Y:S05]  /*52b0*/  BSYNC.RECONVERGENT B2 ;  /* 0x0000000000027941 */ /* 0x000fea0003800200 */
.L_x_6277:
        /* <DEDUP_REMOVED lines=11> */
.L_x_6281:
[----:B------:R-:W-:-:S04]  /*5370*/  FADD.FTZ R11, R2, -R11 ;  /* 0x8000000b020b7221 */ /* 0x000fc80000010000 */
[----:B------:R-:W-:-:S07]  /*5380*/  FMUL.FTZ R11, R11, 0.5 ;  /* 0x3f0000000b0b7820 */ /* 0x000fce0000410000 */
.L_x_6282:
[----:B------:R-:W-:Y:S05]  /*5390*/  BSYNC.RECONVERGENT B2 ;  /* 0x0000000000027941 */ /* 0x000fea0003800200 */
.L_x_6280:
        /* <DEDUP_REMOVED lines=35> */
.L_x_6276:
        /* <DEDUP_REMOVED lines=35> */
.L_x_6283:
[----:B------:R-:W-:-:S04]  /*5800*/  FADD.FTZ R11, -R16, 1 ;  /* 0x3f800000100b7421 */ /* 0x000fc80000010100 */
[----:B------:R-:W-:-:S06]  /*5810*/  FMUL.FTZ R4, R0, R11 ;  /* 0x0000000b00047220 */ /* 0x000fcc0000410000 */
[----:B------:R-:W0:Y:S08]  /*5820*/  MUFU.SQRT R4, R4 ;  /* 0x0000000400047308 */ /* 0x000e300000002000 */
[----:B0-----:R-:W0:Y:S02]  /*5830*/  MUFU.RCP R10, R4 ;  /* 0x00000004000a7308 */ /* 0x001e240000001000 */
[----:B0-----:R-:W-:Y:S01]  /*5840*/  FMUL.FTZ R11, |R9|, R10 ;  /* 0x0000000a090b7220 */ /* 0x001fe20000410200 */
[----:B------:R-:W-:Y:S06]  /*5850*/  BRA `(.L_x_6274) ;  /* 0x0000000000047947 */ /* 0x000fec0003800000 */
.L_x_6275:
[----:B------:R0:W1:Y:S02]  /*5860*/  MUFU.SQRT R11, R3 ;  /* 0x00000003000b7308 */ /* 0x0000640000002000 */
.L_x_6274:
[----:B------:R-:W-:Y:S05]  /*5870*/  BSYNC.RECONVERGENT B1 ;  /* 0x0000000000017941 */ /* 0x000fea0003800200 */
.L_x_6273:
        /* <DEDUP_REMOVED lines=19> */
[----:B------:R-:W-:-:S03]  /*59b0*/  FADD.FTZ R3, |R0|, -RZ ;  /* 0x800000ff00037221 */ /* 0x000fc60000010200 */
        /* <DEDUP_REMOVED lines=20> */
.L_x_6288:
        /* <DEDUP_REMOVED lines=28> */
.L_x_6287:
        /* <DEDUP_REMOVED lines=23> */
.L_x_6294:
[----:B------:R-:W-:-:S04]  /*5e30*/  FADD.FTZ R2, -R5, R2 ;  /* 0x0000000205027221 */ /* 0x000fc80000010100 */
[----:B0-----:R-:W-:-:S07]  /*5e40*/  FMUL.FTZ R3, R2, 0.5 ;  /* 0x3f00000002037820 */ /* 0x001fce0000410000 */
.L_x_6295:
[----:B------:R-:W-:Y:S05]  /*5e50*/  BSYNC.RECONVERGENT B4 ;  /* 0x0000000000047941 */ /* 0x000fea0003800200 */
.L_x_6293:
[----:B------:R-:W-:Y:S01]  /*5e60*/  FADD.FTZ R0, R3, R0 ;  /* 0x0000000003007221 */ /* 0x000fe20000010000 */
[----:B------:R-:W-:-:S04]  /*5e70*/  FADD.FTZ R15, R16, R15 ;  /* 0x0000000f100f7221 */ /* 0x000fc80000010000 */
[----:B------:R-:W-:-:S04]  /*5e80*/  FMUL.FTZ R0, R0, R15 ;  /* 0x0000000f00007220 */ /* 0x000fc80000410000 */
[----:B------:R0:W2:Y:S01]  /*5e90*/  MUFU.SQRT R10, R0 ;  /* 0x00000000000a7308 */ /* 0x0000a20000002000 */
[----:B------:R-:W-:Y:S05]  /*5ea0*/  BRA `(.L_x_6296) ;  /* 0x0000000000487947 */ /* 0x000fea0003800000 */
.L_x_6292:
        /* <DEDUP_REMOVED lines=12> */
.L_x_6291:
[----:B------:R-:W-:Y:S01]  /*5f70*/  FADD.FTZ R0, R15, 1 ;  /* 0x3f8000000f007421 */ /* 0x000fe20000010000 */
[----:B0-----:R-:W-:Y:S01]  /*5f80*/  MUFU.SQRT R3, R3 ;  /* 0x0000000300037308 */ /* 0x001fe20000002000 */
[----:B------:R-:W-:Y:S02]  /*5f90*/  HFMA2 R16, -RZ, RZ, 1.875, 0 ;  /* 0x3f800000ff107431 */ /* 0x000fe400000001ff */
[----:B------:R-:W-:-:S06]  /*5fa0*/  FMUL.FTZ R0, R0, 0.5 ;  /* 0x3f00000000007820 */ /* 0x000fcc0000410000 */
[----:B------:R-:W0:Y:S02]  /*5fb0*/  MUFU.SQRT R0, R0 ;  /* 0x0000000000007308 */ /* 0x000e240000002000 */
[----:B0-----:R-:W-:-:S07]  /*5fc0*/  FMUL.FTZ R10, R3, R0 ;  /* 0x00000000030a7220 */ /* 0x001fce0000410000 */
.L_x_6296:
[----:B------:R-:W-:Y:S05]  /*5fd0*/  BSYNC.RECONVERGENT B3 ;  /* 0x0000000000037941 */ /* 0x000fea0003800200 */
.L_x_6290:
[----:B------:R-:W-:Y:S05]  /*5fe0*/  BRA `(.L_x_6297) ;  /* 0x0000000000087947 */ /* 0x000fea0003800000 */
.L_x_6286:
[----:B------:R-:W-:Y:S01]  /*5ff0*/  FMUL.FTZ R10, R15, 16777216 ;  /* 0x4b8000000f0a7820 */ /* 0x000fe20000410000 */
[----:B------:R-:W-:-:S07]  /*6000*/  FMUL.FTZ R16, R16, 16777216 ;  /* 0x4b80000010107820 */ /* 0x000fce0000410000 */
.L_x_6297:
[----:B------:R-:W-:Y:S05]  /*6010*/  BSYNC.RELIABLE B2 ;  /* 0x0000000000027941 */ /* 0x000fea0003800100 */
.L_x_6285:
        /* <DEDUP_REMOVED lines=19> */
[----:B-1----:R-:W-:Y:S05]  /*6150*/  CALL.REL.NOINC `($__internal_8_$__cuda_sm3x_div_rn_ftz_f32_slowpath) ;  /* 0x0000001000407944 */ /* 0x002fea0003c00000 */
.L_x_6300:
[----:B------:R-:W-:Y:S05]  /*6160*/  BSYNC.RECONVERGENT B4 ;  /* 0x0000000000047941 */ /* 0x000fea0003800200 */
.L_x_6299:
        /* <DEDUP_REMOVED lines=29> */
.L_x_6298:
        /* <DEDUP_REMOVED lines=17> */
.L_x_6302:
[----:B------:R-:W-:Y:S05]  /*6450*/  BSYNC.RECONVERGENT B4 ;  /* 0x0000000000047941 */ /* 0x000fea0003800200 */
.L_x_6301:
        /* <DEDUP_REMOVED lines=28> */
.L_x_6289:
[----:B------:R-:W-:Y:S05]  /*6620*/  BSYNC.RECONVERGENT B1 ;  /* 0x0000000000017941 */ /* 0x000fea0003800200 */
.L_x_6284:
[----:B------:R-:W-:-:S13]  /*6630*/  ISETP.GE.AND P0, PT, R9, RZ, PT ;  /* 0x000000ff0900720c */ /* 0x000fda0003f06270 */
[----:B-1----:R-:W-:Y:S01]  /*6640*/  @P0 FADD.FTZ R11, -R11, -RZ ;  /* 0x800000ff0b0b0221 */ /* 0x002fe20000010100 */
[----:B------:R-:W-:Y:S06]  /*6650*/  BRA `(.L_x_6269) ;  /* 0x0000000800f07947 */ /* 0x000fec0003800000 */
.L_x_6272:
[----:B------:R-:W-:Y:S01]  /*6660*/  FADD.FTZ R8, -R8, 6.1232342629258392722e-17 ;  /* 0x248d313208087421 */ /* 0x000fe20000010100 */
[----:B------:R-:W-:-:S03]  /*6670*/  FADD.FTZ R11, -R9, -RZ ;  /* 0x800000ff090b7221 */ /* 0x000fc60000010100 */
[----:B------:R-:W-:Y:S01]  /*6680*/  FADD.FTZ R10, R8, 1.5707963705062866211 ;  /* 0x3fc90fdb080a7421 */ /* 0x000fe20000010000 */
[----:B------:R-:W-:Y:S06]  /*6690*/  BRA `(.L_x_6269) ;  /* 0x0000000800e07947 */ /* 0x000fec0003800000 */
.L_x_6271:
[----:B------:R-:W-:Y:S02]  /*66a0*/  HFMA2 R10, -RZ, RZ, 0, 0 ;  /* 0x00000000ff0a7431 */ /* 0x000fe400000001ff */
[----:B------:R-:W-:Y:S01]  /*66b0*/  FADD.FTZ R11, -R9, -RZ ;  /* 0x800000ff090b7221 */ /* 0x000fe20000010100 */
[----:B------:R-:W-:Y:S06]  /*66c0*/  BRA `(.L_x_6269) ;  /* 0x0000000800d47947 */ /* 0x000fec0003800000 */
.L_x_6270:
        /* <DEDUP_REMOVED lines=25> */
[----:B---3--:R-:W-:Y:S05]  /*6860*/  CALL.REL.NOINC `($__internal_8_$__cuda_sm3x_div_rn_ftz_f32_slowpath) ;  /* 0x00000008007c7944 */ /* 0x008fea0003c00000 */
.L_x_6307:
[----:B------:R-:W-:Y:S05]  /*6870*/  BSYNC.RECONVERGENT B4 ;  /* 0x0000000000047941 */ /* 0x000fea0003800200 */
.L_x_6306:
        /* <DEDUP_REMOVED lines=29> */
.L_x_6305:
[CC--:B------:R-:W-:Y:S01]  /*6a50*/  VIMNMX R0, PT, PT, R3.reuse, R16.reuse, !PT ;  /* 0x0000001003007248 */ /* 0x0c0fe20007fe0100 */
[----:B------:R-:W-:Y:S01]  /*6a60*/  MUFU.RCP R11, R10 ;  /* 0x0000000a000b7308 */ /* 0x000fe20000001000 */
[----:B------:R-:W-:Y:S01]  /*6a70*/  VIMNMX R3, PT, PT, R3, R16, PT ;  /* 0x0000001003037248 */ /* 0x000fe20003fe0100 */
[----:B------:R-:W-:Y:S01]  /*6a80*/  BSSY.RECONVERGENT B4, `(.L_x_6309) ;  /* 0x000001a000047945 */ /* 0x000fe20003800200 */
[----:B------:R-:W-:Y:S02]  /*6a90*/  LOP3.LUT R2, R0, 0xfe000000, RZ, 0xc0, !PT ;  /* 0xfe00000000027812 */ /* 0x000fe400078ec0ff */
[----:B------:R-:W-:Y:S02]  /*6aa0*/  FSETP.NEU.FTZ.AND P0, PT, R3, RZ, PT ;  /* 0x000000ff0300720b */ /* 0x000fe40003f1d000 */
[C---:B------:R-:W-:Y:S02]  /*6ab0*/  LOP3.LUT R4, R2.reuse, 0x7e800000, RZ, 0x3c, !PT ;  /* 0x7e80000002047812 */ /* 0x040fe400078e3cff */
        /* <DEDUP_REMOVED lines=20> */
[----:B---3--:R-:W-:Y:S05]  /*6c00*/  CALL.REL.NOINC `($__internal_8_$__cuda_sm3x_div_rn_ftz_f32_slowpath) ;  /* 0x0000000400947944 */ /* 0x008fea0003c00000 */
[----:B------:R-:W-:-:S07]  /*6c10*/  MOV R2, R0 ;  /* 0x0000000000027202 */ /* 0x000fce0000000f00 */
.L_x_6310:
[----:B------:R-:W-:Y:S05]  /*6c20*/  BSYNC.RECONVERGENT B4 ;  /* 0x0000000000047941 */ /* 0x000fea0003800200 */
.L_x_6309:
        /* <DEDUP_REMOVED lines=29> */
.L_x_6304:
        /* <DEDUP_REMOVED lines=32> */
[----:B---3--:R-:W-:Y:S05]  /*7000*/  CALL.REL.NOINC `($__internal_8_$__cuda_sm3x_div_rn_ftz_f32_slowpath) ;  /* 0x0000000000947944 */ /* 0x008fea0003c00000 */
.L_x_6312:
[----:B------:R-:W-:Y:S05]  /*7010*/  BSYNC.RECONVERGENT B4 ;  /* 0x0000000000047941 */ /* 0x000fea0003800200 */
.L_x_6311:
        /* <DEDUP_REMOVED lines=27> */
.L_x_6308:
[----:B------:R-:W-:Y:S05]  /*71d0*/  BSYNC.RECONVERGENT B1 ;  /* 0x0000000000017941 */ /* 0x000fea0003800200 */
.L_x_6303:
[----:B------:R-:W-:Y:S01]  /*71e0*/  ISETP.GE.AND P0, PT, R9, RZ, PT ;  /* 0x000000ff0900720c */ /* 0x000fe20003f06270 */
[----:B------:R-:W-:Y:S01]  /*71f0*/  FADD.FTZ R11, R11, 0.69314718246459960938 ;  /* 0x3f3172180b0b7421 */ /* 0x000fe20000010000 */
[----:B------:R-:W-:-:S11]  /*7200*/  FADD.FTZ R10, |R3|, -RZ ;  /* 0x800000ff030a7221 */ /* 0x000fd60000010200 */
[----:B------:R-:W-:-:S07]  /*7210*/  @P0 FADD.FTZ R11, -R11, -RZ ;  /* 0x800000ff0b0b0221 */ /* 0x000fce0000010100 */
.L_x_6269:
[----:B------:R-:W-:Y:S05]  /*7220*/  BSYNC.RECONVERGENT B0 ;  /* 0x0000000000007941 */ /* 0x000fea0003800200 */
.L_x_6267:
[----:B------:R-:W-:Y:S05]  /*7230*/  WARPSYNC.ALL ;  /* 0x0000000000007948 */ /* 0x000fea0003800000 */
[----:B------:R-:W-:Y:S01]  /*7240*/  STG.E.64 desc[UR6][R6.64], R10 ;  /* 0x0000000a06007986 */ /* 0x000fe2000c101b06 */
[----:B------:R-:W-:Y:S05]  /*7250*/  EXIT ;  /* 0x000000000000794d */ /* 0x000fea0003800000 */
        .weak           $__internal_8_$__cuda_sm3x_div_rn_ftz_f32_slowpath
        .type           $__internal_8_$__cuda_sm3x_div_rn_ftz_f32_slowpath,@function
        .size           $__internal_8_$__cuda_sm3x_div_rn_ftz_f32_slowpath,(.L_x_13787 - $__internal_8_$__cuda_sm3x_div_rn_ftz_f32_slowpath)
$__internal_8_$__cuda_sm3x_div_rn_ftz_f32_slowpath:
        /* <DEDUP_REMOVED lines=32> */
.L_x_6315:
[----:B------:R-:W-:Y:S05]  /*7460*/  BSYNC.RELIABLE B3 ;  /* 0x0000000000037941 */ /* 0x000fea0003800100 */
.L_x_6314:
        /* <DEDUP_REMOVED lines=27> */
.L_x_6321:
[----:B------:R-:W-:-:S07]  /*7620*/  LEA R0, R3, R0, 0x17 ;  /* 0x0000000003007211 */ /* 0x000fce00078eb8ff */
.L_x_6322:
[----:B------:R-:W-:Y:S05]  /*7630*/  BSYNC.RECONVERGENT B3 ;  /* 0x0000000000037941 */ /* 0x000fea0003800200 */
.L_x_6320:
[----:B------:R-:W-:Y:S05]  /*7640*/  BRA `(.L_x_6323) ;  /* 0x0000000000207947 */ /* 0x000fea0003800000 */
.L_x_6319:
[----:B------:R-:W-:-:S04]  /*7650*/  LOP3.LUT R0, R12, 0x80000000, R19, 0x48, !PT ;  /* 0x800000000c007812 */ /* 0x000fc800078e4813 */
[----:B------:R-:W-:Y:S01]  /*7660*/  LOP3.LUT R0, R0, 0x7f800000, RZ, 0xfc, !PT ;  /* 0x7f80000000007812 */ /* 0x000fe200078efcff */
[----:B------:R-:W-:Y:S06]  /*7670*/  BRA `(.L_x_6323) ;  /* 0x0000000000147947 */ /* 0x000fec0003800000 */
.L_x_6318:
[----:B------:R-:W-:Y:S01]  /*7680*/  LOP3.LUT R0, R12, 0x80000000, R19, 0x48, !PT ;  /* 0x800000000c007812 */ /* 0x000fe200078e4813 */
[----:B------:R-:W-:Y:S06]  /*7690*/  BRA `(.L_x_6323) ;  /* 0x00000000000c7947 */ /* 0x000fec0003800000 */
.L_x_6317:
[----:B------:R-:W0:Y:S01]  /*76a0*/  MUFU.RSQ R0, -QNAN ;  /* 0xffc0000000007908 */ /* 0x000e220000001400 */
[----:B------:R-:W-:Y:S05]  /*76b0*/  BRA `(.L_x_6323) ;  /* 0x0000000000047947 */ /* 0x000fea0003800000 */
.L_x_6316:
[----:B------:R-:W-:-:S07]  /*76c0*/  FADD.FTZ R0, R19, R12 ;  /* 0x0000000c13007221 */ /* 0x000fce0000010000 */
.L_x_6323:
[----:B------:R-:W-:Y:S05]  /*76d0*/  BSYNC.RECONVERGENT B2 ;  /* 0x0000000000027941 */ /* 0x000fea0003800200 */
.L_x_6313:
[----:B------:R-:W-:-:S04]  /*76e0*/  HFMA2 R3, -RZ, RZ, 0, 0 ;  /* 0x00000000ff037431 */ /* 0x000fc800000001ff */
[----:B0-----:R-:W-:Y:S05]  /*76f0*/  RET.REL.NODEC R2 `(_ZN2at6native18elementwise_kernelILi128ELi2EZNS0_22gpu_kernel_impl_nocastIZZZNS0_16acos_kernel_cudaERNS_18TensorIteratorBaseEENKUlvE_clEvENKUlvE0_clEvEUlN3c107complexIfEEE_EEvS4_RKT_EUliE_EEviT1_) ;  /* 0xffffff8802407950 */ /* 0x001fea0003c3ffff */
.L_x_6324:
        /* <DEDUP_REMOVED lines=16> */
.L_x_13787:


//--------------------- .text._ZN2at6native27unrolled_elementwise_kernelIZZZNS0_16acos_kernel_cudaERNS_18TensorIteratorBaseEENKUlvE_clEvENKUlvE0_clEvEUlN3c107complexIfEEE_St5arrayIPcLm2EELi4E23TrivialOffsetCalculatorILi1EjESE_NS0_6memory15LoadWithoutCastENSF_16StoreWithoutCastEEEviT_T0_T2_T3_T4_T5_ --------------------------
	.section	.text._ZN2at6native27unrolled_elementwise_kernelIZZZNS0_16acos_kernel_cudaERNS_18TensorIteratorBaseEENKUlvE_clEvENKUlvE0_clEvEUlN3c107complexIfEEE_St5arrayIPcLm2EELi4E23TrivialOffsetCalculatorILi1EjESE_NS0_6memory15LoadWithoutCastENSF_16StoreWithoutCastEEEviT_T0_T2_T3_T4_T5_,"ax",@progbits
	.align	128
        .global         _ZN2at6native27unrolled_elementwise_kernelIZZZNS0_16acos_kernel_cudaERNS_18TensorIteratorBaseEENKUlvE_clEvENKUlvE0_clEvEUlN3c107complexIfEEE_St5arrayIPcLm2EELi4E23TrivialOffsetCalculatorILi1EjESE_NS0_6memory15LoadWithoutCastENSF_16StoreWithoutCastEEEviT_T0_T2_T3_T4_T5_
        .type           _ZN2at6native27unrolled_elementwise_kernelIZZZNS0_16acos_kernel_cudaERNS_18TensorIteratorBaseEENKUlvE_clEvENKUlvE0_clEvEUlN3c107complexIfEEE_St5arrayIPcLm2EELi4E23TrivialOffsetCalculatorILi1EjESE_NS0_6memory15LoadWithoutCastENSF_16StoreWithoutCastEEEviT_T0_T2_T3_T4_T5_,@function
        .size           _ZN2at6native27unrolled_elementwise_kernelIZZZNS0_16acos_kernel_cudaERNS_18TensorIteratorBaseEENKUlvE_clEvENKUlvE0_clEvEUlN3c107complexIfEEE_St5arrayIPcLm2EELi4E23TrivialOffsetCalculatorILi1EjESE_NS0_6memory15LoadWithoutCastENSF_16StoreWithoutCastEEEviT_T0_T2_T3_T4_T5_,(.L_x_13788 - _ZN2at6native27unrolled_elementwise_kernelIZZZNS0_16acos_kernel_cudaERNS_18TensorIteratorBaseEENKUlvE_clEvENKUlvE0_clEvEUlN3c107complexIfEEE_St5arrayIPcLm2EELi4E23TrivialOffsetCalculatorILi1EjESE_NS0_6memory15LoadWithoutCastENSF_16StoreWithoutCastEEEviT_T0_T2_T3_T4_T5_)
        .other          _ZN2at6native27unrolled_elementwise_kernelIZZZNS0_16acos_kernel_cudaERNS_18TensorIteratorBaseEENKUlvE_clEvENKUlvE0_clEvEUlN3c107complexIfEEE_St5arrayIPcLm2EELi4E23TrivialOffsetCalculatorILi1EjESE_NS0_6memory15LoadWithoutCastENSF_16StoreWithoutCastEEEviT_T0_T2_T3_T4_T5_,@"STO_CUDA_ENTRY STV_DEFAULT"
_ZN2at6native27unrolled_elementwise_kernelIZZZNS0_16acos_kernel_cudaERNS_18TensorIteratorBaseEENKUlvE_clEvENKUlvE0_clEvEUlN3c107complexIfEEE_St5arrayIPcLm2EELi4E23TrivialOffsetCalculatorILi1EjESE_NS0_6memory15LoadWithoutCastENSF_16StoreWithoutCastEEEviT_T0_T2_T3_T4_T5_:
.text._ZN2at6native27unrolled_elementwise_kernelIZZZNS0_16acos_kernel_cudaERNS_18TensorIteratorBaseEENKUlvE_clEvENKUlvE0_clEvEUlN3c107complexIfEEE_St5arrayIPcLm2EELi4E23TrivialOffsetCalculatorILi1EjESE_NS0_6memory15LoadWithoutCastENSF_16StoreWithoutCastEEEviT_T0_T2_T3_T4_T5_:
[----:B------:R-:W-:Y:S01]  /*0000*/  LDC R1, c[0x0][0x37c] ;  /* 0x0000df00ff017b82 */ /* 0x000fe20000000800 */
[----:B------:R-:W0:Y:S07]  /*0010*/  S2R R3, SR_CTAID.X ;  /* 0x0000000000037919 */ /* 0x000e2e0000002500 */
[----:B------:R-:W0:Y:S01]  /*0020*/  LDC R4, c[0x0][0x380] ;  /* 0x0000e000ff047b82 */ /* 0x000e220000000800 */
[----:B------:R-:W1:Y:S01]  /*0030*/  LDCU.64 UR4, c[0x0][0x358] ;  /* 0x00006b00ff0477ac */ /* 0x000e620008000a00 */
[----:B------:R-:W-:Y:S01]  /*0040*/  CS2R R20, SRZ ;  /* 0x0000000000147805 */ /* 0x000fe2000001ff00 */
[----:B------:R-:W2:Y:S01]  /*0050*/  S2R R15, SR_TID.X ;  /* 0x00000000000f7919 */ /* 0x000ea20000002100 */
[----:B0-----:R-:W-:Y:S01]  /*0060*/  IMAD R4, R3, -0x200, R4 ;  /* 0xfffffe0003047824 */ /* 0x001fe200078e0204 */
[----:B--2---:R-:W-:-:S04]  /*0070*/  MOV R5, R15 ;  /* 0x0000000f00057202 */ /* 0x004fc80000000f00 */
[----:B------:R-:W-:-:S13]  /*0080*/  ISETP.GE.AND P0, PT, R15, R4, PT ;  /* 0x000000040f00720c */ /* 0x000fda0003f06270 */
[----:B------:R-:W-:Y:S01]  /*0090*/  @!P0 IADD3 R15, PT, PT, R5, 0x80, RZ ;  /* 0x00000080050f8810 */ /* 0x000fe20007ffe0ff */
[----:B------:R-:W0:Y:S01]  /*00a0*/  @!P0 LDC.64 R6, c[0x0][0x390] ;  /* 0x0000e400ff068b82 */ /* 0x000e220000000a00 */
[----:B------:R-:W-:Y:S02]  /*00b0*/  @!P0 LEA R17, R3, R5, 0x9 ;  /* 0x0000000503118211 */ /* 0x000fe400078e48ff */
[----:B------:R-:W-:-:S13]  /*00c0*/  ISETP.GE.AND P1, PT, R15, R4, PT ;  /* 0x000000040f00720c */ /* 0x000fda0003f26270 */
[----:B------:R-:W-:Y:S01]  /*00d0*/  @!P1 LEA R19, R3, R15, 0x9 ;  /* 0x0000000f03139211 */ /* 0x000fe200078e48ff */
[----:B------:R-:W2:Y:S01]  /*00e0*/  @!P1 LDC.64 R10, c[0x0][0x390] ;  /* 0x0000e400ff0a9b82 */ /* 0x000ea20000000a00 */
[----:B------:R-:W-:-:S04]  /*00f0*/  @!P1 IADD3 R15, PT, PT, R15, 0x80, RZ ;  /* 0x000000800f0f9810 */ /* 0x000fc80007ffe0ff */
[----:B------:R-:W-:Y:S01]  /*0100*/  ISETP.GE.AND P3, PT, R15, R4, PT ;  /* 0x000000040f00720c */ /* 0x000fe20003f66270 */
[----:B0-----:R-:W-:Y:S01]  /*0110*/  @!P0 IMAD.WIDE.U32 R6, R17, 0x8, R6 ;  /* 0x0000000811068825 */ /* 0x001fe200078e0006 */
[----:B------:R-:W-:-:S04]  /*0120*/  CS2R R16, SRZ ;  /* 0x0000000000107805 */ /* 0x000fc8000001ff00 */
[----:B-1----:R0:W5:Y:S07]  /*0130*/  @!P0 LDG.E.64 R20, desc[UR4][R6.64] ;  /* 0x0000000406148981 */ /* 0x00216e000c1e1b00 */
[----:B------:R-:W-:Y:S01]  /*0140*/  @!P3 LEA R23, R3, R15, 0x9 ;  /* 0x0000000f0317b211 */ /* 0x000fe200078e48ff */
[----:B------:R-:W1:Y:S01]  /*0150*/  @!P3 LDC.64 R12, c[0x0][0x390] ;  /* 0x0000e400ff0cbb82 */ /* 0x000e620000000a00 */
[----:B------:R-:W-:-:S04]  /*0160*/  @!P3 IADD3 R15, PT, PT, R15, 0x80, RZ ;  /* 0x000000800f0fb810 */ /* 0x000fc80007ffe0ff */
[----:B------:R-:W-:Y:S01]  /*0170*/  ISETP.GE.AND P2, PT, R15, R4, PT ;  /* 0x000000040f00720c */ /* 0x000fe20003f46270 */
[----:B--2---:R-:W-:-:S12]  /*0180*/  @!P1 IMAD.WIDE.U32 R10, R19, 0x8, R10 ;  /* 0x00000008130a9825 */ /* 0x004fd800078e000a */
[----:B------:R-:W2:Y:S01]  /*0190*/  @!P2 LDC.64 R8, c[0x0][0x390] ;  /* 0x0000e400ff08ab82 */ /* 0x000ea20000000a00 */
[----:B------:R-:W-:Y:S01]  /*01a0*/  @!P2 LEA R15, R3, R15, 0x9 ;  /* 0x0000000f030fa211 */ /* 0x000fe200078e48ff */
[----:B-1----:R-:W-:Y:S01]  /*01b0*/  @!P3 IMAD.WIDE.U32 R22, R23, 0x8, R12 ;  /* 0x000000081716b825 */ /* 0x002fe200078e000c */
[----:B------:R-:W-:-:S06]  /*01c0*/  CS2R R12, SRZ ;  /* 0x00000000000c7805 */ /* 0x000fcc000001ff00 */
[----:B------:R0:W5:Y:S01]  /*01d0*/  @!P1 LDG.E.64 R12, desc[UR4][R10.64] ;  /* 0x000000040a0c9981 */ /* 0x000162000c1e1b00 */
[----:B--2---:R-:W-:Y:S01]  /*01e0*/  @!P2 IMAD.WIDE.U32 R8, R15, 0x8, R8 ;  /* 0x000000080f08a825 */ /* 0x004fe200078e0008 */
[----:B------:R-:W-:-:S04]  /*01f0*/  CS2R R14, SRZ ;  /* 0x00000000000e7805 */ /* 0x000fc8000001ff00 */
[----:B------:R0:W5:Y:S04]  /*0200*/  @!P2 LDG.E.64 R16, desc[UR4][R8.64] ;  /* 0x000000040810a981 */ /* 0x000168000c1e1b00 */
[----:B------:R0:W5:Y:S01]  /*0210*/  @!P3 LDG.E.64 R14, desc[UR4][R22.64] ;  /* 0x00000004160eb981 */ /* 0x000162000c1e1b00 */
[----:B------:R-:W-:Y:S01]  /*0220*/  ISETP.GE.AND P0, PT, R5, R4, PT ;  /* 0x000000040500720c */ /* 0x000fe20003f06270 */
[----:B------:R-:W-:Y:S01]  /*0230*/  BSSY.RECONVERGENT B0, `(.L_x_6325) ;  /* 0x000024d000007945 */ /* 0x000fe20003800200 */
[----:B------:R-:W-:-:S11]  /*0240*/  CS2R R18, SRZ ;  /* 0x0000000000127805 */ /* 0x000fd6000001ff00 */
[----:B0-----:R-:W-:Y:S05]  /*0250*/  @P0 BRA `(.L_x_6326) ;  /* 0x0000002400280947 */ /* 0x001fea0003800000 */
[C---:B-----5:R-:W-:Y:S01]  /*0260*/  FSETP.NAN.FTZ.AND P1, PT, |R20|.reuse, |R20|, PT ;  /* 0x400000141400720b */ /* 0x060fe20003f38200 */
        /* <DEDUP_REMOVED lines=20> */
.L_x_6327:
        /* <DEDUP_REMOVED lines=41> */
[----:B------:R-:W-:Y:S05]  /*0640*/  CALL.REL.NOINC `($__internal_9_$__cuda_sm3x_div_rn_ftz_f32_slowpath) ;  /* 0x0000009000f07944 */ /* 0x000fea0003c00000 */
.L_x_6332:
[----:B------:R-:W-:Y:S05]  /*0650*/  BSYNC.RECONVERGENT B4 ;  /* 0x0000000000047941 */ /* 0x000fea0003800200 */
.L_x_6331:
[----:B------:R-:W-:Y:S01]  /*0660*/  MOV R7, 0x3b33710b ;  /* 0x3b33710b00077802 */ /* 0x000fe20000000f00 */
        /* <DEDUP_REMOVED lines=27> */
.L_x_6330:
        /* <DEDUP_REMOVED lines=30> */
[----:B------:R-:W-:Y:S05]  /*0a00*/  CALL.REL.NOINC `($__internal_9_$__cuda_sm3x_div_rn_ftz_f32_slowpath) ;  /* 0x0000009000007944 */ /* 0x000fea0003c00000 */
[----:B------:R-:W-:-:S07]  /*0a10*/  MOV R2, R0 ;  /* 0x0000000000027202 */ /* 0x000fce0000000f00 */
.L_x_6336:
[----:B------:R-:W-:Y:S05]  /*0a20*/  BSYNC.RECONVERGENT B4 ;  /* 0x0000000000047941 */ /* 0x000fea0003800200 */
.L_x_6335:
        /* <DEDUP_REMOVED lines=28> */
.L_x_6334:
        /* <DEDUP_REMOVED lines=15> */
[----:B------:R-:W-:Y:S05]  /*0ce0*/  CALL.REL.NOINC `($__internal_9_$__cuda_sm3x_div_rn_ftz_f32_slowpath) ;  /* 0x0000008c00487944 */ /* 0x000fea0003c00000 */
.L_x_6338:
[----:B------:R-:W-:Y:S05]  /*0cf0*/  BSYNC.RECONVERGENT B4 ;  /* 0x0000000000047941 */ /* 0x000fea0003800200 */
.L_x_6337:
        /* <DEDUP_REMOVED lines=26> */
[----:B------:R-:W-:-:S07]  /*0ea0*/  FSEL R7, R7, R2, P0 ;  /* 0x0000000207077208 */ /* 0x000fce0000000000 */
.L_x_6333:
[----:B------:R-:W-:Y:S05]  /*0eb0*/  BSYNC.RECONVERGENT B3 ;  /* 0x0000000000037941 */ /* 0x000fea0003800200 */
.L_x_6329:
[----:B------:R-:W-:Y:S01]  /*0ec0*/  ISETP.GE.AND P0, PT, R21, RZ, PT ;  /* 0x000000ff1500720c */ /* 0x000fe20003f06270 */
[----:B------:R-:W-:Y:S01]  /*0ed0*/  FADD.FTZ R19, R19, 0.69314718246459960938 ;  /* 0x3f31721813137421 */ /* 0x000fe20000010000 */
[----:B------:R-:W-:-:S11]  /*0ee0*/  FADD.FTZ R18, |R7|, -RZ ;  /* 0x800000ff07127221 */ /* 0x000fd60000010200 */
[----:B------:R-:W-:Y:S01]  /*0ef0*/  @P0 FADD.FTZ R19, -R19, -RZ ;  /* 0x800000ff13130221 */ /* 0x000fe20000010100 */
[----:B------:R-:W-:Y:S06]  /*0f00*/  BRA `(.L_x_6326) ;  /* 0x0000001400fc7947 */ /* 0x000fec0003800000 */
.L_x_6328:
        /* <DEDUP_REMOVED lines=76> */
.L_x_6344:
[----:B------:R-:W-:Y:S05]  /*13d0*/  BSYNC.RECONVERGENT B2 ;  /* 0x0000000000027941 */ /* 0x000fea0003800200 */
.L_x_6343:
        /* <DEDUP_REMOVED lines=8> */
.L_x_6346:
[----:B------:R-:W-:Y:S05]  /*1460*/  BSYNC.RECONVERGENT B2 ;  /* 0x0000000000027941 */ /* 0x000fea0003800200 */
.L_x_6345:
        /* <DEDUP_REMOVED lines=34> */
.L_x_6342:
        /* <DEDUP_REMOVED lines=40> */
.L_x_6340:
[----:B------:R-:W-:-:S06]  /*1910*/  FFMA.FTZ R2, R25, R25, -1 ;  /* 0xbf80000019027423 */ /* 0x000fcc0000010019 */
[----:B------:R-:W0:Y:S02]  /*1920*/  MUFU.SQRT R2, R2 ;  /* 0x0000000200027308 */ /* 0x000e240000002000 */
[----:B0-----:R-:W-:-:S06]  /*1930*/  FADD.FTZ R8, R25, R2 ;  /* 0x0000000219087221 */ /* 0x001fcc0000010000 */
[----:B------:R-:W0:Y:S02]  /*1940*/  MUFU.LG2 R8, R8 ;  /* 0x0000000800087308 */ /* 0x000e240000000c00 */
[----:B0-----:R-:W-:-:S07]  /*1950*/  FMUL.FTZ R19, R8, 0.69314718246459960938 ;  /* 0x3f31721808137820 */ /* 0x001fce0000410000 */
.L_x_6341:
[----:B------:R-:W-:Y:S05]  /*1960*/  BSYNC.RECONVERGENT B1 ;  /* 0x0000000000017941 */ /* 0x000fea0003800200 */
.L_x_6339:
        /* <DEDUP_REMOVED lines=43> */
.L_x_6354:
[----:B------:R-:W-:Y:S05]  /*1c20*/  BSYNC.RECONVERGENT B4 ;  /* 0x0000000000047941 */ /* 0x000fea0003800200 */
.L_x_6353:
[----:B------:R-:W-:-:S04]  /*1c30*/  FADD.FTZ R2, R7, R2 ;  /* 0x0000000207027221 */ /* 0x000fc80000010000 */
[----:B------:R-:W-:-:S04]  /*1c40*/  FMUL.FTZ R2, R2, R25 ;  /* 0x0000001902027220 */ /* 0x000fc80000410000 */
[----:B------:R0:W2:Y:S01]  /*1c50*/  MUFU.SQRT R23, R2 ;  /* 0x0000000200177308 */ /* 0x0000a20000002000 */
[----:B------:R-:W-:Y:S05]  /*1c60*/  BRA `(.L_x_6351) ;  /* 0x00000000002c7947 */ /* 0x000fea0003800000 */
.L_x_6352:
        /* <DEDUP_REMOVED lines=11> */
.L_x_6351:
[----:B------:R-:W-:Y:S05]  /*1d20*/  BSYNC.RECONVERGENT B2 ;  /* 0x0000000000027941 */ /* 0x000fea0003800200 */
.L_x_6349:
[----:B------:R-:W-:Y:S05]  /*1d30*/  BSYNC.RELIABLE B1 ;  /* 0x0000000000017941 */ /* 0x000fea0003800100 */
.L_x_6348:
        /* <DEDUP_REMOVED lines=18> */
[----:B-1-3--:R-:W-:Y:S05]  /*1e60*/  CALL.REL.NOINC `($__internal_9_$__cuda_sm3x_div_rn_ftz_f32_slowpath) ;  /* 0x0000007800e87944 */ /* 0x00afea0003c00000 */
.L_x_6357:
[----:B------:R-:W-:Y:S05]  /*1e70*/  BSYNC.RECONVERGENT B4 ;  /* 0x0000000000047941 */ /* 0x000fea0003800200 */
.L_x_6356:
        /* <DEDUP_REMOVED lines=28> */
.L_x_6355:
[----:B------:R-:W-:Y:S01]  /*2040*/  FADD.FTZ R22, -R22, -RZ ;  /* 0x800000ff16167221 */ /* 0x000fe20000010100 */
[C---:B0-2-4-:R-:W-:Y:S01]  /*2050*/  FADD.FTZ R2, |R23|.reuse, -RZ ;  /* 0x800000ff17027221 */ /* 0x055fe20000010200 */
        /* <DEDUP_REMOVED lines=16> */
.L_x_6360:
[----:B------:R-:W-:Y:S05]  /*2160*/  BSYNC.RECONVERGENT B4 ;  /* 0x0000000000047941 */ /* 0x000fea0003800200 */
.L_x_6359:
        /* <DEDUP_REMOVED lines=28> */
.L_x_6350:
        /* <DEDUP_REMOVED lines=30> */
.L_x_6361:
        /* <DEDUP_REMOVED lines=28> */
.L_x_6358:
[----:B------:R-:W-:Y:S05]  /*26d0*/  BSYNC.RECONVERGENT B3 ;  /* 0x0000000000037941 */ /* 0x000fea0003800200 */
.L_x_6347:
[----:B------:R-:W-:-:S13]  /*26e0*/  ISETP.GE.AND P0, PT, R21, RZ, PT ;  /* 0x000000ff1500720c */ /* 0x000fda0003f06270 */
[----:B-1----:R-:W-:-:S07]  /*26f0*/  @P0 FADD.FTZ R19, -R19, -RZ ;  /* 0x800000ff13130221 */ /* 0x002fce0000010100 */
.L_x_6326:
[----:B------:R-:W-:Y:S05]  /*2700*/  BSYNC.RECONVERGENT B0 ;  /* 0x0000000000007941 */ /* 0x000fea0003800200 */
.L_x_6325:
[----:B------:R-:W-:Y:S05]  /*2710*/  WARPSYNC.ALL ;  /* 0x0000000000007948 */ /* 0x000fea0003800000 */
[----:B------:R-:W-:Y:S01]  /*2720*/  IADD3 R23, PT, PT, R5, 0x80, RZ ;  /* 0x0000008005177810 */ /* 0x000fe20007ffe0ff */
[----:B------:R-:W-:Y:S01]  /*2730*/  BSSY.RECONVERGENT B0, `(.L_x_6362) ;  /* 0x0000257000007945 */ /* 0x000fe20003800200 */
[----:B-----5:R-:W-:Y:S02]  /*2740*/  CS2R R20, SRZ ;  /* 0x0000000000147805 */ /* 0x020fe4000001ff00 */
        /* <DEDUP_REMOVED lines=23> */
.L_x_6364:
        /* <DEDUP_REMOVED lines=18> */
[CC--:B------:R-:W-:Y:S02]  /*29e0*/  VIMNMX R2, PT, PT, R11.reuse, R20.reuse, !PT ;  /* 0x000000140b027248 */ /* 0x0c0fe40007fe0100 */
        /* <DEDUP_REMOVED lines=10> */
[----:B------:R-:W-:Y:S01]  /*2a90*/  FSETP.NEU.FTZ.AND P1, PT, R10, +INF , PT ;  /* 0x7f8000000a00780b */ /* 0x000fe20003f3d000 */
[-C--:B------:R-:W-:Y:S01]  /*2aa0*/  FMUL.FTZ R21, R11, R25.reuse ;  /* 0x000000190b157220 */ /* 0x080fe20000410000 */
[----:B------:R-:W-:-:S03]  /*2ab0*/  FMUL.FTZ R25, R2, R25 ;  /* 0x0000001902197220 */ /* 0x000fc60000410000 */
[----:B------:R-:W-:Y:S01]  /*2ac0*/  FMUL.FTZ R26, R21, R21 ;  /* 0x00000015151a7220 */ /* 0x000fe20000410000 */
[----:B------:R-:W0:Y:S01]  /*2ad0*/  MUFU.SQRT R24, R24 ;  /* 0x0000001800187308 */ /* 0x000e220000002000 */
[----:B------:R-:W-:Y:S02]  /*2ae0*/  LOP3.LUT R21, R8, 0x800000, RZ, 0xfc, !PT ;  /* 0x0080000008157812 */ /* 0x000fe400078efcff */
[----:B------:R-:W-:Y:S01]  /*2af0*/  FFMA.FTZ R26, R25, R25, R26 ;  /* 0x00000019191a7223 */ /* 0x000fe2000001001a */
[----:B------:R-:W-:-:S05]  /*2b00*/  LOP3.LUT R25, R20, 0x800000, RZ, 0xfc, !PT ;  /* 0x0080000014197812 */ /* 0x000fca00078efcff */
        /* <DEDUP_REMOVED lines=32> */
.L_x_6373:
[----:B------:R-:W-:-:S04]  /*2d10*/  FADD.FTZ R2, -R9, R6 ;  /* 0x0000000609027221 */ /* 0x000fc80000010100 */
[----:B------:R-:W-:-:S07]  /*2d20*/  FMUL.FTZ R2, R2, 0.5 ;  /* 0x3f00000002027820 */ /* 0x000fce0000410000 */
.L_x_6374:
[----:B------:R-:W-:Y:S05]  /*2d30*/  BSYNC.RECONVERGENT B2 ;  /* 0x0000000000027941 */ /* 0x000fea0003800200 */
.L_x_6372:
        /* <DEDUP_REMOVED lines=11> */
.L_x_6376:
[----:B------:R-:W-:-:S04]  /*2df0*/  FADD.FTZ R21, R11, -R8 ;  /* 0x800000080b157221 */ /* 0x000fc80000010000 */
[----:B------:R-:W-:-:S07]  /*2e00*/  FMUL.FTZ R21, R21, 0.5 ;  /* 0x3f00000015157820 */ /* 0x000fce0000410000 */
.L_x_6377:
[----:B------:R-:W-:Y:S05]  /*2e10*/  BSYNC.RECONVERGENT B2 ;  /* 0x0000000000027941 */ /* 0x000fea0003800200 */
.L_x_6375:
        /* <DEDUP_REMOVED lines=35> */
.L_x_6371:
        /* <DEDUP_REMOVED lines=35> */
.L_x_6378:
[----:B------:R-:W-:-:S04]  /*3280*/  FADD.FTZ R2, -R22, 1 ;  /* 0x3f80000016027421 */ /* 0x000fc80000010100 */
[----:B------:R-:W-:-:S06]  /*3290*/  FMUL.FTZ R2, R9, R2 ;  /* 0x0000000209027220 */ /* 0x000fcc0000410000 */
[----:B------:R-:W0:Y:S08]  /*32a0*/  MUFU.SQRT R2, R2 ;  /* 0x0000000200027308 */ /* 0x000e300000002000 */
[----:B0-----:R-:W0:Y:S02]  /*32b0*/  MUFU.RCP R8, R2 ;  /* 0x0000000200087308 */ /* 0x001e240000001000 */
[----:B0-----:R-:W-:Y:S01]  /*32c0*/  FMUL.FTZ R21, R8, |R13| ;  /* 0x4000000d08157220 */ /* 0x001fe20000410000 */
[----:B------:R-:W-:Y:S06]  /*32d0*/  BRA `(.L_x_6369) ;  /* 0x0000000000047947 */ /* 0x000fec0003800000 */
.L_x_6370:
[----:B------:R0:W1:Y:S02]  /*32e0*/  MUFU.SQRT R21, R7 ;  /* 0x0000000700157308 */ /* 0x0000640000002000 */
.L_x_6369:
[----:B------:R-:W-:Y:S05]  /*32f0*/  BSYNC.RECONVERGENT B1 ;  /* 0x0000000000017941 */ /* 0x000fea0003800200 */
.L_x_6368:
        /* <DEDUP_REMOVED lines=40> */
.L_x_6383:
        /* <DEDUP_REMOVED lines=28> */
.L_x_6382:
        /* <DEDUP_REMOVED lines=23> */
.L_x_6389:
[----:B------:R-:W-:-:S04]  /*38b0*/  FADD.FTZ R0, -R0, R11 ;  /* 0x0000000b00007221 */ /* 0x000fc80000010100 */
[----:B------:R-:W-:-:S07]  /*38c0*/  FMUL.FTZ R7, R0, 0.5 ;  /* 0x3f00000000077820 */ /* 0x000fce0000410000 */
.L_x_6390:
[----:B------:R-:W-:Y:S05]  /*38d0*/  BSYNC.RECONVERGENT B4 ;  /* 0x0000000000047941 */ /* 0x000fea0003800200 */
.L_x_6388:
[----:B------:R-:W-:Y:S01]  /*38e0*/  FADD.FTZ R2, R7, R2 ;  /* 0x0000000207027221 */ /* 0x000fe20000010000 */
[----:B------:R-:W-:-:S04]  /*38f0*/  FADD.FTZ R25, R22, R25 ;  /* 0x0000001916197221 */ /* 0x000fc80000010000 */
[----:B------:R-:W-:-:S04]  /*3900*/  FMUL.FTZ R2, R2, R25 ;  /* 0x0000001902027220 */ /* 0x000fc80000410000 */
[----:B------:R0:W2:Y:S01]  /*3910*/  MUFU.SQRT R20, R2 ;  /* 0x0000000200147308 */ /* 0x0000a20000002000 */
[----:B------:R-:W-:Y:S05]  /*3920*/  BRA `(.L_x_6391) ;  /* 0x0000000000487947 */ /* 0x000fea0003800000 */
.L_x_6387:
        /* <DEDUP_REMOVED lines=12> */
.L_x_6386:
[----:B------:R-:W-:Y:S01]  /*39f0*/  FADD.FTZ R0, R25, 1 ;  /* 0x3f80000019007421 */ /* 0x000fe20000010000 */
[----:B0-----:R-:W-:Y:S01]  /*3a00*/  MUFU.SQRT R7, R7 ;  /* 0x0000000700077308 */ /* 0x001fe20000002000 */
[----:B------:R-:W-:Y:S02]  /*3a10*/  HFMA2 R22, -RZ, RZ, 1.875, 0 ;  /* 0x3f800000ff167431 */ /* 0x000fe400000001ff */
[----:B------:R-:W-:-:S06]  /*3a20*/  FMUL.FTZ R0, R0, 0.5 ;  /* 0x3f00000000007820 */ /* 0x000fcc0000410000 */
[----:B------:R-:W0:Y:S02]  /*3a30*/  MUFU.SQRT R0, R0 ;  /* 0x0000000000007308 */ /* 0x000e240000002000 */
[----:B0-----:R-:W-:-:S07]  /*3a40*/  FMUL.FTZ R20, R7, R0 ;  /* 0x0000000007147220 */ /* 0x001fce0000410000 */
.L_x_6391:
[----:B------:R-:W-:Y:S05]  /*3a50*/  BSYNC.RECONVERGENT B2 ;  /* 0x0000000000027941 */ /* 0x000fea0003800200 */
.L_x_6385:
[----:B------:R-:W-:Y:S05]  /*3a60*/  BRA `(.L_x_6392) ;  /* 0x0000000000087947 */ /* 0x000fea0003800000 */
.L_x_6381:
[----:B------:R-:W-:Y:S01]  /*3a70*/  FMUL.FTZ R20, R25, 16777216 ;  /* 0x4b80000019147820 */ /* 0x000fe20000410000 */
[----:B------:R-:W-:-:S07]  /*3a80*/  FMUL.FTZ R22, R22, 16777216 ;  /* 0x4b80000016167820 */ /* 0x000fce0000410000 */
.L_x_6392:
[----:B------:R-:W-:Y:S05]  /*3a90*/  BSYNC.RELIABLE B1 ;  /* 0x0000000000017941 */ /* 0x000fea0003800100 */
.L_x_6380:
        /* <DEDUP_REMOVED lines=19> */
[----:B-1----:R-:W-:Y:S05]  /*3bd0*/  CALL.REL.NOINC `($__internal_9_$__cuda_sm3x_div_rn_ftz_f32_slowpath) ;  /* 0x0000005c008c7944 */ /* 0x002fea0003c00000 */
.L_x_6395:
[----:B------:R-:W-:Y:S05]  /*3be0*/  BSYNC.RECONVERGENT B4 ;  /* 0x0000000000047941 */ /* 0x000fea0003800200 */
.L_x_6394:
        /* <DEDUP_REMOVED lines=29> */
.L_x_6393:
[----:B------:R-:W-:Y:S01]  /*3dc0*/  FADD.FTZ R25, |R22|, -RZ ;  /* 0x800000ff16197221 */ /* 0x000fe20000010200 */
[C---:B0-2---:R-:W-:Y:S01]  /*3dd0*/  FADD.FTZ R2, |R20|.reuse, -RZ ;  /* 0x800000ff14027221 */ /* 0x045fe20000010200 */
        /* <DEDUP_REMOVED lines=15> */
.L_x_6397:
[----:B------:R-:W-:Y:S05]  /*3ed0*/  BSYNC.RECONVERGENT B4 ;  /* 0x0000000000047941 */ /* 0x000fea0003800200 */
.L_x_6396:
        /* <DEDUP_REMOVED lines=28> */
.L_x_6384:
[----:B------:R-:W-:Y:S05]  /*40a0*/  BSYNC.RECONVERGENT B3 ;  /* 0x0000000000037941 */ /* 0x000fea0003800200 */
.L_x_6379:
[----:B------:R-:W-:-:S13]  /*40b0*/  ISETP.GE.AND P0, PT, R13, RZ, PT ;  /* 0x000000ff0d00720c */ /* 0x000fda0003f06270 */
[----:B-1----:R-:W-:Y:S01]  /*40c0*/  @P0 FADD.FTZ R21, -R21, -RZ ;  /* 0x800000ff15150221 */ /* 0x002fe20000010100 */
[----:B------:R-:W-:Y:S06]  /*40d0*/  BRA `(.L_x_6363) ;  /* 0x0000000800f07947 */ /* 0x000fec0003800000 */
.L_x_6367:
[----:B------:R-:W-:Y:S01]  /*40e0*/  FADD.FTZ R12, -R12, 6.1232342629258392722e-17 ;  /* 0x248d31320c0c7421 */ /* 0x000fe20000010100 */
[----:B------:R-:W-:-:S03]  /*40f0*/  FADD.FTZ R21, -R13, -RZ ;  /* 0x800000ff0d157221 */ /* 0x000fc60000010100 */
[----:B------:R-:W-:Y:S01]  /*4100*/  FADD.FTZ R20, R12, 1.5707963705062866211 ;  /* 0x3fc90fdb0c147421 */ /* 0x000fe20000010000 */
[----:B------:R-:W-:Y:S06]  /*4110*/  BRA `(.L_x_6363) ;  /* 0x0000000800e07947 */ /* 0x000fec0003800000 */
.L_x_6366:
[----:B------:R-:W-:Y:S02]  /*4120*/  HFMA2 R20, -RZ, RZ, 0, 0 ;  /* 0x00000000ff147431 */ /* 0x000fe400000001ff */
[----:B------:R-:W-:Y:S01]  /*4130*/  FADD.FTZ R21, -R13, -RZ ;  /* 0x800000ff0d157221 */ /* 0x000fe20000010100 */
[----:B------:R-:W-:Y:S06]  /*4140*/  BRA `(.L_x_6363) ;  /* 0x0000000800d47947 */ /* 0x000fec0003800000 */
.L_x_6365:
        /* <DEDUP_REMOVED lines=25> */
[----:B---3--:R-:W-:Y:S05]  /*42e0*/  CALL.REL.NOINC `($__internal_9_$__cuda_sm3x_div_rn_ftz_f32_slowpath) ;  /* 0x0000005400c87944 */ /* 0x008fea0003c00000 */
.L_x_6402:
[----:B------:R-:W-:Y:S05]  /*42f0*/  BSYNC.RECONVERGENT B4 ;  /* 0x0000000000047941 */ /* 0x000fea0003800200 */
.L_x_6401:
[----:B------:R-:W-:Y:S02]  /*4300*/  HFMA2 R7, -RZ, RZ, 0.89990234375, 10328 ;  /* 0x3b33710bff077431 */ /* 0x000fe400000001ff */
[----:B------:R-:W-:Y:S01]  /*4310*/  FMUL.FTZ R2, R0, R0 ;  /* 0x0000000000027220 */ /* 0x000fe20000410000 */
[----:B------:R-:W-:Y:S02]  /*4320*/  MOV R9, 0x3fd774eb ;  /* 0x3fd774eb00097802 */ /* 0x000fe40000000f00 */
[----:B------:R-:W-:Y:S01]  /*4330*/  ISETP.GE.AND P0, PT, R12, RZ, PT ;  /* 0x000000ff0c00720c */ /* 0x000fe20003f06270 */
        /* <DEDUP_REMOVED lines=25> */
.L_x_6400:
        /* <DEDUP_REMOVED lines=29> */
.L_x_6405:
[----:B------:R-:W-:Y:S05]  /*46a0*/  BSYNC.RECONVERGENT B4 ;  /* 0x0000000000047941 */ /* 0x000fea0003800200 */
.L_x_6404:
        /* <DEDUP_REMOVED lines=29> */
.L_x_6399:
        /* <DEDUP_REMOVED lines=33> */
.L_x_6407:
[----:B------:R-:W-:Y:S05]  /*4a90*/  BSYNC.RECONVERGENT B4 ;  /* 0x0000000000047941 */ /* 0x000fea0003800200 */
.L_x_6406:
        /* <DEDUP_REMOVED lines=27> */
.L_x_6403:
[----:B------:R-:W-:Y:S05]  /*4c50*/  BSYNC.RECONVERGENT B3 ;  /* 0x0000000000037941 */ /* 0x000fea0003800200 */
.L_x_6398:
[----:B------:R-:W-:Y:S01]  /*4c60*/  ISETP.GE.AND P0, PT, R13, RZ, PT ;  /* 0x000000ff0d00720c */ /* 0x000fe20003f06270 */
[----:B------:R-:W-:Y:S01]  /*4c70*/  FADD.FTZ R21, R21, 0.69314718246459960938 ;  /* 0x3f31721815157421 */ /* 0x000fe20000010000 */
[----:B------:R-:W-:-:S11]  /*4c80*/  FADD.FTZ R20, |R7|, -RZ ;  /* 0x800000ff07147221 */ /* 0x000fd60000010200 */
[----:B------:R-:W-:-:S07]  /*4c90*/  @P0 FADD.FTZ R21, -R21, -RZ ;  /* 0x800000ff15150221 */ /* 0x000fce0000010100 */
.L_x_6363:
[----:B------:R-:W-:Y:S05]  /*4ca0*/  BSYNC.RECONVERGENT B0 ;  /* 0x0000000000007941 */ /* 0x000fea0003800200 */
.L_x_6362:
[----:B------:R-:W-:Y:S05]  /*4cb0*/  WARPSYNC.ALL ;  /* 0x0000000000007948 */ /* 0x000fea0003800000 */
[----:B------:R-:W-:Y:S01]  /*4cc0*/  IADD3 R7, PT, PT, R5, 0x100, RZ ;  /* 0x0000010005077810 */ /* 0x000fe20007ffe0ff */
        /* <DEDUP_REMOVED lines=25> */
.L_x_6410:
        /* <DEDUP_REMOVED lines=69> */
.L_x_6419:
[----:B------:R-:W-:-:S04]  /*52b0*/  FADD.FTZ R2, -R9, R6 ;  /* 0x0000000609027221 */ /* 0x000fc80000010100 */
[----:B------:R-:W-:-:S07]  /*52c0*/  FMUL.FTZ R2, R2, 0.5 ;  /* 0x3f00000002027820 */ /* 0x000fce0000410000 */
.L_x_6420:
[----:B------:R-:W-:Y:S05]  /*52d0*/  BSYNC.RECONVERGENT B2 ;  /* 0x0000000000027941 */ /* 0x000fea0003800200 */
.L_x_6418:
        /* <DEDUP_REMOVED lines=11> */
.L_x_6422:
[----:B------:R-:W-:-:S04]  /*5390*/  FADD.FTZ R13, R11, -R8 ;  /* 0x800000080b0d7221 */ /* 0x000fc80000010000 */
[----:B------:R-:W-:-:S07]  /*53a0*/  FMUL.FTZ R13, R13, 0.5 ;  /* 0x3f0000000d0d7820 */ /* 0x000fce0000410000 */
.L_x_6423:
[----:B------:R-:W-:Y:S05]  /*53b0*/  BSYNC.RECONVERGENT B2 ;  /* 0x0000000000027941 */ /* 0x000fea0003800200 */
.L_x_6421:
        /* <DEDUP_REMOVED lines=35> */
.L_x_6417:
        /* <DEDUP_REMOVED lines=35> */
.L_x_6424:
[----:B------:R-:W-:-:S04]  /*5820*/  FADD.FTZ R2, -R22, 1 ;  /* 0x3f80000016027421 */ /* 0x000fc80000010100 */
[----:B------:R-:W-:-:S06]  /*5830*/  FMUL.FTZ R2, R9, R2 ;  /* 0x0000000209027220 */ /* 0x000fcc0000410000 */
[----:B------:R-:W0:Y:S08]  /*5840*/  MUFU.SQRT R2, R2 ;  /* 0x0000000200027308 */ /* 0x000e300000002000 */
[----:B0-----:R-:W0:Y:S02]  /*5850*/  MUFU.RCP R8, R2 ;  /* 0x0000000200087308 */ /* 0x001e240000001000 */
[----:B0-----:R-:W-:Y:S01]  /*5860*/  FMUL.FTZ R13, R8, |R15| ;  /* 0x4000000f080d7220 */ /* 0x001fe20000410000 */
[----:B------:R-:W-:Y:S06]  /*5870*/  BRA `(.L_x_6415) ;  /* 0x0000000000047947 */ /* 0x000fec0003800000 */
.L_x_6416:
[----:B------:R0:W1:Y:S02]  /*5880*/  MUFU.SQRT R13, R7 ;  /* 0x00000007000d7308 */ /* 0x0000640000002000 */
.L_x_6415:
[----:B------:R-:W-:Y:S05]  /*5890*/  BSYNC.RECONVERGENT B1 ;  /* 0x0000000000017941 */ /* 0x000fea0003800200 */
.L_x_6414:
        /* <DEDUP_REMOVED lines=40> */
.L_x_6429:
        /* <DEDUP_REMOVED lines=28> */
.L_x_6428:
        /* <DEDUP_REMOVED lines=23> */
.L_x_6435:
[----:B------:R-:W-:-:S04]  /*5e50*/  FADD.FTZ R0, -R0, R11 ;  /* 0x0000000b00007221 */ /* 0x000fc80000010100 */
[----:B------:R-:W-:-:S07]  /*5e60*/  FMUL.FTZ R7, R0, 0.5 ;  /* 0x3f00000000077820 */ /* 0x000fce0000410000 */
.L_x_6436:
[----:B------:R-:W-:Y:S05]  /*5e70*/  BSYNC.RECONVERGENT B4 ;  /* 0x0000000000047941 */ /* 0x000fea0003800200 */
.L_x_6434:
[----:B------:R-:W-:Y:S01]  /*5e80*/  FADD.FTZ R2, R7, R2 ;  /* 0x0000000207027221 */ /* 0x000fe20000010000 */
[----:B------:R-:W-:-:S04]  /*5e90*/  FADD.FTZ R25, R22, R25 ;  /* 0x0000001916197221 */ /* 0x000fc80000010000 */
[----:B------:R-:W-:-:S04]  /*5ea0*/  FMUL.FTZ R2, R2, R25 ;  /* 0x0000001902027220 */ /* 0x000fc80000410000 */
[----:B------:R0:W2:Y:S01]  /*5eb0*/  MUFU.SQRT R12, R2 ;  /* 0x00000002000c7308 */ /* 0x0000a20000002000 */
[----:B------:R-:W-:Y:S05]  /*5ec0*/  BRA `(.L_x_6437) ;  /* 0x0000000000487947 */ /* 0x000fea0003800000 */
.L_x_6433:
        /* <DEDUP_REMOVED lines=12> */
.L_x_6432:
[----:B------:R-:W-:Y:S01]  /*5f90*/  FADD.FTZ R0, R25, 1 ;  /* 0x3f80000019007421 */ /* 0x000fe20000010000 */
[----:B0-----:R-:W-:Y:S01]  /*5fa0*/  MUFU.SQRT R7, R7 ;  /* 0x0000000700077308 */ /* 0x001fe20000002000 */
[----:B------:R-:W-:Y:S02]  /*5fb0*/  HFMA2 R22, -RZ, RZ, 1.875, 0 ;  /* 0x3f800000ff167431 */ /* 0x000fe400000001ff */
[----:B------:R-:W-:-:S06]  /*5fc0*/  FMUL.FTZ R0, R0, 0.5 ;  /* 0x3f00000000007820 */ /* 0x000fcc0000410000 */
[----:B------:R-:W0:Y:S02]  /*5fd0*/  MUFU.SQRT R0, R0 ;  /* 0x0000000000007308 */ /* 0x000e240000002000 */
[----:B0-----:R-:W-:-:S07]  /*5fe0*/  FMUL.FTZ R12, R7, R0 ;  /* 0x00000000070c7220 */ /* 0x001fce0000410000 */
.L_x_6437:
[----:B------:R-:W-:Y:S05]  /*5ff0*/  BSYNC.RECONVERGENT B2 ;  /* 0x0000000000027941 */ /* 0x000fea0003800200 */
.L_x_6431:
[----:B------:R-:W-:Y:S05]  /*6000*/  BRA `(.L_x_6438) ;  /* 0x0000000000087947 */ /* 0x000fea0003800000 */
.L_x_6427:
[----:B------:R-:W-:Y:S01]  /*6010*/  FMUL.FTZ R12, R25, 16777216 ;  /* 0x4b800000190c7820 */ /* 0x000fe20000410000 */
[----:B------:R-:W-:-:S07]  /*6020*/  FMUL.FTZ R22, R22, 16777216 ;  /* 0x4b80000016167820 */ /* 0x000fce0000410000 */
.L_x_6438:
[----:B------:R-:W-:Y:S05]  /*6030*/  BSYNC.RELIABLE B1 ;  /* 0x0000000000017941 */ /* 0x000fea0003800100 */
.L_x_6426:
        /* <DEDUP_REMOVED lines=20> */
.L_x_6441:
[----:B------:R-:W-:Y:S05]  /*6180*/  BSYNC.RECONVERGENT B4 ;  /* 0x0000000000047941 */ /* 0x000fea0003800200 */
.L_x_6440:
        /* <DEDUP_REMOVED lines=29> */
.L_x_6439:
        /* <DEDUP_REMOVED lines=17> */
.L_x_6443:
[----:B------:R-:W-:Y:S05]  /*6470*/  BSYNC.RECONVERGENT B4 ;  /* 0x0000000000047941 */ /* 0x000fea0003800200 */
.L_x_6442:
        /* <DEDUP_REMOVED lines=28> */
.L_x_6430:
[----:B------:R-:W-:Y:S05]  /*6640*/  BSYNC.RECONVERGENT B3 ;  /* 0x0000000000037941 */ /* 0x000fea0003800200 */
.L_x_6425:
[----:B------:R-:W-:-:S13]  /*6650*/  ISETP.GE.AND P0, PT, R15, RZ, PT ;  /* 0x000000ff0f00720c */ /* 0x000fda0003f06270 */
[----:B-1----:R-:W-:Y:S01]  /*6660*/  @P0 FADD.FTZ R13, -R13, -RZ ;  /* 0x800000ff0d0d0221 */ /* 0x002fe20000010100 */
[----:B------:R-:W-:Y:S06]  /*6670*/  BRA `(.L_x_6409) ;  /* 0x0000000800f07947 */ /* 0x000fec0003800000 */
.L_x_6413:
[----:B------:R-:W-:Y:S01]  /*6680*/  FADD.FTZ R12, -R14, 6.1232342629258392722e-17 ;  /* 0x248d31320e0c7421 */ /* 0x000fe20000010100 */
[----:B------:R-:W-:-:S03]  /*6690*/  FADD.FTZ R13, -R15, -RZ ;  /* 0x800000ff0f0d7221 */ /* 0x000fc60000010100 */
[----:B------:R-:W-:Y:S01]  /*66a0*/  FADD.FTZ R12, R12, 1.5707963705062866211 ;  /* 0x3fc90fdb0c0c7421 */ /* 0x000fe20000010000 */
[----:B------:R-:W-:Y:S06]  /*66b0*/  BRA `(.L_x_6409) ;  /* 0x0000000800e07947 */ /* 0x000fec0003800000 */
.L_x_6412:
[----:B------:R-:W-:Y:S02]  /*66c0*/  HFMA2 R12, -RZ, RZ, 0, 0 ;  /* 0x00000000ff0c7431 */ /* 0x000fe400000001ff */
[----:B------:R-:W-:Y:S01]  /*66d0*/  FADD.FTZ R13, -R15, -RZ ;  /* 0x800000ff0f0d7221 */ /* 0x000fe20000010100 */
[----:B------:R-:W-:Y:S06]  /*66e0*/  BRA `(.L_x_6409) ;  /* 0x0000000800d47947 */ /* 0x000fec0003800000 */
.L_x_6411:
        /* <DEDUP_REMOVED lines=26> */
.L_x_6448:
[----:B------:R-:W-:Y:S05]  /*6890*/  BSYNC.RECONVERGENT B4 ;  /* 0x0000000000047941 */ /* 0x000fea0003800200 */
.L_x_6447:
        /* <DEDUP_REMOVED lines=29> */
.L_x_6446:
        /* <DEDUP_REMOVED lines=29> */
.L_x_6451:
[----:B------:R-:W-:Y:S05]  /*6c40*/  BSYNC.RECONVERGENT B4 ;  /* 0x0000000000047941 */ /* 0x000fea0003800200 */
.L_x_6450:
        /* <DEDUP_REMOVED lines=29> */
.L_x_6445:
        /* <DEDUP_REMOVED lines=33> */
.L_x_6453:
[----:B------:R-:W-:Y:S05]  /*7030*/  BSYNC.RECONVERGENT B4 ;  /* 0x0000000000047941 */ /* 0x000fea0003800200 */
.L_x_6452:
        /* <DEDUP_REMOVED lines=27> */
.L_x_6449:
[----:B------:R-:W-:Y:S05]  /*71f0*/  BSYNC.RECONVERGENT B3 ;  /* 0x0000000000037941 */ /* 0x000fea0003800200 */
.L_x_6444:
[----:B------:R-:W-:Y:S01]  /*7200*/  ISETP.GE.AND P0, PT, R15, RZ, PT ;  /* 0x000000ff0f00720c */ /* 0x000fe20003f06270 */
[----:B------:R-:W-:Y:S01]  /*7210*/  FADD.FTZ R13, R13, 0.69314718246459960938 ;  /* 0x3f3172180d0d7421 */ /* 0x000fe20000010000 */
[----:B------:R-:W-:-:S11]  /*7220*/  FADD.FTZ R12, |R7|, -RZ ;  /* 0x800000ff070c7221 */ /* 0x000fd60000010200 */
[----:B------:R-:W-:-:S07]  /*7230*/  @P0 FADD.FTZ R13, -R13, -RZ ;  /* 0x800000ff0d0d0221 */ /* 0x000fce0000010100 */
.L_x_6409:
[----:B------:R-:W-:Y:S05]  /*7240*/  BSYNC.RECONVERGENT B0 ;  /* 0x0000000000007941 */ /* 0x000fea0003800200 */
.L_x_6408:
        /* <DEDUP_REMOVED lines=27> */
.L_x_6456:
        /* <DEDUP_REMOVED lines=69> */
.L_x_6465:
[----:B------:R-:W-:-:S04]  /*7850*/  FADD.FTZ R2, -R9, R6 ;  /* 0x0000000609027221 */ /* 0x000fc80000010100 */
[----:B------:R-:W-:-:S07]  /*7860*/  FMUL.FTZ R2, R2, 0.5 ;  /* 0x3f00000002027820 */ /* 0x000fce0000410000 */
.L_x_6466:
[----:B------:R-:W-:Y:S05]  /*7870*/  BSYNC.RECONVERGENT B2 ;  /* 0x0000000000027941 */ /* 0x000fea0003800200 */
.L_x_6464:
        /* <DEDUP_REMOVED lines=11> */
.L_x_6468:
[----:B------:R-:W-:-:S04]  /*7930*/  FADD.FTZ R15, R11, -R8 ;  /* 0x800000080b0f7221 */ /* 0x000fc80000010000 */
[----:B------:R-:W-:-:S07]  /*7940*/  FMUL.FTZ R15, R15, 0.5 ;  /* 0x3f0000000f0f7820 */ /* 0x000fce0000410000 */
.L_x_6469:
[----:B------:R-:W-:Y:S05]  /*7950*/  BSYNC.RECONVERGENT B2 ;  /* 0x0000000000027941 */ /* 0x000fea0003800200 */
.L_x_6467:
        /* <DEDUP_REMOVED lines=35> */
.L_x_6463:
        /* <DEDUP_REMOVED lines=35> */
.L_x_6470:
[----:B------:R-:W-:-:S04]  /*7dc0*/  FADD.FTZ R2, -R22, 1 ;  /* 0x3f80000016027421 */ /* 0x000fc80000010100 */
[----:B------:R-:W-:-:S06]  /*7dd0*/  FMUL.FTZ R2, R9, R2 ;  /* 0x0000000209027220 */ /* 0x000fcc0000410000 */
[----:B------:R-:W0:Y:S08]  /*7de0*/  MUFU.SQRT R2, R2 ;  /* 0x0000000200027308 */ /* 0x000e300000002000 */
[----:B0-----:R-:W0:Y:S02]  /*7df0*/  MUFU.RCP R8, R2 ;  /* 0x0000000200087308 */ /* 0x001e240000001000 */
[----:B0-----:R-:W-:Y:S01]  /*7e00*/  FMUL.FTZ R15, R8, |R17| ;  /* 0x40000011080f7220 */ /* 0x001fe20000410000 */
[----:B------:R-:W-:Y:S06]  /*7e10*/  BRA `(.L_x_6461) ;  /* 0x0000000000047947 */ /* 0x000fec0003800000 */
.L_x_6462:
[----:B------:R0:W1:Y:S02]  /*7e20*/  MUFU.SQRT R15, R7 ;  /* 0x00000007000f7308 */ /* 0x0000640000002000 */
.L_x_6461:
[----:B------:R-:W-:Y:S05]  /*7e30*/  BSYNC.RECONVERGENT B1 ;  /* 0x0000000000017941 */ /* 0x000fea0003800200 */
.L_x_6460:
        /* <DEDUP_REMOVED lines=40> */
.L_x_6475:
        /* <DEDUP_REMOVED lines=28> */
.L_x_6474:
        /* <DEDUP_REMOVED lines=23> */
.L_x_6481:
[----:B------:R-:W-:-:S04]  /*83f0*/  FADD.FTZ R0, -R0, R11 ;  /* 0x0000000b00007221 */ /* 0x000fc80000010100 */
[----:B------:R-:W-:-:S07]  /*8400*/  FMUL.FTZ R7, R0, 0.5 ;  /* 0x3f00000000077820 */ /* 0x000fce0000410000 */
.L_x_6482:
[----:B------:R-:W-:Y:S05]  /*8410*/  BSYNC.RECONVERGENT B4 ;  /* 0x0000000000047941 */ /* 0x000fea0003800200 */
.L_x_6480:
[----:B------:R-:W-:Y:S01]  /*8420*/  FADD.FTZ R2, R7, R2 ;  /* 0x0000000207027221 */ /* 0x000fe20000010000 */
[----:B------:R-:W-:-:S04]  /*8430*/  FADD.FTZ R25, R22, R25 ;  /* 0x0000001916197221 */ /* 0x000fc80000010000 */
[----:B------:R-:W-:-:S04]  /*8440*/  FMUL.FTZ R2, R2, R25 ;  /* 0x0000001902027220 */ /* 0x000fc80000410000 */
[----:B------:R0:W2:Y:S01]  /*8450*/  MUFU.SQRT R14, R2 ;  /* 0x00000002000e7308 */ /* 0x0000a20000002000 */
[----:B------:R-:W-:Y:S05]  /*8460*/  BRA `(.L_x_6483) ;  /* 0x0000000000487947 */ /* 0x000fea0003800000 */
.L_x_6479:
        /* <DEDUP_REMOVED lines=12> */
.L_x_6478:
[----:B------:R-:W-:Y:S01]  /*8530*/  FADD.FTZ R0, R25, 1 ;  /* 0x3f80000019007421 */ /* 0x000fe20000010000 */
[----:B0-----:R-:W-:Y:S01]  /*8540*/  MUFU.SQRT R7, R7 ;  /* 0x0000000700077308 */ /* 0x001fe20000002000 */
[----:B------:R-:W-:Y:S02]  /*8550*/  HFMA2 R22, -RZ, RZ, 1.875, 0 ;  /* 0x3f800000ff167431 */ /* 0x000fe400000001ff */
[----:B------:R-:W-:-:S06]  /*8560*/  FMUL.FTZ R0, R0, 0.5 ;  /* 0x3f00000000007820 */ /* 0x000fcc0000410000 */
[----:B------:R-:W0:Y:S02]  /*8570*/  MUFU.SQRT R0, R0 ;  /* 0x0000000000007308 */ /* 0x000e240000002000 */
[----:B0-----:R-:W-:-:S07]  /*8580*/  FMUL.FTZ R14, R7, R0 ;  /* 0x00000000070e7220 */ /* 0x001fce0000410000 */
.L_x_6483:
[----:B------:R-:W-:Y:S05]  /*8590*/  BSYNC.RECONVERGENT B2 ;  /* 0x0000000000027941 */ /* 0x000fea0003800200 */
.L_x_6477:
[----:B------:R-:W-:Y:S05]  /*85a0*/  BRA `(.L_x_6484) ;  /* 0x0000000000087947 */ /* 0x000fea0003800000 */
.L_x_6473:
[----:B------:R-:W-:Y:S01]  /*85b0*/  FMUL.FTZ R14, R25, 16777216 ;  /* 0x4b800000190e7820 */ /* 0x000fe20000410000 */
[----:B------:R-:W-:-:S07]  /*85c0*/  FMUL.FTZ R22, R22, 16777216 ;  /* 0x4b80000016167820 */ /* 0x000fce0000410000 */
.L_x_6484:
[----:B------:R-:W-:Y:S05]  /*85d0*/  BSYNC.RELIABLE B1 ;  /* 0x0000000000017941 */ /* 0x000fea0003800100 */
.L_x_6472:
        /* <DEDUP_REMOVED lines=20> */
.L_x_6487:
[----:B------:R-:W-:Y:S05]  /*8720*/  BSYNC.RECONVERGENT B4 ;  /* 0x0000000000047941 */ /* 0x000fea0003800200 */
.L_x_6486:
        /* <DEDUP_REMOVED lines=29> */
.L_x_6485:
        /* <DEDUP_REMOVED lines=17> */
.L_x_6489:
[----:B------:R-:W-:Y:S05]  /*8a10*/  BSYNC.RECONVERGENT B4 ;  /* 0x0000000000047941 */ /* 0x000fea0003800200 */
.L_x_6488:
        /* <DEDUP_REMOVED lines=28> */
.L_x_6476:
[----:B------:R-:W-:Y:S05]  /*8be0*/  BSYNC.RECONVERGENT B3 ;  /* 0x0000000000037941 */ /* 0x000fea0003800200 */
.L_x_6471:
[----:B------:R-:W-:-:S13]  /*8bf0*/  ISETP.GE.AND P0, PT, R17, RZ, PT ;  /* 0x000000ff1100720c */ /* 0x000fda0003f06270 */
[----:B-1----:R-:W-:Y:S01]  /*8c00*/  @P0 FADD.FTZ R15, -R15, -RZ ;  /* 0x800000ff0f0f0221 */ /* 0x002fe20000010100 */
[----:B------:R-:W-:Y:S06]  /*8c10*/  BRA `(.L_x_6455) ;  /* 0x0000000800f07947 */ /* 0x000fec0003800000 */
.L_x_6459:
[----:B------:R-:W-:Y:S01]  /*8c20*/  FADD.FTZ R14, -R16, 6.1232342629258392722e-17 ;  /* 0x248d3132100e7421 */ /* 0x000fe20000010100 */
[----:B------:R-:W-:-:S03]  /*8c30*/  FADD.FTZ R15, -R17, -RZ ;  /* 0x800000ff110f7221 */ /* 0x000fc60000010100 */
[----:B------:R-:W-:Y:S01]  /*8c40*/  FADD.FTZ R14, R14, 1.5707963705062866211 ;  /* 0x3fc90fdb0e0e7421 */ /* 0x000fe20000010000 */
[----:B------:R-:W-:Y:S06]  /*8c50*/  BRA `(.L_x_6455) ;  /* 0x0000000800e07947 */ /* 0x000fec0003800000 */
.L_x_6458:
[----:B------:R-:W-:Y:S02]  /*8c60*/  HFMA2 R14, -RZ, RZ, 0, 0 ;  /* 0x00000000ff0e7431 */ /* 0x000fe400000001ff */
[----:B------:R-:W-:Y:S01]  /*8c70*/  FADD.FTZ R15, -R17, -RZ ;  /* 0x800000ff110f7221 */ /* 0x000fe20000010100 */
[----:B------:R-:W-:Y:S06]  /*8c80*/  BRA `(.L_x_6455) ;  /* 0x0000000800d47947 */ /* 0x000fec0003800000 */
.L_x_6457:
        /* <DEDUP_REMOVED lines=26> */
.L_x_6494:
[----:B------:R-:W-:Y:S05]  /*8e30*/  BSYNC.RECONVERGENT B4 ;  /* 0x0000000000047941 */ /* 0x000fea0003800200 */
.L_x_6493:
        /* <DEDUP_REMOVED lines=29> */
.L_x_6492:
        /* <DEDUP_REMOVED lines=29> */
.L_x_6497:
[----:B------:R-:W-:Y:S05]  /*91e0*/  BSYNC.RECONVERGENT B4 ;  /* 0x0000000000047941 */ /* 0x000fea0003800200 */
.L_x_6496:
        /* <DEDUP_REMOVED lines=29> */
.L_x_6491:
        /* <DEDUP_REMOVED lines=33> */
.L_x_6499:
[----:B------:R-:W-:Y:S05]  /*95d0*/  BSYNC.RECONVERGENT B4 ;  /* 0x0000000000047941 */ /* 0x000fea0003800200 */
.L_x_6498:
        /* <DEDUP_REMOVED lines=27> */
.L_x_6495:
[----:B------:R-:W-:Y:S05]  /*9790*/  BSYNC.RECONVERGENT B3 ;  /* 0x0000000000037941 */ /* 0x000fea0003800200 */
.L_x_6490:
[----:B------:R-:W-:Y:S01]  /*97a0*/  ISETP.GE.AND P0, PT, R17, RZ, PT ;  /* 0x000000ff1100720c */ /* 0x000fe20003f06270 */
[----:B------:R-:W-:Y:S01]  /*97b0*/  FADD.FTZ R15, R15, 0.69314718246459960938 ;  /* 0x3f3172180f0f7421 */ /* 0x000fe20000010000 */
[----:B------:R-:W-:-:S11]  /*97c0*/  FADD.FTZ R14, |R7|, -RZ ;  /* 0x800000ff070e7221 */ /* 0x000fd60000010200 */
[----:B------:R-:W-:-:S07]  /*97d0*/  @P0 FADD.FTZ R15, -R15, -RZ ;  /* 0x800000ff0f0f0221 */ /* 0x000fce0000010100 */
.L_x_6455:
[----:B------:R-:W-:Y:S05]  /*97e0*/  BSYNC.RECONVERGENT B0 ;  /* 0x0000000000007941 */ /* 0x000fea0003800200 */
.L_x_6454:
[----:B------:R-:W-:Y:S05]  /*97f0*/  WARPSYNC.ALL ;  /* 0x0000000000007948 */ /* 0x000fea0003800000 */
[----:B------:R-:W-:Y:S01]  /*9800*/  ISETP.GE.AND P0, PT, R5, R4, PT ;  /* 0x000000040500720c */ /* 0x000fe20003f06270 */
[----:B------:R-:W-:Y:S04]  /*9810*/  BSSY.RECONVERGENT B0, `(.L_x_6500) ;  /* 0x0000017000007945 */ /* 0x000fe80003800200 */
[----:B------:R-:W-:Y:S08]  /*9820*/  BSSY.RELIABLE B1, `(.L_x_6501) ;  /* 0x000000f000017945 */ /* 0x000ff00003800100 */
[----:B------:R-:W-:Y:S05]  /*9830*/  @P0 BRA `(.L_x_6502) ;  /* 0x0000000000340947 */ /* 0x000fea0003800000 */
[----:B---3--:R-:W0:Y:S01]  /*9840*/  LDC.64 R6, c[0x0][0x388] ;  /* 0x0000e200ff067b82 */ /* 0x008e220000000a00 */
[----:B------:R-:W-:-:S05]  /*9850*/  LEA R5, R3, R5, 0x9 ;  /* 0x0000000503057211 */ /* 0x000fca00078e48ff */
[----:B0-----:R-:W-:Y:S01]  /*9860*/  IMAD.WIDE.U32 R6, R5, 0x8, R6 ;  /* 0x0000000805067825 */ /* 0x001fe200078e0006 */
[----:B------:R-:W-:-:S04]  /*9870*/  MOV R5, R23 ;  /* 0x0000001700057202 */ /* 0x000fc80000000f00 */
[----:B------:R0:W-:Y:S01]  /*9880*/  STG.E.64 desc[UR4][R6.64], R18 ;  /* 0x0000001206007986 */ /* 0x0001e2000c101b04 */
[----:B------:R-:W-:-:S13]  /*9890*/  ISETP.GE.AND P0, PT, R5, R4, PT ;  /* 0x000000040500720c */ /* 0x000fda0003f06270 */
[----:B------:R-:W-:Y:S05]  /*98a0*/  @P0 BREAK.RELIABLE B1 ;  /* 0x0000000000010942 */ /* 0x000fea0003800100 */
[----:B0-----:R-:W-:Y:S05]  /*98b0*/  @P0 BRA `(.L_x_6503) ;  /* 0x0000000000300947 */ /* 0x001fea0003800000 */
[----:B------:R-:W0:Y:S01]  /*98c0*/  LDC.64 R6, c[0x0][0x388] ;  /* 0x0000e200ff067b82 */ /* 0x000e220000000a00 */
[----:B------:R-:W-:Y:S02]  /*98d0*/  LEA R9, R3, R5, 0x9 ;  /* 0x0000000503097211 */ /* 0x000fe400078e48ff */
[----:B------:R-:W-:-:S03]  /*98e0*/  IADD3 R5, PT, PT, R5, 0x80, RZ ;  /* 0x0000008005057810 */ /* 0x000fc60007ffe0ff */
[----:B0-----:R-:W-:-:S05]  /*98f0*/  IMAD.WIDE.U32 R6, R9, 0x8, R6 ;  /* 0x0000000809067825 */ /* 0x001fca00078e0006 */
[----:B------:R0:W-:Y:S02]  /*9900*/  STG.E.64 desc[UR4][R6.64], R20 ;  /* 0x0000001406007986 */ /* 0x0001e4000c101b04 */
.L_x_6502:
[----:B------:R-:W-:Y:S05]  /*9910*/  BSYNC.RELIABLE B1 ;  /* 0x0000000000017941 */ /* 0x000fea0003800100 */
.L_x_6501:
[----:B------:R-:W-:-:S13]  /*9920*/  ISETP.GE.AND P0, PT, R5, R4, PT ;  /* 0x000000040500720c */ /* 0x000fda0003f06270 */
[----:B0--3--:R-:W0:Y:S01]  /*9930*/  @!P0 LDC.64 R6, c[0x0][0x388] ;  /* 0x0000e200ff068b82 */ /* 0x009e220000000a00 */
[----:B------:R-:W-:Y:S02]  /*9940*/  @!P0 LEA R9, R3, R5, 0x9 ;  /* 0x0000000503098211 */ /* 0x000fe400078e48ff */
[----:B------:R-:W-:-:S03]  /*9950*/  @!P0 IADD3 R5, PT, PT, R5, 0x80, RZ ;  /* 0x0000008005058810 */ /* 0x000fc60007ffe0ff */
[----:B0-----:R-:W-:-:S05]  /*9960*/  @!P0 IMAD.WIDE.U32 R6, R9, 0x8, R6 ;  /* 0x0000000809068825 */ /* 0x001fca00078e0006 */
[----:B------:R0:W-:Y:S02]  /*9970*/  @!P0 STG.E.64 desc[UR4][R6.64], R12 ;  /* 0x0000000c06008986 */ /* 0x0001e4000c101b04 */
.L_x_6503:
[----:B------:R-:W-:Y:S05]  /*9980*/  BSYNC.RECONVERGENT B0 ;  /* 0x0000000000007941 */ /* 0x000fea0003800200 */
.L_x_6500:
[----:B------:R-:W-:Y:S05]  /*9990*/  WARPSYNC.ALL ;  /* 0x0000000000007948 */ /* 0x000fea0003800000 */
[----:B------:R-:W-:-:S13]  /*99a0*/  ISETP.GE.AND P0, PT, R5, R4, PT ;  /* 0x000000040500720c */ /* 0x000fda0003f06270 */
[----:B------:R-:W-:Y:S05]  /*99b0*/  @P0 EXIT ;  /* 0x000000000000094d */ /* 0x000fea0003800000 */
[----:B0-----:R-:W0:Y:S01]  /*99c0*/  LDC.64 R6, c[0x0][0x388] ;  /* 0x0000e200ff067b82 */ /* 0x001e220000000a00 */
[----:B------:R-:W-:-:S05]  /*99d0*/  LEA R3, R3, R5, 0x9 ;  /* 0x0000000503037211 */ /* 0x000fca00078e48ff */
[----:B0-----:R-:W-:-:S05]  /*99e0*/  IMAD.WIDE.U32 R2, R3, 0x8, R6 ;  /* 0x0000000803027825 */ /* 0x001fca00078e0006 */
[----:B------:R-:W-:Y:S01]  /*99f0*/  STG.E.64 desc[UR4][R2.64], R14 ;  /* 0x0000000e02007986 */ /* 0x000fe2000c101b04 */
[----:B------:R-:W-:Y:S05]  /*9a00*/  EXIT ;  /* 0x000000000000794d */ /* 0x000fea0003800000 */
        .weak           $__internal_9_$__cuda_sm3x_div_rn_ftz_f32_slowpath
        .type           $__internal_9_$__cuda_sm3x_div_rn_ftz_f32_slowpath,@function
        .size           $__internal_9_$__cuda_sm3x_div_rn_ftz_f32_slowpath,(.L_x_13788 - $__internal_9_$__cuda_sm3x_div_rn_ftz_f32_slowpath)
$__internal_9_$__cuda_sm3x_div_rn_ftz_f32_slowpath:
        /* <DEDUP_REMOVED lines=32> */
.L_x_6506:
[----:B------:R-:W-:Y:S05]  /*9c10*/  BSYNC.RELIABLE B2 ;  /* 0x0000000000027941 */ /* 0x000fea0003800100 */
.L_x_6505:
        /* <DEDUP_REMOVED lines=27> */
.L_x_6512:
[----:B------:R-:W-:-:S07]  /*9dd0*/  LEA R0, R7, R0, 0x17 ;  /* 0x0000000007007211 */ /* 0x000fce00078eb8ff */
.L_x_6513:
[----:B------:R-:W-:Y:S05]  /*9de0*/  BSYNC.RECONVERGENT B2 ;  /* 0x0000000000027941 */ /* 0x000fea0003800200 */
.L_x_6511:
[----:B------:R-:W-:Y:S05]  /*9df0*/  BRA `(.L_x_6514) ;  /* 0x0000000000207947 */ /* 0x000fea0003800000 */
.L_x_6510:
[----:B------:R-:W-:-:S04]  /*9e00*/  LOP3.LUT R25, R10, 0x80000000, R25, 0x48, !PT ;  /* 0x800000000a197812 */ /* 0x000fc800078e4819 */
[----:B------:R-:W-:Y:S01]  /*9e10*/  LOP3.LUT R0, R25, 0x7f800000, RZ, 0xfc, !PT ;  /* 0x7f80000019007812 */ /* 0x000fe200078efcff */
[----:B------:R-:W-:Y:S06]  /*9e20*/  BRA `(.L_x_6514) ;  /* 0x0000000000147947 */ /* 0x000fec0003800000 */
.L_x_6509:
[----:B------:R-:W-:Y:S01]  /*9e30*/  LOP3.LUT R0, R10, 0x80000000, R25, 0x48, !PT ;  /* 0x800000000a007812 */ /* 0x000fe200078e4819 */
[----:B------:R-:W-:Y:S06]  /*9e40*/  BRA `(.L_x_6514) ;  /* 0x00000000000c7947 */ /* 0x000fec0003800000 */
.L_x_6508:
[----:B------:R-:W0:Y:S01]  /*9e50*/  MUFU.RSQ R0, -QNAN ;  /* 0xffc0000000007908 */ /* 0x000e220000001400 */
[----:B------:R-:W-:Y:S05]  /*9e60*/  BRA `(.L_x_6514) ;  /* 0x0000000000047947 */ /* 0x000fea0003800000 */
.L_x_6507:
[----:B------:R-:W-:-:S07]  /*9e70*/  FADD.FTZ R0, R25, R10 ;  /* 0x0000000a19007221 */ /* 0x000fce0000010000 */
.L_x_6514:
[----:B------:R-:W-:Y:S05]  /*9e80*/  BSYNC.RECONVERGENT B1 ;  /* 0x0000000000017941 */ /* 0x000fea0003800200 */
.L_x_6504:
[----:B------:R-:W-:Y:S01]  /*9e90*/  MOV R6, R2 ;  /* 0x0000000200067202 */ /* 0x000fe20000000f00 */
[----:B------:R-:W-:-:S04]  /*9ea0*/  HFMA2 R7, -RZ, RZ, 0, 0 ;  /* 0x00000000ff077431 */ /* 0x000fc800000001ff */
[----:B0-----:R-:W-:Y:S05]  /*9eb0*/  RET.REL.NODEC R6 `(_ZN2at6native27unrolled_elementwise_kernelIZZZNS0_16acos_kernel_cudaERNS_18TensorIteratorBaseEENKUlvE_clEvENKUlvE0_clEvEUlN3c107complexIfEEE_St5arrayIPcLm2EELi4E23TrivialOffsetCalculatorILi1EjESE_NS0_6memory15LoadWithoutCastENSF_16StoreWithoutCastEEEviT_T0_T2_T3_T4_T5_) ;  /* 0xffffff6006507950 */ /* 0x001fea0003c3ffff */
.L_x_6515:
        /* <DEDUP_REMOVED lines=12> */
.L_x_13788:


//--------------------- .text._ZN2at6native29vectorized_elementwise_kernelILi2EZZZNS0_16acos_kernel_cudaERNS_18TensorIteratorBaseEENKUlvE_clEvENKUlvE0_clEvEUlN3c107complexIfEEE_St5arrayIPcLm2EEEEviT0_T1_ --------------------------
	.section	.text._ZN2at6native29vectorized_elementwise_kernelILi2EZZZNS0_16acos_kernel_cudaERNS_18TensorIteratorBaseEENKUlvE_clEvENKUlvE0_clEvEUlN3c107complexIfEEE_St5arrayIPcLm2EEEEviT0_T1_,"ax",@progbits
	.align	128
        .global         _ZN2at6native29vectorized_elementwise_kernelILi2EZZZNS0_16acos_kernel_cudaERNS_18TensorIteratorBaseEENKUlvE_clEvENKUlvE0_clEvEUlN3c107complexIfEEE_St5arrayIPcLm2EEEEviT0_T1_
        .type           _ZN2at6native29vectorized_elementwise_kernelILi2EZZZNS0_16acos_kernel_cudaERNS_18TensorIteratorBaseEENKUlvE_clEvENKUlvE0_clEvEUlN3c107complexIfEEE_St5arrayIPcLm2EEEEviT0_T1_,@function
        .size           _ZN2at6native29vectorized_elementwise_kernelILi2EZZZNS0_16acos_kernel_cudaERNS_18TensorIteratorBaseEENKUlvE_clEvENKUlvE0_clEvEUlN3c107complexIfEEE_St5arrayIPcLm2EEEEviT0_T1_,(.L_x_13789 - _ZN2at6native29vectorized_elementwise_kernelILi2EZZZNS0_16acos_kernel_cudaERNS_18TensorIteratorBaseEENKUlvE_clEvENKUlvE0_clEvEUlN3c107complexIfEEE_St5arrayIPcLm2EEEEviT0_T1_)
        .other          _ZN2at6native29vectorized_elementwise_kernelILi2EZZZNS0_16acos_kernel_cudaERNS_18TensorIteratorBaseEENKUlvE_clEvENKUlvE0_clEvEUlN3c107complexIfEEE_St5arrayIPcLm2EEEEviT0_T1_,@"STO_CUDA_ENTRY STV_DEFAULT"
_ZN2at6native29vectorized_elementwise_kernelILi2EZZZNS0_16acos_kernel_cudaERNS_18TensorIteratorBaseEENKUlvE_clEvENKUlvE0_clEvEUlN3c107complexIfEEE_St5arrayIPcLm2EEEEviT0_T1_:
.text._ZN2at6native29vectorized_elementwise_kernelILi2EZZZNS0_16acos_kernel_cudaERNS_18TensorIteratorBaseEENKUlvE_clEvENKUlvE0_clEvEUlN3c107complexIfEEE_St5arrayIPcLm2EEEEviT0_T1_:
[----:B------:R-:W-:Y:S08]  /*0000*/  LDC R1, c[0x0][0x37c] ;  /* 0x0000df00ff017b82 */ /* 0x000ff00000000800 */
[----:B------:R-:W0:Y:S01]  /*0010*/  S2UR UR6, SR_CTAID.X ;  /* 0x00000000000679c3 */ /* 0x000e220000002500 */
[----:B------:R-:W1:Y:S01]  /*0020*/  LDCU UR4, c[0x0][0x380] ;  /* 0x00007000ff0477ac */ /* 0x000e620008000800 */
[----:B------:R-:W2:Y:S01]  /*0030*/  LDCU.64 UR8, c[0x0][0x358] ;  /* 0x00006b00ff0877ac */ /* 0x000ea20008000a00 */
[----:B0-----:R-:W-:-:S04]  /*0040*/  USHF.L.U32 UR6, UR6, 0xa, URZ ;  /* 0x0000000a06067899 */ /* 0x001fc800080006ff */
[----:B-1----:R-:W-:-:S04]  /*0050*/  UIADD3 UR4, UPT, UPT, -UR6, UR4, URZ ;  /* 0x0000000406047290 */ /* 0x002fc8000fffe1ff */
[----:B------:R-:W-:-:S09]  /*0060*/  UISETP.GT.U32.AND UP0, UPT, UR4, 0x3ff, UPT ;  /* 0x000003ff0400788c */ /* 0x000fd2000bf04070 */
[----:B--2---:R-:W-:Y:S05]  /*0070*/  BRA.U UP0, `(.L_x_6516) ;  /* 0x0000013100f87547 */ /* 0x004fea000b800000 */
[----:B------:R-:W0:Y:S01]  /*0080*/  S2R R0, SR_TID.X ;  /* 0x0000000000007919 */ /* 0x000e220000002100 */
[----:B------:R-:W-:Y:S02]  /*0090*/  CS2R R16, SRZ ;  /* 0x0000000000107805 */ /* 0x000fe4000001ff00 */
[----:B0-----:R-:W-:Y:S02]  /*00a0*/  ISETP.GE.U32.AND P6, PT, R0, UR4, PT ;  /* 0x0000000400007c0c */ /* 0x001fe4000bfc6070 */
[----:B------:R-:W-:-:S11]  /*00b0*/  MOV R22, R0 ;  /* 0x0000000000167202 */ /* 0x000fd60000000f00 */
[C---:B------:R-:W-:Y:S01]  /*00c0*/  @!P6 IADD3 R0, PT, PT, R22.reuse, 0x80, RZ ;  /* 0x000000801600e810 */ /* 0x040fe20007ffe0ff */
[----:B------:R-:W0:Y:S01]  /*00d0*/  @!P6 LDC.64 R2, c[0x0][0x390] ;  /* 0x0000e400ff02eb82 */ /* 0x000e220000000a00 */
[----:B------:R-:W-:Y:S02]  /*00e0*/  @!P6 IADD3 R7, PT, PT, R22, UR6, RZ ;  /* 0x000000061607ec10 */ /* 0x000fe4000fffe0ff */
[----:B------:R-:W-:-:S13]  /*00f0*/  ISETP.GE.U32.AND P5, PT, R0, UR4, PT ;  /* 0x0000000400007c0c */ /* 0x000fda000bfa6070 */
[C---:B------:R-:W-:Y:S01]  /*0100*/  @!P5 IADD3 R23, PT, PT, R0.reuse, UR6, RZ ;  /* 0x000000060017dc10 */ /* 0x040fe2000fffe0ff */
[----:B------:R-:W1:Y:S01]  /*0110*/  @!P5 LDC.64 R14, c[0x0][0x390] ;  /* 0x0000e400ff0edb82 */ /* 0x000e620000000a00 */
[----:B------:R-:W-:-:S04]  /*0120*/  @!P5 IADD3 R0, PT, PT, R0, 0x80, RZ ;  /* 0x000000800000d810 */ /* 0x000fc80007ffe0ff */
[----:B------:R-:W-:Y:S01]  /*0130*/  ISETP.GE.U32.AND P4, PT, R0, UR4, PT ;  /* 0x0000000400007c0c */ /* 0x000fe2000bf86070 */
[----:B0-----:R-:W-:-:S05]  /*0140*/  @!P6 IMAD.WIDE.U32 R2, R7, 0x8, R2 ;  /* 0x000000080702e825 */ /* 0x001fca00078e0002 */
[----:B------:R0:W5:Y:S07]  /*0150*/  @!P6 LDG.E.64 R16, desc[UR8][R2.64] ;  /* 0x000000080210e981 */ /* 0x00016e000c1e1b00 */
[C---:B------:R-:W-:Y:S01]  /*0160*/  @!P4 IADD3 R21, PT, PT, R0.reuse, UR6, RZ ;  /* 0x000000060015cc10 */ /* 0x040fe2000fffe0ff */
[----:B------:R-:W2:Y:S01]  /*0170*/  @!P4 LDC.64 R8, c[0x0][0x390] ;  /* 0x0000e400ff08cb82 */ /* 0x000ea20000000a00 */
[----:B------:R-:W-:-:S04]  /*0180*/  @!P4 IADD3 R0, PT, PT, R0, 0x80, RZ ;  /* 0x000000800000c810 */ /* 0x000fc80007ffe0ff */
[----:B------:R-:W-:-:S13]  /*0190*/  ISETP.GE.U32.AND P3, PT, R0, UR4, PT ;  /* 0x0000000400007c0c */ /* 0x000fda000bf66070 */
[C---:B------:R-:W-:Y:S01]  /*01a0*/  @!P3 IADD3 R19, PT, PT, R0.reuse, UR6, RZ ;  /* 0x000000060013bc10 */ /* 0x040fe2000fffe0ff */
[----:B------:R-:W3:Y:S01]  /*01b0*/  @!P3 LDC.64 R10, c[0x0][0x390] ;  /* 0x0000e400ff0abb82 */ /* 0x000ee20000000a00 */
[----:B------:R-:W-:-:S04]  /*01c0*/  @!P3 IADD3 R0, PT, PT, R0, 0x80, RZ ;  /* 0x000000800000b810 */ /* 0x000fc80007ffe0ff */
[----:B------:R-:W-:-:S13]  /*01d0*/  ISETP.GE.U32.AND P2, PT, R0, UR4, PT ;  /* 0x0000000400007c0c */ /* 0x000fda000bf46070 */
[C---:B------:R-:W-:Y:S01]  /*01e0*/  @!P2 IADD3 R13, PT, PT, R0.reuse, UR6, RZ ;  /* 0x00000006000dac10 */ /* 0x040fe2000fffe0ff */
[----:B0-----:R-:W0:Y:S01]  /*01f0*/  @!P2 LDC.64 R2, c[0x0][0x390] ;  /* 0x0000e400ff02ab82 */ /* 0x001e220000000a00 */
[----:B------:R-:W-:-:S04]  /*0200*/  @!P2 IADD3 R0, PT, PT, R0, 0x80, RZ ;  /* 0x000000800000a810 */ /* 0x000fc80007ffe0ff */
[----:B------:R-:W-:-:S13]  /*0210*/  ISETP.GE.U32.AND P1, PT, R0, UR4, PT ;  /* 0x0000000400007c0c */ /* 0x000fda000bf26070 */
[C---:B------:R-:W-:Y:S01]  /*0220*/  @!P1 IADD3 R5, PT, PT, R0.reuse, UR6, RZ ;  /* 0x0000000600059c10 */ /* 0x040fe2000fffe0ff */
[----:B------:R-:W4:Y:S01]  /*0230*/  @!P1 LDC.64 R24, c[0x0][0x390] ;  /* 0x0000e400ff189b82 */ /* 0x000f220000000a00 */
[----:B------:R-:W-:-:S04]  /*0240*/  @!P1 IADD3 R0, PT, PT, R0, 0x80, RZ ;  /* 0x0000008000009810 */ /* 0x000fc80007ffe0ff */
[----:B------:R-:W-:-:S13]  /*0250*/  ISETP.GE.U32.AND P0, PT, R0, UR4, PT ;  /* 0x0000000400007c0c */ /* 0x000fda000bf06070 */
[C---:B------:R-:W-:Y:S01]  /*0260*/  @!P0 IADD3 R7, PT, PT, R0.reuse, UR6, RZ ;  /* 0x0000000600078c10 */ /* 0x040fe2000fffe0ff */
[----:B------:R-:W1:Y:S01]  /*0270*/  @!P0 LDC.64 R26, c[0x0][0x390] ;  /* 0x0000e400ff1a8b82 */ /* 0x000e620000000a00 */
[----:B------:R-:W-:-:S04]  /*0280*/  @!P0 IADD3 R0, PT, PT, R0, 0x80, RZ ;  /* 0x0000008000008810 */ /* 0x000fc80007ffe0ff */
[----:B------:R-:W-:-:S13]  /*0290*/  ISETP.GE.U32.AND P6, PT, R0, UR4, PT ;  /* 0x0000000400007c0c */ /* 0x000fda000bfc6070 */
[----:B------:R-:W3:Y:S01]  /*02a0*/  @!P6 LDC.64 R28, c[0x0][0x390] ;  /* 0x0000e400ff1ceb82 */ /* 0x000ee20000000a00 */
[----:B--2---:R-:W-:Y:S01]  /*02b0*/  @!P4 IMAD.WIDE.U32 R8, R21, 0x8, R8 ;  /* 0x000000081508c825 */ /* 0x004fe200078e0008 */
[----:B------:R-:W-:-:S03]  /*02c0*/  CS2R R20, SRZ ;  /* 0x0000000000147805 */ /* 0x000fc6000001ff00 */
[----:B0-----:R-:W-:Y:S01]  /*02d0*/  @!P2 IMAD.WIDE.U32 R2, R13, 0x8, R2 ;  /* 0x000000080d02a825 */ /* 0x001fe200078e0002 */
[----:B------:R-:W-:Y:S02]  /*02e0*/  @!P6 IADD3 R13, PT, PT, R0, UR6, RZ ;  /* 0x00000006000dec10 */ /* 0x000fe4000fffe0ff */
[----:B------:R0:W5:Y:S01]  /*02f0*/  @!P4 LDG.E.64 R20, desc[UR8][R8.64] ;  /* 0x000000080814c981 */ /* 0x000162000c1e1b00 */
[----:B-1----:R-:W-:Y:S01]  /*0300*/  @!P0 IMAD.WIDE.U32 R26, R7, 0x8, R26 ;  /* 0x00000008071a8825 */ /* 0x002fe200078e001a */
[----:B------:R-:W-:-:S03]  /*0310*/  CS2R R6, SRZ ;  /* 0x0000000000067805 */ /* 0x000fc6000001ff00 */
[----:B----4-:R-:W-:-:S03]  /*0320*/  @!P1 IMAD.WIDE.U32 R24, R5, 0x8, R24 ;  /* 0x0000000805189825 */ /* 0x010fc600078e0018 */
[----:B------:R-:W5:Y:S01]  /*0330*/  @!P2 LDG.E.64 R6, desc[UR8][R2.64] ;  /* 0x000000080206a981 */ /* 0x000f62000c1e1b00 */
[----:B0-----:R-:W-:Y:S01]  /*0340*/  CS2R R8, SRZ ;  /* 0x0000000000087805 */ /* 0x001fe2000001ff00 */
[----:B---3--:R-:W-:Y:S01]  /*0350*/  @!P6 IMAD.WIDE.U32 R28, R13, 0x8, R28 ;  /* 0x000000080d1ce825 */ /* 0x008fe200078e001c */
[----:B------:R-:W-:-:S04]  /*0360*/  CS2R R12, SRZ ;  /* 0x00000000000c7805 */ /* 0x000fc8000001ff00 */
[----:B------:R-:W5:Y:S04]  /*0370*/  @!P1 LDG.E.64 R8, desc[UR8][R24.64] ;  /* 0x0000000818089981 */ /* 0x000f68000c1e1b00 */
[----:B------:R-:W5:Y:S01]  /*0380*/  @!P6 LDG.E.64 R12, desc[UR8][R28.64] ;  /* 0x000000081c0ce981 */ /* 0x000f62000c1e1b00 */
[----:B------:R-:W-:Y:S01]  /*0390*/  CS2R R4, SRZ ;  /* 0x0000000000047805 */ /* 0x000fe2000001ff00 */
[----:B------:R-:W-:-:S05]  /*03a0*/  @!P3 IMAD.WIDE.U32 R10, R19, 0x8, R10 ;  /* 0x00000008130ab825 */ /* 0x000fca00078e000a */
[----:B------:R0:W5:Y:S02]  /*03b0*/  @!P3 LDG.E.64 R4, desc[UR8][R10.64] ;  /* 0x000000080a04b981 */ /* 0x000164000c1e1b00 */
[----:B0-----:R-:W-:-:S06]  /*03c0*/  CS2R R10, SRZ ;  /* 0x00000000000a7805 */ /* 0x001fcc000001ff00 */
[----:B------:R-:W5:Y:S01]  /*03d0*/  @!P0 LDG.E.64 R10, desc[UR8][R26.64] ;  /* 0x000000081a0a8981 */ /* 0x000f62000c1e1b00 */
[----:B------:R-:W-:Y:S02]  /*03e0*/  ISETP.GE.U32.AND P0, PT, R22, UR4, PT ;  /* 0x0000000416007c0c */ /* 0x000fe4000bf06070 */
[----:B------:R-:W-:Y:S01]  /*03f0*/  CS2R R18, SRZ ;  /* 0x0000000000127805 */ /* 0x000fe2000001ff00 */
[----:B------:R-:W-:Y:S01]  /*0400*/  @!P5 IMAD.WIDE.U32 R14, R23, 0x8, R14 ;  /* 0x00000008170ed825 */ /* 0x000fe200078e000e */
[----:B------:R-:W-:Y:S04]  /*0410*/  BSSY.RECONVERGENT B2, `(.L_x_6517) ;  /* 0x000024f000027945 */ /* 0x000fe80003800200 */
[----:B------:R0:W5:Y:S02]  /*0420*/  @!P5 LDG.E.64 R18, desc[UR8][R14.64] ;  /* 0x000000080e12d981 */ /* 0x000164000c1e1b00 */
[----:B0-----:R-:W-:-:S03]  /*0430*/  CS2R R14, SRZ ;  /* 0x00000000000e7805 */ /* 0x001fc6000001ff00 */
[----:B------:R-:W-:Y:S05]  /*0440*/  @P0 BRA `(.L_x_6518) ;  /* 0x00000024002c0947 */ /* 0x000fea0003800000 */
        /* <DEDUP_REMOVED lines=21> */
.L_x_6519:
        /* <DEDUP_REMOVED lines=27> */
[----:B------:R-:W-:-:S04]  /*0750*/  FSETP.NEU.FTZ.AND P0, PT, R3, +INF , PT ;  /* 0x7f8000000300780b */ /* 0x000fc80003f1d000 */
[----:B------:R-:W-:Y:S01]  /*0760*/  FSEL R0, R2, +INF , P0 ;  /* 0x7f80000002007808 */ /* 0x000fe20000000000 */
[----:B------:R-:W-:-:S04]  /*0770*/  FFMA R2, -R14, R25, 1 ;  /* 0x3f8000000e027423 */ /* 0x000fc80000000119 */
[----:B------:R-:W-:Y:S01]  /*0780*/  FFMA R2, R25, R2, R25 ;  /* 0x0000000219027223 */ /* 0x000fe20000000019 */
[----:B------:R-:W0:Y:S01]  /*0790*/  MUFU.LG2 R0, R0 ;  /* 0x0000000000007308 */ /* 0x000e220000000c00 */
[----:B------:R-:W-:Y:S02]  /*07a0*/  HFMA2 R25, -RZ, RZ, 1.875, 0 ;  /* 0x3f800000ff197431 */ /* 0x000fe400000001ff */
[----:B------:R-:W-:-:S04]  /*07b0*/  FFMA R3, R27, R2, RZ ;  /* 0x000000021b037223 */ /* 0x000fc800000000ff */
[----:B------:R-:W-:Y:S01]  /*07c0*/  FFMA R15, -R14, R3, R27 ;  /* 0x000000030e0f7223 */ /* 0x000fe2000000011b */
[----:B------:R-:W1:Y:S03]  /*07d0*/  FCHK P0, R27, R14 ;  /* 0x0000000e1b007302 */ /* 0x000e660000000000 */
[----:B------:R-:W-:Y:S01]  /*07e0*/  FFMA R2, R2, R15, R3 ;  /* 0x0000000f02027223 */ /* 0x000fe20000000003 */
[----:B0-----:R-:W-:Y:S01]  /*07f0*/  FFMA.FTZ R15, R0, 0.69314718246459960938, R25 ;  /* 0x3f317218000f7823 */ /* 0x001fe20000010019 */
[----:B-1----:R-:W-:Y:S06]  /*0800*/  @!P0 BRA `(.L_x_6524) ;  /* 0x00000000000c8947 */ /* 0x002fec0003800000 */
[----:B------:R-:W-:Y:S02]  /*0810*/  MOV R2, R14 ;  /* 0x0000000e00027202 */ /* 0x000fe40000000f00 */
[----:B------:R-:W-:-:S07]  /*0820*/  MOV R0, 0x840 ;  /* 0x0000084000007802 */ /* 0x000fce0000000f00 */
[----:B------:R-:W-:Y:S05]  /*0830*/  CALL.REL.NOINC `($__internal_10_$__cuda_sm3x_div_rn_ftz_f32_slowpath) ;  /* 0x0000025800087944 */ /* 0x000fea0003c00000 */
.L_x_6524:
[----:B------:R-:W-:Y:S05]  /*0840*/  BSYNC.RECONVERGENT B4 ;  /* 0x0000000000047941 */ /* 0x000fea0003800200 */
.L_x_6523:
        /* <DEDUP_REMOVED lines=28> */
.L_x_6522:
        /* <DEDUP_REMOVED lines=30> */
[----:B------:R-:W-:Y:S05]  /*0bf0*/  CALL.REL.NOINC `($__internal_10_$__cuda_sm3x_div_rn_ftz_f32_slowpath) ;  /* 0x0000025400187944 */ /* 0x000fea0003c00000 */
.L_x_6528:
[----:B------:R-:W-:Y:S05]  /*0c00*/  BSYNC.RECONVERGENT B4 ;  /* 0x0000000000047941 */ /* 0x000fea0003800200 */
.L_x_6527:
        /* <DEDUP_REMOVED lines=28> */
.L_x_6526:
        /* <DEDUP_REMOVED lines=15> */
[----:B------:R-:W-:Y:S05]  /*0ec0*/  CALL.REL.NOINC `($__internal_10_$__cuda_sm3x_div_rn_ftz_f32_slowpath) ;  /* 0x0000025000647944 */ /* 0x000fea0003c00000 */
.L_x_6530:
[----:B------:R-:W-:Y:S05]  /*0ed0*/  BSYNC.RECONVERGENT B4 ;  /* 0x0000000000047941 */ /* 0x000fea0003800200 */
.L_x_6529:
        /* <DEDUP_REMOVED lines=26> */
[----:B------:R-:W-:-:S07]  /*1080*/  FSEL R0, R23, R0, P0 ;  /* 0x0000000017007208 */ /* 0x000fce0000000000 */
.L_x_6525:
[----:B------:R-:W-:Y:S05]  /*1090*/  BSYNC.RECONVERGENT B3 ;  /* 0x0000000000037941 */ /* 0x000fea0003800200 */
.L_x_6521:
[----:B------:R-:W-:Y:S01]  /*10a0*/  ISETP.GE.AND P0, PT, R17, RZ, PT ;  /* 0x000000ff1100720c */ /* 0x000fe20003f06270 */
[----:B------:R-:W-:Y:S01]  /*10b0*/  FADD.FTZ R15, R15, 0.69314718246459960938 ;  /* 0x3f3172180f0f7421 */ /* 0x000fe20000010000 */
[----:B------:R-:W-:-:S11]  /*10c0*/  FADD.FTZ R14, |R0|, -RZ ;  /* 0x800000ff000e7221 */ /* 0x000fd60000010200 */
[----:B------:R-:W-:Y:S01]  /*10d0*/  @P0 FADD.FTZ R15, -R15, -RZ ;  /* 0x800000ff0f0f0221 */ /* 0x000fe20000010100 */
[----:B------:R-:W-:Y:S06]  /*10e0*/  BRA `(.L_x_6518) ;  /* 0x0000001800047947 */ /* 0x000fec0003800000 */
.L_x_6520:
        /* <DEDUP_REMOVED lines=13> */
[----:B------:R-:W-:Y:S01]  /*11c0*/  FADD.FTZ R2, R23, 1 ;  /* 0x3f80000017027421 */ /* 0x000fe20000010000 */
[----:B------:R-:W-:Y:S01]  /*11d0*/  FADD.FTZ R15, |R0|, -RZ ;  /* 0x800000ff000f7221 */ /* 0x000fe20000010200 */
[----:B------:R-:W-:Y:S02]  /*11e0*/  BSSY.RECONVERGENT B0, `(.L_x_6531) ;  /* 0x0000096000007945 */ /* 0x000fe40003800200 */
        /* <DEDUP_REMOVED lines=11> */
[----:B------:R-:W-:-:S04]  /*12a0*/  FADD.FTZ R3, R23, -1 ;  /* 0xbf80000017037421 */ /* 0x000fc80000010000 */
[----:B------:R-:W0:Y:S02]  /*12b0*/  MUFU.SQRT R27, R27 ;  /* 0x0000001b001b7308 */ /* 0x000e240000002000 */
[----:B0-----:R-:W-:Y:S01]  /*12c0*/  @P0 FMUL.FTZ R25, R27, R24 ;  /* 0x000000181b190220 */ /* 0x001fe20000410000 */
[----:B------:R-:W-:Y:S01]  /*12d0*/  FADD.FTZ R24, |R3|, -RZ ;  /* 0x800000ff03187221 */ /* 0x000fe20000010200 */
[----:B------:R-:W-:-:S04]  /*12e0*/  FSETP.NEU.FTZ.AND P0, PT, R14, +INF , PT ;  /* 0x7f8000000e00780b */ /* 0x000fc80003f1d000 */
[CC--:B------:R-:W-:Y:S02]  /*12f0*/  VIMNMX R26, PT, PT, R15.reuse, R24.reuse, !PT ;  /* 0x000000180f1a7248 */ /* 0x0c0fe40007fe0100 */
[----:B------:R-:W-:Y:S02]  /*1300*/  VIMNMX R15, PT, PT, R15, R24, PT ;  /* 0x000000180f0f7248 */ /* 0x000fe40003fe0100 */
[----:B------:R-:W-:Y:S02]  /*1310*/  LOP3.LUT R14, R26, 0xfe000000, RZ, 0xc0, !PT ;  /* 0xfe0000001a0e7812 */ /* 0x000fe400078ec0ff */
[----:B------:R-:W-:Y:S02]  /*1320*/  FSETP.NEU.FTZ.AND P1, PT, R15, RZ, PT ;  /* 0x000000ff0f00720b */ /* 0x000fe40003f3d000 */
[C---:B------:R-:W-:Y:S02]  /*1330*/  LOP3.LUT R24, R14.reuse, 0x7e800000, RZ, 0x3c, !PT ;  /* 0x7e8000000e187812 */ /* 0x040fe400078e3cff */
[----:B------:R-:W-:-:S02]  /*1340*/  LOP3.LUT R14, R14, 0x800000, RZ, 0xfc, !PT ;  /* 0x008000000e0e7812 */ /* 0x000fc400078efcff */
[----:B------:R-:W-:Y:S01]  /*1350*/  FSEL R25, R25, +INF , P0 ;  /* 0x7f80000019197808 */ /* 0x000fe20000000000 */
[-C--:B------:R-:W-:Y:S01]  /*1360*/  FMUL.FTZ R27, R15, R24.reuse ;  /* 0x000000180f1b7220 */ /* 0x080fe20000410000 */
[----:B------:R-:W-:-:S03]  /*1370*/  FMUL.FTZ R24, R26, R24 ;  /* 0x000000181a187220 */ /* 0x000fc60000410000 */
[----:B------:R-:W-:-:S04]  /*1380*/  FMUL.FTZ R27, R27, R27 ;  /* 0x0000001b1b1b7220 */ /* 0x000fc80000410000 */
[----:B------:R-:W-:-:S06]  /*1390*/  FFMA.FTZ R27, R24, R24, R27 ;  /* 0x00000018181b7223 */ /* 0x000fcc000001001b */
[----:B------:R-:W0:Y:S02]  /*13a0*/  MUFU.SQRT R27, R27 ;  /* 0x0000001b001b7308 */ /* 0x000e240000002000 */
[----:B0-----:R-:W-:Y:S01]  /*13b0*/  @P1 FMUL.FTZ R26, R27, R14 ;  /* 0x0000000e1b1a1220 */ /* 0x001fe20000410000 */
[----:B------:R-:W-:-:S04]  /*13c0*/  FSETP.NEU.FTZ.AND P1, PT, R15, +INF , PT ;  /* 0x7f8000000f00780b */ /* 0x000fc80003f3d000 */
        /* <DEDUP_REMOVED lines=14> */
[----:B------:R-:W-:Y:S01]  /*14b0*/  FSETP.GEU.FTZ.AND P0, PT, R2, RZ, PT ;  /* 0x000000ff0200720b */ /* 0x000fe20003f1e000 */
[----:B------:R-:W-:-:S12]  /*14c0*/  BSSY.RECONVERGENT B1, `(.L_x_6535) ;  /* 0x000000a000017945 */ /* 0x000fd80003800200 */
[----:B------:R-:W-:-:S04]  /*14d0*/  @!P0 FADD.FTZ R14, -R2, R25 ;  /* 0x00000019020e8221 */ /* 0x000fc80000010100 */
[----:B------:R-:W-:Y:S01]  /*14e0*/  @!P0 FMUL.FTZ R14, R14, 0.5 ;  /* 0x3f0000000e0e8820 */ /* 0x000fe20000410000 */
[----:B------:R-:W-:Y:S06]  /*14f0*/  @!P0 BRA `(.L_x_6536) ;  /* 0x0000000000188947 */ /* 0x000fec0003800000 */
[----:B------:R-:W-:-:S13]  /*1500*/  FSETP.NEU.FTZ.AND P0, PT, R2, RZ, PT ;  /* 0x000000ff0200720b */ /* 0x000fda0003f1d000 */
[----:B------:R-:W-:Y:S01]  /*1510*/  @P0 FADD.FTZ R27, R2, R25 ;  /* 0x00000019021b0221 */ /* 0x000fe20000010000 */
[C---:B-1----:R-:W-:Y:S01]  /*1520*/  @P0 FMUL.FTZ R15, R17.reuse, R17 ;  /* 0x00000011110f0220 */ /* 0x042fe20000410000 */
[----:B------:R-:W-:Y:S02]  /*1530*/  @!P0 FMUL.FTZ R14, |R17|, 0.5 ;  /* 0x3f000000110e8820 */ /* 0x000fe40000410200 */
[----:B------:R-:W1:Y:S02]  /*1540*/  @P0 MUFU.RCP R28, R27 ;  /* 0x0000001b001c0308 */ /* 0x000e640000001000 */
[----:B-1----:R-:W-:-:S07]  /*1550*/  @P0 FMUL.FTZ.D2 R14, R15, R28 ;  /* 0x0000001c0f0e0220 */ /* 0x002fce0000310000 */
.L_x_6536:
[----:B------:R-:W-:Y:S05]  /*1560*/  BSYNC.RECONVERGENT B1 ;  /* 0x0000000000017941 */ /* 0x000fea0003800200 */
.L_x_6535:
[----:B------:R-:W-:Y:S01]  /*1570*/  FADD.FTZ R27, -R23, 1 ;  /* 0x3f800000171b7421 */ /* 0x000fe20000010100 */
[----:B------:R-:W-:Y:S04]  /*1580*/  BSSY.RECONVERGENT B1, `(.L_x_6537) ;  /* 0x000000b000017945 */ /* 0x000fe80003800200 */
[----:B------:R-:W-:-:S13]  /*1590*/  FSETP.GEU.FTZ.AND P0, PT, R27, RZ, PT ;  /* 0x000000ff1b00720b */ /* 0x000fda0003f1e000 */
[----:B-1----:R-:W-:-:S04]  /*15a0*/  @!P0 FADD.FTZ R15, R26, -R27 ;  /* 0x8000001b1a0f8221 */ /* 0x002fc80000010000 */
        /* <DEDUP_REMOVED lines=8> */
.L_x_6538:
[----:B------:R-:W-:Y:S05]  /*1630*/  BSYNC.RECONVERGENT B1 ;  /* 0x0000000000017941 */ /* 0x000fea0003800200 */
.L_x_6537:
[----:B------:R-:W-:Y:S01]  /*1640*/  FADD.FTZ R14, R15, R14 ;  /* 0x0000000e0f0e7221 */ /* 0x000fe20000010000 */
[----:B------:R-:W-:Y:S01]  /*1650*/  FADD.FTZ R15, R24, 1 ;  /* 0x3f800000180f7421 */ /* 0x000fe20000010000 */
[----:B------:R-:W-:-:S03]  /*1660*/  HFMA2 R29, -RZ, RZ, 1.875, 0 ;  /* 0x3f800000ff1d7431 */ /* 0x000fc600000001ff */
[----:B------:R-:W-:-:S04]  /*1670*/  FMUL.FTZ R28, R14, R15 ;  /* 0x0000000f0e1c7220 */ /* 0x000fc80000410000 */
[----:B------:R-:W1:Y:S02]  /*1680*/  MUFU.SQRT R15, R28 ;  /* 0x0000001c000f7308 */ /* 0x000e640000002000 */
[----:B-1----:R-:W-:-:S04]  /*1690*/  FADD.FTZ R14, R14, R15 ;  /* 0x0000000f0e0e7221 */ /* 0x002fc80000010000 */
[C---:B------:R-:W-:Y:S01]  /*16a0*/  FADD.FTZ.RZ R15, R14.reuse, 1 ;  /* 0x3f8000000e0f7421 */ /* 0x040fe2000001c000 */
[----:B------:R-:W-:-:S04]  /*16b0*/  ISETP.GE.U32.AND P0, PT, R14, 0x7f800000, PT ;  /* 0x7f8000000e00780c */ /* 0x000fc80003f06070 */
[----:B------:R-:W-:-:S04]  /*16c0*/  IADD3 R15, PT, PT, R15, -0x3f400000, RZ ;  /* 0xc0c000000f0f7810 */ /* 0x000fc80007ffe0ff */
[----:B------:R-:W-:-:S04]  /*16d0*/  LOP3.LUT R15, R15, 0xff800000, RZ, 0xc0, !PT ;  /* 0xff8000000f0f7812 */ /* 0x000fc800078ec0ff */
[----:B------:R-:W-:-:S05]  /*16e0*/  IADD3 R27, PT, PT, -R15, 0x40800000, RZ ;  /* 0x408000000f1b7810 */ /* 0x000fca0007ffe1ff */
[----:B------:R-:W-:Y:S01]  /*16f0*/  FFMA.FTZ R29, R27, 0.25, -R29 ;  /* 0x3e8000001b1d7823 */ /* 0x000fe2000001081d */
[-C--:B------:R-:W-:Y:S02]  /*1700*/  IADD3 R27, PT, PT, R14, -R15.reuse, RZ ;  /* 0x8000000f0e1b7210 */ /* 0x080fe40007ffe0ff */
[----:B------:R-:W-:-:S03]  /*1710*/  I2FP.F32.S32 R15, R15 ;  /* 0x0000000f000f7245 */ /* 0x000fc60000201400 */
[----:B------:R-:W-:Y:S01]  /*1720*/  FADD.FTZ R27, R27, R29 ;  /* 0x0000001d1b1b7221 */ /* 0x000fe20000010000 */
[----:B------:R-:W-:Y:S01]  /*1730*/  MOV R29, 0x3d39bf78 ;  /* 0x3d39bf78001d7802 */ /* 0x000fe20000000f00 */
[----:B------:R-:W-:-:S04]  /*1740*/  FMUL.FTZ R15, R15, 1.1920928955078125e-07 ;  /* 0x340000000f0f7820 */ /* 0x000fc80000410000 */
        /* <DEDUP_REMOVED lines=12> */
[----:B------:R-:W-:Y:S02]  /*1810*/  ISETP.GT.AND P0, PT, R14, -0x40800000, PT ;  /* 0xbf8000000e00780c */ /* 0x000fe40003f04270 */
[----:B------:R-:W-:-:S11]  /*1820*/  MOV R27, 0x7f800000 ;  /* 0x7f800000001b7802 */ /* 0x000fd60000000f00 */
[C---:B------:R-:W-:Y:S01]  /*1830*/  @P0 FFMA.FTZ R15, R14.reuse, R27, +INF ;  /* 0x7f8000000e0f0423 */ /* 0x040fe2000001001b */
[----:B------:R-:W-:-:S04]  /*1840*/  FSETP.NEU.FTZ.AND P0, PT, R14, RZ, PT ;  /* 0x000000ff0e00720b */ /* 0x000fc80003f1d000 */
[----:B------:R-:W-:Y:S01]  /*1850*/  FSEL R15, R15, -RZ, P0 ;  /* 0x800000ff0f0f7208 */ /* 0x000fe20000000000 */
[----:B------:R-:W-:Y:S08]  /*1860*/  BRA `(.L_x_6533) ;  /* 0x0000000000b47947 */ /* 0x000ff00003800000 */
.L_x_6534:
        /* <DEDUP_REMOVED lines=8> */
[----:B------:R-:W-:-:S03]  /*18f0*/  HFMA2 R29, -RZ, RZ, 1.875, 0 ;  /* 0x3f800000ff1d7431 */ /* 0x000fc600000001ff */
        /* <DEDUP_REMOVED lines=31> */
.L_x_6532:
[----:B------:R-:W-:-:S04]  /*1af0*/  FFMA.FTZ R14, R24, R24, -1 ;  /* 0xbf800000180e7423 */ /* 0x000fc80000010018 */
[----:B------:R-:W0:Y:S02]  /*1b00*/  MUFU.SQRT R15, R14 ;  /* 0x0000000e000f7308 */ /* 0x000e240000002000 */
[----:B0-----:R-:W-:-:S06]  /*1b10*/  FADD.FTZ R27, R24, R15 ;  /* 0x0000000f181b7221 */ /* 0x001fcc0000010000 */
[----:B------:R-:W0:Y:S02]  /*1b20*/  MUFU.LG2 R27, R27 ;  /* 0x0000001b001b7308 */ /* 0x000e240000000c00 */
[----:B0-----:R-:W-:-:S07]  /*1b30*/  FMUL.FTZ R15, R27, 0.69314718246459960938 ;  /* 0x3f3172181b0f7820 */ /* 0x001fce0000410000 */
.L_x_6533:
[----:B------:R-:W-:Y:S05]  /*1b40*/  BSYNC.RECONVERGENT B0 ;  /* 0x0000000000007941 */ /* 0x000fea0003800200 */
.L_x_6531:
        /* <DEDUP_REMOVED lines=31> */
[----:B------:R-:W-:Y:S02]  /*1d40*/  @!P1 FMUL.FTZ R0, |R17|, 0.5 ;  /* 0x3f00000011009820 */ /* 0x000fe40000410200 */
[----:B------:R-:W0:Y:S02]  /*1d50*/  @P1 MUFU.RCP R25, R14 ;  /* 0x0000000e00191308 */ /* 0x000e240000001000 */
[----:B0-----:R-:W-:Y:S01]  /*1d60*/  @P1 FMUL.FTZ.D2 R0, R2, R25 ;  /* 0x0000001902001220 */ /* 0x001fe20000310000 */
[----:B------:R-:W-:-:S04]  /*1d70*/  @!P0 FADD.FTZ R2, -R3, R26 ;  /* 0x0000001a03028221 */ /* 0x000fc80000010100 */
        /* <DEDUP_REMOVED lines=8> */
.L_x_6546:
[----:B------:R-:W-:Y:S05]  /*1e00*/  BSYNC.RECONVERGENT B4 ;  /* 0x0000000000047941 */ /* 0x000fea0003800200 */
.L_x_6545:
[----:B------:R-:W-:-:S04]  /*1e10*/  FADD.FTZ R0, R25, R0 ;  /* 0x0000000019007221 */ /* 0x000fc80000010000 */
[----:B------:R-:W-:-:S04]  /*1e20*/  FMUL.FTZ R0, R0, R27 ;  /* 0x0000001b00007220 */ /* 0x000fc80000410000 */
[----:B------:R0:W2:Y:S01]  /*1e30*/  MUFU.SQRT R14, R0 ;  /* 0x00000000000e7308 */ /* 0x0000a20000002000 */
[----:B------:R-:W-:Y:S05]  /*1e40*/  BRA `(.L_x_6543) ;  /* 0x00000000002c7947 */ /* 0x000fea0003800000 */
.L_x_6544:
        /* <DEDUP_REMOVED lines=11> */
.L_x_6543:
[----:B------:R-:W-:Y:S05]  /*1f00*/  BSYNC.RECONVERGENT B1 ;  /* 0x0000000000017941 */ /* 0x000fea0003800200 */
.L_x_6541:
[----:B------:R-:W-:Y:S05]  /*1f10*/  BSYNC.RELIABLE B0 ;  /* 0x0000000000007941 */ /* 0x000fea0003800100 */
.L_x_6540:
        /* <DEDUP_REMOVED lines=18> */
[----:B-1-3--:R-:W-:Y:S05]  /*2040*/  CALL.REL.NOINC `($__internal_10_$__cuda_sm3x_div_rn_ftz_f32_slowpath) ;  /* 0x0000024000047944 */ /* 0x00afea0003c00000 */
.L_x_6549:
[----:B------:R-:W-:Y:S05]  /*2050*/  BSYNC.RECONVERGENT B4 ;  /* 0x0000000000047941 */ /* 0x000fea0003800200 */
.L_x_6548:
[----:B------:R-:W-:Y:S02]  /*2060*/  HFMA2 R3, -RZ, RZ, 0.89990234375, 10328 ;  /* 0x3b33710bff037431 */ /* 0x000fe400000001ff */
[----:B------:R-:W-:Y:S01]  /*2070*/  FMUL.FTZ R0, R2, R2 ;  /* 0x0000000202007220 */ /* 0x000fe20000410000 */
[----:B---3--:R-:W-:Y:S02]  /*2080*/  MOV R25, 0x3f6ee581 ;  /* 0x3f6ee58100197802 */ /* 0x008fe40000000f00 */
        /* <DEDUP_REMOVED lines=25> */
.L_x_6547:
[----:B------:R-:W-:Y:S01]  /*2220*/  FADD.FTZ R23, -R23, -RZ ;  /* 0x800000ff17177221 */ /* 0x000fe20000010100 */
[C---:B--2-4-:R-:W-:Y:S01]  /*2230*/  FADD.FTZ R2, |R14|.reuse, -RZ ;  /* 0x800000ff0e027221 */ /* 0x054fe20000010200 */
        /* <DEDUP_REMOVED lines=16> */
.L_x_6552:
[----:B------:R-:W-:Y:S05]  /*2340*/  BSYNC.RECONVERGENT B4 ;  /* 0x0000000000047941 */ /* 0x000fea0003800200 */
.L_x_6551:
[----:B------:R-:W-:Y:S02]  /*2350*/  HFMA2 R3, -RZ, RZ, 0.89990234375, 10328 ;  /* 0x3b33710bff037431 */ /* 0x000fe400000001ff */
[----:B------:R-:W-:Y:S01]  /*2360*/  FMUL.FTZ R0, R2, R2 ;  /* 0x0000000202007220 */ /* 0x000fe20000410000 */
[----:B---3--:R-:W-:Y:S02]  /*2370*/  MOV R25, 0x3f6ee581 ;  /* 0x3f6ee58100197802 */ /* 0x008fe40000000f00 */
        /* <DEDUP_REMOVED lines=25> */
.L_x_6542:
[----:B------:R-:W-:-:S13]  /*2510*/  ISETP.GE.AND P0, PT, R16, RZ, PT ;  /* 0x000000ff1000720c */ /* 0x000fda0003f06270 */
[----:B------:R-:W-:Y:S05]  /*2520*/  @!P0 BRA `(.L_x_6553) ;  /* 0x0000000000748947 */ /* 0x000fea0003800000 */
[----:B------:R-:W-:Y:S01]  /*2530*/  MOV R3, 0x3f000000 ;  /* 0x3f00000000037802 */ /* 0x000fe20000000f00 */
[C---:B------:R-:W-:Y:S01]  /*2540*/  FADD.FTZ R23, |R14|.reuse, -RZ ;  /* 0x800000ff0e177221 */ /* 0x040fe20000010200 */
[C---:B------:R-:W-:Y:S02]  /*2550*/  FSETP.GT.FTZ.AND P0, PT, |R14|.reuse, 0.56000000238418579102, PT ;  /* 0x3f0f5c290e00780b */ /* 0x040fe40003f14200 */
[C---:B------:R-:W-:Y:S01]  /*2560*/  FSETP.NEU.FTZ.AND P1, PT, |R14|.reuse, 1, PT ;  /* 0x3f8000000e00780b */ /* 0x040fe20003f3d200 */
[----:B0-----:R-:W-:-:S04]  /*2570*/  FFMA.FTZ R0, |R14|, -R3, 0.5 ;  /* 0x3f0000000e007423 */ /* 0x001fc80000010a03 */
        /* <DEDUP_REMOVED lines=24> */
.L_x_6553:
        /* <DEDUP_REMOVED lines=29> */
.L_x_6550:
[----:B------:R-:W-:Y:S05]  /*28d0*/  BSYNC.RECONVERGENT B3 ;  /* 0x0000000000037941 */ /* 0x000fea0003800200 */
.L_x_6539:
[----:B------:R-:W-:-:S13]  /*28e0*/  ISETP.GE.AND P0, PT, R17, RZ, PT ;  /* 0x000000ff1100720c */ /* 0x000fda0003f06270 */
[----:B-1----:R-:W-:-:S07]  /*28f0*/  @P0 FADD.FTZ R15, -R15, -RZ ;  /* 0x800000ff0f0f0221 */ /* 0x002fce0000010100 */
.L_x_6518:
[----:B------:R-:W-:Y:S05]  /*2900*/  BSYNC.RECONVERGENT B2 ;  /* 0x0000000000027941 */ /* 0x000fea0003800200 */
.L_x_6517:
[----:B------:R-:W-:Y:S05]  /*2910*/  WARPSYNC.ALL ;  /* 0x0000000000007948 */ /* 0x000fea0003800000 */
[----:B------:R-:W-:Y:S01]  /*2920*/  IADD3 R23, PT, PT, R22, 0x80, RZ ;  /* 0x0000008016177810 */ /* 0x000fe20007ffe0ff */
[----:B------:R-:W-:Y:S01]  /*2930*/  BSSY.RECONVERGENT B2, `(.L_x_6554) ;  /* 0x0000257000027945 */ /* 0x000fe20003800200 */
[----:B-----5:R-:W-:Y:S02]  /*2940*/  CS2R R16, SRZ ;  /* 0x0000000000107805 */ /* 0x020fe4000001ff00 */
[----:B------:R-:W-:-:S13]  /*2950*/  ISETP.GE.U32.AND P0, PT, R23, UR4, PT ;  /* 0x0000000417007c0c */ /* 0x000fda000bf06070 */
        /* <DEDUP_REMOVED lines=22> */
.L_x_6556:
        /* <DEDUP_REMOVED lines=24> */
[----:B------:R-:W0:Y:S01]  /*2c40*/  MUFU.SQRT R26, R26 ;  /* 0x0000001a001a7308 */ /* 0x000e220000002000 */
[----:B------:R-:W-:Y:S01]  /*2c50*/  FADD.FTZ R28, |R2|, -RZ ;  /* 0x800000ff021c7221 */ /* 0x000fe20000010200 */
[----:B0-----:R-:W-:-:S04]  /*2c60*/  @P0 FMUL.FTZ R16, R26, R25 ;  /* 0x000000191a100220 */ /* 0x001fc80000410000 */
[-C--:B------:R-:W-:Y:S02]  /*2c70*/  VIMNMX R25, PT, PT, R17, R28.reuse, !PT ;  /* 0x0000001c11197248 */ /* 0x080fe40007fe0100 */
[----:B------:R-:W-:Y:S02]  /*2c80*/  FSETP.NEU.FTZ.AND P0, PT, R24, +INF , PT ;  /* 0x7f8000001800780b */ /* 0x000fe40003f1d000 */
[----:B------:R-:W-:Y:S02]  /*2c90*/  LOP3.LUT R24, R25, 0xfe000000, RZ, 0xc0, !PT ;  /* 0xfe00000019187812 */ /* 0x000fe400078ec0ff */
[----:B------:R-:W-:Y:S02]  /*2ca0*/  VIMNMX R17, PT, PT, R17, R28, PT ;  /* 0x0000001c11117248 */ /* 0x000fe40003fe0100 */
[----:B------:R-:W-:Y:S02]  /*2cb0*/  LOP3.LUT R28, R24, 0x7e800000, RZ, 0x3c, !PT ;  /* 0x7e800000181c7812 */ /* 0x000fe400078e3cff */
[----:B------:R-:W-:-:S02]  /*2cc0*/  FSETP.NEU.FTZ.AND P1, PT, R17, RZ, PT ;  /* 0x000000ff1100720b */ /* 0x000fc40003f3d000 */
[----:B------:R-:W-:Y:S01]  /*2cd0*/  LOP3.LUT R24, R24, 0x800000, RZ, 0xfc, !PT ;  /* 0x0080000018187812 */ /* 0x000fe200078efcff */
[-C--:B------:R-:W-:Y:S01]  /*2ce0*/  FMUL.FTZ R26, R17, R28.reuse ;  /* 0x0000001c111a7220 */ /* 0x080fe20000410000 */
[----:B------:R-:W-:Y:S01]  /*2cf0*/  FMUL.FTZ R28, R25, R28 ;  /* 0x0000001c191c7220 */ /* 0x000fe20000410000 */
[----:B------:R-:W-:Y:S02]  /*2d00*/  FSEL R16, R16, +INF , P0 ;  /* 0x7f80000010107808 */ /* 0x000fe40000000000 */
        /* <DEDUP_REMOVED lines=32> */
.L_x_6565:
[----:B------:R-:W-:-:S04]  /*2f10*/  FADD.FTZ R17, -R3, R16 ;  /* 0x0000001003117221 */ /* 0x000fc80000010100 */
[----:B------:R-:W-:-:S07]  /*2f20*/  FMUL.FTZ R17, R17, 0.5 ;  /* 0x3f00000011117820 */ /* 0x000fce0000410000 */
.L_x_6566:
[----:B------:R-:W-:Y:S05]  /*2f30*/  BSYNC.RECONVERGENT B1 ;  /* 0x0000000000017941 */ /* 0x000fea0003800200 */
.L_x_6564:
        /* <DEDUP_REMOVED lines=11> */
.L_x_6568:
[----:B------:R-:W-:-:S04]  /*2ff0*/  FADD.FTZ R28, R25, -R26 ;  /* 0x8000001a191c7221 */ /* 0x000fc80000010000 */
[----:B------:R-:W-:-:S07]  /*3000*/  FMUL.FTZ R28, R28, 0.5 ;  /* 0x3f0000001c1c7820 */ /* 0x000fce0000410000 */
.L_x_6569:
[----:B------:R-:W-:Y:S05]  /*3010*/  BSYNC.RECONVERGENT B1 ;  /* 0x0000000000017941 */ /* 0x000fea0003800200 */
.L_x_6567:
[----:B------:R-:W-:Y:S01]  /*3020*/  FADD.FTZ R17, R28, R17 ;  /* 0x000000111c117221 */ /* 0x000fe20000010000 */
[----:B------:R-:W-:-:S04]  /*3030*/  FADD.FTZ R26, R24, 1 ;  /* 0x3f800000181a7421 */ /* 0x000fc80000010000 */
[----:B------:R-:W-:-:S06]  /*3040*/  FMUL.FTZ R28, R17, R26 ;  /* 0x0000001a111c7220 */ /* 0x000fcc0000410000 */
[----:B------:R-:W0:Y:S02]  /*3050*/  MUFU.SQRT R28, R28 ;  /* 0x0000001c001c7308 */ /* 0x000e240000002000 */
[----:B0-----:R-:W-:Y:S01]  /*3060*/  FADD.FTZ R17, R17, R28 ;  /* 0x0000001c11117221 */ /* 0x001fe20000010000 */
[----:B------:R-:W-:-:S03]  /*3070*/  HFMA2 R28, -RZ, RZ, 1.625, 0 ;  /* 0x3e800000ff1c7431 */ /* 0x000fc600000001ff */
[C---:B------:R-:W-:Y:S01]  /*3080*/  FADD.FTZ.RZ R26, R17.reuse, 1 ;  /* 0x3f800000111a7421 */ /* 0x040fe2000001c000 */
[----:B------:R-:W-:-:S04]  /*3090*/  ISETP.GE.U32.AND P0, PT, R17, 0x7f800000, PT ;  /* 0x7f8000001100780c */ /* 0x000fc80003f06070 */
[----:B------:R-:W-:-:S04]  /*30a0*/  IADD3 R26, PT, PT, R26, -0x3f400000, RZ ;  /* 0xc0c000001a1a7810 */ /* 0x000fc80007ffe0ff */
[----:B------:R-:W-:-:S04]  /*30b0*/  LOP3.LUT R26, R26, 0xff800000, RZ, 0xc0, !PT ;  /* 0xff8000001a1a7812 */ /* 0x000fc800078ec0ff */
[----:B------:R-:W-:-:S05]  /*30c0*/  IADD3 R27, PT, PT, -R26, 0x40800000, RZ ;  /* 0x408000001a1b7810 */ /* 0x000fca0007ffe1ff */
[----:B------:R-:W-:Y:S01]  /*30d0*/  FFMA.FTZ R28, R27, R28, -1 ;  /* 0xbf8000001b1c7423 */ /* 0x000fe2000001001c */
        /* <DEDUP_REMOVED lines=23> */
.L_x_6563:
[----:B------:R-:W-:-:S13]  /*3250*/  FSETP.GEU.FTZ.AND P0, PT, R29, 1, PT ;  /* 0x3f8000001d00780b */ /* 0x000fda0003f1e000 */
[----:B------:R-:W-:Y:S05]  /*3260*/  @!P0 BRA `(.L_x_6570) ;  /* 0x0000000000848947 */ /* 0x000fea0003800000 */
[----:B------:R-:W-:-:S04]  /*3270*/  FMUL.FTZ R28, R3, R2 ;  /* 0x00000002031c7220 */ /* 0x000fc80000410000 */
[----:B------:R0:W1:Y:S02]  /*3280*/  MUFU.SQRT R17, R28 ;  /* 0x0000001c00117308 */ /* 0x0000640000002000 */
[----:B0-----:R-:W-:Y:S02]  /*3290*/  HFMA2 R28, -RZ, RZ, 1.625, 0 ;  /* 0x3e800000ff1c7431 */ /* 0x001fe400000001ff */
[----:B-1----:R-:W-:-:S04]  /*32a0*/  FADD.FTZ R17, R2, R17 ;  /* 0x0000001102117221 */ /* 0x002fc80000010000 */
        /* <DEDUP_REMOVED lines=29> */
.L_x_6570:
[----:B------:R-:W-:-:S04]  /*3480*/  FADD.FTZ R26, -R29, 1 ;  /* 0x3f8000001d1a7421 */ /* 0x000fc80000010100 */
[----:B------:R-:W-:-:S06]  /*3490*/  FMUL.FTZ R17, R3, R26 ;  /* 0x0000001a03117220 */ /* 0x000fcc0000410000 */
[----:B------:R-:W0:Y:S08]  /*34a0*/  MUFU.SQRT R17, R17 ;  /* 0x0000001100117308 */ /* 0x000e300000002000 */
[----:B0-----:R-:W0:Y:S02]  /*34b0*/  MUFU.RCP R26, R17 ;  /* 0x00000011001a7308 */ /* 0x001e240000001000 */
[----:B0-----:R-:W-:Y:S01]  /*34c0*/  FMUL.FTZ R27, R26, |R19| ;  /* 0x400000131a1b7220 */ /* 0x001fe20000410000 */
[----:B------:R-:W-:Y:S06]  /*34d0*/  BRA `(.L_x_6561) ;  /* 0x0000000000047947 */ /* 0x000fec0003800000 */
.L_x_6562:
[----:B------:R0:W1:Y:S02]  /*34e0*/  MUFU.SQRT R27, R0 ;  /* 0x00000000001b7308 */ /* 0x0000640000002000 */
.L_x_6561:
[----:B------:R-:W-:Y:S05]  /*34f0*/  BSYNC.RECONVERGENT B0 ;  /* 0x0000000000007941 */ /* 0x000fea0003800200 */
.L_x_6560:
        /* <DEDUP_REMOVED lines=41> */
.L_x_6575:
        /* <DEDUP_REMOVED lines=28> */
.L_x_6574:
[----:B------:R-:W-:Y:S01]  /*3950*/  FSETP.NEU.FTZ.AND P1, PT, R29, 1, PT ;  /* 0x3f8000001d00780b */ /* 0x000fe20003f3d000 */
[----:B------:R-:W-:Y:S01]  /*3960*/  BSSY.RECONVERGENT B1, `(.L_x_6577) ;  /* 0x0000030000017945 */ /* 0x000fe20003800200 */
[----:B------:R-:W-:-:S13]  /*3970*/  FSETP.GEU.FTZ.AND P0, PT, |R19|, 9.3132257461547851562e-10, PT ;  /* 0x308000001300780b */ /* 0x000fda0003f1e200 */
[----:B------:R-:W-:Y:S05]  /*3980*/  @!P0 BRA !P1, `(.L_x_6578) ;  /* 0x00000000009c8947 */ /* 0x000fea0004800000 */
[----:B0-----:R-:W-:-:S05]  /*3990*/  FMUL.FTZ R0, |R2|, 1.1920928955078125e-07 ;  /* 0x3400000002007820 */ /* 0x001fca0000410200 */
[----:B------:R-:W-:-:S13]  /*39a0*/  FSETP.GE.FTZ.AND P0, PT, |R19|, R0, PT ;  /* 0x000000001300720b */ /* 0x000fda0003f16200 */
[----:B------:R-:W-:Y:S05]  /*39b0*/  @!P0 BRA `(.L_x_6579) ;  /* 0x0000000000608947 */ /* 0x000fea0003800000 */
[----:B------:R-:W-:Y:S01]  /*39c0*/  FSETP.NEU.FTZ.AND P1, PT, R3, RZ, PT ;  /* 0x000000ff0300720b */ /* 0x000fe20003f3d000 */
[----:B------:R-:W-:Y:S01]  /*39d0*/  BSSY.RECONVERGENT B4, `(.L_x_6580) ;  /* 0x0000011000047945 */ /* 0x000fe20003800200 */
[----:B------:R-:W-:-:S11]  /*39e0*/  FSETP.GEU.FTZ.AND P0, PT, R2, RZ, PT ;  /* 0x000000ff0200720b */ /* 0x000fd60003f1e000 */
[----:B------:R-:W-:Y:S01]  /*39f0*/  @P1 FADD.FTZ R3, R3, R16 ;  /* 0x0000001003031221 */ /* 0x000fe20000010000 */
[----:B------:R-:W-:-:S05]  /*3a00*/  @P1 FMUL.FTZ R0, R19, R19 ;  /* 0x0000001313001220 */ /* 0x000fca0000410000 */
        /* <DEDUP_REMOVED lines=11> */
.L_x_6581:
[----:B------:R-:W-:-:S04]  /*3ac0*/  FADD.FTZ R2, -R2, R25 ;  /* 0x0000001902027221 */ /* 0x000fc80000010100 */
[----:B------:R-:W-:-:S07]  /*3ad0*/  FMUL.FTZ R3, R2, 0.5 ;  /* 0x3f00000002037820 */ /* 0x000fce0000410000 */
.L_x_6582:
[----:B------:R-:W-:Y:S05]  /*3ae0*/  BSYNC.RECONVERGENT B4 ;  /* 0x0000000000047941 */ /* 0x000fea0003800200 */
.L_x_6580:
[----:B------:R-:W-:Y:S01]  /*3af0*/  FADD.FTZ R0, R3, R0 ;  /* 0x0000000003007221 */ /* 0x000fe20000010000 */
[----:B------:R-:W-:-:S04]  /*3b00*/  FADD.FTZ R3, R29, R24 ;  /* 0x000000181d037221 */ /* 0x000fc80000010000 */
[----:B------:R-:W-:-:S04]  /*3b10*/  FMUL.FTZ R0, R0, R3 ;  /* 0x0000000300007220 */ /* 0x000fc80000410000 */
[----:B------:R1:W2:Y:S01]  /*3b20*/  MUFU.SQRT R16, R0 ;  /* 0x0000000000107308 */ /* 0x0002a20000002000 */
[----:B------:R-:W-:Y:S05]  /*3b30*/  BRA `(.L_x_6583) ;  /* 0x0000000000487947 */ /* 0x000fea0003800000 */
.L_x_6579:
[----:B------:R-:W-:-:S13]  /*3b40*/  FSETP.GT.FTZ.AND P0, PT, R29, 1, PT ;  /* 0x3f8000001d00780b */ /* 0x000fda0003f14000 */
[----:B------:R-:W-:Y:S01]  /*3b50*/  @P0 FMUL.FTZ R24, R3, R2 ;  /* 0x0000000203180220 */ /* 0x000fe20000410000 */
[----:B------:R-:W-:-:S04]  /*3b60*/  @!P0 FADD.FTZ R0, -R29, 1 ;  /* 0x3f8000001d008421 */ /* 0x000fc80000010100 */
        /* <DEDUP_REMOVED lines=9> */
.L_x_6578:
[----:B------:R-:W-:Y:S01]  /*3c00*/  FADD.FTZ R2, R24, 1 ;  /* 0x3f80000018027421 */ /* 0x000fe20000010000 */
[----:B------:R-:W-:Y:S01]  /*3c10*/  MUFU.SQRT R3, R0 ;  /* 0x0000000000037308 */ /* 0x000fe20000002000 */
[----:B------:R-:W-:Y:S02]  /*3c20*/  HFMA2 R29, -RZ, RZ, 1.875, 0 ;  /* 0x3f800000ff1d7431 */ /* 0x000fe400000001ff */
[----:B------:R-:W-:-:S06]  /*3c30*/  FMUL.FTZ R2, R2, 0.5 ;  /* 0x3f00000002027820 */ /* 0x000fcc0000410000 */
[----:B------:R-:W1:Y:S02]  /*3c40*/  MUFU.SQRT R2, R2 ;  /* 0x0000000200027308 */ /* 0x000e640000002000 */
[----:B-1----:R-:W-:-:S07]  /*3c50*/  FMUL.FTZ R16, R3, R2 ;  /* 0x0000000203107220 */ /* 0x002fce0000410000 */
.L_x_6583:
[----:B------:R-:W-:Y:S05]  /*3c60*/  BSYNC.RECONVERGENT B1 ;  /* 0x0000000000017941 */ /* 0x000fea0003800200 */
.L_x_6577:
[----:B------:R-:W-:Y:S05]  /*3c70*/  BRA `(.L_x_6584) ;  /* 0x0000000000087947 */ /* 0x000fea0003800000 */
.L_x_6573:
[----:B------:R-:W-:Y:S01]  /*3c80*/  FMUL.FTZ R16, R24, 16777216 ;  /* 0x4b80000018107820 */ /* 0x000fe20000410000 */
[----:B------:R-:W-:-:S07]  /*3c90*/  FMUL.FTZ R29, R29, 16777216 ;  /* 0x4b8000001d1d7820 */ /* 0x000fce0000410000 */
.L_x_6584:
[----:B------:R-:W-:Y:S05]  /*3ca0*/  BSYNC.RELIABLE B0 ;  /* 0x0000000000007941 */ /* 0x000fea0003800100 */
.L_x_6572:
[----:B------:R-:W-:-:S13]  /*3cb0*/  ISETP.GT.AND P0, PT, R18, -0x1, PT ;  /* 0xffffffff1200780c */ /* 0x000fda0003f04270 */
[----:B------:R-:W-:Y:S05]  /*3cc0*/  @P0 BRA `(.L_x_6585) ;  /* 0x0000000000c00947 */ /* 0x000fea0003800000 */
[----:B------:R-:W-:Y:S01]  /*3cd0*/  FADD.FTZ R29, -R29, -RZ ;  /* 0x800000ff1d1d7221 */ /* 0x000fe20000010100 */
[C---:B012---:R-:W-:Y:S01]  /*3ce0*/  FADD.FTZ R0, |R16|.reuse, -RZ ;  /* 0x800000ff10007221 */ /* 0x047fe20000010200 */
        /* <DEDUP_REMOVED lines=15> */
[----:B------:R-:W-:Y:S05]  /*3de0*/  CALL.REL.NOINC `($__internal_10_$__cuda_sm3x_div_rn_ftz_f32_slowpath) ;  /* 0x00000220009c7944 */ /* 0x000fea0003c00000 */
.L_x_6587:
[----:B------:R-:W-:Y:S05]  /*3df0*/  BSYNC.RECONVERGENT B4 ;  /* 0x0000000000047941 */ /* 0x000fea0003800200 */
.L_x_6586:
        /* <DEDUP_REMOVED lines=29> */
.L_x_6585:
        /* <DEDUP_REMOVED lines=8> */
[----:B01----:R-:W-:-:S04]  /*4050*/  FFMA R0, -R18, R3, 1 ;  /* 0x3f80000012007423 */ /* 0x003fc80000000103 */
[----:B------:R-:W-:-:S04]  /*4060*/  FFMA R0, R3, R0, R3 ;  /* 0x0000000003007223 */ /* 0x000fc80000000003 */
[----:B------:R-:W-:-:S04]  /*4070*/  FFMA R3, R27, R0, RZ ;  /* 0x000000001b037223 */ /* 0x000fc800000000ff */
[----:B------:R-:W-:-:S04]  /*4080*/  FFMA R2, -R18, R3, R27 ;  /* 0x0000000312027223 */ /* 0x000fc8000000011b */
[----:B------:R-:W-:Y:S01]  /*4090*/  FFMA R2, R0, R2, R3 ;  /* 0x0000000200027223 */ /* 0x000fe20000000003 */
[----:B--2---:R-:W-:Y:S06]  /*40a0*/  @!P0 BRA `(.L_x_6589) ;  /* 0x00000000000c8947 */ /* 0x004fec0003800000 */
[----:B------:R-:W-:Y:S02]  /*40b0*/  MOV R2, R18 ;  /* 0x0000001200027202 */ /* 0x000fe40000000f00 */
[----:B------:R-:W-:-:S07]  /*40c0*/  MOV R0, 0x40e0 ;  /* 0x000040e000007802 */ /* 0x000fce0000000f00 */
[----:B------:R-:W-:Y:S05]  /*40d0*/  CALL.REL.NOINC `($__internal_10_$__cuda_sm3x_div_rn_ftz_f32_slowpath) ;  /* 0x0000021c00e07944 */ /* 0x000fea0003c00000 */
.L_x_6589:
[----:B------:R-:W-:Y:S05]  /*40e0*/  BSYNC.RECONVERGENT B4 ;  /* 0x0000000000047941 */ /* 0x000fea0003800200 */
.L_x_6588:
        /* <DEDUP_REMOVED lines=28> */
.L_x_6576:
[----:B------:R-:W-:Y:S05]  /*42b0*/  BSYNC.RECONVERGENT B3 ;  /* 0x0000000000037941 */ /* 0x000fea0003800200 */
.L_x_6571:
[----:B------:R-:W-:-:S13]  /*42c0*/  ISETP.GE.AND P0, PT, R19, RZ, PT ;  /* 0x000000ff1300720c */ /* 0x000fda0003f06270 */
[----:B------:R-:W-:Y:S01]  /*42d0*/  @P0 FADD.FTZ R17, -R17, -RZ ;  /* 0x800000ff11110221 */ /* 0x000fe20000010100 */
[----:B------:R-:W-:Y:S06]  /*42e0*/  BRA `(.L_x_6555) ;  /* 0x0000000800ec7947 */ /* 0x000fec0003800000 */
.L_x_6559:
[----:B------:R-:W-:Y:S01]  /*42f0*/  FADD.FTZ R16, -R18, 6.1232342629258392722e-17 ;  /* 0x248d313212107421 */ /* 0x000fe20000010100 */
[----:B------:R-:W-:-:S03]  /*4300*/  FADD.FTZ R17, -R19, -RZ ;  /* 0x800000ff13117221 */ /* 0x000fc60000010100 */
[----:B------:R-:W-:Y:S01]  /*4310*/  FADD.FTZ R16, R16, 1.5707963705062866211 ;  /* 0x3fc90fdb10107421 */ /* 0x000fe20000010000 */
[----:B------:R-:W-:Y:S06]  /*4320*/  BRA `(.L_x_6555) ;  /* 0x0000000800dc7947 */ /* 0x000fec0003800000 */
.L_x_6558:
[----:B------:R-:W-:Y:S02]  /*4330*/  HFMA2 R16, -RZ, RZ, 0, 0 ;  /* 0x00000000ff107431 */ /* 0x000fe400000001ff */
[----:B------:R-:W-:Y:S01]  /*4340*/  FADD.FTZ R17, -R19, -RZ ;  /* 0x800000ff13117221 */ /* 0x000fe20000010100 */
[----:B------:R-:W-:Y:S06]  /*4350*/  BRA `(.L_x_6555) ;  /* 0x0000000800d07947 */ /* 0x000fec0003800000 */
.L_x_6557:
        /* <DEDUP_REMOVED lines=19> */
[----:B------:R-:W-:-:S04]  /*4490*/  FFMA R2, -R16, R17, R27 ;  /* 0x0000001110027223 */ /* 0x000fc8000000011b */
[----:B------:R-:W-:Y:S01]  /*44a0*/  FFMA R2, R0, R2, R17 ;  /* 0x0000000200027223 */ /* 0x000fe20000000011 */
[----:B-1----:R-:W-:Y:S01]  /*44b0*/  FMUL.FTZ.D2 R17, R3, 0.69314718246459960938 ;  /* 0x3f31721803117820 */ /* 0x002fe20000310000 */
[----:B------:R-:W-:Y:S06]  /*44c0*/  @!P0 BRA `(.L_x_6594) ;  /* 0x00000000000c8947 */ /* 0x000fec0003800000 */
[----:B------:R-:W-:Y:S02]  /*44d0*/  MOV R2, R16 ;  /* 0x0000001000027202 */ /* 0x000fe40000000f00 */
[----:B------:R-:W-:-:S07]  /*44e0*/  MOV R0, 0x4500 ;  /* 0x0000450000007802 */ /* 0x000fce0000000f00 */
[----:B------:R-:W-:Y:S05]  /*44f0*/  CALL.REL.NOINC `($__internal_10_$__cuda_sm3x_div_rn_ftz_f32_slowpath) ;  /* 0x0000021800d87944 */ /* 0x000fea0003c00000 */
.L_x_6594:
[----:B------:R-:W-:Y:S05]  /*4500*/  BSYNC.RECONVERGENT B4 ;  /* 0x0000000000047941 */ /* 0x000fea0003800200 */
.L_x_6593:
        /* <DEDUP_REMOVED lines=29> */
.L_x_6592:
        /* <DEDUP_REMOVED lines=28> */
.L_x_6597:
[----:B------:R-:W-:Y:S05]  /*48a0*/  BSYNC.RECONVERGENT B4 ;  /* 0x0000000000047941 */ /* 0x000fea0003800200 */
.L_x_6596:
        /* <DEDUP_REMOVED lines=29> */
.L_x_6591:
        /* <DEDUP_REMOVED lines=33> */
.L_x_6599:
[----:B------:R-:W-:Y:S05]  /*4c90*/  BSYNC.RECONVERGENT B4 ;  /* 0x0000000000047941 */ /* 0x000fea0003800200 */
.L_x_6598:
        /* <DEDUP_REMOVED lines=26> */
[----:B------:R-:W-:-:S07]  /*4e40*/  FSEL R0, R29, R0, P0 ;  /* 0x000000001d007208 */ /* 0x000fce0000000000 */
.L_x_6595:
[----:B------:R-:W-:Y:S05]  /*4e50*/  BSYNC.RECONVERGENT B3 ;  /* 0x0000000000037941 */ /* 0x000fea0003800200 */
.L_x_6590:
[----:B------:R-:W-:Y:S01]  /*4e60*/  ISETP.GE.AND P0, PT, R19, RZ, PT ;  /* 0x000000ff1300720c */ /* 0x000fe20003f06270 */
[----:B------:R-:W-:Y:S01]  /*4e70*/  FADD.FTZ R17, R17, 0.69314718246459960938 ;  /* 0x3f31721811117421 */ /* 0x000fe20000010000 */
[----:B------:R-:W-:-:S11]  /*4e80*/  FADD.FTZ R16, |R0|, -RZ ;  /* 0x800000ff00107221 */ /* 0x000fd60000010200 */
[----:B------:R-:W-:-:S07]  /*4e90*/  @P0 FADD.FTZ R17, -R17, -RZ ;  /* 0x800000ff11110221 */ /* 0x000fce0000010100 */
.L_x_6555:
[----:B------:R-:W-:Y:S05]  /*4ea0*/  BSYNC.RECONVERGENT B2 ;  /* 0x0000000000027941 */ /* 0x000fea0003800200 */
.L_x_6554:
[----:B------:R-:W-:Y:S05]  /*4eb0*/  WARPSYNC.ALL ;  /* 0x0000000000007948 */ /* 0x000fea0003800000 */
[----:B------:R-:W-:Y:S01]  /*4ec0*/  IADD3 R0, PT, PT, R22, 0x100, RZ ;  /* 0x0000010016007810 */ /* 0x000fe20007ffe0ff */
[----:B------:R-:W-:Y:S01]  /*4ed0*/  BSSY.RECONVERGENT B2, `(.L_x_6600) ;  /* 0x0000257000027945 */ /* 0x000fe20003800200 */
[----:B------:R-:W-:Y:S02]  /*4ee0*/  CS2R R18, SRZ ;  /* 0x0000000000127805 */ /* 0x000fe4000001ff00 */
        /* <DEDUP_REMOVED lines=23> */
.L_x_6602:
        /* <DEDUP_REMOVED lines=69> */
.L_x_6611:
[----:B------:R-:W-:-:S04]  /*54b0*/  FADD.FTZ R19, -R3, R18 ;  /* 0x0000001203137221 */ /* 0x000fc80000010100 */
[----:B------:R-:W-:-:S07]  /*54c0*/  FMUL.FTZ R19, R19, 0.5 ;  /* 0x3f00000013137820 */ /* 0x000fce0000410000 */
.L_x_6612:
[----:B------:R-:W-:Y:S05]  /*54d0*/  BSYNC.RECONVERGENT B1 ;  /* 0x0000000000017941 */ /* 0x000fea0003800200 */
.L_x_6610:
        /* <DEDUP_REMOVED lines=11> */
.L_x_6614:
[----:B------:R-:W-:-:S04]  /*5590*/  FADD.FTZ R28, R25, -R26 ;  /* 0x8000001a191c7221 */ /* 0x000fc80000010000 */
[----:B------:R-:W-:-:S07]  /*55a0*/  FMUL.FTZ R28, R28, 0.5 ;  /* 0x3f0000001c1c7820 */ /* 0x000fce0000410000 */
.L_x_6615:
[----:B------:R-:W-:Y:S05]  /*55b0*/  BSYNC.RECONVERGENT B1 ;  /* 0x0000000000017941 */ /* 0x000fea0003800200 */
.L_x_6613:
        /* <DEDUP_REMOVED lines=35> */
.L_x_6609:
        /* <DEDUP_REMOVED lines=35> */
.L_x_6616:
[----:B------:R-:W-:-:S04]  /*5a20*/  FADD.FTZ R26, -R29, 1 ;  /* 0x3f8000001d1a7421 */ /* 0x000fc80000010100 */
[----:B------:R-:W-:-:S06]  /*5a30*/  FMUL.FTZ R19, R3, R26 ;  /* 0x0000001a03137220 */ /* 0x000fcc0000410000 */
[----:B------:R-:W0:Y:S08]  /*5a40*/  MUFU.SQRT R19, R19 ;  /* 0x0000001300137308 */ /* 0x000e300000002000 */
[----:B0-----:R-:W0:Y:S02]  /*5a50*/  MUFU.RCP R26, R19 ;  /* 0x00000013001a7308 */ /* 0x001e240000001000 */
[----:B0-----:R-:W-:Y:S01]  /*5a60*/  FMUL.FTZ R27, R26, |R21| ;  /* 0x400000151a1b7220 */ /* 0x001fe20000410000 */
[----:B------:R-:W-:Y:S06]  /*5a70*/  BRA `(.L_x_6607) ;  /* 0x0000000000047947 */ /* 0x000fec0003800000 */
.L_x_6608:
[----:B------:R0:W1:Y:S02]  /*5a80*/  MUFU.SQRT R27, R0 ;  /* 0x00000000001b7308 */ /* 0x0000640000002000 */
.L_x_6607:
[----:B------:R-:W-:Y:S05]  /*5a90*/  BSYNC.RECONVERGENT B0 ;  /* 0x0000000000007941 */ /* 0x000fea0003800200 */
.L_x_6606:
        /* <DEDUP_REMOVED lines=41> */
.L_x_6621:
        /* <DEDUP_REMOVED lines=28> */
.L_x_6620:
        /* <DEDUP_REMOVED lines=23> */
.L_x_6627:
[----:B------:R-:W-:-:S04]  /*6060*/  FADD.FTZ R2, -R2, R25 ;  /* 0x0000001902027221 */ /* 0x000fc80000010100 */
[----:B------:R-:W-:-:S07]  /*6070*/  FMUL.FTZ R3, R2, 0.5 ;  /* 0x3f00000002037820 */ /* 0x000fce0000410000 */
.L_x_6628:
[----:B------:R-:W-:Y:S05]  /*6080*/  BSYNC.RECONVERGENT B4 ;  /* 0x0000000000047941 */ /* 0x000fea0003800200 */
.L_x_6626:
[----:B------:R-:W-:Y:S01]  /*6090*/  FADD.FTZ R0, R3, R0 ;  /* 0x0000000003007221 */ /* 0x000fe20000010000 */
[----:B------:R-:W-:-:S04]  /*60a0*/  FADD.FTZ R3, R29, R24 ;  /* 0x000000181d037221 */ /* 0x000fc80000010000 */
[----:B------:R-:W-:-:S04]  /*60b0*/  FMUL.FTZ R0, R0, R3 ;  /* 0x0000000300007220 */ /* 0x000fc80000410000 */
[----:B------:R1:W2:Y:S01]  /*60c0*/  MUFU.SQRT R18, R0 ;  /* 0x0000000000127308 */ /* 0x0002a20000002000 */
[----:B------:R-:W-:Y:S05]  /*60d0*/  BRA `(.L_x_6629) ;  /* 0x0000000000487947 */ /* 0x000fea0003800000 */
.L_x_6625:
        /* <DEDUP_REMOVED lines=12> */
.L_x_6624:
[----:B------:R-:W-:Y:S01]  /*61a0*/  FADD.FTZ R2, R24, 1 ;  /* 0x3f80000018027421 */ /* 0x000fe20000010000 */
[----:B------:R-:W-:Y:S01]  /*61b0*/  MUFU.SQRT R3, R0 ;  /* 0x0000000000037308 */ /* 0x000fe20000002000 */
[----:B------:R-:W-:Y:S02]  /*61c0*/  HFMA2 R29, -RZ, RZ, 1.875, 0 ;  /* 0x3f800000ff1d7431 */ /* 0x000fe400000001ff */
[----:B------:R-:W-:-:S06]  /*61d0*/  FMUL.FTZ R2, R2, 0.5 ;  /* 0x3f00000002027820 */ /* 0x000fcc0000410000 */
[----:B------:R-:W1:Y:S02]  /*61e0*/  MUFU.SQRT R2, R2 ;  /* 0x0000000200027308 */ /* 0x000e640000002000 */
[----:B-1----:R-:W-:-:S07]  /*61f0*/  FMUL.FTZ R18, R3, R2 ;  /* 0x0000000203127220 */ /* 0x002fce0000410000 */
.L_x_6629:
[----:B------:R-:W-:Y:S05]  /*6200*/  BSYNC.RECONVERGENT B1 ;  /* 0x0000000000017941 */ /* 0x000fea0003800200 */
.L_x_6623:
[----:B------:R-:W-:Y:S05]  /*6210*/  BRA `(.L_x_6630) ;  /* 0x0000000000087947 */ /* 0x000fea0003800000 */
.L_x_6619:
[----:B------:R-:W-:Y:S01]  /*6220*/  FMUL.FTZ R18, R24, 16777216 ;  /* 0x4b80000018127820 */ /* 0x000fe20000410000 */
[----:B------:R-:W-:-:S07]  /*6230*/  FMUL.FTZ R29, R29, 16777216 ;  /* 0x4b8000001d1d7820 */ /* 0x000fce0000410000 */
.L_x_6630:
[----:B------:R-:W-:Y:S05]  /*6240*/  BSYNC.RELIABLE B0 ;  /* 0x0000000000007941 */ /* 0x000fea0003800100 */
.L_x_6618:
        /* <DEDUP_REMOVED lines=20> */
.L_x_6633:
[----:B------:R-:W-:Y:S05]  /*6390*/  BSYNC.RECONVERGENT B4 ;  /* 0x0000000000047941 */ /* 0x000fea0003800200 */
.L_x_6632:
        /* <DEDUP_REMOVED lines=29> */
.L_x_6631:
        /* <DEDUP_REMOVED lines=17> */
.L_x_6635:
[----:B------:R-:W-:Y:S05]  /*6680*/  BSYNC.RECONVERGENT B4 ;  /* 0x0000000000047941 */ /* 0x000fea0003800200 */
.L_x_6634:
        /* <DEDUP_REMOVED lines=28> */
.L_x_6622:
[----:B------:R-:W-:Y:S05]  /*6850*/  BSYNC.RECONVERGENT B3 ;  /* 0x0000000000037941 */ /* 0x000fea0003800200 */
.L_x_6617:
[----:B------:R-:W-:-:S13]  /*6860*/  ISETP.GE.AND P0, PT, R21, RZ, PT ;  /* 0x000000ff1500720c */ /* 0x000fda0003f06270 */
[----:B------:R-:W-:Y:S01]  /*6870*/  @P0 FADD.FTZ R19, -R19, -RZ ;  /* 0x800000ff13130221 */ /* 0x000fe20000010100 */
[----:B------:R-:W-:Y:S06]  /*6880*/  BRA `(.L_x_6601) ;  /* 0x0000000800ec7947 */ /* 0x000fec0003800000 */
.L_x_6605:
[----:B------:R-:W-:Y:S01]  /*6890*/  FADD.FTZ R18, -R20, 6.1232342629258392722e-17 ;  /* 0x248d313214127421 */ /* 0x000fe20000010100 */
[----:B------:R-:W-:-:S03]  /*68a0*/  FADD.FTZ R19, -R21, -RZ ;  /* 0x800000ff15137221 */ /* 0x000fc60000010100 */
[----:B------:R-:W-:Y:S01]  /*68b0*/  FADD.FTZ R18, R18, 1.5707963705062866211 ;  /* 0x3fc90fdb12127421 */ /* 0x000fe20000010000 */
[----:B------:R-:W-:Y:S06]  /*68c0*/  BRA `(.L_x_6601) ;  /* 0x0000000800dc7947 */ /* 0x000fec0003800000 */
.L_x_6604:
[----:B------:R-:W-:Y:S02]  /*68d0*/  HFMA2 R18, -RZ, RZ, 0, 0 ;  /* 0x00000000ff127431 */ /* 0x000fe400000001ff */
[----:B------:R-:W-:Y:S01]  /*68e0*/  FADD.FTZ R19, -R21, -RZ ;  /* 0x800000ff15137221 */ /* 0x000fe20000010100 */
[----:B------:R-:W-:Y:S06]  /*68f0*/  BRA `(.L_x_6601) ;  /* 0x0000000800d07947 */ /* 0x000fec0003800000 */
.L_x_6603:
        /* <DEDUP_REMOVED lines=26> */
.L_x_6640:
[----:B------:R-:W-:Y:S05]  /*6aa0*/  BSYNC.RECONVERGENT B4 ;  /* 0x0000000000047941 */ /* 0x000fea0003800200 */
.L_x_6639:
        /* <DEDUP_REMOVED lines=29> */
.L_x_6638:
        /* <DEDUP_REMOVED lines=28> */
.L_x_6643:
[----:B------:R-:W-:Y:S05]  /*6e40*/  BSYNC.RECONVERGENT B4 ;  /* 0x0000000000047941 */ /* 0x000fea0003800200 */
.L_x_6642:
        /* <DEDUP_REMOVED lines=29> */
.L_x_6637:
        /* <DEDUP_REMOVED lines=33> */
.L_x_6645:
[----:B------:R-:W-:Y:S05]  /*7230*/  BSYNC.RECONVERGENT B4 ;  /* 0x0000000000047941 */ /* 0x000fea0003800200 */
.L_x_6644:
        /* <DEDUP_REMOVED lines=27> */
.L_x_6641:
[----:B------:R-:W-:Y:S05]  /*73f0*/  BSYNC.RECONVERGENT B3 ;  /* 0x0000000000037941 */ /* 0x000fea0003800200 */
.L_x_6636:
[----:B------:R-:W-:Y:S01]  /*7400*/  ISETP.GE.AND P0, PT, R21, RZ, PT ;  /* 0x000000ff1500720c */ /* 0x000fe20003f06270 */
[----:B------:R-:W-:Y:S01]  /*7410*/  FADD.FTZ R19, R19, 0.69314718246459960938 ;  /* 0x3f31721813137421 */ /* 0x000fe20000010000 */
[----:B------:R-:W-:-:S11]  /*7420*/  FADD.FTZ R18, |R0|, -RZ ;  /* 0x800000ff00127221 */ /* 0x000fd60000010200 */
[----:B------:R-:W-:-:S07]  /*7430*/  @P0 FADD.FTZ R19, -R19, -RZ ;  /* 0x800000ff13130221 */ /* 0x000fce0000010100 */
.L_x_6601:
[----:B------:R-:W-:Y:S05]  /*7440*/  BSYNC.RECONVERGENT B2 ;  /* 0x0000000000027941 */ /* 0x000fea0003800200 */
.L_x_6600:
        /* <DEDUP_REMOVED lines=27> */
.L_x_6648:
        /* <DEDUP_REMOVED lines=69> */
.L_x_6657:
[----:B------:R-:W-:-:S04]  /*7a50*/  FADD.FTZ R21, -R3, R20 ;  /* 0x0000001403157221 */ /* 0x000fc80000010100 */
[----:B------:R-:W-:-:S07]  /*7a60*/  FMUL.FTZ R21, R21, 0.5 ;  /* 0x3f00000015157820 */ /* 0x000fce0000410000 */
.L_x_6658:
[----:B------:R-:W-:Y:S05]  /*7a70*/  BSYNC.RECONVERGENT B1 ;  /* 0x0000000000017941 */ /* 0x000fea0003800200 */
.L_x_6656:
        /* <DEDUP_REMOVED lines=11> */
.L_x_6660:
[----:B------:R-:W-:-:S04]  /*7b30*/  FADD.FTZ R28, R25, -R26 ;  /* 0x8000001a191c7221 */ /* 0x000fc80000010000 */
[----:B------:R-:W-:-:S07]  /*7b40*/  FMUL.FTZ R28, R28, 0.5 ;  /* 0x3f0000001c1c7820 */ /* 0x000fce0000410000 */
.L_x_6661:
[----:B------:R-:W-:Y:S05]  /*7b50*/  BSYNC.RECONVERGENT B1 ;  /* 0x0000000000017941 */ /* 0x000fea0003800200 */
.L_x_6659:
        /* <DEDUP_REMOVED lines=35> */
.L_x_6655:
        /* <DEDUP_REMOVED lines=35> */
.L_x_6662:
[----:B------:R-:W-:-:S04]  /*7fc0*/  FADD.FTZ R26, -R29, 1 ;  /* 0x3f8000001d1a7421 */ /* 0x000fc80000010100 */
[----:B------:R-:W-:-:S06]  /*7fd0*/  FMUL.FTZ R21, R3, R26 ;  /* 0x0000001a03157220 */ /* 0x000fcc0000410000 */
[----:B------:R-:W0:Y:S08]  /*7fe0*/  MUFU.SQRT R21, R21 ;  /* 0x0000001500157308 */ /* 0x000e300000002000 */
[----:B0-----:R-:W0:Y:S02]  /*7ff0*/  MUFU.RCP R26, R21 ;  /* 0x00000015001a7308 */ /* 0x001e240000001000 */
[----:B0-----:R-:W-:Y:S01]  /*8000*/  FMUL.FTZ R27, R26, |R5| ;  /* 0x400000051a1b7220 */ /* 0x001fe20000410000 */
[----:B------:R-:W-:Y:S06]  /*8010*/  BRA `(.L_x_6653) ;  /* 0x0000000000047947 */ /* 0x000fec0003800000 */
.L_x_6654:
[----:B------:R0:W1:Y:S02]  /*8020*/  MUFU.SQRT R27, R0 ;  /* 0x00000000001b7308 */ /* 0x0000640000002000 */
.L_x_6653:
[----:B------:R-:W-:Y:S05]  /*8030*/  BSYNC.RECONVERGENT B0 ;  /* 0x0000000000007941 */ /* 0x000fea0003800200 */
.L_x_6652:
        /* <DEDUP_REMOVED lines=41> */
.L_x_6667:
        /* <DEDUP_REMOVED lines=28> */
.L_x_6666:
        /* <DEDUP_REMOVED lines=23> */
.L_x_6673:
[----:B------:R-:W-:-:S04]  /*8600*/  FADD.FTZ R2, -R2, R25 ;  /* 0x0000001902027221 */ /* 0x000fc80000010100 */
[----:B------:R-:W-:-:S07]  /*8610*/  FMUL.FTZ R3, R2, 0.5 ;  /* 0x3f00000002037820 */ /* 0x000fce0000410000 */
.L_x_6674:
[----:B------:R-:W-:Y:S05]  /*8620*/  BSYNC.RECONVERGENT B4 ;  /* 0x0000000000047941 */ /* 0x000fea0003800200 */
.L_x_6672:
[----:B------:R-:W-:Y:S01]  /*8630*/  FADD.FTZ R0, R3, R0 ;  /* 0x0000000003007221 */ /* 0x000fe20000010000 */
[----:B------:R-:W-:-:S04]  /*8640*/  FADD.FTZ R3, R29, R24 ;  /* 0x000000181d037221 */ /* 0x000fc80000010000 */
[----:B------:R-:W-:-:S04]  /*8650*/  FMUL.FTZ R0, R0, R3 ;  /* 0x0000000300007220 */ /* 0x000fc80000410000 */
[----:B------:R0:W1:Y:S01]  /*8660*/  MUFU.SQRT R20, R0 ;  /* 0x0000000000147308 */ /* 0x0000620000002000 */
[----:B------:R-:W-:Y:S05]  /*8670*/  BRA `(.L_x_6675) ;  /* 0x0000000000487947 */ /* 0x000fea0003800000 */
.L_x_6671:
        /* <DEDUP_REMOVED lines=12> */
.L_x_6670:
[----:B------:R-:W-:Y:S01]  /*8740*/  FADD.FTZ R2, R24, 1 ;  /* 0x3f80000018027421 */ /* 0x000fe20000010000 */
[----:B------:R-:W-:Y:S01]  /*8750*/  MUFU.SQRT R3, R0 ;  /* 0x0000000000037308 */ /* 0x000fe20000002000 */
[----:B------:R-:W-:Y:S02]  /*8760*/  HFMA2 R29, -RZ, RZ, 1.875, 0 ;  /* 0x3f800000ff1d7431 */ /* 0x000fe400000001ff */
[----:B------:R-:W-:-:S06]  /*8770*/  FMUL.FTZ R2, R2, 0.5 ;  /* 0x3f00000002027820 */ /* 0x000fcc0000410000 */
[----:B------:R-:W1:Y:S02]  /*8780*/  MUFU.SQRT R2, R2 ;  /* 0x0000000200027308 */ /* 0x000e640000002000 */
[----:B-1----:R-:W-:-:S07]  /*8790*/  FMUL.FTZ R20, R3, R2 ;  /* 0x0000000203147220 */ /* 0x002fce0000410000 */
.L_x_6675:
[----:B------:R-:W-:Y:S05]  /*87a0*/  BSYNC.RECONVERGENT B1 ;  /* 0x0000000000017941 */ /* 0x000fea0003800200 */
.L_x_6669:
[----:B------:R-:W-:Y:S05]  /*87b0*/  BRA `(.L_x_6676) ;  /* 0x0000000000087947 */ /* 0x000fea0003800000 */
.L_x_6665:
[----:B------:R-:W-:Y:S01]  /*87c0*/  FMUL.FTZ R20, R24, 16777216 ;  /* 0x4b80000018147820 */ /* 0x000fe20000410000 */
[----:B------:R-:W-:-:S07]  /*87d0*/  FMUL.FTZ R29, R29, 16777216 ;  /* 0x4b8000001d1d7820 */ /* 0x000fce0000410000 */
.L_x_6676:
[----:B------:R-:W-:Y:S05]  /*87e0*/  BSYNC.RELIABLE B0 ;  /* 0x0000000000007941 */ /* 0x000fea0003800100 */
.L_x_6664:
[----:B------:R-:W-:-:S13]  /*87f0*/  ISETP.GT.AND P0, PT, R4, -0x1, PT ;  /* 0xffffffff0400780c */ /* 0x000fda0003f04270 */
[----:B------:R-:W-:Y:S05]  /*8800*/  @P0 BRA `(.L_x_6677) ;  /* 0x0000000000c00947 */ /* 0x000fea0003800000 */
[----:B------:R-:W-:Y:S01]  /*8810*/  FADD.FTZ R29, -R29, -RZ ;  /* 0x800000ff1d1d7221 */ /* 0x000fe20000010100 */
[C---:B01----:R-:W-:Y:S01]  /*8820*/  FADD.FTZ R0, |R20|.reuse, -RZ ;  /* 0x800000ff14007221 */ /* 0x043fe20000010200 */
        /* <DEDUP_REMOVED lines=16> */
.L_x_6679:
[----:B------:R-:W-:Y:S05]  /*8930*/  BSYNC.RECONVERGENT B4 ;  /* 0x0000000000047941 */ /* 0x000fea0003800200 */
.L_x_6678:
        /* <DEDUP_REMOVED lines=29> */
.L_x_6677:
        /* <DEDUP_REMOVED lines=17> */
.L_x_6681:
[----:B------:R-:W-:Y:S05]  /*8c20*/  BSYNC.RECONVERGENT B4 ;  /* 0x0000000000047941 */ /* 0x000fea0003800200 */
.L_x_6680:
        /* <DEDUP_REMOVED lines=28> */
.L_x_6668:
[----:B------:R-:W-:Y:S05]  /*8df0*/  BSYNC.RECONVERGENT B3 ;  /* 0x0000000000037941 */ /* 0x000fea0003800200 */
.L_x_6663:
[----:B------:R-:W-:-:S13]  /*8e00*/  ISETP.GE.AND P0, PT, R5, RZ, PT ;  /* 0x000000ff0500720c */ /* 0x000fda0003f06270 */
[----:B------:R-:W-:Y:S01]  /*8e10*/  @P0 FADD.FTZ R21, -R21, -RZ ;  /* 0x800000ff15150221 */ /* 0x000fe20000010100 */
[----:B------:R-:W-:Y:S06]  /*8e20*/  BRA `(.L_x_6647) ;  /* 0x0000000800ec7947 */ /* 0x000fec0003800000 */
.L_x_6651:
[----:B------:R-:W-:Y:S01]  /*8e30*/  FADD.FTZ R4, -R4, 6.1232342629258392722e-17 ;  /* 0x248d313204047421 */ /* 0x000fe20000010100 */
[----:B------:R-:W-:-:S03]  /*8e40*/  FADD.FTZ R21, -R5, -RZ ;  /* 0x800000ff05157221 */ /* 0x000fc60000010100 */
[----:B------:R-:W-:Y:S01]  /*8e50*/  FADD.FTZ R20, R4, 1.5707963705062866211 ;  /* 0x3fc90fdb04147421 */ /* 0x000fe20000010000 */
[----:B------:R-:W-:Y:S06]  /*8e60*/  BRA `(.L_x_6647) ;  /* 0x0000000800dc7947 */ /* 0x000fec0003800000 */
.L_x_6650:
[----:B------:R-:W-:Y:S02]  /*8e70*/  HFMA2 R20, -RZ, RZ, 0, 0 ;  /* 0x00000000ff147431 */ /* 0x000fe400000001ff */
[----:B------:R-:W-:Y:S01]  /*8e80*/  FADD.FTZ R21, -R5, -RZ ;  /* 0x800000ff05157221 */ /* 0x000fe20000010100 */
[----:B------:R-:W-:Y:S06]  /*8e90*/  BRA `(.L_x_6647) ;  /* 0x0000000800d07947 */ /* 0x000fec0003800000 */
.L_x_6649:
        /* <DEDUP_REMOVED lines=26> */
.L_x_6686:
[----:B------:R-:W-:Y:S05]  /*9040*/  BSYNC.RECONVERGENT B4 ;  /* 0x0000000000047941 */ /* 0x000fea0003800200 */
.L_x_6685:
        /* <DEDUP_REMOVED lines=29> */
.L_x_6684:
        /* <DEDUP_REMOVED lines=28> */
.L_x_6689:
[----:B------:R-:W-:Y:S05]  /*93e0*/  BSYNC.RECONVERGENT B4 ;  /* 0x0000000000047941 */ /* 0x000fea0003800200 */
.L_x_6688:
        /* <DEDUP_REMOVED lines=29> */
.L_x_6683:
        /* <DEDUP_REMOVED lines=33> */
.L_x_6691:
[----:B------:R-:W-:Y:S05]  /*97d0*/  BSYNC.RECONVERGENT B4 ;  /* 0x0000000000047941 */ /* 0x000fea0003800200 */
.L_x_6690:
        /* <DEDUP_REMOVED lines=27> */
.L_x_6687:
[----:B------:R-:W-:Y:S05]  /*9990*/  BSYNC.RECONVERGENT B3 ;  /* 0x0000000000037941 */ /* 0x000fea0003800200 */
.L_x_6682:
[----:B------:R-:W-:Y:S01]  /*99a0*/  ISETP.GE.AND P0, PT, R5, RZ, PT ;  /* 0x000000ff0500720c */ /* 0x000fe20003f06270 */
[----:B------:R-:W-:Y:S01]  /*99b0*/  FADD.FTZ R21, R21, 0.69314718246459960938 ;  /* 0x3f31721815157421 */ /* 0x000fe20000010000 */
[----:B------:R-:W-:-:S11]  /*99c0*/  FADD.FTZ R20, |R0|, -RZ ;  /* 0x800000ff00147221 */ /* 0x000fd60000010200 */
[----:B------:R-:W-:-:S07]  /*99d0*/  @P0 FADD.FTZ R21, -R21, -RZ ;  /* 0x800000ff15150221 */ /* 0x000fce0000010100 */
.L_x_6647:
[----:B------:R-:W-:Y:S05]  /*99e0*/  BSYNC.RECONVERGENT B2 ;  /* 0x0000000000027941 */ /* 0x000fea0003800200 */
.L_x_6646:
        /* <DEDUP_REMOVED lines=27> */
.L_x_6694:
        /* <DEDUP_REMOVED lines=69> */
.L_x_6703:
[----:B------:R-:W-:-:S04]  /*9ff0*/  FADD.FTZ R5, -R3, R4 ;  /* 0x0000000403057221 */ /* 0x000fc80000010100 */
[----:B------:R-:W-:-:S07]  /*a000*/  FMUL.FTZ R5, R5, 0.5 ;  /* 0x3f00000005057820 */ /* 0x000fce0000410000 */
.L_x_6704:
[----:B------:R-:W-:Y:S05]  /*a010*/  BSYNC.RECONVERGENT B1 ;  /* 0x0000000000017941 */ /* 0x000fea0003800200 */
.L_x_6702:
        /* <DEDUP_REMOVED lines=11> */
.L_x_6706:
[----:B------:R-:W-:-:S04]  /*a0d0*/  FADD.FTZ R28, R25, -R26 ;  /* 0x8000001a191c7221 */ /* 0x000fc80000010000 */
[----:B------:R-:W-:-:S07]  /*a0e0*/  FMUL.FTZ R28, R28, 0.5 ;  /* 0x3f0000001c1c7820 */ /* 0x000fce0000410000 */
.L_x_6707:
[----:B------:R-:W-:Y:S05]  /*a0f0*/  BSYNC.RECONVERGENT B1 ;  /* 0x0000000000017941 */ /* 0x000fea0003800200 */
.L_x_6705:
        /* <DEDUP_REMOVED lines=35> */
.L_x_6701:
        /* <DEDUP_REMOVED lines=35> */
.L_x_6708:
[----:B------:R-:W-:-:S04]  /*a560*/  FADD.FTZ R26, -R29, 1 ;  /* 0x3f8000001d1a7421 */ /* 0x000fc80000010100 */
[----:B------:R-:W-:-:S06]  /*a570*/  FMUL.FTZ R5, R3, R26 ;  /* 0x0000001a03057220 */ /* 0x000fcc0000410000 */
[----:B------:R-:W0:Y:S08]  /*a580*/  MUFU.SQRT R5, R5 ;  /* 0x0000000500057308 */ /* 0x000e300000002000 */
[----:B0-----:R-:W0:Y:S02]  /*a590*/  MUFU.RCP R26, R5 ;  /* 0x00000005001a7308 */ /* 0x001e240000001000 */
[----:B0-----:R-:W-:Y:S01]  /*a5a0*/  FMUL.FTZ R27, R26, |R7| ;  /* 0x400000071a1b7220 */ /* 0x001fe20000410000 */
[----:B------:R-:W-:Y:S06]  /*a5b0*/  BRA `(.L_x_6699) ;  /* 0x0000000000047947 */ /* 0x000fec0003800000 */
.L_x_6700:
[----:B------:R0:W1:Y:S02]  /*a5c0*/  MUFU.SQRT R27, R0 ;  /* 0x00000000001b7308 */ /* 0x0000640000002000 */
.L_x_6699:
[----:B------:R-:W-:Y:S05]  /*a5d0*/  BSYNC.RECONVERGENT B0 ;  /* 0x0000000000007941 */ /* 0x000fea0003800200 */
.L_x_6698:
        /* <DEDUP_REMOVED lines=41> */
.L_x_6713:
        /* <DEDUP_REMOVED lines=28> */
.L_x_6712:
        /* <DEDUP_REMOVED lines=23> */
.L_x_6719:
[----:B------:R-:W-:-:S04]  /*aba0*/  FADD.FTZ R2, -R2, R25 ;  /* 0x0000001902027221 */ /* 0x000fc80000010100 */
[----:B------:R-:W-:-:S07]  /*abb0*/  FMUL.FTZ R3, R2, 0.5 ;  /* 0x3f00000002037820 */ /* 0x000fce0000410000 */
.L_x_6720:
[----:B------:R-:W-:Y:S05]  /*abc0*/  BSYNC.RECONVERGENT B4 ;  /* 0x0000000000047941 */ /* 0x000fea0003800200 */
.L_x_6718:
[----:B------:R-:W-:Y:S01]  /*abd0*/  FADD.FTZ R0, R3, R0 ;  /* 0x0000000003007221 */ /* 0x000fe20000010000 */
[----:B------:R-:W-:-:S04]  /*abe0*/  FADD.FTZ R3, R29, R24 ;  /* 0x000000181d037221 */ /* 0x000fc80000010000 */
[----:B------:R-:W-:-:S04]  /*abf0*/  FMUL.FTZ R0, R0, R3 ;  /* 0x0000000300007220 */ /* 0x000fc80000410000 */
[----:B------:R0:W1:Y:S01]  /*ac00*/  MUFU.SQRT R4, R0 ;  /* 0x0000000000047308 */ /* 0x0000620000002000 */
[----:B------:R-:W-:Y:S05]  /*ac10*/  BRA `(.L_x_6721) ;  /* 0x0000000000487947 */ /* 0x000fea0003800000 */
.L_x_6717:
        /* <DEDUP_REMOVED lines=12> */
.L_x_6716:
[----:B------:R-:W-:Y:S01]  /*ace0*/  FADD.FTZ R2, R24, 1 ;  /* 0x3f80000018027421 */ /* 0x000fe20000010000 */
[----:B------:R-:W-:Y:S01]  /*acf0*/  MUFU.SQRT R3, R0 ;  /* 0x0000000000037308 */ /* 0x000fe20000002000 */
[----:B------:R-:W-:Y:S02]  /*ad00*/  HFMA2 R29, -RZ, RZ, 1.875, 0 ;  /* 0x3f800000ff1d7431 */ /* 0x000fe400000001ff */
[----:B------:R-:W-:-:S06]  /*ad10*/  FMUL.FTZ R2, R2, 0.5 ;  /* 0x3f00000002027820 */ /* 0x000fcc0000410000 */
[----:B------:R-:W1:Y:S02]  /*ad20*/  MUFU.SQRT R2, R2 ;  /* 0x0000000200027308 */ /* 0x000e640000002000 */
[----:B-1----:R-:W-:-:S07]  /*ad30*/  FMUL.FTZ R4, R3, R2 ;  /* 0x0000000203047220 */ /* 0x002fce0000410000 */
.L_x_6721:
[----:B------:R-:W-:Y:S05]  /*ad40*/  BSYNC.RECONVERGENT B1 ;  /* 0x0000000000017941 */ /* 0x000fea0003800200 */
.L_x_6715:
[----:B------:R-:W-:Y:S05]  /*ad50*/  BRA `(.L_x_6722) ;  /* 0x0000000000087947 */ /* 0x000fea0003800000 */
.L_x_6711:
[----:B------:R-:W-:Y:S01]  /*ad60*/  FMUL.FTZ R4, R24, 16777216 ;  /* 0x4b80000018047820 */ /* 0x000fe20000410000 */
[----:B------:R-:W-:-:S07]  /*ad70*/  FMUL.FTZ R29, R29, 16777216 ;  /* 0x4b8000001d1d7820 */ /* 0x000fce0000410000 */
.L_x_6722:
[----:B------:R-:W-:Y:S05]  /*ad80*/  BSYNC.RELIABLE B0 ;  /* 0x0000000000007941 */ /* 0x000fea0003800100 */
.L_x_6710:
        /* <DEDUP_REMOVED lines=20> */
.L_x_6725:
[----:B------:R-:W-:Y:S05]  /*aed0*/  BSYNC.RECONVERGENT B4 ;  /* 0x0000000000047941 */ /* 0x000fea0003800200 */
.L_x_6724:
        /* <DEDUP_REMOVED lines=29> */
.L_x_6723:
        /* <DEDUP_REMOVED lines=17> */
.L_x_6727:
[----:B------:R-:W-:Y:S05]  /*b1c0*/  BSYNC.RECONVERGENT B4 ;  /* 0x0000000000047941 */ /* 0x000fea0003800200 */
.L_x_6726:
        /* <DEDUP_REMOVED lines=28> */
.L_x_6714:
[----:B------:R-:W-:Y:S05]  /*b390*/  BSYNC.RECONVERGENT B3 ;  /* 0x0000000000037941 */ /* 0x000fea0003800200 */
.L_x_6709:
[----:B------:R-:W-:-:S13]  /*b3a0*/  ISETP.GE.AND P0, PT, R7, RZ, PT ;  /* 0x000000ff0700720c */ /* 0x000fda0003f06270 */
[----:B------:R-:W-:Y:S01]  /*b3b0*/  @P0 FADD.FTZ R5, -R5, -RZ ;  /* 0x800000ff05050221 */ /* 0x000fe20000010100 */
[----:B------:R-:W-:Y:S06]  /*b3c0*/  BRA `(.L_x_6693) ;  /* 0x0000000800ec7947 */ /* 0x000fec0003800000 */
.L_x_6697:
[----:B------:R-:W-:Y:S01]  /*b3d0*/  FADD.FTZ R4, -R6, 6.1232342629258392722e-17 ;  /* 0x248d313206047421 */ /* 0x000fe20000010100 */
[----:B------:R-:W-:-:S03]  /*b3e0*/  FADD.FTZ R5, -R7, -RZ ;  /* 0x800000ff07057221 */ /* 0x000fc60000010100 */
[----:B------:R-:W-:Y:S01]  /*b3f0*/  FADD.FTZ R4, R4, 1.5707963705062866211 ;  /* 0x3fc90fdb04047421 */ /* 0x000fe20000010000 */
[----:B------:R-:W-:Y:S06]  /*b400*/  BRA `(.L_x_6693) ;  /* 0x0000000800dc7947 */ /* 0x000fec0003800000 */
.L_x_6696:
[----:B------:R-:W-:Y:S02]  /*b410*/  HFMA2 R4, -RZ, RZ, 0, 0 ;  /* 0x00000000ff047431 */ /* 0x000fe400000001ff */
[----:B------:R-:W-:Y:S01]  /*b420*/  FADD.FTZ R5, -R7, -RZ ;  /* 0x800000ff07057221 */ /* 0x000fe20000010100 */
[----:B------:R-:W-:Y:S06]  /*b430*/  BRA `(.L_x_6693) ;  /* 0x0000000800d07947 */ /* 0x000fec0003800000 */
.L_x_6695:
        /* <DEDUP_REMOVED lines=26> */
.L_x_6732:
[----:B------:R-:W-:Y:S05]  /*b5e0*/  BSYNC.RECONVERGENT B4 ;  /* 0x0000000000047941 */ /* 0x000fea0003800200 */
.L_x_6731:
        /* <DEDUP_REMOVED lines=29> */
.L_x_6730:
        /* <DEDUP_REMOVED lines=28> */
.L_x_6735:
[----:B------:R-:W-:Y:S05]  /*b980*/  BSYNC.RECONVERGENT B4 ;  /* 0x0000000000047941 */ /* 0x000fea0003800200 */
.L_x_6734:
        /* <DEDUP_REMOVED lines=29> */
.L_x_6729:
        /* <DEDUP_REMOVED lines=33> */
.L_x_6737:
[----:B------:R-:W-:Y:S05]  /*bd70*/  BSYNC.RECONVERGENT B4 ;  /* 0x0000000000047941 */ /* 0x000fea0003800200 */
.L_x_6736:
        /* <DEDUP_REMOVED lines=27> */
.L_x_6733:
[----:B------:R-:W-:Y:S05]  /*bf30*/  BSYNC.RECONVERGENT B3 ;  /* 0x0000000000037941 */ /* 0x000fea0003800200 */
.L_x_6728:
[----:B------:R-:W-:Y:S01]  /*bf40*/  ISETP.GE.AND P0, PT, R7, RZ, PT ;  /* 0x000000ff0700720c */ /* 0x000fe20003f06270 */
[----:B------:R-:W-:Y:S01]  /*bf50*/  FADD.FTZ R5, R5, 0.69314718246459960938 ;  /* 0x3f31721805057421 */ /* 0x000fe20000010000 */
[----:B------:R-:W-:-:S11]  /*bf60*/  FADD.FTZ R4, |R0|, -RZ ;  /* 0x800000ff00047221 */ /* 0x000fd60000010200 */
[----:B------:R-:W-:-:S07]  /*bf70*/  @P0 FADD.FTZ R5, -R5, -RZ ;  /* 0x800000ff05050221 */ /* 0x000fce0000010100 */
.L_x_6693:
[----:B------:R-:W-:Y:S05]  /*bf80*/  BSYNC.RECONVERGENT B2 ;  /* 0x0000000000027941 */ /* 0x000fea0003800200 */
.L_x_6692:
        /* <DEDUP_REMOVED lines=27> */
.L_x_6740:
        /* <DEDUP_REMOVED lines=69> */
.L_x_6749:
[----:B------:R-:W-:-:S04]  /*c590*/  FADD.FTZ R7, -R3, R6 ;  /* 0x0000000603077221 */ /* 0x000fc80000010100 */
[----:B------:R-:W-:-:S07]  /*c5a0*/  FMUL.FTZ R7, R7, 0.5 ;  /* 0x3f00000007077820 */ /* 0x000fce0000410000 */
.L_x_6750:
[----:B------:R-:W-:Y:S05]  /*c5b0*/  BSYNC.RECONVERGENT B1 ;  /* 0x0000000000017941 */ /* 0x000fea0003800200 */
.L_x_6748:
        /* <DEDUP_REMOVED lines=11> */
.L_x_6752:
[----:B------:R-:W-:-:S04]  /*c670*/  FADD.FTZ R28, R25, -R26 ;  /* 0x8000001a191c7221 */ /* 0x000fc80000010000 */
[----:B------:R-:W-:-:S07]  /*c680*/  FMUL.FTZ R28, R28, 0.5 ;  /* 0x3f0000001c1c7820 */ /* 0x000fce0000410000 */
.L_x_6753:
[----:B------:R-:W-:Y:S05]  /*c690*/  BSYNC.RECONVERGENT B1 ;  /* 0x0000000000017941 */ /* 0x000fea0003800200 */
.L_x_6751:
        /* <DEDUP_REMOVED lines=35> */
.L_x_6747:
        /* <DEDUP_REMOVED lines=35> */
.L_x_6754:
[----:B------:R-:W-:-:S04]  /*cb00*/  FADD.FTZ R26, -R29, 1 ;  /* 0x3f8000001d1a7421 */ /* 0x000fc80000010100 */
[----:B------:R-:W-:-:S06]  /*cb10*/  FMUL.FTZ R7, R3, R26 ;  /* 0x0000001a03077220 */ /* 0x000fcc0000410000 */
[----:B------:R-:W0:Y:S08]  /*cb20*/  MUFU.SQRT R7, R7 ;  /* 0x0000000700077308 */ /* 0x000e300000002000 */
[----:B0-----:R-:W0:Y:S02]  /*cb30*/  MUFU.RCP R26, R7 ;  /* 0x00000007001a7308 */ /* 0x001e240000001000 */
[----:B0-----:R-:W-:Y:S01]  /*cb40*/  FMUL.FTZ R27, R26, |R9| ;  /* 0x400000091a1b7220 */ /* 0x001fe20000410000 */
[----:B------:R-:W-:Y:S06]  /*cb50*/  BRA `(.L_x_6745) ;  /* 0x0000000000047947 */ /* 0x000fec0003800000 */
.L_x_6746:
[----:B------:R0:W1:Y:S02]  /*cb60*/  MUFU.SQRT R27, R0 ;  /* 0x00000000001b7308 */ /* 0x0000640000002000 */
.L_x_6745:
[----:B------:R-:W-:Y:S05]  /*cb70*/  BSYNC.RECONVERGENT B0 ;  /* 0x0000000000007941 */ /* 0x000fea0003800200 */
.L_x_6744:
        /* <DEDUP_REMOVED lines=41> */
.L_x_6759:
        /* <DEDUP_REMOVED lines=28> */
.L_x_6758:
        /* <DEDUP_REMOVED lines=23> */
.L_x_6765:
[----:B------:R-:W-:-:S04]  /*d140*/  FADD.FTZ R2, -R2, R25 ;  /* 0x0000001902027221 */ /* 0x000fc80000010100 */
[----:B------:R-:W-:-:S07]  /*d150*/  FMUL.FTZ R3, R2, 0.5 ;  /* 0x3f00000002037820 */ /* 0x000fce0000410000 */
.L_x_6766:
[----:B------:R-:W-:Y:S05]  /*d160*/  BSYNC.RECONVERGENT B4 ;  /* 0x0000000000047941 */ /* 0x000fea0003800200 */
.L_x_6764:
[----:B------:R-:W-:Y:S01]  /*d170*/  FADD.FTZ R0, R3, R0 ;  /* 0x0000000003007221 */ /* 0x000fe20000010000 */
[----:B------:R-:W-:-:S04]  /*d180*/  FADD.FTZ R3, R29, R24 ;  /* 0x000000181d037221 */ /* 0x000fc80000010000 */
[----:B------:R-:W-:-:S04]  /*d190*/  FMUL.FTZ R0, R0, R3 ;  /* 0x0000000300007220 */ /* 0x000fc80000410000 */
[----:B------:R0:W1:Y:S01]  /*d1a0*/  MUFU.SQRT R6, R0 ;  /* 0x0000000000067308 */ /* 0x0000620000002000 */
[----:B------:R-:W-:Y:S05]  /*d1b0*/  BRA `(.L_x_6767) ;  /* 0x0000000000487947 */ /* 0x000fea0003800000 */
.L_x_6763:
        /* <DEDUP_REMOVED lines=12> */
.L_x_6762:
[----:B------:R-:W-:Y:S01]  /*d280*/  FADD.FTZ R2, R24, 1 ;  /* 0x3f80000018027421 */ /* 0x000fe20000010000 */
[----:B------:R-:W-:Y:S01]  /*d290*/  MUFU.SQRT R3, R0 ;  /* 0x0000000000037308 */ /* 0x000fe20000002000 */
[----:B------:R-:W-:Y:S02]  /*d2a0*/  HFMA2 R29, -RZ, RZ, 1.875, 0 ;  /* 0x3f800000ff1d7431 */ /* 0x000fe400000001ff */
[----:B------:R-:W-:-:S06]  /*d2b0*/  FMUL.FTZ R2, R2, 0.5 ;  /* 0x3f00000002027820 */ /* 0x000fcc0000410000 */
[----:B------:R-:W1:Y:S02]  /*d2c0*/  MUFU.SQRT R2, R2 ;  /* 0x0000000200027308 */ /* 0x000e640000002000 */
[----:B-1----:R-:W-:-:S07]  /*d2d0*/  FMUL.FTZ R6, R3, R2 ;  /* 0x0000000203067220 */ /* 0x002fce0000410000 */
.L_x_6767:
[----:B------:R-:W-:Y:S05]  /*d2e0*/  BSYNC.RECONVERGENT B1 ;  /* 0x0000000000017941 */ /* 0x000fea0003800200 */
.L_x_6761:
[----:B------:R-:W-:Y:S05]  /*d2f0*/  BRA `(.L_x_6768) ;  /* 0x0000000000087947 */ /* 0x000fea0003800000 */
.L_x_6757:
[----:B------:R-:W-:Y:S01]  /*d300*/  FMUL.FTZ R6, R24, 16777216 ;  /* 0x4b80000018067820 */ /* 0x000fe20000410000 */
[----:B------:R-:W-:-:S07]  /*d310*/  FMUL.FTZ R29, R29, 16777216 ;  /* 0x4b8000001d1d7820 */ /* 0x000fce0000410000 */
.L_x_6768:
[----:B------:R-:W-:Y:S05]  /*d320*/  BSYNC.RELIABLE B0 ;  /* 0x0000000000007941 */ /* 0x000fea0003800100 */
.L_x_6756:
        /* <DEDUP_REMOVED lines=20> */
.L_x_6771:
[----:B------:R-:W-:Y:S05]  /*d470*/  BSYNC.RECONVERGENT B4 ;  /* 0x0000000000047941 */ /* 0x000fea0003800200 */
.L_x_6770:
        /* <DEDUP_REMOVED lines=29> */
.L_x_6769:
        /* <DEDUP_REMOVED lines=17> */
.L_x_6773:
[----:B------:R-:W-:Y:S05]  /*d760*/  BSYNC.RECONVERGENT B4 ;  /* 0x0000000000047941 */ /* 0x000fea0003800200 */
.L_x_6772:
        /* <DEDUP_REMOVED lines=28> */
.L_x_6760:
[----:B------:R-:W-:Y:S05]  /*d930*/  BSYNC.RECONVERGENT B3 ;  /* 0x0000000000037941 */ /* 0x000fea0003800200 */
.L_x_6755:
[----:B------:R-:W-:-:S13]  /*d940*/  ISETP.GE.AND P0, PT, R9, RZ, PT ;  /* 0x000000ff0900720c */ /* 0x000fda0003f06270 */
[----:B------:R-:W-:Y:S01]  /*d950*/  @P0 FADD.FTZ R7, -R7, -RZ ;  /* 0x800000ff07070221 */ /* 0x000fe20000010100 */
[----:B------:R-:W-:Y:S06]  /*d960*/  BRA `(.L_x_6739) ;  /* 0x0000000800ec7947 */ /* 0x000fec0003800000 */
.L_x_6743:
[----:B------:R-:W-:Y:S01]  /*d970*/  FADD.FTZ R6, -R8, 6.1232342629258392722e-17 ;  /* 0x248d313208067421 */ /* 0x000fe20000010100 */
[----:B------:R-:W-:-:S03]  /*d980*/  FADD.FTZ R7, -R9, -RZ ;  /* 0x800000ff09077221 */ /* 0x000fc60000010100 */
[----:B------:R-:W-:Y:S01]  /*d990*/  FADD.FTZ R6, R6, 1.5707963705062866211 ;  /* 0x3fc90fdb06067421 */ /* 0x000fe20000010000 */
[----:B------:R-:W-:Y:S06]  /*d9a0*/  BRA `(.L_x_6739) ;  /* 0x0000000800dc7947 */ /* 0x000fec0003800000 */
.L_x_6742:
[----:B------:R-:W-:Y:S02]  /*d9b0*/  HFMA2 R6, -RZ, RZ, 0, 0 ;  /* 0x00000000ff067431 */ /* 0x000fe400000001ff */
[----:B------:R-:W-:Y:S01]  /*d9c0*/  FADD.FTZ R7, -R9, -RZ ;  /* 0x800000ff09077221 */ /* 0x000fe20000010100 */
[----:B------:R-:W-:Y:S06]  /*d9d0*/  BRA `(.L_x_6739) ;  /* 0x0000000800d07947 */ /* 0x000fec0003800000 */
.L_x_6741:
        /* <DEDUP_REMOVED lines=26> */
.L_x_6778:
[----:B------:R-:W-:Y:S05]  /*db80*/  BSYNC.RECONVERGENT B4 ;  /* 0x0000000000047941 */ /* 0x000fea0003800200 */
.L_x_6777:
        /* <DEDUP_REMOVED lines=29> */
.L_x_6776:
        /* <DEDUP_REMOVED lines=28> */
.L_x_6781:
[----:B------:R-:W-:Y:S05]  /*df20*/  BSYNC.RECONVERGENT B4 ;  /* 0x0000000000047941 */ /* 0x000fea0003800200 */
.L_x_6780:
        /* <DEDUP_REMOVED lines=29> */
.L_x_6775:
        /* <DEDUP_REMOVED lines=33> */
.L_x_6783:
[----:B------:R-:W-:Y:S05]  /*e310*/  BSYNC.RECONVERGENT B4 ;  /* 0x0000000000047941 */ /* 0x000fea0003800200 */
.L_x_6782:
        /* <DEDUP_REMOVED lines=27> */
.L_x_6779:
[----:B------:R-:W-:Y:S05]  /*e4d0*/  BSYNC.RECONVERGENT B3 ;  /* 0x0000000000037941 */ /* 0x000fea0003800200 */
.L_x_6774:
[----:B------:R-:W-:Y:S01]  /*e4e0*/  ISETP.GE.AND P0, PT, R9, RZ, PT ;  /* 0x000000ff0900720c */ /* 0x000fe20003f06270 */
[----:B------:R-:W-:Y:S01]  /*e4f0*/  FADD.FTZ R7, R7, 0.69314718246459960938 ;  /* 0x3f31721807077421 */ /* 0x000fe20000010000 */
[----:B------:R-:W-:-:S11]  /*e500*/  FADD.FTZ R6, |R0|, -RZ ;  /* 0x800000ff00067221 */ /* 0x000fd60000010200 */
[----:B------:R-:W-:-:S07]  /*e510*/  @P0 FADD.FTZ R7, -R7, -RZ ;  /* 0x800000ff07070221 */ /* 0x000fce0000010100 */
.L_x_6739:
[----:B------:R-:W-:Y:S05]  /*e520*/  BSYNC.RECONVERGENT B2 ;  /* 0x0000000000027941 */ /* 0x000fea0003800200 */
.L_x_6738:
        /* <DEDUP_REMOVED lines=27> */
.L_x_6786:
        /* <DEDUP_REMOVED lines=69> */
.L_x_6795:
[----:B------:R-:W-:-:S04]  /*eb30*/  FADD.FTZ R9, -R3, R8 ;  /* 0x0000000803097221 */ /* 0x000fc80000010100 */
[----:B------:R-:W-:-:S07]  /*eb40*/  FMUL.FTZ R9, R9, 0.5 ;  /* 0x3f00000009097820 */ /* 0x000fce0000410000 */
.L_x_6796:
[----:B------:R-:W-:Y:S05]  /*eb50*/  BSYNC.RECONVERGENT B1 ;  /* 0x0000000000017941 */ /* 0x000fea0003800200 */
.L_x_6794:
        /* <DEDUP_REMOVED lines=11> */
.L_x_6798:
[----:B------:R-:W-:-:S04]  /*ec10*/  FADD.FTZ R28, R25, -R26 ;  /* 0x8000001a191c7221 */ /* 0x000fc80000010000 */
[----:B------:R-:W-:-:S07]  /*ec20*/  FMUL.FTZ R28, R28, 0.5 ;  /* 0x3f0000001c1c7820 */ /* 0x000fce0000410000 */
.L_x_6799:
[----:B------:R-:W-:Y:S05]  /*ec30*/  BSYNC.RECONVERGENT B1 ;  /* 0x0000000000017941 */ /* 0x000fea0003800200 */
.L_x_6797:
        /* <DEDUP_REMOVED lines=35> */
.L_x_6793:
        /* <DEDUP_REMOVED lines=35> */
.L_x_6800:
[----:B------:R-:W-:-:S04]  /*f0a0*/  FADD.FTZ R26, -R29, 1 ;  /* 0x3f8000001d1a7421 */ /* 0x000fc80000010100 */
[----:B------:R-:W-:-:S06]  /*f0b0*/  FMUL.FTZ R9, R3, R26 ;  /* 0x0000001a03097220 */ /* 0x000fcc0000410000 */
[----:B------:R-:W0:Y:S08]  /*f0c0*/  MUFU.SQRT R9, R9 ;  /* 0x0000000900097308 */ /* 0x000e300000002000 */
[----:B0-----:R-:W0:Y:S02]  /*f0d0*/  MUFU.RCP R26, R9 ;  /* 0x00000009001a7308 */ /* 0x001e240000001000 */
[----:B0-----:R-:W-:Y:S01]  /*f0e0*/  FMUL.FTZ R27, R26, |R11| ;  /* 0x4000000b1a1b7220 */ /* 0x001fe20000410000 */
[----:B------:R-:W-:Y:S06]  /*f0f0*/  BRA `(.L_x_6791) ;  /* 0x0000000000047947 */ /* 0x000fec0003800000 */
.L_x_6792:
[----:B------:R0:W1:Y:S02]  /*f100*/  MUFU.SQRT R27, R0 ;  /* 0x00000000001b7308 */ /* 0x0000640000002000 */
.L_x_6791:
[----:B------:R-:W-:Y:S05]  /*f110*/  BSYNC.RECONVERGENT B0 ;  /* 0x0000000000007941 */ /* 0x000fea0003800200 */
.L_x_6790:
        /* <DEDUP_REMOVED lines=41> */
.L_x_6805:
        /* <DEDUP_REMOVED lines=28> */
.L_x_6804:
        /* <DEDUP_REMOVED lines=23> */
.L_x_6811:
[----:B------:R-:W-:-:S04]  /*f6e0*/  FADD.FTZ R2, -R2, R25 ;  /* 0x0000001902027221 */ /* 0x000fc80000010100 */
[----:B------:R-:W-:-:S07]  /*f6f0*/  FMUL.FTZ R3, R2, 0.5 ;  /* 0x3f00000002037820 */ /* 0x000fce0000410000 */
.L_x_6812:
[----:B------:R-:W-:Y:S05]  /*f700*/  BSYNC.RECONVERGENT B4 ;  /* 0x0000000000047941 */ /* 0x000fea0003800200 */
.L_x_6810:
[----:B------:R-:W-:Y:S01]  /*f710*/  FADD.FTZ R0, R3, R0 ;  /* 0x0000000003007221 */ /* 0x000fe20000010000 */
[----:B------:R-:W-:-:S04]  /*f720*/  FADD.FTZ R3, R29, R24 ;  /* 0x000000181d037221 */ /* 0x000fc80000010000 */
[----:B------:R-:W-:-:S04]  /*f730*/  FMUL.FTZ R0, R0, R3 ;  /* 0x0000000300007220 */ /* 0x000fc80000410000 */
[----:B------:R1:W2:Y:S01]  /*f740*/  MUFU.SQRT R8, R0 ;  /* 0x0000000000087308 */ /* 0x0002a20000002000 */
[----:B------:R-:W-:Y:S05]  /*f750*/  BRA `(.L_x_6813) ;  /* 0x0000000000487947 */ /* 0x000fea0003800000 */
.L_x_6809:
        /* <DEDUP_REMOVED lines=12> */
.L_x_6808:
[----:B------:R-:W-:Y:S01]  /*f820*/  FADD.FTZ R2, R24, 1 ;  /* 0x3f80000018027421 */ /* 0x000fe20000010000 */
[----:B------:R-:W-:Y:S01]  /*f830*/  MUFU.SQRT R3, R0 ;  /* 0x0000000000037308 */ /* 0x000fe20000002000 */
[----:B------:R-:W-:Y:S02]  /*f840*/  HFMA2 R29, -RZ, RZ, 1.875, 0 ;  /* 0x3f800000ff1d7431 */ /* 0x000fe400000001ff */
[----:B------:R-:W-:-:S06]  /*f850*/  FMUL.FTZ R2, R2, 0.5 ;  /* 0x3f00000002027820 */ /* 0x000fcc0000410000 */
[----:B------:R-:W1:Y:S02]  /*f860*/  MUFU.SQRT R2, R2 ;  /* 0x0000000200027308 */ /* 0x000e640000002000 */
[----:B-1----:R-:W-:-:S07]  /*f870*/  FMUL.FTZ R8, R3, R2 ;  /* 0x0000000203087220 */ /* 0x002fce0000410000 */
.L_x_6813:
[----:B------:R-:W-:Y:S05]  /*f880*/  BSYNC.RECONVERGENT B1 ;  /* 0x0000000000017941 */ /* 0x000fea0003800200 */
.L_x_6807:
[----:B------:R-:W-:Y:S05]  /*f890*/  BRA `(.L_x_6814) ;  /* 0x0000000000087947 */ /* 0x000fea0003800000 */
.L_x_6803:
[----:B------:R-:W-:Y:S01]  /*f8a0*/  FMUL.FTZ R8, R24, 16777216 ;  /* 0x4b80000018087820 */ /* 0x000fe20000410000 */
[----:B------:R-:W-:-:S07]  /*f8b0*/  FMUL.FTZ R29, R29, 16777216 ;  /* 0x4b8000001d1d7820 */ /* 0x000fce0000410000 */
.L_x_6814:
[----:B------:R-:W-:Y:S05]  /*f8c0*/  BSYNC.RELIABLE B0 ;  /* 0x0000000000007941 */ /* 0x000fea0003800100 */
.L_x_6802:
        /* <DEDUP_REMOVED lines=20> */
.L_x_6817:
[----:B------:R-:W-:Y:S05]  /*fa10*/  BSYNC.RECONVERGENT B4 ;  /* 0x0000000000047941 */ /* 0x000fea0003800200 */
.L_x_6816:
        /* <DEDUP_REMOVED lines=29> */
.L_x_6815:
        /* <DEDUP_REMOVED lines=17> */
.L_x_6819:
[----:B------:R-:W-:Y:S05]  /*fd00*/  BSYNC.RECONVERGENT B4 ;  /* 0x0000000000047941 */ /* 0x000fea0003800200 */
.L_x_6818:
        /* <DEDUP_REMOVED lines=28> */
.L_x_6806:
[----:B------:R-:W-:Y:S05]  /*fed0*/  BSYNC.RECONVERGENT B3 ;  /* 0x0000000000037941 */ /* 0x000fea0003800200 */
.L_x_6801:
[----:B------:R-:W-:-:S13]  /*fee0*/  ISETP.GE.AND P0, PT, R11, RZ, PT ;  /* 0x000000ff0b00720c */ /* 0x000fda0003f06270 */
[----:B------:R-:W-:Y:S01]  /*fef0*/  @P0 FADD.FTZ R9, -R9, -RZ ;  /* 0x800000ff09090221 */ /* 0x000fe20000010100 */
[----:B------:R-:W-:Y:S06]  /*ff00*/  BRA `(.L_x_6785) ;  /* 0x0000000800ec7947 */ /* 0x000fec0003800000 */
.L_x_6789:
[----:B------:R-:W-:Y:S01]  /*ff10*/  FADD.FTZ R8, -R10, 6.1232342629258392722e-17 ;  /* 0x248d31320a087421 */ /* 0x000fe20000010100 */
[----:B------:R-:W-:-:S03]  /*ff20*/  FADD.FTZ R9, -R11, -RZ ;  /* 0x800000ff0b097221 */ /* 0x000fc60000010100 */
[----:B------:R-:W-:Y:S01]  /*ff30*/  FADD.FTZ R8, R8, 1.5707963705062866211 ;  /* 0x3fc90fdb08087421 */ /* 0x000fe20000010000 */
[----:B------:R-:W-:Y:S06]  /*ff40*/  BRA `(.L_x_6785) ;  /* 0x0000000800dc7947 */ /* 0x000fec0003800000 */
.L_x_6788:
[----:B------:R-:W-:Y:S02]  /*ff50*/  HFMA2 R8, -RZ, RZ, 0, 0 ;  /* 0x00000000ff087431 */ /* 0x000fe400000001ff */
[----:B------:R-:W-:Y:S01]  /*ff60*/  FADD.FTZ R9, -R11, -RZ ;  /* 0x800000ff0b097221 */ /* 0x000fe20000010100 */
[----:B------:R-:W-:Y:S06]  /*ff70*/  BRA `(.L_x_6785) ;  /* 0x0000000800d07947 */ /* 0x000fec0003800000 */
.L_x_6787:
        /* <DEDUP_REMOVED lines=26> */
.L_x_6824:
[----:B------:R-:W-:Y:S05]  /*10120*/  BSYNC.RECONVERGENT B4 ;  /* 0x0000000000047941 */ /* 0x000fea0003800200 */
.L_x_6823:
        /* <DEDUP_REMOVED lines=29> */
.L_x_6822:
        /* <DEDUP_REMOVED lines=28> */
.L_x_6827:
[----:B------:R-:W-:Y:S05]  /*104c0*/  BSYNC.RECONVERGENT B4 ;  /* 0x0000000000047941 */ /* 0x000fea0003800200 */
.L_x_6826:
        /* <DEDUP_REMOVED lines=29> */
.L_x_6821:
        /* <DEDUP_REMOVED lines=33> */
.L_x_6829:
[----:B------:R-:W-:Y:S05]  /*108b0*/  BSYNC.RECONVERGENT B4 ;  /* 0x0000000000047941 */ /* 0x000fea0003800200 */
.L_x_6828:
        /* <DEDUP_REMOVED lines=27> */
.L_x_6825:
[----:B------:R-:W-:Y:S05]  /*10a70*/  BSYNC.RECONVERGENT B3 ;  /* 0x0000000000037941 */ /* 0x000fea0003800200 */
.L_x_6820:
[----:B------:R-:W-:Y:S01]  /*10a80*/  ISETP.GE.AND P0, PT, R11, RZ, PT ;  /* 0x000000ff0b00720c */ /* 0x000fe20003f06270 */
[----:B------:R-:W-:Y:S01]  /*10a90*/  FADD.FTZ R9, R9, 0.69314718246459960938 ;  /* 0x3f31721809097421 */ /* 0x000fe20000010000 */
[----:B------:R-:W-:-:S11]  /*10aa0*/  FADD.FTZ R8, |R0|, -RZ ;  /* 0x800000ff00087221 */ /* 0x000fd60000010200 */
[----:B------:R-:W-:-:S07]  /*10ab0*/  @P0 FADD.FTZ R9, -R9, -RZ ;  /* 0x800000ff09090221 */ /* 0x000fce0000010100 */
.L_x_6785:
[----:B------:R-:W-:Y:S05]  /*10ac0*/  BSYNC.RECONVERGENT B2 ;  /* 0x0000000000027941 */ /* 0x000fea0003800200 */
.L_x_6784:
        /* <DEDUP_REMOVED lines=27> */
.L_x_6832:
        /* <DEDUP_REMOVED lines=32> */
[----:B------:R-:W-:Y:S02]  /*10e80*/  LOP3.LUT R27, R25, 0x7e800000, RZ, 0x3c, !PT ;  /* 0x7e800000191b7812 */ /* 0x000fe400078e3cff */
[----:B------:R-:W-:-:S03]  /*10e90*/  FSEL R24, R24, +INF , P0 ;  /* 0x7f80000018187808 */ /* 0x000fc60000000000 */
        /* <DEDUP_REMOVED lines=35> */
.L_x_6841:
[----:B------:R-:W-:-:S04]  /*110d0*/  FADD.FTZ R10, -R3, R24 ;  /* 0x00000018030a7221 */ /* 0x000fc80000010100 */
[----:B------:R-:W-:-:S07]  /*110e0*/  FMUL.FTZ R10, R10, 0.5 ;  /* 0x3f0000000a0a7820 */ /* 0x000fce0000410000 */
.L_x_6842:
[----:B------:R-:W-:Y:S05]  /*110f0*/  BSYNC.RECONVERGENT B1 ;  /* 0x0000000000017941 */ /* 0x000fea0003800200 */
.L_x_6840:
        /* <DEDUP_REMOVED lines=11> */
.L_x_6844:
[----:B------:R-:W-:-:S04]  /*111b0*/  FADD.FTZ R27, R11, -R28 ;  /* 0x8000001c0b1b7221 */ /* 0x000fc80000010000 */
[----:B------:R-:W-:-:S07]  /*111c0*/  FMUL.FTZ R27, R27, 0.5 ;  /* 0x3f0000001b1b7820 */ /* 0x000fce0000410000 */
.L_x_6845:
[----:B------:R-:W-:Y:S05]  /*111d0*/  BSYNC.RECONVERGENT B1 ;  /* 0x0000000000017941 */ /* 0x000fea0003800200 */
.L_x_6843:
[----:B------:R-:W-:Y:S01]  /*111e0*/  FADD.FTZ R10, R27, R10 ;  /* 0x0000000a1b0a7221 */ /* 0x000fe20000010000 */
[----:B------:R-:W-:-:S04]  /*111f0*/  FADD.FTZ R25, R26, 1 ;  /* 0x3f8000001a197421 */ /* 0x000fc80000010000 */
        /* <DEDUP_REMOVED lines=13> */
[----:B------:R-:W-:-:S05]  /*112d0*/  MOV R28, 0x3d39bf78 ;  /* 0x3d39bf78001c7802 */ /* 0x000fca0000000f00 */
        /* <DEDUP_REMOVED lines=9> */
[----:B------:R-:W-:Y:S01]  /*11370*/  FFMA.FTZ R27, R27, R28, R27 ;  /* 0x0000001c1b1b7223 */ /* 0x000fe2000001001b */
[----:B------:R-:W-:-:S04]  /*11380*/  FMUL.FTZ R28, R25, 1.1920928955078125e-07 ;  /* 0x34000000191c7820 */ /* 0x000fc80000410000 */
        /* <DEDUP_REMOVED lines=8> */
.L_x_6839:
        /* <DEDUP_REMOVED lines=35> */
.L_x_6846:
[----:B------:R-:W-:-:S04]  /*11640*/  FADD.FTZ R10, -R29, 1 ;  /* 0x3f8000001d0a7421 */ /* 0x000fc80000010100 */
[----:B------:R-:W-:-:S06]  /*11650*/  FMUL.FTZ R10, R3, R10 ;  /* 0x0000000a030a7220 */ /* 0x000fcc0000410000 */
[----:B------:R-:W0:Y:S08]  /*11660*/  MUFU.SQRT R10, R10 ;  /* 0x0000000a000a7308 */ /* 0x000e300000002000 */
[----:B0-----:R-:W0:Y:S02]  /*11670*/  MUFU.RCP R28, R10 ;  /* 0x0000000a001c7308 */ /* 0x001e240000001000 */
[----:B0-----:R-:W-:Y:S01]  /*11680*/  FMUL.FTZ R27, R28, |R13| ;  /* 0x4000000d1c1b7220 */ /* 0x001fe20000410000 */
[----:B------:R-:W-:Y:S06]  /*11690*/  BRA `(.L_x_6837) ;  /* 0x0000000000047947 */ /* 0x000fec0003800000 */
.L_x_6838:
[----:B------:R0:W1:Y:S02]  /*116a0*/  MUFU.SQRT R27, R0 ;  /* 0x00000000001b7308 */ /* 0x0000640000002000 */
.L_x_6837:
[----:B------:R-:W-:Y:S05]  /*116b0*/  BSYNC.RECONVERGENT B0 ;  /* 0x0000000000007941 */ /* 0x000fea0003800200 */
.L_x_6836:
        /* <DEDUP_REMOVED lines=41> */
.L_x_6851:
        /* <DEDUP_REMOVED lines=28> */
.L_x_6850:
        /* <DEDUP_REMOVED lines=23> */
.L_x_6857:
[----:B------:R-:W-:-:S04]  /*11c80*/  FADD.FTZ R2, -R2, R11 ;  /* 0x0000000b02027221 */ /* 0x000fc80000010100 */
[----:B------:R-:W-:-:S07]  /*11c90*/  FMUL.FTZ R3, R2, 0.5 ;  /* 0x3f00000002037820 */ /* 0x000fce0000410000 */
.L_x_6858:
[----:B------:R-:W-:Y:S05]  /*11ca0*/  BSYNC.RECONVERGENT B4 ;  /* 0x0000000000047941 */ /* 0x000fea0003800200 */
.L_x_6856:
[----:B------:R-:W-:Y:S01]  /*11cb0*/  FADD.FTZ R0, R3, R0 ;  /* 0x0000000003007221 */ /* 0x000fe20000010000 */
[----:B------:R-:W-:-:S04]  /*11cc0*/  FADD.FTZ R3, R29, R26 ;  /* 0x0000001a1d037221 */ /* 0x000fc80000010000 */
[----:B------:R-:W-:-:S04]  /*11cd0*/  FMUL.FTZ R0, R0, R3 ;  /* 0x0000000300007220 */ /* 0x000fc80000410000 */
[----:B------:R1:W2:Y:S01]  /*11ce0*/  MUFU.SQRT R11, R0 ;  /* 0x00000000000b7308 */ /* 0x0002a20000002000 */
[----:B------:R-:W-:Y:S05]  /*11cf0*/  BRA `(.L_x_6859) ;  /* 0x0000000000487947 */ /* 0x000fea0003800000 */
.L_x_6855:
        /* <DEDUP_REMOVED lines=12> */
.L_x_6854:
[----:B------:R-:W-:Y:S01]  /*11dc0*/  FADD.FTZ R2, R26, 1 ;  /* 0x3f8000001a027421 */ /* 0x000fe20000010000 */
[----:B------:R-:W-:Y:S01]  /*11dd0*/  MUFU.SQRT R11, R0 ;  /* 0x00000000000b7308 */ /* 0x000fe20000002000 */
[----:B------:R-:W-:Y:S02]  /*11de0*/  HFMA2 R29, -RZ, RZ, 1.875, 0 ;  /* 0x3f800000ff1d7431 */ /* 0x000fe400000001ff */
[----:B------:R-:W-:-:S06]  /*11df0*/  FMUL.FTZ R2, R2, 0.5 ;  /* 0x3f00000002027820 */ /* 0x000fcc0000410000 */
[----:B------:R-:W1:Y:S02]  /*11e00*/  MUFU.SQRT R2, R2 ;  /* 0x0000000200027308 */ /* 0x000e640000002000 */
[----:B-1----:R-:W-:-:S07]  /*11e10*/  FMUL.FTZ R11, R11, R2 ;  /* 0x000000020b0b7220 */ /* 0x002fce0000410000 */
.L_x_6859:
[----:B------:R-:W-:Y:S05]  /*11e20*/  BSYNC.RECONVERGENT B1 ;  /* 0x0000000000017941 */ /* 0x000fea0003800200 */
.L_x_6853:
[----:B------:R-:W-:Y:S05]  /*11e30*/  BRA `(.L_x_6860) ;  /* 0x0000000000087947 */ /* 0x000fea0003800000 */
.L_x_6849:
[----:B------:R-:W-:Y:S01]  /*11e40*/  FMUL.FTZ R11, R26, 16777216 ;  /* 0x4b8000001a0b7820 */ /* 0x000fe20000410000 */
[----:B------:R-:W-:-:S07]  /*11e50*/  FMUL.FTZ R29, R29, 16777216 ;  /* 0x4b8000001d1d7820 */ /* 0x000fce0000410000 */
.L_x_6860:
[----:B------:R-:W-:Y:S05]  /*11e60*/  BSYNC.RELIABLE B0 ;  /* 0x0000000000007941 */ /* 0x000fea0003800100 */
.L_x_6848:
[----:B------:R-:W-:-:S13]  /*11e70*/  ISETP.GT.AND P0, PT, R12, -0x1, PT ;  /* 0xffffffff0c00780c */ /* 0x000fda0003f04270 */
[----:B------:R-:W-:Y:S05]  /*11e80*/  @P0 BRA `(.L_x_6861) ;  /* 0x0000000000c00947 */ /* 0x000fea0003800000 */
[----:B------:R-:W-:Y:S01]  /*11e90*/  FADD.FTZ R29, -R29, -RZ ;  /* 0x800000ff1d1d7221 */ /* 0x000fe20000010100 */
[----:B012---:R-:W-:Y:S01]  /*11ea0*/  FADD.FTZ R0, |R11|, -RZ ;  /* 0x800000ff0b007221 */ /* 0x007fe20000010200 */
        /* <DEDUP_REMOVED lines=16> */
.L_x_6863:
[----:B------:R-:W-:Y:S05]  /*11fb0*/  BSYNC.RECONVERGENT B4 ;  /* 0x0000000000047941 */ /* 0x000fea0003800200 */
.L_x_6862:
        /* <DEDUP_REMOVED lines=29> */
.L_x_6861:
        /* <DEDUP_REMOVED lines=17> */
.L_x_6865:
[----:B------:R-:W-:Y:S05]  /*122a0*/  BSYNC.RECONVERGENT B4 ;  /* 0x0000000000047941 */ /* 0x000fea0003800200 */
.L_x_6864:
        /* <DEDUP_REMOVED lines=28> */
.L_x_6852:
[----:B------:R-:W-:Y:S05]  /*12470*/  BSYNC.RECONVERGENT B3 ;  /* 0x0000000000037941 */ /* 0x000fea0003800200 */
.L_x_6847:
[----:B------:R-:W-:-:S13]  /*12480*/  ISETP.GE.AND P0, PT, R13, RZ, PT ;  /* 0x000000ff0d00720c */ /* 0x000fda0003f06270 */
[----:B------:R-:W-:-:S05]  /*12490*/  @P0 FADD.FTZ R10, -R10, -RZ ;  /* 0x800000ff0a0a0221 */ /* 0x000fca0000010100 */
[----:B------:R-:W-:Y:S01]  /*124a0*/  MOV R3, R10 ;  /* 0x0000000a00037202 */ /* 0x000fe20000000f00 */
[----:B------:R-:W-:Y:S06]  /*124b0*/  BRA `(.L_x_6831) ;  /* 0x0000000800ec7947 */ /* 0x000fec0003800000 */
.L_x_6835:
[----:B------:R-:W-:Y:S01]  /*124c0*/  FADD.FTZ R2, -R12, 6.1232342629258392722e-17 ;  /* 0x248d31320c027421 */ /* 0x000fe20000010100 */
[----:B------:R-:W-:-:S03]  /*124d0*/  FADD.FTZ R3, -R13, -RZ ;  /* 0x800000ff0d037221 */ /* 0x000fc60000010100 */
[----:B------:R-:W-:Y:S01]  /*124e0*/  FADD.FTZ R2, R2, 1.5707963705062866211 ;  /* 0x3fc90fdb02027421 */ /* 0x000fe20000010000 */
[----:B------:R-:W-:Y:S06]  /*124f0*/  BRA `(.L_x_6831) ;  /* 0x0000000800dc7947 */ /* 0x000fec0003800000 */
.L_x_6834:
[----:B------:R-:W-:Y:S02]  /*12500*/  HFMA2 R2, -RZ, RZ, 0, 0 ;  /* 0x00000000ff027431 */ /* 0x000fe400000001ff */
[----:B------:R-:W-:Y:S01]  /*12510*/  FADD.FTZ R3, -R13, -RZ ;  /* 0x800000ff0d037221 */ /* 0x000fe20000010100 */
[----:B------:R-:W-:Y:S06]  /*12520*/  BRA `(.L_x_6831) ;  /* 0x0000000800d07947 */ /* 0x000fec0003800000 */
.L_x_6833:
        /* <DEDUP_REMOVED lines=26> */
.L_x_6870:
[----:B------:R-:W-:Y:S05]  /*126d0*/  BSYNC.RECONVERGENT B4 ;  /* 0x0000000000047941 */ /* 0x000fea0003800200 */
.L_x_6869:
[----:B------:R-:W-:Y:S02]  /*126e0*/  HFMA2 R3, -RZ, RZ, 0.89990234375, 10328 ;  /* 0x3b33710bff037431 */ /* 0x000fe400000001ff */
[----:B------:R-:W-:Y:S01]  /*126f0*/  FMUL.FTZ R0, R2, R2 ;  /* 0x0000000202007220 */ /* 0x000fe20000410000 */
[----:B------:R-:W-:Y:S02]  /*12700*/  MOV R25, 0x3fd774eb ;  /* 0x3fd774eb00197802 */ /* 0x000fe40000000f00 */
[----:B------:R-:W-:Y:S01]  /*12710*/  ISETP.GE.AND P0, PT, R12, RZ, PT ;  /* 0x000000ff0c00720c */ /* 0x000fe20003f06270 */
[C---:B------:R-:W-:Y:S01]  /*12720*/  FFMA.FTZ R3, R0.reuse, R3, -0.015681877732276916504 ;  /* 0xbc80774800037423 */ /* 0x040fe20000010003 */
        /* <DEDUP_REMOVED lines=24> */
.L_x_6868:
        /* <DEDUP_REMOVED lines=28> */
.L_x_6873:
[----:B------:R-:W-:Y:S05]  /*12a70*/  BSYNC.RECONVERGENT B4 ;  /* 0x0000000000047941 */ /* 0x000fea0003800200 */
.L_x_6872:
        /* <DEDUP_REMOVED lines=29> */
.L_x_6867:
        /* <DEDUP_REMOVED lines=32> */
[----:B------:R-:W-:Y:S05]  /*12e50*/  CALL.REL.NOINC `($__internal_10_$__cuda_sm3x_div_rn_ftz_f32_slowpath) ;  /* 0x0000013000807944 */ /* 0x000fea0003c00000 */
.L_x_6875:
[----:B------:R-:W-:Y:S05]  /*12e60*/  BSYNC.RECONVERGENT B4 ;  /* 0x0000000000047941 */ /* 0x000fea0003800200 */
.L_x_6874:
[----:B------:R-:W-:Y:S01]  /*12e70*/  MOV R3, 0x3b33710b ;  /* 0x3b33710b00037802 */ /* 0x000fe20000000f00 */
[----:B------:R-:W-:Y:S01]  /*12e80*/  FMUL.FTZ R0, R2, R2 ;  /* 0x0000000202007220 */ /* 0x000fe20000410000 */
[----:B------:R-:W-:Y:S01]  /*12e90*/  HFMA2 R25, -RZ, RZ, 1.857421875, -1409 ;  /* 0x3f6ee581ff197431 */ /* 0x000fe200000001ff */
[----:B------:R-:W-:Y:S02]  /*12ea0*/  ISETP.GE.AND P0, PT, R12, RZ, PT ;  /* 0x000000ff0c00720c */ /* 0x000fe40003f06270 */
[C---:B------:R-:W-:Y:S01]  /*12eb0*/  FFMA.FTZ R3, R0.reuse, R3, -0.015681877732276916504 ;  /* 0xbc80774800037423 */ /* 0x040fe20000010003 */
[C---:B------:R-:W-:Y:S01]  /*12ec0*/  FSETP.NEU.FTZ.AND P3, PT, R29.reuse, |R13|, PT ;  /* 0x4000000d1d00720b */ /* 0x040fe20003f7d000 */
[----:B------:R-:W-:Y:S01]  /*12ed0*/  FADD.FTZ R29, R29, |R13| ;  /* 0x4000000d1d1d7221 */ /* 0x000fe20000010000 */
        /* <DEDUP_REMOVED lines=20> */
.L_x_6871:
[----:B------:R-:W-:Y:S05]  /*13020*/  BSYNC.RECONVERGENT B3 ;  /* 0x0000000000037941 */ /* 0x000fea0003800200 */
.L_x_6866:
[----:B------:R-:W-:Y:S01]  /*13030*/  ISETP.GE.AND P0, PT, R13, RZ, PT ;  /* 0x000000ff0d00720c */ /* 0x000fe20003f06270 */
[----:B------:R-:W-:Y:S01]  /*13040*/  FADD.FTZ R3, R10, 0.69314718246459960938 ;  /* 0x3f3172180a037421 */ /* 0x000fe20000010000 */
[----:B------:R-:W-:-:S11]  /*13050*/  FADD.FTZ R2, |R0|, -RZ ;  /* 0x800000ff00027221 */ /* 0x000fd60000010200 */
[----:B------:R-:W-:-:S07]  /*13060*/  @P0 FADD.FTZ R3, -R3, -RZ ;  /* 0x800000ff03030221 */ /* 0x000fce0000010100 */
.L_x_6831:
[----:B------:R-:W-:Y:S05]  /*13070*/  BSYNC.RECONVERGENT B2 ;  /* 0x0000000000027941 */ /* 0x000fea0003800200 */
.L_x_6830:
[----:B------:R-:W-:Y:S05]  /*13080*/  WARPSYNC.ALL ;  /* 0x0000000000007948 */ /* 0x000fea0003800000 */
[----:B------:R-:W-:Y:S01]  /*13090*/  ISETP.GE.U32.AND P0, PT, R22, UR4, PT ;  /* 0x0000000416007c0c */ /* 0x000fe2000bf06070 */
[----:B------:R-:W-:Y:S04]  /*130a0*/  BSSY.RECONVERGENT B0, `(.L_x_6876) ;  /* 0x0000033000007945 */ /* 0x000fe80003800200 */
[----:B------:R-:W-:Y:S08]  /*130b0*/  BSSY.RELIABLE B1, `(.L_x_6877) ;  /* 0x000002b000017945 */ /* 0x000ff00003800100 */
[----:B------:R-:W-:Y:S05]  /*130c0*/  @P0 BRA `(.L_x_6878) ;  /* 0x0000000000300947 */ /* 0x000fea0003800000 */
[----:B------:R-:W0:Y:S01]  /*130d0*/  LDC.64 R10, c[0x0][0x388] ;  /* 0x0000e200ff0a7b82 */ /* 0x000e220000000a00 */
[----:B------:R-:W-:Y:S02]  /*130e0*/  IADD3 R13, PT, PT, R22, UR6, RZ ;  /* 0x00000006160d7c10 */ /* 0x000fe4000fffe0ff */
[----:B------:R-:W-:-:S04]  /*130f0*/  MOV R22, R23 ;  /* 0x0000001700167202 */ /* 0x000fc80000000f00 */
[----:B------:R-:W-:Y:S01]  /*13100*/  ISETP.GE.AND P0, PT, R22, UR4, PT ;  /* 0x0000000416007c0c */ /* 0x000fe2000bf06270 */
[----:B0-----:R-:W-:-:S05]  /*13110*/  IMAD.WIDE.U32 R10, R13, 0x8, R10 ;  /* 0x000000080d0a7825 */ /* 0x001fca00078e000a */
[----:B------:R0:W-:Y:S07]  /*13120*/  STG.E.64 desc[UR8][R10.64], R14 ;  /* 0x0000000e0a007986 */ /* 0x0001ee000c101b08 */
[----:B------:R-:W-:Y:S05]  /*13130*/  @P0 BRA `(.L_x_6879) ;  /* 0x0000000000300947 */ /* 0x000fea0003800000 */
[----:B0-----:R-:W0:Y:S01]  /*13140*/  LDC.64 R10, c[0x0][0x388] ;  /* 0x0000e200ff0a7b82 */ /* 0x001e220000000a00 */
[C---:B------:R-:W-:Y:S02]  /*13150*/  IADD3 R13, PT, PT, R22.reuse, UR6, RZ ;  /* 0x00000006160d7c10 */ /* 0x040fe4000fffe0ff */
[----:B------:R-:W-:-:S03]  /*13160*/  IADD3 R22, PT, PT, R22, 0x80, RZ ;  /* 0x0000008016167810 */ /* 0x000fc60007ffe0ff */
[----:B0-----:R-:W-:-:S05]  /*13170*/  IMAD.WIDE.U32 R10, R13, 0x8, R10 ;  /* 0x000000080d0a7825 */ /* 0x001fca00078e000a */
[----:B------:R0:W-:Y:S02]  /*13180*/  STG.E.64 desc[UR8][R10.64], R16 ;  /* 0x000000100a007986 */ /* 0x0001e4000c101b08 */
.L_x_6878:
[----:B------:R-:W-:-:S13]  /*13190*/  ISETP.GE.AND P0, PT, R22, UR4, PT ;  /* 0x0000000416007c0c */ /* 0x000fda000bf06270 */
[----:B------:R-:W-:Y:S05]  /*131a0*/  @P0 BRA `(.L_x_6880) ;  /* 0x0000000000300947 */ /* 0x000fea0003800000 */
[----:B0-----:R-:W0:Y:S01]  /*131b0*/  LDC.64 R10, c[0x0][0x388] ;  /* 0x0000e200ff0a7b82 */ /* 0x001e220000000a00 */
[C---:B------:R-:W-:Y:S02]  /*131c0*/  IADD3 R13, PT, PT, R22.reuse, UR6, RZ ;  /* 0x00000006160d7c10 */ /* 0x040fe4000fffe0ff */
[----:B------:R-:W-:-:S03]  /*131d0*/  IADD3 R22, PT, PT, R22, 0x80, RZ ;  /* 0x0000008016167810 */ /* 0x000fc60007ffe0ff */
[----:B0-----:R-:W-:-:S05]  /*131e0*/  IMAD.WIDE.U32 R10, R13, 0x8, R10 ;  /* 0x000000080d0a7825 */ /* 0x001fca00078e000a */
[----:B------:R1:W-:Y:S02]  /*131f0*/  STG.E.64 desc[UR8][R10.64], R18 ;  /* 0x000000120a007986 */ /* 0x0003e4000c101b08 */
.L_x_6879:
[----:B------:R-:W-:-:S13]  /*13200*/  ISETP.GE.AND P0, PT, R22, UR4, PT ;  /* 0x0000000416007c0c */ /* 0x000fda000bf06270 */
[----:B------:R-:W-:Y:S05]  /*13210*/  @P0 BRA `(.L_x_6881) ;  /* 0x0000000000300947 */ /* 0x000fea0003800000 */
[----:B01----:R-:W0:Y:S01]  /*13220*/  LDC.64 R10, c[0x0][0x388] ;  /* 0x0000e200ff0a7b82 */ /* 0x003e220000000a00 */
[C---:B------:R-:W-:Y:S02]  /*13230*/  IADD3 R13, PT, PT, R22.reuse, UR6, RZ ;  /* 0x00000006160d7c10 */ /* 0x040fe4000fffe0ff */
[----:B------:R-:W-:-:S03]  /*13240*/  IADD3 R22, PT, PT, R22, 0x80, RZ ;  /* 0x0000008016167810 */ /* 0x000fc60007ffe0ff */
[----:B0-----:R-:W-:-:S05]  /*13250*/  IMAD.WIDE.U32 R10, R13, 0x8, R10 ;  /* 0x000000080d0a7825 */ /* 0x001fca00078e000a */
[----:B------:R1:W-:Y:S02]  /*13260*/  STG.E.64 desc[UR8][R10.64], R20 ;  /* 0x000000140a007986 */ /* 0x0003e4000c101b08 */
.L_x_6880:
[----:B------:R-:W-:-:S13]  /*13270*/  ISETP.GE.AND P0, PT, R22, UR4, PT ;  /* 0x0000000416007c0c */ /* 0x000fda000bf06270 */
[----:B------:R-:W-:Y:S05]  /*13280*/  @P0 BRA `(.L_x_6882) ;  /* 0x0000000000340947 */ /* 0x000fea0003800000 */
[----:B01----:R-:W0:Y:S01]  /*13290*/  LDC.64 R10, c[0x0][0x388] ;  /* 0x0000e200ff0a7b82 */ /* 0x003e220000000a00 */
[C---:B------:R-:W-:Y:S02]  /*132a0*/  IADD3 R13, PT, PT, R22.reuse, UR6, RZ ;  /* 0x00000006160d7c10 */ /* 0x040fe4000fffe0ff */
[----:B------:R-:W-:-:S03]  /*132b0*/  IADD3 R22, PT, PT, R22, 0x80, RZ ;  /* 0x0000008016167810 */ /* 0x000fc60007ffe0ff */
[----:B0-----:R-:W-:-:S05]  /*132c0*/  IMAD.WIDE.U32 R10, R13, 0x8, R10 ;  /* 0x000000080d0a7825 */ /* 0x001fca00078e000a */
[----:B------:R2:W-:Y:S02]  /*132d0*/  STG.E.64 desc[UR8][R10.64], R4 ;  /* 0x000000040a007986 */ /* 0x0005e4000c101b08 */
.L_x_6881:
[----:B------:R-:W-:-:S13]  /*132e0*/  ISETP.GE.AND P0, PT, R22, UR4, PT ;  /* 0x0000000416007c0c */ /* 0x000fda000bf06270 */
[----:B------:R-:W-:Y:S05]  /*132f0*/  @P0 BREAK.RELIABLE B1 ;  /* 0x0000000000010942 */ /* 0x000fea0003800100 */
[----:B------:R-:W-:Y:S05]  /*13300*/  @P0 BRA `(.L_x_6883) ;  /* 0x0000000000300947 */ /* 0x000fea0003800000 */
[----:B--2---:R-:W2:Y:S01]  /*13310*/  LDC.64 R4, c[0x0][0x388] ;  /* 0x0000e200ff047b82 */ /* 0x004ea20000000a00 */
[C---:B01----:R-:W-:Y:S02]  /*13320*/  IADD3 R11, PT, PT, R22.reuse, UR6, RZ ;  /* 0x00000006160b7c10 */ /* 0x043fe4000fffe0ff */
[----:B------:R-:W-:-:S03]  /*13330*/  IADD3 R22, PT, PT, R22, 0x80, RZ ;  /* 0x0000008016167810 */ /* 0x000fc60007ffe0ff */
[----:B--2---:R-:W-:-:S05]  /*13340*/  IMAD.WIDE.U32 R4, R11, 0x8, R4 ;  /* 0x000000080b047825 */ /* 0x004fca00078e0004 */
[----:B------:R2:W-:Y:S02]  /*13350*/  STG.E.64 desc[UR8][R4.64], R6 ;  /* 0x0000000604007986 */ /* 0x0005e4000c101b08 */
.L_x_6882:
[----:B------:R-:W-:Y:S05]  /*13360*/  BSYNC.RELIABLE B1 ;  /* 0x0000000000017941 */ /* 0x000fea0003800100 */
.L_x_6877:
[----:B------:R-:W-:-:S13]  /*13370*/  ISETP.GE.AND P0, PT, R22, UR4, PT ;  /* 0x0000000416007c0c */ /* 0x000fda000bf06270 */
[----:B--2---:R-:W2:Y:S01]  /*13380*/  @!P0 LDC.64 R4, c[0x0][0x388] ;  /* 0x0000e200ff048b82 */ /* 0x004ea20000000a00 */
[C---:B------:R-:W-:Y:S02]  /*13390*/  @!P0 IADD3 R7, PT, PT, R22.reuse, UR6, RZ ;  /* 0x0000000616078c10 */ /* 0x040fe4000fffe0ff */
[----:B------:R-:W-:-:S03]  /*133a0*/  @!P0 IADD3 R22, PT, PT, R22, 0x80, RZ ;  /* 0x0000008016168810 */ /* 0x000fc60007ffe0ff */
[----:B--2---:R-:W-:-:S05]  /*133b0*/  @!P0 IMAD.WIDE.U32 R4, R7, 0x8, R4 ;  /* 0x0000000807048825 */ /* 0x004fca00078e0004 */
[----:B------:R3:W-:Y:S02]  /*133c0*/  @!P0 STG.E.64 desc[UR8][R4.64], R8 ;  /* 0x0000000804008986 */ /* 0x0007e4000c101b08 */
.L_x_6883:
[----:B------:R-:W-:Y:S05]  /*133d0*/  BSYNC.RECONVERGENT B0 ;  /* 0x0000000000007941 */ /* 0x000fea0003800200 */
.L_x_6876:
[----:B------:R-:W-:Y:S05]  /*133e0*/  WARPSYNC.ALL ;  /* 0x0000000000007948 */ /* 0x000fea0003800000 */
[----:B------:R-:W-:-:S13]  /*133f0*/  ISETP.GE.AND P0, PT, R22, UR4, PT ;  /* 0x0000000416007c0c */ /* 0x000fda000bf06270 */
[----:B------:R-:W-:Y:S05]  /*13400*/  @P0 EXIT ;  /* 0x000000000000094d */ /* 0x000fea0003800000 */
[----:B--23--:R-:W2:Y:S01]  /*13410*/  LDC.64 R4, c[0x0][0x388] ;  /* 0x0000e200ff047b82 */ /* 0x00cea20000000a00 */
[----:B------:R-:W-:-:S05]  /*13420*/  IADD3 R7, PT, PT, R22, UR6, RZ ;  /* 0x0000000616077c10 */ /* 0x000fca000fffe0ff */
[----:B--2---:R-:W-:-:S05]  /*13430*/  IMAD.WIDE.U32 R4, R7, 0x8, R4 ;  /* 0x0000000807047825 */ /* 0x004fca00078e0004 */
[----:B------:R-:W-:Y:S01]  /*13440*/  STG.E.64 desc[UR8][R4.64], R2 ;  /* 0x0000000204007986 */ /* 0x000fe2000c101b08 */
[----:B------:R-:W-:Y:S05]  /*13450*/  EXIT ;  /* 0x000000000000794d */ /* 0x000fea0003800000 */
.L_x_6516:
[----:B------:R-:W0:Y:S01]  /*13460*/  S2R R29, SR_TID.X ;  /* 0x00000000001d7919 */ /* 0x000e220000002100 */
[----:B------:R-:W1:Y:S02]  /*13470*/  LDCU.64 UR4, c[0x0][0x390] ;  /* 0x00007200ff0477ac */ /* 0x000e640008000a00 */
[----:B-1----:R-:W-:-:S06]  /*13480*/  UIMAD.WIDE.U32 UR4, UR6, 0x8, UR4 ;  /* 0x00000008060478a5 */ /* 0x002fcc000f8e0004 */
[----:B------:R-:W-:Y:S02]  /*13490*/  MOV R8, UR4 ;  /* 0x0000000400087c02 */ /* 0x000fe40008000f00 */
[----:B------:R-:W-:-:S03]  /*134a0*/  MOV R9, UR5 ;  /* 0x0000000500097c02 */ /* 0x000fc60008000f00 */
[----:B0-----:R-:W-:-:S05]  /*134b0*/  IMAD.WIDE.U32 R8, R29, 0x10, R8 ;  /* 0x000000101d087825 */ /* 0x001fca00078e0008 */
[----:B------:R-:W2:Y:S04]  /*134c0*/  LDG.E.128 R4, desc[UR8][R8.64] ;  /* 0x0000000808047981 */ /* 0x000ea8000c1e1d00 */
[----:B------:R0:W5:Y:S04]  /*134d0*/  LDG.E.128 R20, desc[UR8][R8.64+0x800] ;  /* 0x0008000808147981 */ /* 0x000168000c1e1d00 */
[----:B------:R0:W5:Y:S04]  /*134e0*/  LDG.E.128 R16, desc[UR8][R8.64+0x1000] ;  /* 0x0010000808107981 */ /* 0x000168000c1e1d00 */
[----:B------:R0:W5:Y:S01]  /*134f0*/  LDG.E.128 R12, desc[UR8][R8.64+0x1800] ;  /* 0x00180008080c7981 */ /* 0x000162000c1e1d00 */
[----:B------:R-:W-:Y:S01]  /*13500*/  BSSY.RECONVERGENT B2, `(.L_x_6884) ;  /* 0x000024c000027945 */ /* 0x000fe20003800200 */
[C---:B--2---:R-:W-:Y:S01]  /*13510*/  FSETP.NAN.FTZ.AND P1, PT, |R4|.reuse, |R4|, PT ;  /* 0x400000040400720b */ /* 0x044fe20003f38200 */
        /* <DEDUP_REMOVED lines=20> */
.L_x_6885:
        /* <DEDUP_REMOVED lines=41> */
[----:B-----5:R-:W-:Y:S05]  /*138f0*/  CALL.REL.NOINC `($__internal_10_$__cuda_sm3x_div_rn_ftz_f32_slowpath) ;  /* 0x0000012400d87944 */ /* 0x020fea0003c00000 */
.L_x_6891:
[----:B------:R-:W-:Y:S05]  /*13900*/  BSYNC.RECONVERGENT B4 ;  /* 0x0000000000047941 */ /* 0x000fea0003800200 */
.L_x_6890:
        /* <DEDUP_REMOVED lines=28> */
.L_x_6889:
        /* <DEDUP_REMOVED lines=28> */
[----:B------:R-:W-:Y:S02]  /*13c90*/  MOV R2, R8 ;  /* 0x0000000800027202 */ /* 0x000fe40000000f00 */
[----:B------:R-:W-:-:S07]  /*13ca0*/  MOV R0, 0x13cc0 ;  /* 0x00013cc000007802 */ /* 0x000fce0000000f00 */
[----:B-----5:R-:W-:Y:S05]  /*13cb0*/  CALL.REL.NOINC `($__internal_10_$__cuda_sm3x_div_rn_ftz_f32_slowpath) ;  /* 0x0000012000e87944 */ /* 0x020fea0003c00000 */
.L_x_6895:
[----:B------:R-:W-:Y:S05]  /*13cc0*/  BSYNC.RECONVERGENT B4 ;  /* 0x0000000000047941 */ /* 0x000fea0003800200 */
.L_x_6894:
        /* <DEDUP_REMOVED lines=28> */
.L_x_6893:
        /* <DEDUP_REMOVED lines=15> */
[----:B-----5:R-:W-:Y:S05]  /*13f80*/  CALL.REL.NOINC `($__internal_10_$__cuda_sm3x_div_rn_ftz_f32_slowpath) ;  /* 0x0000012000347944 */ /* 0x020fea0003c00000 */
.L_x_6897:
[----:B------:R-:W-:Y:S05]  /*13f90*/  BSYNC.RECONVERGENT B4 ;  /* 0x0000000000047941 */ /* 0x000fea0003800200 */
.L_x_6896:
        /* <DEDUP_REMOVED lines=27> */
.L_x_6892:
[----:B------:R-:W-:Y:S05]  /*14150*/  BSYNC.RECONVERGENT B3 ;  /* 0x0000000000037941 */ /* 0x000fea0003800200 */
.L_x_6888:
[----:B------:R-:W-:Y:S01]  /*14160*/  ISETP.GE.AND P0, PT, R5, RZ, PT ;  /* 0x000000ff0500720c */ /* 0x000fe20003f06270 */
[----:B------:R-:W-:Y:S01]  /*14170*/  FADD.FTZ R9, R9, 0.69314718246459960938 ;  /* 0x3f31721809097421 */ /* 0x000fe20000010000 */
[----:B------:R-:W-:-:S11]  /*14180*/  FADD.FTZ R8, |R3|, -RZ ;  /* 0x800000ff03087221 */ /* 0x000fd60000010200 */
[----:B------:R-:W-:Y:S01]  /*14190*/  @P0 FADD.FTZ R9, -R9, -RZ ;  /* 0x800000ff09090221 */ /* 0x000fe20000010100 */
[----:B------:R-:W-:Y:S06]  /*141a0*/  BRA `(.L_x_6886) ;  /* 0x0000001800047947 */ /* 0x000fec0003800000 */
.L_x_6887:
        /* <DEDUP_REMOVED lines=27> */
[----:B------:R-:W-:-:S04]  /*14360*/  FADD.FTZ R11, R10, -1 ;  /* 0xbf8000000a0b7421 */ /* 0x000fc80000010000 */
[----:B------:R-:W-:Y:S01]  /*14370*/  FADD.FTZ R27, |R11|, -RZ ;  /* 0x800000ff0b1b7221 */ /* 0x000fe20000010200 */
[----:B------:R-:W0:Y:S02]  /*14380*/  MUFU.SQRT R24, R24 ;  /* 0x0000001800187308 */ /* 0x000e240000002000 */
[----:B0-----:R-:W-:Y:S02]  /*14390*/  @P0 FMUL.FTZ R25, R24, R9 ;  /* 0x0000000918190220 */ /* 0x001fe40000410000 */
[-C--:B------:R-:W-:Y:S02]  /*143a0*/  VIMNMX R9, PT, PT, R8, R27.reuse, !PT ;  /* 0x0000001b08097248 */ /* 0x080fe40007fe0100 */
[----:B------:R-:W-:Y:S02]  /*143b0*/  FSETP.NEU.FTZ.AND P0, PT, R2, +INF , PT ;  /* 0x7f8000000200780b */ /* 0x000fe40003f1d000 */
[----:B------:R-:W-:Y:S02]  /*143c0*/  LOP3.LUT R2, R9, 0xfe000000, RZ, 0xc0, !PT ;  /* 0xfe00000009027812 */ /* 0x000fe400078ec0ff */
[----:B------:R-:W-:-:S02]  /*143d0*/  VIMNMX R8, PT, PT, R8, R27, PT ;  /* 0x0000001b08087248 */ /* 0x000fc40003fe0100 */
[----:B------:R-:W-:Y:S02]  /*143e0*/  LOP3.LUT R26, R2, 0x7e800000, RZ, 0x3c, !PT ;  /* 0x7e800000021a7812 */ /* 0x000fe400078e3cff */
[C---:B------:R-:W-:Y:S02]  /*143f0*/  FSETP.NEU.FTZ.AND P1, PT, R8.reuse, RZ, PT ;  /* 0x000000ff0800720b */ /* 0x040fe40003f3d000 */
[----:B------:R-:W-:Y:S01]  /*14400*/  FSEL R25, R25, +INF , P0 ;  /* 0x7f80000019197808 */ /* 0x000fe20000000000 */
        /* <DEDUP_REMOVED lines=30> */
[----:B------:R-:W-:-:S04]  /*145f0*/  @!P0 FMUL.FTZ R8, |R5|, 0.5 ;  /* 0x3f00000005088820 */ /* 0x000fc80000410200 */
[----:B------:R-:W1:Y:S02]  /*14600*/  @P0 MUFU.RCP R24, R24 ;  /* 0x0000001800180308 */ /* 0x000e640000001000 */
[----:B-1----:R-:W-:-:S07]  /*14610*/  @P0 FMUL.FTZ.D2 R8, R9, R24 ;  /* 0x0000001809080220 */ /* 0x002fce0000310000 */
.L_x_6903:
[----:B------:R-:W-:Y:S05]  /*14620*/  BSYNC.RECONVERGENT B1 ;  /* 0x0000000000017941 */ /* 0x000fea0003800200 */
.L_x_6902:
        /* <DEDUP_REMOVED lines=12> */
.L_x_6905:
[----:B------:R-:W-:Y:S05]  /*146f0*/  BSYNC.RECONVERGENT B1 ;  /* 0x0000000000017941 */ /* 0x000fea0003800200 */
.L_x_6904:
        /* <DEDUP_REMOVED lines=35> */
.L_x_6901:
        /* <DEDUP_REMOVED lines=40> */
.L_x_6899:
[----:B------:R-:W-:-:S06]  /*14bb0*/  FFMA.FTZ R8, R27, R27, -1 ;  /* 0xbf8000001b087423 */ /* 0x000fcc000001001b */
[----:B------:R-:W0:Y:S02]  /*14bc0*/  MUFU.SQRT R8, R8 ;  /* 0x0000000800087308 */ /* 0x000e240000002000 */
[----:B0-----:R-:W-:-:S06]  /*14bd0*/  FADD.FTZ R24, R27, R8 ;  /* 0x000000081b187221 */ /* 0x001fcc0000010000 */
[----:B------:R-:W0:Y:S02]  /*14be0*/  MUFU.LG2 R24, R24 ;  /* 0x0000001800187308 */ /* 0x000e240000000c00 */
[----:B0-----:R-:W-:-:S07]  /*14bf0*/  FMUL.FTZ R9, R24, 0.69314718246459960938 ;  /* 0x3f31721818097820 */ /* 0x001fce0000410000 */
.L_x_6900:
[----:B------:R-:W-:Y:S05]  /*14c00*/  BSYNC.RECONVERGENT B0 ;  /* 0x0000000000007941 */ /* 0x000fea0003800200 */
.L_x_6898:
        /* <DEDUP_REMOVED lines=43> */
.L_x_6913:
[----:B------:R-:W-:Y:S05]  /*14ec0*/  BSYNC.RECONVERGENT B4 ;  /* 0x0000000000047941 */ /* 0x000fea0003800200 */
.L_x_6912:
[----:B------:R-:W-:-:S04]  /*14ed0*/  FADD.FTZ R0, R3, R0 ;  /* 0x0000000003007221 */ /* 0x000fc80000010000 */
[----:B------:R-:W-:-:S04]  /*14ee0*/  FMUL.FTZ R0, R0, R27 ;  /* 0x0000001b00007220 */ /* 0x000fc80000410000 */
[----:B------:R3:W4:Y:S01]  /*14ef0*/  MUFU.SQRT R8, R0 ;  /* 0x0000000000087308 */ /* 0x0007220000002000 */
[----:B------:R-:W-:Y:S05]  /*14f00*/  BRA `(.L_x_6910) ;  /* 0x00000000002c7947 */ /* 0x000fea0003800000 */
.L_x_6911:
        /* <DEDUP_REMOVED lines=11> */
.L_x_6910:
[----:B------:R-:W-:Y:S05]  /*14fc0*/  BSYNC.RECONVERGENT B1 ;  /* 0x0000000000017941 */ /* 0x000fea0003800200 */
.L_x_6908:
[----:B------:R-:W-:Y:S05]  /*14fd0*/  BSYNC.RELIABLE B0 ;  /* 0x0000000000007941 */ /* 0x000fea0003800100 */
.L_x_6907:
[----:B------:R-:W-:-:S13]  /*14fe0*/  ISETP.GE.AND P0, PT, R4, RZ, PT ;  /* 0x000000ff0400720c */ /* 0x000fda0003f06270 */
[----:B------:R-:W-:Y:S05]  /*14ff0*/  @!P0 BRA `(.L_x_6914) ;  /* 0x0000000000b88947 */ /* 0x000fea0003800000 */
[----:B------:R-:W-:Y:S01]  /*15000*/  FADD.FTZ R27, |R10|, -RZ ;  /* 0x800000ff0a1b7221 */ /* 0x000fe20000010200 */
[C---:B--234-:R-:W-:Y:S01]  /*15010*/  FADD.FTZ R0, |R8|.reuse, -RZ ;  /* 0x800000ff08007221 */ /* 0x05cfe20000010200 */
        /* <DEDUP_REMOVED lines=14> */
[----:B-1---5:R-:W-:Y:S05]  /*15100*/  CALL.REL.NOINC `($__internal_10_$__cuda_sm3x_div_rn_ftz_f32_slowpath) ;  /* 0x0000010c00d47944 */ /* 0x022fea0003c00000 */
.L_x_6916:
[----:B------:R-:W-:Y:S05]  /*15110*/  BSYNC.RECONVERGENT B4 ;  /* 0x0000000000047941 */ /* 0x000fea0003800200 */
.L_x_6915:
        /* <DEDUP_REMOVED lines=28> */
.L_x_6914:
[----:B------:R-:W-:Y:S01]  /*152e0*/  FADD.FTZ R10, -R10, -RZ ;  /* 0x800000ff0a0a7221 */ /* 0x000fe20000010100 */
[----:B--2-4-:R-:W-:Y:S01]  /*152f0*/  FADD.FTZ R2, |R8|, -RZ ;  /* 0x800000ff08027221 */ /* 0x014fe20000010200 */
[----:B------:R-:W-:Y:S02]  /*15300*/  BSSY.RECONVERGENT B4, `(.L_x_6918) ;  /* 0x0000010000047945 */ /* 0x000fe40003800200 */
[----:B------:R-:W-:Y:S01]  /*15310*/  FADD.FTZ R27, |R10|, -RZ ;  /* 0x800000ff0a1b7221 */ /* 0x000fe20000010200 */
[----:B------:R-:W-:-:S04]  /*15320*/  FSETP.GT.FTZ.AND P2, PT, |R8|, |R10|, PT ;  /* 0x4000000a0800720b */ /* 0x000fc80003f54200 */
[----:B------:R-:W-:Y:S02]  /*15330*/  FSEL R4, R2, R27, P2 ;  /* 0x0000001b02047208 */ /* 0x000fe40001000000 */
[----:B------:R-:W-:Y:S02]  /*15340*/  FSEL R27, R27, R2, P2 ;  /* 0x000000021b1b7208 */ /* 0x000fe40001000000 */
[----:B0-----:R-:W3:Y:S08]  /*15350*/  MUFU.RCP R3, R4 ;  /* 0x0000000400037308 */ /* 0x001ef00000001000 */
[----:B------:R-:W0:Y:S01]  /*15360*/  FCHK P0, R27, R4 ;  /* 0x000000041b007302 */ /* 0x000e220000000000 */
[----:B---3--:R-:W-:-:S04]  /*15370*/  FFMA R0, -R4, R3, 1 ;  /* 0x3f80000004007423 */ /* 0x008fc80000000103 */
[----:B------:R-:W-:-:S04]  /*15380*/  FFMA R0, R3, R0, R3 ;  /* 0x0000000003007223 */ /* 0x000fc80000000003 */
[----:B------:R-:W-:-:S04]  /*15390*/  FFMA R3, R27, R0, RZ ;  /* 0x000000001b037223 */ /* 0x000fc800000000ff */
[----:B------:R-:W-:-:S04]  /*153a0*/  FFMA R2, -R4, R3, R27 ;  /* 0x0000000304027223 */ /* 0x000fc8000000011b */
[----:B------:R-:W-:Y:S01]  /*153b0*/  FFMA R2, R0, R2, R3 ;  /* 0x0000000200027223 */ /* 0x000fe20000000003 */
[----:B0-----:R-:W-:Y:S06]  /*153c0*/  @!P0 BRA `(.L_x_6919) ;  /* 0x00000000000c8947 */ /* 0x001fec0003800000 */
[----:B------:R-:W-:Y:S02]  /*153d0*/  MOV R2, R4 ;  /* 0x0000000400027202 */ /* 0x000fe40000000f00 */
[----:B------:R-:W-:-:S07]  /*153e0*/  MOV R0, 0x15400 ;  /* 0x0001540000007802 */ /* 0x000fce0000000f00 */
[----:B-1---5:R-:W-:Y:S05]  /*153f0*/  CALL.REL.NOINC `($__internal_10_$__cuda_sm3x_div_rn_ftz_f32_slowpath) ;  /* 0x0000010c00187944 */ /* 0x022fea0003c00000 */
.L_x_6919:
[----:B------:R-:W-:Y:S05]  /*15400*/  BSYNC.RECONVERGENT B4 ;  /* 0x0000000000047941 */ /* 0x000fea0003800200 */
.L_x_6918:
        /* <DEDUP_REMOVED lines=28> */
.L_x_6909:
        /* <DEDUP_REMOVED lines=31> */
.L_x_6920:
        /* <DEDUP_REMOVED lines=29> */
.L_x_6917:
[----:B------:R-:W-:Y:S05]  /*15990*/  BSYNC.RECONVERGENT B3 ;  /* 0x0000000000037941 */ /* 0x000fea0003800200 */
.L_x_6906:
[----:B------:R-:W-:-:S13]  /*159a0*/  ISETP.GE.AND P0, PT, R5, RZ, PT ;  /* 0x000000ff0500720c */ /* 0x000fda0003f06270 */
[----:B-1----:R-:W-:-:S07]  /*159b0*/  @P0 FADD.FTZ R9, -R9, -RZ ;  /* 0x800000ff09090221 */ /* 0x002fce0000010100 */
.L_x_6886:
[----:B------:R-:W-:Y:S05]  /*159c0*/  BSYNC.RECONVERGENT B2 ;  /* 0x0000000000027941 */ /* 0x000fea0003800200 */
.L_x_6884:
[----:B------:R-:W-:Y:S05]  /*159d0*/  WARPSYNC.ALL ;  /* 0x0000000000007948 */ /* 0x000fea0003800000 */
[C---:B------:R-:W-:Y:S01]  /*159e0*/  FSETP.NAN.FTZ.AND P1, PT, |R6|.reuse, |R6|, PT ;  /* 0x400000060600720b */ /* 0x040fe20003f38200 */
[----:B------:R-:W-:Y:S01]  /*159f0*/  BSSY.RECONVERGENT B2, `(.L_x_6921) ;  /* 0x0000253000027945 */ /* 0x000fe20003800200 */
[C---:B------:R-:W-:Y:S01]  /*15a00*/  FSETP.NAN.FTZ.AND P0, PT, |R7|.reuse, |R7|, PT ;  /* 0x400000070700720b */ /* 0x040fe20003f18200 */
[----:B------:R-:W-:Y:S01]  /*15a10*/  FADD.FTZ R5, |R6|, -RZ ;  /* 0x800000ff06057221 */ /* 0x000fe20000010200 */
[----:B------:R-:W-:-:S11]  /*15a20*/  FADD.FTZ R0, |R7|, -RZ ;  /* 0x800000ff07007221 */ /* 0x000fd60000010200 */
        /* <DEDUP_REMOVED lines=17> */
.L_x_6922:
        /* <DEDUP_REMOVED lines=25> */
[----:B------:R-:W-:Y:S01]  /*15cd0*/  FADD.FTZ R3, R5, -1 ;  /* 0xbf80000005037421 */ /* 0x000fe20000010000 */
[----:B------:R-:W-:-:S03]  /*15ce0*/  FSETP.NEU.FTZ.AND P0, PT, R4, +INF , PT ;  /* 0x7f8000000400780b */ /* 0x000fc60003f1d000 */
[----:B------:R-:W-:Y:S01]  /*15cf0*/  FADD.FTZ R27, |R3|, -RZ ;  /* 0x800000ff031b7221 */ /* 0x000fe20000010200 */
[----:B------:R-:W-:-:S04]  /*15d00*/  FSEL R25, R25, +INF , P0 ;  /* 0x7f80000019197808 */ /* 0x000fc80000000000 */
        /* <DEDUP_REMOVED lines=40> */
.L_x_6932:
[----:B------:R-:W-:-:S04]  /*15f90*/  FADD.FTZ R11, -R2, R25 ;  /* 0x00000019020b7221 */ /* 0x000fc80000010100 */
[----:B------:R-:W-:-:S07]  /*15fa0*/  FMUL.FTZ R11, R11, 0.5 ;  /* 0x3f0000000b0b7820 */ /* 0x000fce0000410000 */
.L_x_6933:
[----:B------:R-:W-:Y:S05]  /*15fb0*/  BSYNC.RECONVERGENT B1 ;  /* 0x0000000000017941 */ /* 0x000fea0003800200 */
.L_x_6931:
        /* <DEDUP_REMOVED lines=11> */
.L_x_6935:
[----:B------:R-:W-:-:S04]  /*16070*/  FADD.FTZ R26, R4, -R27 ;  /* 0x8000001b041a7221 */ /* 0x000fc80000010000 */
[----:B------:R-:W-:-:S07]  /*16080*/  FMUL.FTZ R26, R26, 0.5 ;  /* 0x3f0000001a1a7820 */ /* 0x000fce0000410000 */
.L_x_6936:
[----:B------:R-:W-:Y:S05]  /*16090*/  BSYNC.RECONVERGENT B1 ;  /* 0x0000000000017941 */ /* 0x000fea0003800200 */
.L_x_6934:
[----:B------:R-:W-:Y:S01]  /*160a0*/  FADD.FTZ R11, R26, R11 ;  /* 0x0000000b1a0b7221 */ /* 0x000fe20000010000 */
[----:B------:R-:W-:Y:S01]  /*160b0*/  FADD.FTZ R24, R10, 1 ;  /* 0x3f8000000a187421 */ /* 0x000fe20000010000 */
[----:B------:R-:W-:-:S03]  /*160c0*/  HFMA2 R28, -RZ, RZ, 1.625, 0 ;  /* 0x3e800000ff1c7431 */ /* 0x000fc600000001ff */
[----:B------:R-:W-:-:S04]  /*160d0*/  FMUL.FTZ R27, R11, R24 ;  /* 0x000000180b1b7220 */ /* 0x000fc80000410000 */
[----:B------:R-:W0:Y:S02]  /*160e0*/  MUFU.SQRT R24, R27 ;  /* 0x0000001b00187308 */ /* 0x000e240000002000 */
[----:B0-----:R-:W-:-:S04]  /*160f0*/  FADD.FTZ R11, R11, R24 ;  /* 0x000000180b0b7221 */ /* 0x001fc80000010000 */
        /* <DEDUP_REMOVED lines=29> */
.L_x_6930:
[----:B------:R-:W-:-:S13]  /*162d0*/  FSETP.GEU.FTZ.AND P0, PT, R5, 1, PT ;  /* 0x3f8000000500780b */ /* 0x000fda0003f1e000 */
[----:B------:R-:W-:Y:S05]  /*162e0*/  @!P0 BRA `(.L_x_6937) ;  /* 0x0000000000848947 */ /* 0x000fea0003800000 */
[----:B------:R-:W-:Y:S01]  /*162f0*/  FMUL.FTZ R27, R2, R3 ;  /* 0x00000003021b7220 */ /* 0x000fe20000410000 */
[----:B------:R-:W-:-:S03]  /*16300*/  HFMA2 R28, -RZ, RZ, 1.625, 0 ;  /* 0x3e800000ff1c7431 */ /* 0x000fc600000001ff */
        /* <DEDUP_REMOVED lines=31> */
.L_x_6937:
[----:B------:R-:W-:-:S04]  /*16500*/  FADD.FTZ R11, -R5, 1 ;  /* 0x3f800000050b7421 */ /* 0x000fc80000010100 */
[----:B------:R-:W-:-:S06]  /*16510*/  FMUL.FTZ R11, R2, R11 ;  /* 0x0000000b020b7220 */ /* 0x000fcc0000410000 */
[----:B------:R-:W0:Y:S08]  /*16520*/  MUFU.SQRT R11, R11 ;  /* 0x0000000b000b7308 */ /* 0x000e300000002000 */
[----:B0-----:R-:W0:Y:S02]  /*16530*/  MUFU.RCP R26, R11 ;  /* 0x0000000b001a7308 */ /* 0x001e240000001000 */
[----:B0-----:R-:W-:Y:S01]  /*16540*/  FMUL.FTZ R26, |R7|, R26 ;  /* 0x0000001a071a7220 */ /* 0x001fe20000410200 */
[----:B------:R-:W-:Y:S06]  /*16550*/  BRA `(.L_x_6928) ;  /* 0x0000000000047947 */ /* 0x000fec0003800000 */
.L_x_6929:
[----:B------:R0:W1:Y:S02]  /*16560*/  MUFU.SQRT R26, R0 ;  /* 0x00000000001a7308 */ /* 0x0000640000002000 */
.L_x_6928:
[----:B------:R-:W-:Y:S05]  /*16570*/  BSYNC.RECONVERGENT B0 ;  /* 0x0000000000007941 */ /* 0x000fea0003800200 */
.L_x_6927:
        /* <DEDUP_REMOVED lines=41> */
.L_x_6942:
        /* <DEDUP_REMOVED lines=28> */
.L_x_6941:
        /* <DEDUP_REMOVED lines=11> */
[----:B------:R-:W-:-:S03]  /*16a80*/  @P1 FMUL.FTZ R0, R7, R7 ;  /* 0x0000000707001220 */ /* 0x000fc60000410000 */
        /* <DEDUP_REMOVED lines=11> */
.L_x_6948:
[----:B------:R-:W-:-:S04]  /*16b40*/  FADD.FTZ R3, -R3, R4 ;  /* 0x0000000403037221 */ /* 0x000fc80000010100 */
[----:B------:R-:W-:-:S07]  /*16b50*/  FMUL.FTZ R25, R3, 0.5 ;  /* 0x3f00000003197820 */ /* 0x000fce0000410000 */
.L_x_6949:
[----:B------:R-:W-:Y:S05]  /*16b60*/  BSYNC.RECONVERGENT B4 ;  /* 0x0000000000047941 */ /* 0x000fea0003800200 */
.L_x_6947:
[----:B------:R-:W-:Y:S01]  /*16b70*/  FADD.FTZ R0, R25, R0 ;  /* 0x0000000019007221 */ /* 0x000fe20000010000 */
[----:B------:R-:W-:-:S04]  /*16b80*/  FADD.FTZ R3, R5, R10 ;  /* 0x0000000a05037221 */ /* 0x000fc80000010000 */
[----:B------:R-:W-:-:S04]  /*16b90*/  FMUL.FTZ R0, R0, R3 ;  /* 0x0000000300007220 */ /* 0x000fc80000410000 */
[----:B------:R1:W2:Y:S01]  /*16ba0*/  MUFU.SQRT R4, R0 ;  /* 0x0000000000047308 */ /* 0x0002a20000002000 */
[----:B------:R-:W-:Y:S05]  /*16bb0*/  BRA `(.L_x_6950) ;  /* 0x0000000000487947 */ /* 0x000fea0003800000 */
.L_x_6946:
[----:B------:R-:W-:-:S13]  /*16bc0*/  FSETP.GT.FTZ.AND P0, PT, R5, 1, PT ;  /* 0x3f8000000500780b */ /* 0x000fda0003f14000 */
[----:B------:R-:W-:Y:S01]  /*16bd0*/  @P0 FMUL.FTZ R10, R2, R3 ;  /* 0x00000003020a0220 */ /* 0x000fe20000410000 */
[----:B------:R-:W-:Y:S01]  /*16be0*/  @!P0 FADD.FTZ R3, -R5, 1 ;  /* 0x3f80000005038421 */ /* 0x000fe20000010100 */
[----:B------:R-:W-:-:S03]  /*16bf0*/  @P0 FMUL.FTZ R0, |R7|, 2.81474976710656000000e+14 ;  /* 0x5780000007000820 */ /* 0x000fc60000410200 */
        /* <DEDUP_REMOVED lines=8> */
.L_x_6945:
[----:B------:R-:W-:Y:S01]  /*16c80*/  FADD.FTZ R2, R10, 1 ;  /* 0x3f8000000a027421 */ /* 0x000fe20000010000 */
[----:B------:R-:W-:Y:S01]  /*16c90*/  MUFU.SQRT R3, R0 ;  /* 0x0000000000037308 */ /* 0x000fe20000002000 */
[----:B------:R-:W-:Y:S02]  /*16ca0*/  HFMA2 R5, -RZ, RZ, 1.875, 0 ;  /* 0x3f800000ff057431 */ /* 0x000fe400000001ff */
[----:B------:R-:W-:-:S06]  /*16cb0*/  FMUL.FTZ R2, R2, 0.5 ;  /* 0x3f00000002027820 */ /* 0x000fcc0000410000 */
[----:B------:R-:W1:Y:S02]  /*16cc0*/  MUFU.SQRT R2, R2 ;  /* 0x0000000200027308 */ /* 0x000e640000002000 */
[----:B-1----:R-:W-:-:S07]  /*16cd0*/  FMUL.FTZ R4, R3, R2 ;  /* 0x0000000203047220 */ /* 0x002fce0000410000 */
.L_x_6950:
[----:B------:R-:W-:Y:S05]  /*16ce0*/  BSYNC.RECONVERGENT B1 ;  /* 0x0000000000017941 */ /* 0x000fea0003800200 */
.L_x_6944:
[----:B------:R-:W-:Y:S05]  /*16cf0*/  BRA `(.L_x_6951) ;  /* 0x0000000000087947 */ /* 0x000fea0003800000 */
.L_x_6940:
[----:B------:R-:W-:Y:S01]  /*16d00*/  FMUL.FTZ R4, R10, 16777216 ;  /* 0x4b8000000a047820 */ /* 0x000fe20000410000 */
[----:B------:R-:W-:-:S07]  /*16d10*/  FMUL.FTZ R5, R5, 16777216 ;  /* 0x4b80000005057820 */ /* 0x000fce0000410000 */
.L_x_6951:
[----:B------:R-:W-:Y:S05]  /*16d20*/  BSYNC.RELIABLE B0 ;  /* 0x0000000000007941 */ /* 0x000fea0003800100 */
.L_x_6939:
        /* <DEDUP_REMOVED lines=19> */
[----:B-----5:R-:W-:Y:S05]  /*16e60*/  CALL.REL.NOINC `($__internal_10_$__cuda_sm3x_div_rn_ftz_f32_slowpath) ;  /* 0x000000f0007c7944 */ /* 0x020fea0003c00000 */
.L_x_6954:
[----:B------:R-:W-:Y:S05]  /*16e70*/  BSYNC.RECONVERGENT B4 ;  /* 0x0000000000047941 */ /* 0x000fea0003800200 */
.L_x_6953:
        /* <DEDUP_REMOVED lines=29> */
.L_x_6952:
        /* <DEDUP_REMOVED lines=16> */
[----:B-----5:R-:W-:Y:S05]  /*17150*/  CALL.REL.NOINC `($__internal_10_$__cuda_sm3x_div_rn_ftz_f32_slowpath) ;  /* 0x000000ec00c07944 */ /* 0x020fea0003c00000 */
.L_x_6956:
[----:B------:R-:W-:Y:S05]  /*17160*/  BSYNC.RECONVERGENT B4 ;  /* 0x0000000000047941 */ /* 0x000fea0003800200 */
.L_x_6955:
        /* <DEDUP_REMOVED lines=28> */
.L_x_6943:
[----:B------:R-:W-:Y:S05]  /*17330*/  BSYNC.RECONVERGENT B3 ;  /* 0x0000000000037941 */ /* 0x000fea0003800200 */
.L_x_6938:
[----:B------:R-:W-:-:S13]  /*17340*/  ISETP.GE.AND P0, PT, R7, RZ, PT ;  /* 0x000000ff0700720c */ /* 0x000fda0003f06270 */
[----:B------:R-:W-:Y:S01]  /*17350*/  @P0 FADD.FTZ R11, -R11, -RZ ;  /* 0x800000ff0b0b0221 */ /* 0x000fe20000010100 */
[----:B------:R-:W-:Y:S06]  /*17360*/  BRA `(.L_x_6923) ;  /* 0x0000000800ec7947 */ /* 0x000fec0003800000 */
.L_x_6926:
[----:B------:R-:W-:Y:S01]  /*17370*/  FADD.FTZ R6, -R6, 6.1232342629258392722e-17 ;  /* 0x248d313206067421 */ /* 0x000fe20000010100 */
[----:B------:R-:W-:-:S03]  /*17380*/  FADD.FTZ R11, -R7, -RZ ;  /* 0x800000ff070b7221 */ /* 0x000fc60000010100 */
[----:B------:R-:W-:Y:S01]  /*17390*/  FADD.FTZ R10, R6, 1.5707963705062866211 ;  /* 0x3fc90fdb060a7421 */ /* 0x000fe20000010000 */
[----:B------:R-:W-:Y:S06]  /*173a0*/  BRA `(.L_x_6923) ;  /* 0x0000000800dc7947 */ /* 0x000fec0003800000 */
.L_x_6925:
[----:B------:R-:W-:Y:S02]  /*173b0*/  HFMA2 R10, -RZ, RZ, 0, 0 ;  /* 0x00000000ff0a7431 */ /* 0x000fe400000001ff */
[----:B------:R-:W-:Y:S01]  /*173c0*/  FADD.FTZ R11, -R7, -RZ ;  /* 0x800000ff070b7221 */ /* 0x000fe20000010100 */
[----:B------:R-:W-:Y:S06]  /*173d0*/  BRA `(.L_x_6923) ;  /* 0x0000000800d07947 */ /* 0x000fec0003800000 */
.L_x_6924:
        /* <DEDUP_REMOVED lines=26> */
.L_x_6961:
[----:B------:R-:W-:Y:S05]  /*17580*/  BSYNC.RECONVERGENT B4 ;  /* 0x0000000000047941 */ /* 0x000fea0003800200 */
.L_x_6960:
        /* <DEDUP_REMOVED lines=29> */
.L_x_6959:
        /* <DEDUP_REMOVED lines=27> */
[----:B-----5:R-:W-:Y:S05]  /*17910*/  CALL.REL.NOINC `($__internal_10_$__cuda_sm3x_div_rn_ftz_f32_slowpath) ;  /* 0x000000e400d07944 */ /* 0x020fea0003c00000 */
.L_x_6964:
[----:B------:R-:W-:Y:S05]  /*17920*/  BSYNC.RECONVERGENT B4 ;  /* 0x0000000000047941 */ /* 0x000fea0003800200 */
.L_x_6963:
        /* <DEDUP_REMOVED lines=29> */
.L_x_6958:
        /* <DEDUP_REMOVED lines=19> */
[----:B------:R-:W-:-:S03]  /*17c30*/  HFMA2 R11, -RZ, RZ, 1.875, 0 ;  /* 0x3f800000ff0b7431 */ /* 0x000fc600000001ff */
        /* <DEDUP_REMOVED lines=13> */
.L_x_6966:
[----:B------:R-:W-:Y:S05]  /*17d10*/  BSYNC.RECONVERGENT B4 ;  /* 0x0000000000047941 */ /* 0x000fea0003800200 */
.L_x_6965:
        /* <DEDUP_REMOVED lines=27> */
.L_x_6962:
[----:B------:R-:W-:Y:S05]  /*17ed0*/  BSYNC.RECONVERGENT B3 ;  /* 0x0000000000037941 */ /* 0x000fea0003800200 */
.L_x_6957:
[----:B------:R-:W-:Y:S01]  /*17ee0*/  ISETP.GE.AND P0, PT, R7, RZ, PT ;  /* 0x000000ff0700720c */ /* 0x000fe20003f06270 */
[----:B------:R-:W-:Y:S01]  /*17ef0*/  FADD.FTZ R11, R11, 0.69314718246459960938 ;  /* 0x3f3172180b0b7421 */ /* 0x000fe20000010000 */
[----:B------:R-:W-:-:S11]  /*17f00*/  FADD.FTZ R10, |R0|, -RZ ;  /* 0x800000ff000a7221 */ /* 0x000fd60000010200 */
[----:B------:R-:W-:-:S07]  /*17f10*/  @P0 FADD.FTZ R11, -R11, -RZ ;  /* 0x800000ff0b0b0221 */ /* 0x000fce0000010100 */
.L_x_6923:
[----:B------:R-:W-:Y:S05]  /*17f20*/  BSYNC.RECONVERGENT B2 ;  /* 0x0000000000027941 */ /* 0x000fea0003800200 */
.L_x_6921:
[----:B------:R-:W-:Y:S05]  /*17f30*/  WARPSYNC.ALL ;  /* 0x0000000000007948 */ /* 0x000fea0003800000 */
[C---:B-----5:R-:W-:Y:S01]  /*17f40*/  FSETP.NAN.FTZ.AND P1, PT, |R20|.reuse, |R20|, PT ;  /* 0x400000141400720b */ /* 0x060fe20003f38200 */
        /* <DEDUP_REMOVED lines=21> */
.L_x_6968:
        /* <DEDUP_REMOVED lines=69> */
.L_x_6978:
[----:B------:R-:W-:-:S04]  /*184f0*/  FADD.FTZ R4, -R0, R25 ;  /* 0x0000001900047221 */ /* 0x000fc80000010100 */
[----:B------:R-:W-:-:S07]  /*18500*/  FMUL.FTZ R4, R4, 0.5 ;  /* 0x3f00000004047820 */ /* 0x000fce0000410000 */
.L_x_6979:
[----:B------:R-:W-:Y:S05]  /*18510*/  BSYNC.RECONVERGENT B1 ;  /* 0x0000000000017941 */ /* 0x000fea0003800200 */
.L_x_6977:
        /* <DEDUP_REMOVED lines=11> */
.L_x_6981:
[----:B------:R-:W-:-:S04]  /*185d0*/  FADD.FTZ R24, R2, -R5 ;  /* 0x8000000502187221 */ /* 0x000fc80000010000 */
[----:B------:R-:W-:-:S07]  /*185e0*/  FMUL.FTZ R24, R24, 0.5 ;  /* 0x3f00000018187820 */ /* 0x000fce0000410000 */
.L_x_6982:
[----:B------:R-:W-:Y:S05]  /*185f0*/  BSYNC.RECONVERGENT B1 ;  /* 0x0000000000017941 */ /* 0x000fea0003800200 */
.L_x_6980:
        /* <DEDUP_REMOVED lines=35> */
.L_x_6976:
        /* <DEDUP_REMOVED lines=35> */
.L_x_6983:
[----:B------:R-:W-:-:S04]  /*18a60*/  FADD.FTZ R5, -R6, 1 ;  /* 0x3f80000006057421 */ /* 0x000fc80000010100 */
[----:B------:R-:W-:-:S06]  /*18a70*/  FMUL.FTZ R4, R0, R5 ;  /* 0x0000000500047220 */ /* 0x000fcc0000410000 */
[----:B------:R-:W0:Y:S08]  /*18a80*/  MUFU.SQRT R4, R4 ;  /* 0x0000000400047308 */ /* 0x000e300000002000 */
[----:B0-----:R-:W0:Y:S02]  /*18a90*/  MUFU.RCP R24, R4 ;  /* 0x0000000400187308 */ /* 0x001e240000001000 */
[----:B0-----:R-:W-:Y:S01]  /*18aa0*/  FMUL.FTZ R5, |R21|, R24 ;  /* 0x0000001815057220 */ /* 0x001fe20000410200 */
[----:B------:R-:W-:Y:S06]  /*18ab0*/  BRA `(.L_x_6974) ;  /* 0x0000000000047947 */ /* 0x000fec0003800000 */
.L_x_6975:
[----:B------:R0:W1:Y:S02]  /*18ac0*/  MUFU.SQRT R5, R3 ;  /* 0x0000000300057308 */ /* 0x0000640000002000 */
.L_x_6974:
[----:B------:R-:W-:Y:S05]  /*18ad0*/  BSYNC.RECONVERGENT B0 ;  /* 0x0000000000007941 */ /* 0x000fea0003800200 */
.L_x_6973:
        /* <DEDUP_REMOVED lines=38> */
[----:B------:R-:W-:-:S05]  /*18d40*/  @P0 FADD.FTZ R0, R0, R0 ;  /* 0x0000000000000221 */ /* 0x000fca0000010000 */
[----:B------:R-:W-:Y:S01]  /*18d50*/  MOV R4, R0 ;  /* 0x0000000000047202 */ /* 0x000fe20000000f00 */
[----:B------:R-:W-:Y:S06]  /*18d60*/  BRA `(.L_x_6989) ;  /* 0x0000000800cc7947 */ /* 0x000fec0003800000 */
.L_x_6988:
        /* <DEDUP_REMOVED lines=27> */
[----:B------:R-:W-:Y:S01]  /*18f20*/  MOV R4, R0 ;  /* 0x0000000000047202 */ /* 0x000fe20000000f00 */
[----:B------:R-:W-:Y:S06]  /*18f30*/  BRA `(.L_x_6989) ;  /* 0x0000000800587947 */ /* 0x000fec0003800000 */
.L_x_6987:
        /* <DEDUP_REMOVED lines=23> */
.L_x_6994:
[----:B------:R-:W-:-:S04]  /*190b0*/  FADD.FTZ R2, -R7, R2 ;  /* 0x0000000207027221 */ /* 0x000fc80000010100 */
[----:B0-----:R-:W-:-:S07]  /*190c0*/  FMUL.FTZ R3, R2, 0.5 ;  /* 0x3f00000002037820 */ /* 0x001fce0000410000 */
.L_x_6995:
[----:B------:R-:W-:Y:S05]  /*190d0*/  BSYNC.RECONVERGENT B4 ;  /* 0x0000000000047941 */ /* 0x000fea0003800200 */
.L_x_6993:
[----:B------:R-:W-:Y:S01]  /*190e0*/  FADD.FTZ R0, R3, R0 ;  /* 0x0000000003007221 */ /* 0x000fe20000010000 */
[----:B------:R-:W-:-:S04]  /*190f0*/  FADD.FTZ R27, R6, R27 ;  /* 0x0000001b061b7221 */ /* 0x000fc80000010000 */
[----:B------:R-:W-:-:S04]  /*19100*/  FMUL.FTZ R0, R0, R27 ;  /* 0x0000001b00007220 */ /* 0x000fc80000410000 */
[----:B------:R0:W2:Y:S01]  /*19110*/  MUFU.SQRT R4, R0 ;  /* 0x0000000000047308 */ /* 0x0000a20000002000 */
[----:B------:R-:W-:Y:S05]  /*19120*/  BRA `(.L_x_6996) ;  /* 0x0000000000487947 */ /* 0x000fea0003800000 */
.L_x_6992:
        /* <DEDUP_REMOVED lines=12> */
.L_x_6991:
[----:B------:R-:W-:Y:S01]  /*191f0*/  FADD.FTZ R0, R27, 1 ;  /* 0x3f8000001b007421 */ /* 0x000fe20000010000 */
[----:B0-----:R-:W-:Y:S01]  /*19200*/  MUFU.SQRT R3, R3 ;  /* 0x0000000300037308 */ /* 0x001fe20000002000 */
[----:B------:R-:W-:Y:S02]  /*19210*/  HFMA2 R6, -RZ, RZ, 1.875, 0 ;  /* 0x3f800000ff067431 */ /* 0x000fe400000001ff */
[----:B------:R-:W-:-:S06]  /*19220*/  FMUL.FTZ R0, R0, 0.5 ;  /* 0x3f00000000007820 */ /* 0x000fcc0000410000 */
[----:B------:R-:W0:Y:S02]  /*19230*/  MUFU.SQRT R0, R0 ;  /* 0x0000000000007308 */ /* 0x000e240000002000 */
[----:B0-----:R-:W-:-:S07]  /*19240*/  FMUL.FTZ R4, R3, R0 ;  /* 0x0000000003047220 */ /* 0x001fce0000410000 */
.L_x_6996:
[----:B------:R-:W-:Y:S05]  /*19250*/  BSYNC.RECONVERGENT B1 ;  /* 0x0000000000017941 */ /* 0x000fea0003800200 */
.L_x_6990:
[----:B------:R-:W-:Y:S05]  /*19260*/  BRA `(.L_x_6997) ;  /* 0x0000000000087947 */ /* 0x000fea0003800000 */
.L_x_6986:
[----:B------:R-:W-:Y:S01]  /*19270*/  FMUL.FTZ R4, R27, 16777216 ;  /* 0x4b8000001b047820 */ /* 0x000fe20000410000 */
[----:B------:R-:W-:-:S07]  /*19280*/  FMUL.FTZ R6, R6, 16777216 ;  /* 0x4b80000006067820 */ /* 0x000fce0000410000 */
.L_x_6997:
[----:B------:R-:W-:Y:S05]  /*19290*/  BSYNC.RELIABLE B0 ;  /* 0x0000000000007941 */ /* 0x000fea0003800100 */
.L_x_6985:
        /* <DEDUP_REMOVED lines=19> */
[----:B-1----:R-:W-:Y:S05]  /*193d0*/  CALL.REL.NOINC `($__internal_10_$__cuda_sm3x_div_rn_ftz_f32_slowpath) ;  /* 0x000000cc00207944 */ /* 0x002fea0003c00000 */
.L_x_7000:
[----:B------:R-:W-:Y:S05]  /*193e0*/  BSYNC.RECONVERGENT B4 ;  /* 0x0000000000047941 */ /* 0x000fea0003800200 */
.L_x_6999:
        /* <DEDUP_REMOVED lines=29> */
.L_x_6998:
        /* <DEDUP_REMOVED lines=17> */
.L_x_7002:
[----:B------:R-:W-:Y:S05]  /*196d0*/  BSYNC.RECONVERGENT B4 ;  /* 0x0000000000047941 */ /* 0x000fea0003800200 */
.L_x_7001:
        /* <DEDUP_REMOVED lines=28> */
.L_x_6989:
[----:B------:R-:W-:Y:S05]  /*198a0*/  BSYNC.RECONVERGENT B3 ;  /* 0x0000000000037941 */ /* 0x000fea0003800200 */
.L_x_6984:
[----:B------:R-:W-:-:S13]  /*198b0*/  ISETP.GE.AND P0, PT, R21, RZ, PT ;  /* 0x000000ff1500720c */ /* 0x000fda0003f06270 */
[----:B-1----:R-:W-:Y:S01]  /*198c0*/  @P0 FADD.FTZ R5, -R5, -RZ ;  /* 0x800000ff05050221 */ /* 0x002fe20000010100 */
[----:B------:R-:W-:Y:S06]  /*198d0*/  BRA `(.L_x_6969) ;  /* 0x0000000800ec7947 */ /* 0x000fec0003800000 */
.L_x_6972:
[----:B------:R-:W-:Y:S01]  /*198e0*/  FADD.FTZ R4, -R20, 6.1232342629258392722e-17 ;  /* 0x248d313214047421 */ /* 0x000fe20000010100 */
[----:B------:R-:W-:-:S03]  /*198f0*/  FADD.FTZ R5, -R21, -RZ ;  /* 0x800000ff15057221 */ /* 0x000fc60000010100 */
[----:B------:R-:W-:Y:S01]  /*19900*/  FADD.FTZ R4, R4, 1.5707963705062866211 ;  /* 0x3fc90fdb04047421 */ /* 0x000fe20000010000 */
[----:B------:R-:W-:Y:S06]  /*19910*/  BRA `(.L_x_6969) ;  /* 0x0000000800dc7947 */ /* 0x000fec0003800000 */
.L_x_6971:
[----:B------:R-:W-:Y:S02]  /*19920*/  HFMA2 R4, -RZ, RZ, 0, 0 ;  /* 0x00000000ff047431 */ /* 0x000fe400000001ff */
[----:B------:R-:W-:Y:S01]  /*19930*/  FADD.FTZ R5, -R21, -RZ ;  /* 0x800000ff15057221 */ /* 0x000fe20000010100 */
[----:B------:R-:W-:Y:S06]  /*19940*/  BRA `(.L_x_6969) ;  /* 0x0000000800d07947 */ /* 0x000fec0003800000 */
.L_x_6970:
        /* <DEDUP_REMOVED lines=26> */
.L_x_7007:
[----:B------:R-:W-:Y:S05]  /*19af0*/  BSYNC.RECONVERGENT B4 ;  /* 0x0000000000047941 */ /* 0x000fea0003800200 */
.L_x_7006:
        /* <DEDUP_REMOVED lines=29> */
.L_x_7005:
        /* <DEDUP_REMOVED lines=27> */
[----:B------:R-:W-:Y:S05]  /*19e80*/  CALL.REL.NOINC `($__internal_10_$__cuda_sm3x_div_rn_ftz_f32_slowpath) ;  /* 0x000000c000747944 */ /* 0x000fea0003c00000 */
.L_x_7010:
[----:B------:R-:W-:Y:S05]  /*19e90*/  BSYNC.RECONVERGENT B4 ;  /* 0x0000000000047941 */ /* 0x000fea0003800200 */
.L_x_7009:
        /* <DEDUP_REMOVED lines=29> */
.L_x_7004:
        /* <DEDUP_REMOVED lines=33> */
.L_x_7012:
[----:B------:R-:W-:Y:S05]  /*1a280*/  BSYNC.RECONVERGENT B4 ;  /* 0x0000000000047941 */ /* 0x000fea0003800200 */
.L_x_7011:
        /* <DEDUP_REMOVED lines=27> */
.L_x_7008:
[----:B------:R-:W-:Y:S05]  /*1a440*/  BSYNC.RECONVERGENT B3 ;  /* 0x0000000000037941 */ /* 0x000fea0003800200 */
.L_x_7003:
[----:B------:R-:W-:Y:S01]  /*1a450*/  ISETP.GE.AND P0, PT, R21, RZ, PT ;  /* 0x000000ff1500720c */ /* 0x000fe20003f06270 */
[----:B------:R-:W-:Y:S01]  /*1a460*/  FADD.FTZ R5, R5, 0.69314718246459960938 ;  /* 0x3f31721805057421 */ /* 0x000fe20000010000 */
[----:B------:R-:W-:-:S11]  /*1a470*/  FADD.FTZ R4, |R3|, -RZ ;  /* 0x800000ff03047221 */ /* 0x000fd60000010200 */
[----:B------:R-:W-:-:S07]  /*1a480*/  @P0 FADD.FTZ R5, -R5, -RZ ;  /* 0x800000ff05050221 */ /* 0x000fce0000010100 */
.L_x_6969:
[----:B------:R-:W-:Y:S05]  /*1a490*/  BSYNC.RECONVERGENT B2 ;  /* 0x0000000000027941 */ /* 0x000fea0003800200 */
.L_x_6967:
        /* <DEDUP_REMOVED lines=23> */
.L_x_7014:
        /* <DEDUP_REMOVED lines=69> */
.L_x_7024:
[----:B------:R-:W-:-:S04]  /*1aa60*/  FADD.FTZ R6, -R0, R25 ;  /* 0x0000001900067221 */ /* 0x000fc80000010100 */
[----:B------:R-:W-:-:S07]  /*1aa70*/  FMUL.FTZ R6, R6, 0.5 ;  /* 0x3f00000006067820 */ /* 0x000fce0000410000 */
.L_x_7025:
[----:B------:R-:W-:Y:S05]  /*1aa80*/  BSYNC.RECONVERGENT B1 ;  /* 0x0000000000017941 */ /* 0x000fea0003800200 */
.L_x_7023:
        /* <DEDUP_REMOVED lines=11> */
.L_x_7027:
[----:B------:R-:W-:-:S04]  /*1ab40*/  FADD.FTZ R24, R2, -R7 ;  /* 0x8000000702187221 */ /* 0x000fc80000010000 */
[----:B------:R-:W-:-:S07]  /*1ab50*/  FMUL.FTZ R24, R24, 0.5 ;  /* 0x3f00000018187820 */ /* 0x000fce0000410000 */
.L_x_7028:
[----:B------:R-:W-:Y:S05]  /*1ab60*/  BSYNC.RECONVERGENT B1 ;  /* 0x0000000000017941 */ /* 0x000fea0003800200 */
.L_x_7026:
        /* <DEDUP_REMOVED lines=35> */
.L_x_7022:
        /* <DEDUP_REMOVED lines=35> */
.L_x_7029:
[----:B------:R-:W-:-:S04]  /*1afd0*/  FADD.FTZ R7, -R20, 1 ;  /* 0x3f80000014077421 */ /* 0x000fc80000010100 */
[----:B------:R-:W-:-:S06]  /*1afe0*/  FMUL.FTZ R6, R0, R7 ;  /* 0x0000000700067220 */ /* 0x000fcc0000410000 */
[----:B------:R-:W0:Y:S08]  /*1aff0*/  MUFU.SQRT R6, R6 ;  /* 0x0000000600067308 */ /* 0x000e300000002000 */
[----:B0-----:R-:W0:Y:S02]  /*1b000*/  MUFU.RCP R24, R6 ;  /* 0x0000000600187308 */ /* 0x001e240000001000 */
[----:B0-----:R-:W-:Y:S01]  /*1b010*/  FMUL.FTZ R7, |R23|, R24 ;  /* 0x0000001817077220 */ /* 0x001fe20000410200 */
[----:B------:R-:W-:Y:S06]  /*1b020*/  BRA `(.L_x_7020) ;  /* 0x0000000000047947 */ /* 0x000fec0003800000 */
.L_x_7021:
[----:B------:R0:W1:Y:S02]  /*1b030*/  MUFU.SQRT R7, R3 ;  /* 0x0000000300077308 */ /* 0x0000640000002000 */
.L_x_7020:
[----:B------:R-:W-:Y:S05]  /*1b040*/  BSYNC.RECONVERGENT B0 ;  /* 0x0000000000007941 */ /* 0x000fea0003800200 */
.L_x_7019:
        /* <DEDUP_REMOVED lines=41> */
.L_x_7034:
        /* <DEDUP_REMOVED lines=29> */
.L_x_7033:
        /* <DEDUP_REMOVED lines=23> */
.L_x_7040:
[----:B------:R-:W-:-:S04]  /*1b620*/  FADD.FTZ R2, -R21, R2 ;  /* 0x0000000215027221 */ /* 0x000fc80000010100 */
[----:B0-----:R-:W-:-:S07]  /*1b630*/  FMUL.FTZ R3, R2, 0.5 ;  /* 0x3f00000002037820 */ /* 0x001fce0000410000 */
.L_x_7041:
[----:B------:R-:W-:Y:S05]  /*1b640*/  BSYNC.RECONVERGENT B4 ;  /* 0x0000000000047941 */ /* 0x000fea0003800200 */
.L_x_7039:
[----:B------:R-:W-:Y:S01]  /*1b650*/  FADD.FTZ R0, R3, R0 ;  /* 0x0000000003007221 */ /* 0x000fe20000010000 */
[----:B------:R-:W-:-:S04]  /*1b660*/  FADD.FTZ R27, R20, R27 ;  /* 0x0000001b141b7221 */ /* 0x000fc80000010000 */
[----:B------:R-:W-:-:S04]  /*1b670*/  FMUL.FTZ R0, R0, R27 ;  /* 0x0000001b00007220 */ /* 0x000fc80000410000 */
[----:B------:R0:W2:Y:S01]  /*1b680*/  MUFU.SQRT R6, R0 ;  /* 0x0000000000067308 */ /* 0x0000a20000002000 */
[----:B------:R-:W-:Y:S05]  /*1b690*/  BRA `(.L_x_7042) ;  /* 0x0000000000487947 */ /* 0x000fea0003800000 */
.L_x_7038:
        /* <DEDUP_REMOVED lines=12> */
.L_x_7037:
[----:B------:R-:W-:Y:S01]  /*1b760*/  FADD.FTZ R0, R27, 1 ;  /* 0x3f8000001b007421 */ /* 0x000fe20000010000 */
[----:B0-----:R-:W-:Y:S01]  /*1b770*/  MUFU.SQRT R3, R3 ;  /* 0x0000000300037308 */ /* 0x001fe20000002000 */
[----:B------:R-:W-:Y:S02]  /*1b780*/  HFMA2 R20, -RZ, RZ, 1.875, 0 ;  /* 0x3f800000ff147431 */ /* 0x000fe400000001ff */
[----:B------:R-:W-:-:S06]  /*1b790*/  FMUL.FTZ R0, R0, 0.5 ;  /* 0x3f00000000007820 */ /* 0x000fcc0000410000 */
[----:B------:R-:W0:Y:S02]  /*1b7a0*/  MUFU.SQRT R0, R0 ;  /* 0x0000000000007308 */ /* 0x000e240000002000 */
[----:B0-----:R-:W-:-:S07]  /*1b7b0*/  FMUL.FTZ R6, R3, R0 ;  /* 0x0000000003067220 */ /* 0x001fce0000410000 */
.L_x_7042:
[----:B------:R-:W-:Y:S05]  /*1b7c0*/  BSYNC.RECONVERGENT B1 ;  /* 0x0000000000017941 */ /* 0x000fea0003800200 */
.L_x_7036:
[----:B------:R-:W-:Y:S05]  /*1b7d0*/  BRA `(.L_x_7043) ;  /* 0x0000000000087947 */ /* 0x000fea0003800000 */
.L_x_7032:
[----:B------:R-:W-:Y:S01]  /*1b7e0*/  FMUL.FTZ R6, R27, 16777216 ;  /* 0x4b8000001b067820 */ /* 0x000fe20000410000 */
[----:B------:R-:W-:-:S07]  /*1b7f0*/  FMUL.FTZ R20, R20, 16777216 ;  /* 0x4b80000014147820 */ /* 0x000fce0000410000 */
.L_x_7043:
[----:B------:R-:W-:Y:S05]  /*1b800*/  BSYNC.RELIABLE B0 ;  /* 0x0000000000007941 */ /* 0x000fea0003800100 */
.L_x_7031:
        /* <DEDUP_REMOVED lines=20> */
.L_x_7046:
[----:B------:R-:W-:Y:S05]  /*1b950*/  BSYNC.RECONVERGENT B4 ;  /* 0x0000000000047941 */ /* 0x000fea0003800200 */
.L_x_7045:
        /* <DEDUP_REMOVED lines=29> */
.L_x_7044:
        /* <DEDUP_REMOVED lines=17> */
.L_x_7048:
[----:B------:R-:W-:Y:S05]  /*1bc40*/  BSYNC.RECONVERGENT B4 ;  /* 0x0000000000047941 */ /* 0x000fea0003800200 */
.L_x_7047:
        /* <DEDUP_REMOVED lines=28> */
.L_x_7035:
[----:B------:R-:W-:Y:S05]  /*1be10*/  BSYNC.RECONVERGENT B3 ;  /* 0x0000000000037941 */ /* 0x000fea0003800200 */
.L_x_7030:
[----:B------:R-:W-:-:S13]  /*1be20*/  ISETP.GE.AND P0, PT, R23, RZ, PT ;  /* 0x000000ff1700720c */ /* 0x000fda0003f06270 */
[----:B-1----:R-:W-:Y:S01]  /*1be30*/  @P0 FADD.FTZ R7, -R7, -RZ ;  /* 0x800000ff07070221 */ /* 0x002fe20000010100 */
[----:B------:R-:W-:Y:S06]  /*1be40*/  BRA `(.L_x_7015) ;  /* 0x0000000800ec7947 */ /* 0x000fec0003800000 */
.L_x_7018:
[----:B------:R-:W-:Y:S01]  /*1be50*/  FADD.FTZ R6, -R22, 6.1232342629258392722e-17 ;  /* 0x248d313216067421 */ /* 0x000fe20000010100 */
[----:B------:R-:W-:-:S03]  /*1be60*/  FADD.FTZ R7, -R23, -RZ ;  /* 0x800000ff17077221 */ /* 0x000fc60000010100 */
[----:B------:R-:W-:Y:S01]  /*1be70*/  FADD.FTZ R6, R6, 1.5707963705062866211 ;  /* 0x3fc90fdb06067421 */ /* 0x000fe20000010000 */
[----:B------:R-:W-:Y:S06]  /*1be80*/  BRA `(.L_x_7015) ;  /* 0x0000000800dc7947 */ /* 0x000fec0003800000 */
.L_x_7017:
[----:B------:R-:W-:Y:S02]  /*1be90*/  HFMA2 R6, -RZ, RZ, 0, 0 ;  /* 0x00000000ff067431 */ /* 0x000fe400000001ff */
[----:B------:R-:W-:Y:S01]  /*1bea0*/  FADD.FTZ R7, -R23, -RZ ;  /* 0x800000ff17077221 */ /* 0x000fe20000010100 */
[----:B------:R-:W-:Y:S06]  /*1beb0*/  BRA `(.L_x_7015) ;  /* 0x0000000800d07947 */ /* 0x000fec0003800000 */
.L_x_7016:
        /* <DEDUP_REMOVED lines=26> */
.L_x_7053:
[----:B------:R-:W-:Y:S05]  /*1c060*/  BSYNC.RECONVERGENT B4 ;  /* 0x0000000000047941 */ /* 0x000fea0003800200 */
.L_x_7052:
        /* <DEDUP_REMOVED lines=29> */
.L_x_7051:
        /* <DEDUP_REMOVED lines=28> */
.L_x_7056:
[----:B------:R-:W-:Y:S05]  /*1c400*/  BSYNC.RECONVERGENT B4 ;  /* 0x0000000000047941 */ /* 0x000fea0003800200 */
.L_x_7055:
        /* <DEDUP_REMOVED lines=29> */
.L_x_7050:
        /* <DEDUP_REMOVED lines=33> */
.L_x_7058:
[----:B------:R-:W-:Y:S05]  /*1c7f0*/  BSYNC.RECONVERGENT B4 ;  /* 0x0000000000047941 */ /* 0x000fea0003800200 */
.L_x_7057:
        /* <DEDUP_REMOVED lines=27> */
.L_x_7054:
[----:B------:R-:W-:Y:S05]  /*1c9b0*/  BSYNC.RECONVERGENT B3 ;  /* 0x0000000000037941 */ /* 0x000fea0003800200 */
.L_x_7049:
[----:B------:R-:W-:Y:S01]  /*1c9c0*/  ISETP.GE.AND P0, PT, R23, RZ, PT ;  /* 0x000000ff1700720c */ /* 0x000fe20003f06270 */
[----:B------:R-:W-:Y:S01]  /*1c9d0*/  FADD.FTZ R7, R7, 0.69314718246459960938 ;  /* 0x3f31721807077421 */ /* 0x000fe20000010000 */
[----:B------:R-:W-:-:S11]  /*1c9e0*/  FADD.FTZ R6, |R3|, -RZ ;  /* 0x800000ff03067221 */ /* 0x000fd60000010200 */
[----:B------:R-:W-:-:S07]  /*1c9f0*/  @P0 FADD.FTZ R7, -R7, -RZ ;  /* 0x800000ff07070221 */ /* 0x000fce0000010100 */
.L_x_7015:
[----:B------:R-:W-:Y:S05]  /*1ca00*/  BSYNC.RECONVERGENT B2 ;  /* 0x0000000000027941 */ /* 0x000fea0003800200 */
.L_x_7013:
        /* <DEDUP_REMOVED lines=23> */
.L_x_7060:
        /* <DEDUP_REMOVED lines=69> */
.L_x_7070:
[----:B------:R-:W-:-:S04]  /*1cfd0*/  FADD.FTZ R20, -R0, R25 ;  /* 0x0000001900147221 */ /* 0x000fc80000010100 */
[----:B------:R-:W-:-:S07]  /*1cfe0*/  FMUL.FTZ R20, R20, 0.5 ;  /* 0x3f00000014147820 */ /* 0x000fce0000410000 */
.L_x_7071:
[----:B------:R-:W-:Y:S05]  /*1cff0*/  BSYNC.RECONVERGENT B1 ;  /* 0x0000000000017941 */ /* 0x000fea0003800200 */
.L_x_7069:
        /* <DEDUP_REMOVED lines=11> */
.L_x_7073:
[----:B------:R-:W-:-:S04]  /*1d0b0*/  FADD.FTZ R24, R2, -R21 ;  /* 0x8000001502187221 */ /* 0x000fc80000010000 */
[----:B------:R-:W-:-:S07]  /*1d0c0*/  FMUL.FTZ R24, R24, 0.5 ;  /* 0x3f00000018187820 */ /* 0x000fce0000410000 */
.L_x_7074:
[----:B------:R-:W-:Y:S05]  /*1d0d0*/  BSYNC.RECONVERGENT B1 ;  /* 0x0000000000017941 */ /* 0x000fea0003800200 */
.L_x_7072:
        /* <DEDUP_REMOVED lines=35> */
.L_x_7068:
        /* <DEDUP_REMOVED lines=35> */
.L_x_7075:
[----:B------:R-:W-:-:S04]  /*1d540*/  FADD.FTZ R21, -R22, 1 ;  /* 0x3f80000016157421 */ /* 0x000fc80000010100 */
[----:B------:R-:W-:-:S06]  /*1d550*/  FMUL.FTZ R20, R0, R21 ;  /* 0x0000001500147220 */ /* 0x000fcc0000410000 */
[----:B------:R-:W0:Y:S08]  /*1d560*/  MUFU.SQRT R20, R20 ;  /* 0x0000001400147308 */ /* 0x000e300000002000 */
[----:B0-----:R-:W0:Y:S02]  /*1d570*/  MUFU.RCP R24, R20 ;  /* 0x0000001400187308 */ /* 0x001e240000001000 */
[----:B0-----:R-:W-:Y:S01]  /*1d580*/  FMUL.FTZ R21, |R17|, R24 ;  /* 0x0000001811157220 */ /* 0x001fe20000410200 */
[----:B------:R-:W-:Y:S06]  /*1d590*/  BRA `(.L_x_7066) ;  /* 0x0000000000047947 */ /* 0x000fec0003800000 */
.L_x_7067:
[----:B------:R0:W1:Y:S02]  /*1d5a0*/  MUFU.SQRT R21, R3 ;  /* 0x0000000300157308 */ /* 0x0000640000002000 */
.L_x_7066:
[----:B------:R-:W-:Y:S05]  /*1d5b0*/  BSYNC.RECONVERGENT B0 ;  /* 0x0000000000007941 */ /* 0x000fea0003800200 */
.L_x_7065:
        /* <DEDUP_REMOVED lines=41> */
.L_x_7080:
        /* <DEDUP_REMOVED lines=29> */
.L_x_7079:
        /* <DEDUP_REMOVED lines=23> */
.L_x_7086:
[----:B------:R-:W-:-:S04]  /*1db90*/  FADD.FTZ R2, -R23, R2 ;  /* 0x0000000217027221 */ /* 0x000fc80000010100 */
[----:B0-----:R-:W-:-:S07]  /*1dba0*/  FMUL.FTZ R3, R2, 0.5 ;  /* 0x3f00000002037820 */ /* 0x001fce0000410000 */
.L_x_7087:
[----:B------:R-:W-:Y:S05]  /*1dbb0*/  BSYNC.RECONVERGENT B4 ;  /* 0x0000000000047941 */ /* 0x000fea0003800200 */
.L_x_7085:
[----:B------:R-:W-:Y:S01]  /*1dbc0*/  FADD.FTZ R0, R3, R0 ;  /* 0x0000000003007221 */ /* 0x000fe20000010000 */
[----:B------:R-:W-:-:S04]  /*1dbd0*/  FADD.FTZ R27, R22, R27 ;  /* 0x0000001b161b7221 */ /* 0x000fc80000010000 */
[----:B------:R-:W-:-:S04]  /*1dbe0*/  FMUL.FTZ R0, R0, R27 ;  /* 0x0000001b00007220 */ /* 0x000fc80000410000 */
[----:B------:R0:W2:Y:S01]  /*1dbf0*/  MUFU.SQRT R20, R0 ;  /* 0x0000000000147308 */ /* 0x0000a20000002000 */
[----:B------:R-:W-:Y:S05]  /*1dc00*/  BRA `(.L_x_7088) ;  /* 0x0000000000487947 */ /* 0x000fea0003800000 */
.L_x_7084:
        /* <DEDUP_REMOVED lines=12> */
.L_x_7083:
[----:B------:R-:W-:Y:S01]  /*1dcd0*/  FADD.FTZ R0, R27, 1 ;  /* 0x3f8000001b007421 */ /* 0x000fe20000010000 */
[----:B0-----:R-:W-:Y:S01]  /*1dce0*/  MUFU.SQRT R3, R3 ;  /* 0x0000000300037308 */ /* 0x001fe20000002000 */
[----:B------:R-:W-:Y:S02]  /*1dcf0*/  HFMA2 R22, -RZ, RZ, 1.875, 0 ;  /* 0x3f800000ff167431 */ /* 0x000fe400000001ff */
[----:B------:R-:W-:-:S06]  /*1dd00*/  FMUL.FTZ R0, R0, 0.5 ;  /* 0x3f00000000007820 */ /* 0x000fcc0000410000 */
[----:B------:R-:W0:Y:S02]  /*1dd10*/  MUFU.SQRT R0, R0 ;  /* 0x0000000000007308 */ /* 0x000e240000002000 */
[----:B0-----:R-:W-:-:S07]  /*1dd20*/  FMUL.FTZ R20, R3, R0 ;  /* 0x0000000003147220 */ /* 0x001fce0000410000 */
.L_x_7088:
[----:B------:R-:W-:Y:S05]  /*1dd30*/  BSYNC.RECONVERGENT B1 ;  /* 0x0000000000017941 */ /* 0x000fea0003800200 */
.L_x_7082:
[----:B------:R-:W-:Y:S05]  /*1dd40*/  BRA `(.L_x_7089) ;  /* 0x0000000000087947 */ /* 0x000fea0003800000 */
.L_x_7078:
[----:B------:R-:W-:Y:S01]  /*1dd50*/  FMUL.FTZ R20, R27, 16777216 ;  /* 0x4b8000001b147820 */ /* 0x000fe20000410000 */
[----:B------:R-:W-:-:S07]  /*1dd60*/  FMUL.FTZ R22, R22, 16777216 ;  /* 0x4b80000016167820 */ /* 0x000fce0000410000 */
.L_x_7089:
[----:B------:R-:W-:Y:S05]  /*1dd70*/  BSYNC.RELIABLE B0 ;  /* 0x0000000000007941 */ /* 0x000fea0003800100 */
.L_x_7077:
        /* <DEDUP_REMOVED lines=20> */
.L_x_7092:
[----:B------:R-:W-:Y:S05]  /*1dec0*/  BSYNC.RECONVERGENT B4 ;  /* 0x0000000000047941 */ /* 0x000fea0003800200 */
.L_x_7091:
        /* <DEDUP_REMOVED lines=29> */
.L_x_7090:
        /* <DEDUP_REMOVED lines=17> */
.L_x_7094:
[----:B------:R-:W-:Y:S05]  /*1e1b0*/  BSYNC.RECONVERGENT B4 ;  /* 0x0000000000047941 */ /* 0x000fea0003800200 */
.L_x_7093:
        /* <DEDUP_REMOVED lines=28> */
.L_x_7081:
[----:B------:R-:W-:Y:S05]  /*1e380*/  BSYNC.RECONVERGENT B3 ;  /* 0x0000000000037941 */ /* 0x000fea0003800200 */
.L_x_7076:
[----:B------:R-:W-:-:S13]  /*1e390*/  ISETP.GE.AND P0, PT, R17, RZ, PT ;  /* 0x000000ff1100720c */ /* 0x000fda0003f06270 */
[----:B-1----:R-:W-:Y:S01]  /*1e3a0*/  @P0 FADD.FTZ R21, -R21, -RZ ;  /* 0x800000ff15150221 */ /* 0x002fe20000010100 */
[----:B------:R-:W-:Y:S06]  /*1e3b0*/  BRA `(.L_x_7061) ;  /* 0x0000000800ec7947 */ /* 0x000fec0003800000 */
.L_x_7064:
[----:B------:R-:W-:Y:S01]  /*1e3c0*/  FADD.FTZ R16, -R16, 6.1232342629258392722e-17 ;  /* 0x248d313210107421 */ /* 0x000fe20000010100 */
[----:B------:R-:W-:-:S03]  /*1e3d0*/  FADD.FTZ R21, -R17, -RZ ;  /* 0x800000ff11157221 */ /* 0x000fc60000010100 */
[----:B------:R-:W-:Y:S01]  /*1e3e0*/  FADD.FTZ R20, R16, 1.5707963705062866211 ;  /* 0x3fc90fdb10147421 */ /* 0x000fe20000010000 */
[----:B------:R-:W-:Y:S06]  /*1e3f0*/  BRA `(.L_x_7061) ;  /* 0x0000000800dc7947 */ /* 0x000fec0003800000 */
.L_x_7063:
[----:B------:R-:W-:Y:S02]  /*1e400*/  HFMA2 R20, -RZ, RZ, 0, 0 ;  /* 0x00000000ff147431 */ /* 0x000fe400000001ff */
[----:B------:R-:W-:Y:S01]  /*1e410*/  FADD.FTZ R21, -R17, -RZ ;  /* 0x800000ff11157221 */ /* 0x000fe20000010100 */
[----:B------:R-:W-:Y:S06]  /*1e420*/  BRA `(.L_x_7061) ;  /* 0x0000000800d07947 */ /* 0x000fec0003800000 */
.L_x_7062:
        /* <DEDUP_REMOVED lines=26> */
.L_x_7099:
[----:B------:R-:W-:Y:S05]  /*1e5d0*/  BSYNC.RECONVERGENT B4 ;  /* 0x0000000000047941 */ /* 0x000fea0003800200 */
.L_x_7098:
        /* <DEDUP_REMOVED lines=29> */
.L_x_7097:
        /* <DEDUP_REMOVED lines=28> */
.L_x_7102:
[----:B------:R-:W-:Y:S05]  /*1e970*/  BSYNC.RECONVERGENT B4 ;  /* 0x0000000000047941 */ /* 0x000fea0003800200 */
.L_x_7101:
        /* <DEDUP_REMOVED lines=29> */
.L_x_7096:
        /* <DEDUP_REMOVED lines=33> */
.L_x_7104:
[----:B------:R-:W-:Y:S05]  /*1ed60*/  BSYNC.RECONVERGENT B4 ;  /* 0x0000000000047941 */ /* 0x000fea0003800200 */
.L_x_7103:
        /* <DEDUP_REMOVED lines=27> */
.L_x_7100:
[----:B------:R-:W-:Y:S05]  /*1ef20*/  BSYNC.RECONVERGENT B3 ;  /* 0x0000000000037941 */ /* 0x000fea0003800200 */
.L_x_7095:
[----:B------:R-:W-:Y:S01]  /*1ef30*/  ISETP.GE.AND P0, PT, R17, RZ, PT ;  /* 0x000000ff1100720c */ /* 0x000fe20003f06270 */
[----:B------:R-:W-:Y:S01]  /*1ef40*/  FADD.FTZ R21, R21, 0.69314718246459960938 ;  /* 0x3f31721815157421 */ /* 0x000fe20000010000 */
[----:B------:R-:W-:-:S11]  /*1ef50*/  FADD.FTZ R20, |R3|, -RZ ;  /* 0x800000ff03147221 */ /* 0x000fd60000010200 */
[----:B------:R-:W-:-:S07]  /*1ef60*/  @P0 FADD.FTZ R21, -R21, -RZ ;  /* 0x800000ff15150221 */ /* 0x000fce0000010100 */
.L_x_7061:
[----:B------:R-:W-:Y:S05]  /*1ef70*/  BSYNC.RECONVERGENT B2 ;  /* 0x0000000000027941 */ /* 0x000fea0003800200 */
.L_x_7059:
        /* <DEDUP_REMOVED lines=23> */
.L_x_7106:
        /* <DEDUP_REMOVED lines=69> */
.L_x_7116:
[----:B------:R-:W-:-:S04]  /*1f540*/  FADD.FTZ R23, -R2, R25 ;  /* 0x0000001902177221 */ /* 0x000fc80000010100 */
[----:B------:R-:W-:-:S07]  /*1f550*/  FMUL.FTZ R23, R23, 0.5 ;  /* 0x3f00000017177820 */ /* 0x000fce0000410000 */
.L_x_7117:
[----:B------:R-:W-:Y:S05]  /*1f560*/  BSYNC.RECONVERGENT B1 ;  /* 0x0000000000017941 */ /* 0x000fea0003800200 */
.L_x_7115:
        /* <DEDUP_REMOVED lines=11> */
.L_x_7119:
[----:B------:R-:W-:-:S04]  /*1f620*/  FADD.FTZ R26, R16, -R27 ;  /* 0x8000001b101a7221 */ /* 0x000fc80000010000 */
[----:B------:R-:W-:-:S07]  /*1f630*/  FMUL.FTZ R26, R26, 0.5 ;  /* 0x3f0000001a1a7820 */ /* 0x000fce0000410000 */
.L_x_7120:
[----:B------:R-:W-:Y:S05]  /*1f640*/  BSYNC.RECONVERGENT B1 ;  /* 0x0000000000017941 */ /* 0x000fea0003800200 */
.L_x_7118:
        /* <DEDUP_REMOVED lines=35> */
.L_x_7114:
        /* <DEDUP_REMOVED lines=35> */
.L_x_7121:
[----:B------:R-:W-:-:S04]  /*1fab0*/  FADD.FTZ R23, -R17, 1 ;  /* 0x3f80000011177421 */ /* 0x000fc80000010100 */
[----:B------:R-:W-:-:S06]  /*1fac0*/  FMUL.FTZ R23, R2, R23 ;  /* 0x0000001702177220 */ /* 0x000fcc0000410000 */
[----:B------:R-:W0:Y:S08]  /*1fad0*/  MUFU.SQRT R23, R23 ;  /* 0x0000001700177308 */ /* 0x000e300000002000 */
[----:B0-----:R-:W0:Y:S02]  /*1fae0*/  MUFU.RCP R26, R23 ;  /* 0x00000017001a7308 */ /* 0x001e240000001000 */
[----:B0-----:R-:W-:Y:S01]  /*1faf0*/  FMUL.FTZ R26, |R19|, R26 ;  /* 0x0000001a131a7220 */ /* 0x001fe20000410200 */
[----:B------:R-:W-:Y:S06]  /*1fb00*/  BRA `(.L_x_7112) ;  /* 0x0000000000047947 */ /* 0x000fec0003800000 */
.L_x_7113:
[----:B------:R0:W1:Y:S02]  /*1fb10*/  MUFU.SQRT R26, R0 ;  /* 0x00000000001a7308 */ /* 0x0000640000002000 */
.L_x_7112:
[----:B------:R-:W-:Y:S05]  /*1fb20*/  BSYNC.RECONVERGENT B0 ;  /* 0x0000000000007941 */ /* 0x000fea0003800200 */
.L_x_7111:
        /* <DEDUP_REMOVED lines=41> */
.L_x_7126:
        /* <DEDUP_REMOVED lines=28> */
.L_x_7125:
        /* <DEDUP_REMOVED lines=23> */
.L_x_7132:
[----:B------:R-:W-:-:S04]  /*200f0*/  FADD.FTZ R3, -R3, R16 ;  /* 0x0000001003037221 */ /* 0x000fc80000010100 */
[----:B------:R-:W-:-:S07]  /*20100*/  FMUL.FTZ R25, R3, 0.5 ;  /* 0x3f00000003197820 */ /* 0x000fce0000410000 */
.L_x_7133:
[----:B------:R-:W-:Y:S05]  /*20110*/  BSYNC.RECONVERGENT B4 ;  /* 0x0000000000047941 */ /* 0x000fea0003800200 */
.L_x_7131:
[----:B------:R-:W-:Y:S01]  /*20120*/  FADD.FTZ R0, R25, R0 ;  /* 0x0000000019007221 */ /* 0x000fe20000010000 */
[----:B------:R-:W-:-:S04]  /*20130*/  FADD.FTZ R3, R17, R22 ;  /* 0x0000001611037221 */ /* 0x000fc80000010000 */
[----:B------:R-:W-:-:S04]  /*20140*/  FMUL.FTZ R0, R0, R3 ;  /* 0x0000000300007220 */ /* 0x000fc80000410000 */
[----:B------:R0:W1:Y:S01]  /*20150*/  MUFU.SQRT R16, R0 ;  /* 0x0000000000107308 */ /* 0x0000620000002000 */
[----:B------:R-:W-:Y:S05]  /*20160*/  BRA `(.L_x_7134) ;  /* 0x0000000000487947 */ /* 0x000fea0003800000 */
.L_x_7130:
        /* <DEDUP_REMOVED lines=12> */
.L_x_7129:
[----:B------:R-:W-:Y:S01]  /*20230*/  FADD.FTZ R2, R22, 1 ;  /* 0x3f80000016027421 */ /* 0x000fe20000010000 */
[----:B------:R-:W-:Y:S01]  /*20240*/  MUFU.SQRT R3, R0 ;  /* 0x0000000000037308 */ /* 0x000fe20000002000 */
[----:B------:R-:W-:Y:S02]  /*20250*/  HFMA2 R17, -RZ, RZ, 1.875, 0 ;  /* 0x3f800000ff117431 */ /* 0x000fe400000001ff */
[----:B------:R-:W-:-:S06]  /*20260*/  FMUL.FTZ R2, R2, 0.5 ;  /* 0x3f00000002027820 */ /* 0x000fcc0000410000 */
[----:B------:R-:W1:Y:S02]  /*20270*/  MUFU.SQRT R2, R2 ;  /* 0x0000000200027308 */ /* 0x000e640000002000 */
[----:B-1----:R-:W-:-:S07]  /*20280*/  FMUL.FTZ R16, R3, R2 ;  /* 0x0000000203107220 */ /* 0x002fce0000410000 */
.L_x_7134:
[----:B------:R-:W-:Y:S05]  /*20290*/  BSYNC.RECONVERGENT B1 ;  /* 0x0000000000017941 */ /* 0x000fea0003800200 */
.L_x_7128:
[----:B------:R-:W-:Y:S05]  /*202a0*/  BRA `(.L_x_7135) ;  /* 0x0000000000087947 */ /* 0x000fea0003800000 */
.L_x_7124:
[----:B------:R-:W-:Y:S01]  /*202b0*/  FMUL.FTZ R16, R22, 16777216 ;  /* 0x4b80000016107820 */ /* 0x000fe20000410000 */
[----:B------:R-:W-:-:S07]  /*202c0*/  FMUL.FTZ R17, R17, 16777216 ;  /* 0x4b80000011117820 */ /* 0x000fce0000410000 */
.L_x_7135:
[----:B------:R-:W-:Y:S05]  /*202d0*/  BSYNC.RELIABLE B0 ;  /* 0x0000000000007941 */ /* 0x000fea0003800100 */
.L_x_7123:
        /* <DEDUP_REMOVED lines=20> */
.L_x_7138:
[----:B------:R-:W-:Y:S05]  /*20420*/  BSYNC.RECONVERGENT B4 ;  /* 0x0000000000047941 */ /* 0x000fea0003800200 */
.L_x_7137:
        /* <DEDUP_REMOVED lines=29> */
.L_x_7136:
        /* <DEDUP_REMOVED lines=17> */
.L_x_7140:
[----:B------:R-:W-:Y:S05]  /*20710*/  BSYNC.RECONVERGENT B4 ;  /* 0x0000000000047941 */ /* 0x000fea0003800200 */
.L_x_7139:
        /* <DEDUP_REMOVED lines=28> */
.L_x_7127:
[----:B------:R-:W-:Y:S05]  /*208e0*/  BSYNC.RECONVERGENT B3 ;  /* 0x0000000000037941 */ /* 0x000fea0003800200 */
.L_x_7122:
[----:B------:R-:W-:-:S13]  /*208f0*/  ISETP.GE.AND P0, PT, R19, RZ, PT ;  /* 0x000000ff1300720c */ /* 0x000fda0003f06270 */
[----:B------:R-:W-:Y:S01]  /*20900*/  @P0 FADD.FTZ R23, -R23, -RZ ;  /* 0x800000ff17170221 */ /* 0x000fe20000010100 */
[----:B------:R-:W-:Y:S06]  /*20910*/  BRA `(.L_x_7107) ;  /* 0x0000000800ec7947 */ /* 0x000fec0003800000 */
.L_x_7110:
[----:B------:R-:W-:Y:S01]  /*20920*/  FADD.FTZ R18, -R18, 6.1232342629258392722e-17 ;  /* 0x248d313212127421 */ /* 0x000fe20000010100 */
[----:B------:R-:W-:-:S03]  /*20930*/  FADD.FTZ R23, -R19, -RZ ;  /* 0x800000ff13177221 */ /* 0x000fc60000010100 */
[----:B------:R-:W-:Y:S01]  /*20940*/  FADD.FTZ R22, R18, 1.5707963705062866211 ;  /* 0x3fc90fdb12167421 */ /* 0x000fe20000010000 */
[----:B------:R-:W-:Y:S06]  /*20950*/  BRA `(.L_x_7107) ;  /* 0x0000000800dc7947 */ /* 0x000fec0003800000 */
.L_x_7109:
[----:B------:R-:W-:Y:S02]  /*20960*/  HFMA2 R22, -RZ, RZ, 0, 0 ;  /* 0x00000000ff167431 */ /* 0x000fe400000001ff */
[----:B------:R-:W-:Y:S01]  /*20970*/  FADD.FTZ R23, -R19, -RZ ;  /* 0x800000ff13177221 */ /* 0x000fe20000010100 */
[----:B------:R-:W-:Y:S06]  /*20980*/  BRA `(.L_x_7107) ;  /* 0x0000000800d07947 */ /* 0x000fec0003800000 */
.L_x_7108:
        /* <DEDUP_REMOVED lines=26> */
.L_x_7145:
[----:B------:R-:W-:Y:S05]  /*20b30*/  BSYNC.RECONVERGENT B4 ;  /* 0x0000000000047941 */ /* 0x000fea0003800200 */
.L_x_7144:
        /* <DEDUP_REMOVED lines=29> */
.L_x_7143:
        /* <DEDUP_REMOVED lines=28> */
.L_x_7148:
[----:B------:R-:W-:Y:S05]  /*20ed0*/  BSYNC.RECONVERGENT B4 ;  /* 0x0000000000047941 */ /* 0x000fea0003800200 */
.L_x_7147:
        /* <DEDUP_REMOVED lines=29> */
.L_x_7142:
        /* <DEDUP_REMOVED lines=33> */
.L_x_7150:
[----:B------:R-:W-:Y:S05]  /*212c0*/  BSYNC.RECONVERGENT B4 ;  /* 0x0000000000047941 */ /* 0x000fea0003800200 */
.L_x_7149:
        /* <DEDUP_REMOVED lines=27> */
.L_x_7146:
[----:B------:R-:W-:Y:S05]  /*21480*/  BSYNC.RECONVERGENT B3 ;  /* 0x0000000000037941 */ /* 0x000fea0003800200 */
.L_x_7141:
[----:B------:R-:W-:Y:S01]  /*21490*/  ISETP.GE.AND P0, PT, R19, RZ, PT ;  /* 0x000000ff1300720c */ /* 0x000fe20003f06270 */
[----:B------:R-:W-:Y:S01]  /*214a0*/  FADD.FTZ R23, R23, 0.69314718246459960938 ;  /* 0x3f31721817177421 */ /* 0x000fe20000010000 */
[----:B------:R-:W-:-:S11]  /*214b0*/  FADD.FTZ R22, |R0|, -RZ ;  /* 0x800000ff00167221 */ /* 0x000fd60000010200 */
[----:B------:R-:W-:-:S07]  /*214c0*/  @P0 FADD.FTZ R23, -R23, -RZ ;  /* 0x800000ff17170221 */ /* 0x000fce0000010100 */
.L_x_7107:
[----:B------:R-:W-:Y:S05]  /*214d0*/  BSYNC.RECONVERGENT B2 ;  /* 0x0000000000027941 */ /* 0x000fea0003800200 */
.L_x_7105:
        /* <DEDUP_REMOVED lines=23> */
.L_x_7152:
        /* <DEDUP_REMOVED lines=69> */
.L_x_7162:
[----:B------:R-:W-:-:S04]  /*21aa0*/  FADD.FTZ R16, -R0, R25 ;  /* 0x0000001900107221 */ /* 0x000fc80000010100 */
[----:B------:R-:W-:-:S07]  /*21ab0*/  FMUL.FTZ R16, R16, 0.5 ;  /* 0x3f00000010107820 */ /* 0x000fce0000410000 */
.L_x_7163:
[----:B------:R-:W-:Y:S05]  /*21ac0*/  BSYNC.RECONVERGENT B1 ;  /* 0x0000000000017941 */ /* 0x000fea0003800200 */
.L_x_7161:
        /* <DEDUP_REMOVED lines=11> */
.L_x_7165:
[----:B------:R-:W-:-:S04]  /*21b80*/  FADD.FTZ R24, R2, -R17 ;  /* 0x8000001102187221 */ /* 0x000fc80000010000 */
[----:B------:R-:W-:-:S07]  /*21b90*/  FMUL.FTZ R24, R24, 0.5 ;  /* 0x3f00000018187820 */ /* 0x000fce0000410000 */
.L_x_7166:
[----:B------:R-:W-:Y:S05]  /*21ba0*/  BSYNC.RECONVERGENT B1 ;  /* 0x0000000000017941 */ /* 0x000fea0003800200 */
.L_x_7164:
        /* <DEDUP_REMOVED lines=35> */
.L_x_7160:
        /* <DEDUP_REMOVED lines=35> */
.L_x_7167:
[----:B------:R-:W-:-:S04]  /*22010*/  FADD.FTZ R17, -R18, 1 ;  /* 0x3f80000012117421 */ /* 0x000fc80000010100 */
[----:B------:R-:W-:-:S06]  /*22020*/  FMUL.FTZ R16, R0, R17 ;  /* 0x0000001100107220 */ /* 0x000fcc0000410000 */
[----:B------:R-:W0:Y:S08]  /*22030*/  MUFU.SQRT R16, R16 ;  /* 0x0000001000107308 */ /* 0x000e300000002000 */
[----:B0-----:R-:W0:Y:S02]  /*22040*/  MUFU.RCP R24, R16 ;  /* 0x0000001000187308 */ /* 0x001e240000001000 */
[----:B0-----:R-:W-:Y:S01]  /*22050*/  FMUL.FTZ R17, |R13|, R24 ;  /* 0x000000180d117220 */ /* 0x001fe20000410200 */
[----:B------:R-:W-:Y:S06]  /*22060*/  BRA `(.L_x_7158) ;  /* 0x0000000000047947 */ /* 0x000fec0003800000 */
.L_x_7159:
[----:B------:R0:W1:Y:S02]  /*22070*/  MUFU.SQRT R17, R3 ;  /* 0x0000000300117308 */ /* 0x0000640000002000 */
.L_x_7158:
[----:B------:R-:W-:Y:S05]  /*22080*/  BSYNC.RECONVERGENT B0 ;  /* 0x0000000000007941 */ /* 0x000fea0003800200 */
.L_x_7157:
        /* <DEDUP_REMOVED lines=41> */
.L_x_7172:
        /* <DEDUP_REMOVED lines=29> */
.L_x_7171:
        /* <DEDUP_REMOVED lines=23> */
.L_x_7178:
[----:B------:R-:W-:-:S04]  /*22660*/  FADD.FTZ R2, -R19, R2 ;  /* 0x0000000213027221 */ /* 0x000fc80000010100 */
[----:B0-----:R-:W-:-:S07]  /*22670*/  FMUL.FTZ R3, R2, 0.5 ;  /* 0x3f00000002037820 */ /* 0x001fce0000410000 */
.L_x_7179:
[----:B------:R-:W-:Y:S05]  /*22680*/  BSYNC.RECONVERGENT B4 ;  /* 0x0000000000047941 */ /* 0x000fea0003800200 */
.L_x_7177:
[----:B------:R-:W-:Y:S01]  /*22690*/  FADD.FTZ R0, R3, R0 ;  /* 0x0000000003007221 */ /* 0x000fe20000010000 */
[----:B------:R-:W-:-:S04]  /*226a0*/  FADD.FTZ R27, R18, R27 ;  /* 0x0000001b121b7221 */ /* 0x000fc80000010000 */
[----:B------:R-:W-:-:S04]  /*226b0*/  FMUL.FTZ R0, R0, R27 ;  /* 0x0000001b00007220 */ /* 0x000fc80000410000 */
[----:B------:R0:W2:Y:S01]  /*226c0*/  MUFU.SQRT R16, R0 ;  /* 0x0000000000107308 */ /* 0x0000a20000002000 */
[----:B------:R-:W-:Y:S05]  /*226d0*/  BRA `(.L_x_7180) ;  /* 0x0000000000487947 */ /* 0x000fea0003800000 */
.L_x_7176:
        /* <DEDUP_REMOVED lines=12> */
.L_x_7175:
[----:B------:R-:W-:Y:S01]  /*227a0*/  FADD.FTZ R0, R27, 1 ;  /* 0x3f8000001b007421 */ /* 0x000fe20000010000 */
[----:B0-----:R-:W-:Y:S01]  /*227b0*/  MUFU.SQRT R3, R3 ;  /* 0x0000000300037308 */ /* 0x001fe20000002000 */
[----:B------:R-:W-:Y:S02]  /*227c0*/  HFMA2 R18, -RZ, RZ, 1.875, 0 ;  /* 0x3f800000ff127431 */ /* 0x000fe400000001ff */
[----:B------:R-:W-:-:S06]  /*227d0*/  FMUL.FTZ R0, R0, 0.5 ;  /* 0x3f00000000007820 */ /* 0x000fcc0000410000 */
[----:B------:R-:W0:Y:S02]  /*227e0*/  MUFU.SQRT R0, R0 ;  /* 0x0000000000007308 */ /* 0x000e240000002000 */
[----:B0-----:R-:W-:-:S07]  /*227f0*/  FMUL.FTZ R16, R3, R0 ;  /* 0x0000000003107220 */ /* 0x001fce0000410000 */
.L_x_7180:
[----:B------:R-:W-:Y:S05]  /*22800*/  BSYNC.RECONVERGENT B1 ;  /* 0x0000000000017941 */ /* 0x000fea0003800200 */
.L_x_7174:
[----:B------:R-:W-:Y:S05]  /*22810*/  BRA `(.L_x_7181) ;  /* 0x0000000000087947 */ /* 0x000fea0003800000 */
.L_x_7170:
[----:B------:R-:W-:Y:S01]  /*22820*/  FMUL.FTZ R16, R27, 16777216 ;  /* 0x4b8000001b107820 */ /* 0x000fe20000410000 */
[----:B------:R-:W-:-:S07]  /*22830*/  FMUL.FTZ R18, R18, 16777216 ;  /* 0x4b80000012127820 */ /* 0x000fce0000410000 */
.L_x_7181:
[----:B------:R-:W-:Y:S05]  /*22840*/  BSYNC.RELIABLE B0 ;  /* 0x0000000000007941 */ /* 0x000fea0003800100 */
.L_x_7169:
        /* <DEDUP_REMOVED lines=20> */
.L_x_7184:
[----:B------:R-:W-:Y:S05]  /*22990*/  BSYNC.RECONVERGENT B4 ;  /* 0x0000000000047941 */ /* 0x000fea0003800200 */
.L_x_7183:
        /* <DEDUP_REMOVED lines=29> */
.L_x_7182:
        /* <DEDUP_REMOVED lines=17> */
.L_x_7186:
[----:B------:R-:W-:Y:S05]  /*22c80*/  BSYNC.RECONVERGENT B4 ;  /* 0x0000000000047941 */ /* 0x000fea0003800200 */
.L_x_7185:
        /* <DEDUP_REMOVED lines=28> */
.L_x_7173:
[----:B------:R-:W-:Y:S05]  /*22e50*/  BSYNC.RECONVERGENT B3 ;  /* 0x0000000000037941 */ /* 0x000fea0003800200 */
.L_x_7168:
[----:B------:R-:W-:-:S13]  /*22e60*/  ISETP.GE.AND P0, PT, R13, RZ, PT ;  /* 0x000000ff0d00720c */ /* 0x000fda0003f06270 */
[----:B-1----:R-:W-:Y:S01]  /*22e70*/  @P0 FADD.FTZ R17, -R17, -RZ ;  /* 0x800000ff11110221 */ /* 0x002fe20000010100 */
[----:B------:R-:W-:Y:S06]  /*22e80*/  BRA `(.L_x_7153) ;  /* 0x0000000800ec7947 */ /* 0x000fec0003800000 */
.L_x_7156:
[----:B------:R-:W-:Y:S01]  /*22e90*/  FADD.FTZ R12, -R12, 6.1232342629258392722e-17 ;  /* 0x248d31320c0c7421 */ /* 0x000fe20000010100 */
[----:B------:R-:W-:-:S03]  /*22ea0*/  FADD.FTZ R17, -R13, -RZ ;  /* 0x800000ff0d117221 */ /* 0x000fc60000010100 */
[----:B------:R-:W-:Y:S01]  /*22eb0*/  FADD.FTZ R16, R12, 1.5707963705062866211 ;  /* 0x3fc90fdb0c107421 */ /* 0x000fe20000010000 */
[----:B------:R-:W-:Y:S06]  /*22ec0*/  BRA `(.L_x_7153) ;  /* 0x0000000800dc7947 */ /* 0x000fec0003800000 */
.L_x_7155:
[----:B------:R-:W-:Y:S02]  /*22ed0*/  HFMA2 R16, -RZ, RZ, 0, 0 ;  /* 0x00000000ff107431 */ /* 0x000fe400000001ff */
[----:B------:R-:W-:Y:S01]  /*22ee0*/  FADD.FTZ R17, -R13, -RZ ;  /* 0x800000ff0d117221 */ /* 0x000fe20000010100 */
[----:B------:R-:W-:Y:S06]  /*22ef0*/  BRA `(.L_x_7153) ;  /* 0x0000000800d07947 */ /* 0x000fec0003800000 */
.L_x_7154:
        /* <DEDUP_REMOVED lines=26> */
.L_x_7191:
[----:B------:R-:W-:Y:S05]  /*230a0*/  BSYNC.RECONVERGENT B4 ;  /* 0x0000000000047941 */ /* 0x000fea0003800200 */
.L_x_7190:
        /* <DEDUP_REMOVED lines=29> */
.L_x_7189:
        /* <DEDUP_REMOVED lines=28> */
.L_x_7194:
[----:B------:R-:W-:Y:S05]  /*23440*/  BSYNC.RECONVERGENT B4 ;  /* 0x0000000000047941 */ /* 0x000fea0003800200 */
.L_x_7193:
        /* <DEDUP_REMOVED lines=29> */
.L_x_7188:
        /* <DEDUP_REMOVED lines=33> */
.L_x_7196:
[----:B------:R-:W-:Y:S05]  /*23830*/  BSYNC.RECONVERGENT B4 ;  /* 0x0000000000047941 */ /* 0x000fea0003800200 */
.L_x_7195:
        /* <DEDUP_REMOVED lines=27> */
.L_x_7192:
[----:B------:R-:W-:Y:S05]  /*239f0*/  BSYNC.RECONVERGENT B3 ;  /* 0x0000000000037941 */ /* 0x000fea0003800200 */
.L_x_7187:
[----:B------:R-:W-:Y:S01]  /*23a00*/  ISETP.GE.AND P0, PT, R13, RZ, PT ;  /* 0x000000ff0d00720c */ /* 0x000fe20003f06270 */
[----:B------:R-:W-:Y:S01]  /*23a10*/  FADD.FTZ R17, R17, 0.69314718246459960938 ;  /* 0x3f31721811117421 */ /* 0x000fe20000010000 */
[----:B------:R-:W-:-:S11]  /*23a20*/  FADD.FTZ R16, |R3|, -RZ ;  /* 0x800000ff03107221 */ /* 0x000fd60000010200 */
[----:B------:R-:W-:-:S07]  /*23a30*/  @P0 FADD.FTZ R17, -R17, -RZ ;  /* 0x800000ff11110221 */ /* 0x000fce0000010100 */
.L_x_7153:
[----:B------:R-:W-:Y:S05]  /*23a40*/  BSYNC.RECONVERGENT B2 ;  /* 0x0000000000027941 */ /* 0x000fea0003800200 */
.L_x_7151:
        /* <DEDUP_REMOVED lines=23> */
.L_x_7198:
        /* <DEDUP_REMOVED lines=69> */
.L_x_7208:
[----:B------:R-:W-:-:S04]  /*24010*/  FADD.FTZ R19, -R2, R25 ;  /* 0x0000001902137221 */ /* 0x000fc80000010100 */
[----:B------:R-:W-:-:S07]  /*24020*/  FMUL.FTZ R19, R19, 0.5 ;  /* 0x3f00000013137820 */ /* 0x000fce0000410000 */
.L_x_7209:
[----:B------:R-:W-:Y:S05]  /*24030*/  BSYNC.RECONVERGENT B1 ;  /* 0x0000000000017941 */ /* 0x000fea0003800200 */
.L_x_7207:
        /* <DEDUP_REMOVED lines=11> */
.L_x_7211:
[----:B------:R-:W-:-:S04]  /*240f0*/  FADD.FTZ R26, R12, -R27 ;  /* 0x8000001b0c1a7221 */ /* 0x000fc80000010000 */
[----:B------:R-:W-:-:S07]  /*24100*/  FMUL.FTZ R26, R26, 0.5 ;  /* 0x3f0000001a1a7820 */ /* 0x000fce0000410000 */
.L_x_7212:
[----:B------:R-:W-:Y:S05]  /*24110*/  BSYNC.RECONVERGENT B1 ;  /* 0x0000000000017941 */ /* 0x000fea0003800200 */
.L_x_7210:
        /* <DEDUP_REMOVED lines=35> */
.L_x_7206:
        /* <DEDUP_REMOVED lines=35> */
.L_x_7213:
[----:B------:R-:W-:-:S04]  /*24580*/  FADD.FTZ R19, -R13, 1 ;  /* 0x3f8000000d137421 */ /* 0x000fc80000010100 */
[----:B------:R-:W-:-:S06]  /*24590*/  FMUL.FTZ R19, R2, R19 ;  /* 0x0000001302137220 */ /* 0x000fcc0000410000 */
[----:B------:R-:W0:Y:S08]  /*245a0*/  MUFU.SQRT R19, R19 ;  /* 0x0000001300137308 */ /* 0x000e300000002000 */
[----:B0-----:R-:W0:Y:S02]  /*245b0*/  MUFU.RCP R26, R19 ;  /* 0x00000013001a7308 */ /* 0x001e240000001000 */
[----:B0-----:R-:W-:Y:S01]  /*245c0*/  FMUL.FTZ R26, |R15|, R26 ;  /* 0x0000001a0f1a7220 */ /* 0x001fe20000410200 */
[----:B------:R-:W-:Y:S06]  /*245d0*/  BRA `(.L_x_7204) ;  /* 0x0000000000047947 */ /* 0x000fec0003800000 */
.L_x_7205:
[----:B------:R0:W1:Y:S02]  /*245e0*/  MUFU.SQRT R26, R0 ;  /* 0x00000000001a7308 */ /* 0x0000640000002000 */
.L_x_7204:
[----:B------:R-:W-:Y:S05]  /*245f0*/  BSYNC.RECONVERGENT B0 ;  /* 0x0000000000007941 */ /* 0x000fea0003800200 */
.L_x_7203:
        /* <DEDUP_REMOVED lines=41> */
.L_x_7218:
        /* <DEDUP_REMOVED lines=28> */
.L_x_7217:
        /* <DEDUP_REMOVED lines=23> */
.L_x_7224:
[----:B------:R-:W-:-:S04]  /*24bc0*/  FADD.FTZ R3, -R3, R12 ;  /* 0x0000000c03037221 */ /* 0x000fc80000010100 */
[----:B------:R-:W-:-:S07]  /*24bd0*/  FMUL.FTZ R25, R3, 0.5 ;  /* 0x3f00000003197820 */ /* 0x000fce0000410000 */
.L_x_7225:
[----:B------:R-:W-:Y:S05]  /*24be0*/  BSYNC.RECONVERGENT B4 ;  /* 0x0000000000047941 */ /* 0x000fea0003800200 */
.L_x_7223:
[----:B------:R-:W-:Y:S01]  /*24bf0*/  FADD.FTZ R0, R25, R0 ;  /* 0x0000000019007221 */ /* 0x000fe20000010000 */
[----:B------:R-:W-:-:S04]  /*24c00*/  FADD.FTZ R3, R13, R18 ;  /* 0x000000120d037221 */ /* 0x000fc80000010000 */
[----:B------:R-:W-:-:S04]  /*24c10*/  FMUL.FTZ R0, R0, R3 ;  /* 0x0000000300007220 */ /* 0x000fc80000410000 */
[----:B------:R1:W2:Y:S01]  /*24c20*/  MUFU.SQRT R12, R0 ;  /* 0x00000000000c7308 */ /* 0x0002a20000002000 */
[----:B------:R-:W-:Y:S05]  /*24c30*/  BRA `(.L_x_7226) ;  /* 0x0000000000487947 */ /* 0x000fea0003800000 */
.L_x_7222:
        /* <DEDUP_REMOVED lines=12> */
.L_x_7221:
[----:B------:R-:W-:Y:S01]  /*24d00*/  FADD.FTZ R2, R18, 1 ;  /* 0x3f80000012027421 */ /* 0x000fe20000010000 */
[----:B------:R-:W-:Y:S01]  /*24d10*/  MUFU.SQRT R3, R0 ;  /* 0x0000000000037308 */ /* 0x000fe20000002000 */
[----:B------:R-:W-:Y:S02]  /*24d20*/  HFMA2 R13, -RZ, RZ, 1.875, 0 ;  /* 0x3f800000ff0d7431 */ /* 0x000fe400000001ff */
[----:B------:R-:W-:-:S06]  /*24d30*/  FMUL.FTZ R2, R2, 0.5 ;  /* 0x3f00000002027820 */ /* 0x000fcc0000410000 */
[----:B------:R-:W1:Y:S02]  /*24d40*/  MUFU.SQRT R2, R2 ;  /* 0x0000000200027308 */ /* 0x000e640000002000 */
[----:B-1----:R-:W-:-:S07]  /*24d50*/  FMUL.FTZ R12, R3, R2 ;  /* 0x00000002030c7220 */ /* 0x002fce0000410000 */
.L_x_7226:
[----:B------:R-:W-:Y:S05]  /*24d60*/  BSYNC.RECONVERGENT B1 ;  /* 0x0000000000017941 */ /* 0x000fea0003800200 */
.L_x_7220:
[----:B------:R-:W-:Y:S05]  /*24d70*/  BRA `(.L_x_7227) ;  /* 0x0000000000087947 */ /* 0x000fea0003800000 */
.L_x_7216:
[----:B------:R-:W-:Y:S01]  /*24d80*/  FMUL.FTZ R12, R18, 16777216 ;  /* 0x4b800000120c7820 */ /* 0x000fe20000410000 */
[----:B------:R-:W-:-:S07]  /*24d90*/  FMUL.FTZ R13, R13, 16777216 ;  /* 0x4b8000000d0d7820 */ /* 0x000fce0000410000 */
.L_x_7227:
[----:B------:R-:W-:Y:S05]  /*24da0*/  BSYNC.RELIABLE B0 ;  /* 0x0000000000007941 */ /* 0x000fea0003800100 */
.L_x_7215:
        /* <DEDUP_REMOVED lines=20> */
.L_x_7230:
[----:B------:R-:W-:Y:S05]  /*24ef0*/  BSYNC.RECONVERGENT B4 ;  /* 0x0000000000047941 */ /* 0x000fea0003800200 */
.L_x_7229:
        /* <DEDUP_REMOVED lines=29> */
.L_x_7228:
        /* <DEDUP_REMOVED lines=17> */
.L_x_7232:
[----:B------:R-:W-:Y:S05]  /*251e0*/  BSYNC.RECONVERGENT B4 ;  /* 0x0000000000047941 */ /* 0x000fea0003800200 */
.L_x_7231:
        /* <DEDUP_REMOVED lines=28> */
.L_x_7219:
[----:B------:R-:W-:Y:S05]  /*253b0*/  BSYNC.RECONVERGENT B3 ;  /* 0x0000000000037941 */ /* 0x000fea0003800200 */
.L_x_7214:
[----:B------:R-:W-:-:S13]  /*253c0*/  ISETP.GE.AND P0, PT, R15, RZ, PT ;  /* 0x000000ff0f00720c */ /* 0x000fda0003f06270 */
[----:B------:R-:W-:Y:S01]  /*253d0*/  @P0 FADD.FTZ R19, -R19, -RZ ;  /* 0x800000ff13130221 */ /* 0x000fe20000010100 */
[----:B------:R-:W-:Y:S06]  /*253e0*/  BRA `(.L_x_7199) ;  /* 0x0000000800ec7947 */ /* 0x000fec0003800000 */
.L_x_7202:
[----:B------:R-:W-:Y:S01]  /*253f0*/  FADD.FTZ R14, -R14, 6.1232342629258392722e-17 ;  /* 0x248d31320e0e7421 */ /* 0x000fe20000010100 */
[----:B------:R-:W-:-:S03]  /*25400*/  FADD.FTZ R19, -R15, -RZ ;  /* 0x800000ff0f137221 */ /* 0x000fc60000010100 */
[----:B------:R-:W-:Y:S01]  /*25410*/  FADD.FTZ R18, R14, 1.5707963705062866211 ;  /* 0x3fc90fdb0e127421 */ /* 0x000fe20000010000 */
[----:B------:R-:W-:Y:S06]  /*25420*/  BRA `(.L_x_7199) ;  /* 0x0000000800dc7947 */ /* 0x000fec0003800000 */
.L_x_7201:
[----:B------:R-:W-:Y:S02]  /*25430*/  HFMA2 R18, -RZ, RZ, 0, 0 ;  /* 0x00000000ff127431 */ /* 0x000fe400000001ff */
[----:B------:R-:W-:Y:S01]  /*25440*/  FADD.FTZ R19, -R15, -RZ ;  /* 0x800000ff0f137221 */ /* 0x000fe20000010100 */
[----:B------:R-:W-:Y:S06]  /*25450*/  BRA `(.L_x_7199) ;  /* 0x0000000800d07947 */ /* 0x000fec0003800000 */
.L_x_7200:
        /* <DEDUP_REMOVED lines=26> */
.L_x_7237:
[----:B------:R-:W-:Y:S05]  /*25600*/  BSYNC.RECONVERGENT B4 ;  /* 0x0000000000047941 */ /* 0x000fea0003800200 */
.L_x_7236:
        /* <DEDUP_REMOVED lines=29> */
.L_x_7235:
        /* <DEDUP_REMOVED lines=28> */
.L_x_7240:
[----:B------:R-:W-:Y:S05]  /*259a0*/  BSYNC.RECONVERGENT B4 ;  /* 0x0000000000047941 */ /* 0x000fea0003800200 */
.L_x_7239:
        /* <DEDUP_REMOVED lines=29> */
.L_x_7234:
        /* <DEDUP_REMOVED lines=33> */
.L_x_7242:
[----:B------:R-:W-:Y:S05]  /*25d90*/  BSYNC.RECONVERGENT B4 ;  /* 0x0000000000047941 */ /* 0x000fea0003800200 */
.L_x_7241:
        /* <DEDUP_REMOVED lines=27> */
.L_x_7238:
[----:B------:R-:W-:Y:S05]  /*25f50*/  BSYNC.RECONVERGENT B3 ;  /* 0x0000000000037941 */ /* 0x000fea0003800200 */
.L_x_7233:
[----:B------:R-:W-:Y:S01]  /*25f60*/  ISETP.GE.AND P0, PT, R15, RZ, PT ;  /* 0x000000ff0f00720c */ /* 0x000fe20003f06270 */
[----:B------:R-:W-:Y:S01]  /*25f70*/  FADD.FTZ R19, R19, 0.69314718246459960938 ;  /* 0x3f31721813137421 */ /* 0x000fe20000010000 */
[----:B------:R-:W-:-:S11]  /*25f80*/  FADD.FTZ R18, |R0|, -RZ ;  /* 0x800000ff00127221 */ /* 0x000fd60000010200 */
[----:B------:R-:W-:-:S07]  /*25f90*/  @P0 FADD.FTZ R19, -R19, -RZ ;  /* 0x800000ff13130221 */ /* 0x000fce0000010100 */
.L_x_7199:
[----:B------:R-:W-:Y:S05]  /*25fa0*/  BSYNC.RECONVERGENT B2 ;  /* 0x0000000000027941 */ /* 0x000fea0003800200 */
.L_x_7197:
[----:B------:R-:W-:Y:S05]  /*25fb0*/  WARPSYNC.ALL ;  /* 0x0000000000007948 */ /* 0x000fea0003800000 */
[----:B------:R-:W0:Y:S02]  /*25fc0*/  LDCU.64 UR4, c[0x0][0x388] ;  /* 0x00007100ff0477ac */ /* 0x000e240008000a00 */
[----:B0-----:R-:W-:-:S06]  /*25fd0*/  UIMAD.WIDE.U32 UR4, UR6, 0x8, UR4 ;  /* 0x00000008060478a5 */ /* 0x001fcc000f8e0004 */
[----:B------:R-:W-:Y:S02]  /*25fe0*/  MOV R2, UR4 ;  /* 0x0000000400027c02 */ /* 0x000fe40008000f00 */
[----:B------:R-:W-:-:S03]  /*25ff0*/  MOV R3, UR5 ;  /* 0x0000000500037c02 */ /* 0x000fc60008000f00 */
[----:B------:R-:W-:-:S05]  /*26000*/  IMAD.WIDE.U32 R2, R29, 0x10, R2 ;  /* 0x000000101d027825 */ /* 0x000fca00078e0002 */
[----:B------:R-:W-:Y:S04]  /*26010*/  STG.E.128 desc[UR8][R2.64], R8 ;  /* 0x0000000802007986 */ /* 0x000fe8000c101d08 */
[----:B------:R-:W-:Y:S04]  /*26020*/  STG.E.128 desc[UR8][R2.64+0x800], R4 ;  /* 0x0008000402007986 */ /* 0x000fe8000c101d08 */
[----:B------:R-:W-:Y:S04]  /*26030*/  STG.E.128 desc[UR8][R2.64+0x1000], R20 ;  /* 0x0010001402007986 */ /* 0x000fe8000c101d08 */
[----:B------:R-:W-:Y:S01]  /*26040*/  STG.E.128 desc[UR8][R2.64+0x1800], R16 ;  /* 0x0018001002007986 */ /* 0x000fe2000c101d08 */
[----:B------:R-:W-:Y:S05]  /*26050*/  EXIT ;  /* 0x000000000000794d */ /* 0x000fea0003800000 */
        .weak           $__internal_10_$__cuda_sm3x_div_rn_ftz_f32_slowpath
        .type           $__internal_10_$__cuda_sm3x_div_rn_ftz_f32_slowpath,@function
        .size           $__internal_10_$__cuda_sm3x_div_rn_ftz_f32_slowpath,(.L_x_13789 - $__internal_10_$__cuda_sm3x_div_rn_ftz_f32_slowpath)
$__internal_10_$__cuda_sm3x_div_rn_ftz_f32_slowpath:
        /* <DEDUP_REMOVED lines=32> */
.L_x_7245:
[----:B------:R-:W-:Y:S05]  /*26260*/  BSYNC.RELIABLE B1 ;  /* 0x0000000000017941 */ /* 0x000fea0003800100 */
.L_x_7244:
[----:B------:R-:W-:Y:S01]  /*26270*/  IADD3 R26, PT, PT, R26, -0x7f, RZ ;  /* 0xffffff811a1a7810 */ /* 0x000fe20007ffe0ff */
[----:B------:R-:W-:Y:S01]  /*26280*/  BSSY.RECONVERGENT B1, `(.L_x_7250) ;  /* 0x000001b000017945 */ /* 0x000fe20003800200 */
[----:B------:R-:W-:-:S03]  /*26290*/  IADD3 R28, PT, PT, R28, -0x7f, RZ ;  /* 0xffffff811c1c7810 */ /* 0x000fc60007ffe0ff */
[----:B------:R-:W-:Y:S01]  /*262a0*/  IMAD R25, R26, -0x800000, R2 ;  /* 0xff8000001a197824 */ /* 0x000fe200078e0202 */
[C---:B------:R-:W-:Y:S01]  /*262b0*/  IADD3 R26, PT, PT, R28.reuse, -R26, RZ ;  /* 0x8000001a1c1a7210 */ /* 0x040fe20007ffe0ff */
        /* <DEDUP_REMOVED lines=22> */
.L_x_7251:
[----:B------:R-:W-:-:S07]  /*26420*/  LEA R25, R26, R25, 0x17 ;  /* 0x000000191a197211 */ /* 0x000fce00078eb8ff */
.L_x_7252:
[----:B------:R-:W-:Y:S05]  /*26430*/  BSYNC.RECONVERGENT B1 ;  /* 0x0000000000017941 */ /* 0x000fea0003800200 */
.L_x_7250:
[----:B------:R-:W-:Y:S01]  /*26440*/  MOV R27, R25 ;  /* 0x00000019001b7202 */ /* 0x000fe20000000f00 */
[----:B------:R-:W-:Y:S06]  /*26450*/  BRA `(.L_x_7253) ;  /* 0x0000000000207947 */ /* 0x000fec0003800000 */
.L_x_7249:
[----:B------:R-:W-:-:S04]  /*26460*/  LOP3.LUT R27, R2, 0x80000000, R27, 0x48, !PT ;  /* 0x80000000021b7812 */ /* 0x000fc800078e481b */
[----:B------:R-:W-:Y:S01]  /*26470*/  LOP3.LUT R27, R27, 0x7f800000, RZ, 0xfc, !PT ;  /* 0x7f8000001b1b7812 */ /* 0x000fe200078efcff */
[----:B------:R-:W-:Y:S06]  /*26480*/  BRA `(.L_x_7253) ;  /* 0x0000000000147947 */ /* 0x000fec0003800000 */
.L_x_7248:
[----:B------:R-:W-:Y:S01]  /*26490*/  LOP3.LUT R27, R2, 0x80000000, R27, 0x48, !PT ;  /* 0x80000000021b7812 */ /* 0x000fe200078e481b */
[----:B------:R-:W-:Y:S06]  /*264a0*/  BRA `(.L_x_7253) ;  /* 0x00000000000c7947 */ /* 0x000fec0003800000 */
.L_x_7247:
[----:B------:R-:W0:Y:S01]  /*264b0*/  MUFU.RSQ R27, -QNAN ;  /* 0xffc00000001b7908 */ /* 0x000e220000001400 */
[----:B------:R-:W-:Y:S05]  /*264c0*/  BRA `(.L_x_7253) ;  /* 0x0000000000047947 */ /* 0x000fea0003800000 */
.L_x_7246:
[----:B------:R-:W-:-:S07]  /*264d0*/  FADD.FTZ R27, R27, R2 ;  /* 0x000000021b1b7221 */ /* 0x000fce0000010000 */
.L_x_7253:
[----:B------:R-:W-:Y:S05]  /*264e0*/  BSYNC.RECONVERGENT B0 ;  /* 0x0000000000007941 */ /* 0x000fea0003800200 */
.L_x_7243:
[----:B------:R-:W-:Y:S01]  /*264f0*/  MOV R24, R0 ;  /* 0x0000000000187202 */ /* 0x000fe20000000f00 */
[----:B------:R-:W-:Y:S01]  /*26500*/  HFMA2 R25, -RZ, RZ, 0, 0 ;  /* 0x00000000ff197431 */ /* 0x000fe200000001ff */
[----:B0-----:R-:W-:-:S03]  /*26510*/  MOV R2, R27 ;  /* 0x0000001b00027202 */ /* 0x001fc60000000f00 */
[----:B------:R-:W-:Y:S05]  /*26520*/  RET.REL.NODEC R24 `(_ZN2at6native29vectorized_elementwise_kernelILi2EZZZNS0_16acos_kernel_cudaERNS_18TensorIteratorBaseEENKUlvE_clEvENKUlvE0_clEvEUlN3c107complexIfEEE_St5arrayIPcLm2EEEEviT0_T1_) ;  /* 0xfffffd9818b47950 */ /* 0x000fea0003c3ffff */
.L_x_7254:
        /* <DEDUP_REMOVED lines=13> */
.L_x_13789:


//--------------------- .text._ZN2at6native29vectorized_elementwise_kernelILi4EZZZNS0_16acos_kernel_cudaERNS_18TensorIteratorBaseEENKUlvE_clEvENKUlvE0_clEvEUlN3c107complexIfEEE_St5arrayIPcLm2EEEEviT0_T1_ --------------------------
	.section	.text._ZN2at6native29vectorized_elementwise_kernelILi4EZZZNS0_16acos_kernel_cudaERNS_18TensorIteratorBaseEENKUlvE_clEvENKUlvE0_clEvEUlN3c107complexIfEEE_St5arrayIPcLm2EEEEviT0_T1_,"ax",@progbits
	.align	128
        .global         _ZN2at6native29vectorized_elementwise_kernelILi4EZZZNS0_16acos_kernel_cudaERNS_18TensorIteratorBaseEENKUlvE_clEvENKUlvE0_clEvEUlN3c107complexIfEEE_St5arrayIPcLm2EEEEviT0_T1_
        .type           _ZN2at6native29vectorized_elementwise_kernelILi4EZZZNS0_16acos_kernel_cudaERNS_18TensorIteratorBaseEENKUlvE_clEvENKUlvE0_clEvEUlN3c107complexIfEEE_St5arrayIPcLm2EEEEviT0_T1_,@function
        .size           _ZN2at6native29vectorized_elementwise_kernelILi4EZZZNS0_16acos_kernel_cudaERNS_18TensorIteratorBaseEENKUlvE_clEvENKUlvE0_clEvEUlN3c107complexIfEEE_St5arrayIPcLm2EEEEviT0_T1_,(.L_x_13790 - _ZN2at6native29vectorized_elementwise_kernelILi4EZZZNS0_16acos_kernel_cudaERNS_18TensorIteratorBaseEENKUlvE_clEvENKUlvE0_clEvEUlN3c107complexIfEEE_St5arrayIPcLm2EEEEviT0_T1_)
        .other          _ZN2at6native29vectorized_elementwise_kernelILi4EZZZNS0_16acos_kernel_cudaERNS_18TensorIteratorBaseEENKUlvE_clEvENKUlvE0_clEvEUlN3c107complexIfEEE_St5arrayIPcLm2EEEEviT0_T1_,@"STO_CUDA_ENTRY STV_DEFAULT"
_ZN2at6native29vectorized_elementwise_kernelILi4EZZZNS0_16acos_kernel_cudaERNS_18TensorIteratorBaseEENKUlvE_clEvENKUlvE0_clEvEUlN3c107complexIfEEE_St5arrayIPcLm2EEEEviT0_T1_:
.text._ZN2at6native29vectorized_elementwise_kernelILi4EZZZNS0_16acos_kernel_cudaERNS_18TensorIteratorBaseEENKUlvE_clEvENKUlvE0_clEvEUlN3c107complexIfEEE_St5arrayIPcLm2EEEEviT0_T1_:
        /* <DEDUP_REMOVED lines=90> */
.L_x_7258:
        /* <DEDUP_REMOVED lines=41> */
[----:B------:R-:W-:Y:S05]  /*0830*/  CALL.REL.NOINC `($__internal_11_$__cuda_sm3x_div_rn_ftz_f32_slowpath) ;  /* 0x0000025400f87944 */ /* 0x000fea0003c00000 */
.L_x_7263:
[----:B------:R-:W-:Y:S05]  /*0840*/  BSYNC.RECONVERGENT B4 ;  /* 0x0000000000047941 */ /* 0x000fea0003800200 */
.L_x_7262:
        /* <DEDUP_REMOVED lines=28> */
.L_x_7261:
        /* <DEDUP_REMOVED lines=30> */
[----:B------:R-:W-:Y:S05]  /*0bf0*/  CALL.REL.NOINC `($__internal_11_$__cuda_sm3x_div_rn_ftz_f32_slowpath) ;  /* 0x0000025400087944 */ /* 0x000fea0003c00000 */
.L_x_7267:
[----:B------:R-:W-:Y:S05]  /*0c00*/  BSYNC.RECONVERGENT B4 ;  /* 0x0000000000047941 */ /* 0x000fea0003800200 */
.L_x_7266:
        /* <DEDUP_REMOVED lines=28> */
.L_x_7265:
        /* <DEDUP_REMOVED lines=15> */
[----:B------:R-:W-:Y:S05]  /*0ec0*/  CALL.REL.NOINC `($__internal_11_$__cuda_sm3x_div_rn_ftz_f32_slowpath) ;  /* 0x0000025000547944 */ /* 0x000fea0003c00000 */
.L_x_7269:
[----:B------:R-:W-:Y:S05]  /*0ed0*/  BSYNC.RECONVERGENT B4 ;  /* 0x0000000000047941 */ /* 0x000fea0003800200 */
.L_x_7268:
        /* <DEDUP_REMOVED lines=27> */
.L_x_7264:
[----:B------:R-:W-:Y:S05]  /*1090*/  BSYNC.RECONVERGENT B3 ;  /* 0x0000000000037941 */ /* 0x000fea0003800200 */
.L_x_7260:
[----:B------:R-:W-:Y:S01]  /*10a0*/  ISETP.GE.AND P0, PT, R17, RZ, PT ;  /* 0x000000ff1100720c */ /* 0x000fe20003f06270 */
[----:B------:R-:W-:Y:S01]  /*10b0*/  FADD.FTZ R15, R15, 0.69314718246459960938 ;  /* 0x3f3172180f0f7421 */ /* 0x000fe20000010000 */
[----:B------:R-:W-:-:S11]  /*10c0*/  FADD.FTZ R14, |R0|, -RZ ;  /* 0x800000ff000e7221 */ /* 0x000fd60000010200 */
[----:B------:R-:W-:Y:S01]  /*10d0*/  @P0 FADD.FTZ R15, -R15, -RZ ;  /* 0x800000ff0f0f0221 */ /* 0x000fe20000010100 */
[----:B------:R-:W-:Y:S06]  /*10e0*/  BRA `(.L_x_7257) ;  /* 0x0000001800047947 */ /* 0x000fec0003800000 */
.L_x_7259:
        /* <DEDUP_REMOVED lines=71> */
.L_x_7275:
[----:B------:R-:W-:Y:S05]  /*1560*/  BSYNC.RECONVERGENT B1 ;  /* 0x0000000000017941 */ /* 0x000fea0003800200 */
.L_x_7274:
        /* <DEDUP_REMOVED lines=12> */
.L_x_7277:
[----:B------:R-:W-:Y:S05]  /*1630*/  BSYNC.RECONVERGENT B1 ;  /* 0x0000000000017941 */ /* 0x000fea0003800200 */
.L_x_7276:
        /* <DEDUP_REMOVED lines=35> */
.L_x_7273:
        /* <DEDUP_REMOVED lines=40> */
.L_x_7271:
[----:B------:R-:W-:-:S04]  /*1af0*/  FFMA.FTZ R14, R24, R24, -1 ;  /* 0xbf800000180e7423 */ /* 0x000fc80000010018 */
[----:B------:R-:W0:Y:S02]  /*1b00*/  MUFU.SQRT R15, R14 ;  /* 0x0000000e000f7308 */ /* 0x000e240000002000 */
[----:B0-----:R-:W-:-:S06]  /*1b10*/  FADD.FTZ R27, R24, R15 ;  /* 0x0000000f181b7221 */ /* 0x001fcc0000010000 */
[----:B------:R-:W0:Y:S02]  /*1b20*/  MUFU.LG2 R27, R27 ;  /* 0x0000001b001b7308 */ /* 0x000e240000000c00 */
[----:B0-----:R-:W-:-:S07]  /*1b30*/  FMUL.FTZ R15, R27, 0.69314718246459960938 ;  /* 0x3f3172181b0f7820 */ /* 0x001fce0000410000 */
.L_x_7272:
[----:B------:R-:W-:Y:S05]  /*1b40*/  BSYNC.RECONVERGENT B0 ;  /* 0x0000000000007941 */ /* 0x000fea0003800200 */
.L_x_7270:
        /* <DEDUP_REMOVED lines=43> */
.L_x_7285:
[----:B------:R-:W-:Y:S05]  /*1e00*/  BSYNC.RECONVERGENT B4 ;  /* 0x0000000000047941 */ /* 0x000fea0003800200 */
.L_x_7284:
[----:B------:R-:W-:-:S04]  /*1e10*/  FADD.FTZ R0, R25, R0 ;  /* 0x0000000019007221 */ /* 0x000fc80000010000 */
[----:B------:R-:W-:-:S04]  /*1e20*/  FMUL.FTZ R0, R0, R27 ;  /* 0x0000001b00007220 */ /* 0x000fc80000410000 */
[----:B------:R0:W2:Y:S01]  /*1e30*/  MUFU.SQRT R14, R0 ;  /* 0x00000000000e7308 */ /* 0x0000a20000002000 */
[----:B------:R-:W-:Y:S05]  /*1e40*/  BRA `(.L_x_7282) ;  /* 0x00000000002c7947 */ /* 0x000fea0003800000 */
.L_x_7283:
        /* <DEDUP_REMOVED lines=11> */
.L_x_7282:
[----:B------:R-:W-:Y:S05]  /*1f00*/  BSYNC.RECONVERGENT B1 ;  /* 0x0000000000017941 */ /* 0x000fea0003800200 */
.L_x_7280:
[----:B------:R-:W-:Y:S05]  /*1f10*/  BSYNC.RELIABLE B0 ;  /* 0x0000000000007941 */ /* 0x000fea0003800100 */
.L_x_7279:
        /* <DEDUP_REMOVED lines=18> */
[----:B-1-3--:R-:W-:Y:S05]  /*2040*/  CALL.REL.NOINC `($__internal_11_$__cuda_sm3x_div_rn_ftz_f32_slowpath) ;  /* 0x0000023c00f47944 */ /* 0x00afea0003c00000 */
.L_x_7288:
[----:B------:R-:W-:Y:S05]  /*2050*/  BSYNC.RECONVERGENT B4 ;  /* 0x0000000000047941 */ /* 0x000fea0003800200 */
.L_x_7287:
        /* <DEDUP_REMOVED lines=28> */
.L_x_7286:
        /* <DEDUP_REMOVED lines=18> */
.L_x_7291:
[----:B------:R-:W-:Y:S05]  /*2340*/  BSYNC.RECONVERGENT B4 ;  /* 0x0000000000047941 */ /* 0x000fea0003800200 */
.L_x_7290:
        /* <DEDUP_REMOVED lines=28> */
.L_x_7281:
        /* <DEDUP_REMOVED lines=31> */
.L_x_7292:
        /* <DEDUP_REMOVED lines=29> */
.L_x_7289:
[----:B------:R-:W-:Y:S05]  /*28d0*/  BSYNC.RECONVERGENT B3 ;  /* 0x0000000000037941 */ /* 0x000fea0003800200 */
.L_x_7278:
[----:B------:R-:W-:-:S13]  /*28e0*/  ISETP.GE.AND P0, PT, R17, RZ, PT ;  /* 0x000000ff1100720c */ /* 0x000fda0003f06270 */
[----:B-1----:R-:W-:-:S07]  /*28f0*/  @P0 FADD.FTZ R15, -R15, -RZ ;  /* 0x800000ff0f0f0221 */ /* 0x002fce0000010100 */
.L_x_7257:
[----:B------:R-:W-:Y:S05]  /*2900*/  BSYNC.RECONVERGENT B2 ;  /* 0x0000000000027941 */ /* 0x000fea0003800200 */
.L_x_7256:
        /* <DEDUP_REMOVED lines=27> */
.L_x_7295:
        /* <DEDUP_REMOVED lines=69> */
.L_x_7304:
[----:B------:R-:W-:-:S04]  /*2f10*/  FADD.FTZ R17, -R3, R16 ;  /* 0x0000001003117221 */ /* 0x000fc80000010100 */
[----:B------:R-:W-:-:S07]  /*2f20*/  FMUL.FTZ R17, R17, 0.5 ;  /* 0x3f00000011117820 */ /* 0x000fce0000410000 */
.L_x_7305:
[----:B------:R-:W-:Y:S05]  /*2f30*/  BSYNC.RECONVERGENT B1 ;  /* 0x0000000000017941 */ /* 0x000fea0003800200 */
.L_x_7303:
        /* <DEDUP_REMOVED lines=11> */
.L_x_7307:
[----:B------:R-:W-:-:S04]  /*2ff0*/  FADD.FTZ R28, R25, -R26 ;  /* 0x8000001a191c7221 */ /* 0x000fc80000010000 */
[----:B------:R-:W-:-:S07]  /*3000*/  FMUL.FTZ R28, R28, 0.5 ;  /* 0x3f0000001c1c7820 */ /* 0x000fce0000410000 */
.L_x_7308:
[----:B------:R-:W-:Y:S05]  /*3010*/  BSYNC.RECONVERGENT B1 ;  /* 0x0000000000017941 */ /* 0x000fea0003800200 */
.L_x_7306:
        /* <DEDUP_REMOVED lines=35> */
.L_x_7302:
        /* <DEDUP_REMOVED lines=35> */
.L_x_7309:
[----:B------:R-:W-:-:S04]  /*3480*/  FADD.FTZ R26, -R29, 1 ;  /* 0x3f8000001d1a7421 */ /* 0x000fc80000010100 */
[----:B------:R-:W-:-:S06]  /*3490*/  FMUL.FTZ R17, R3, R26 ;  /* 0x0000001a03117220 */ /* 0x000fcc0000410000 */
[----:B------:R-:W0:Y:S08]  /*34a0*/  MUFU.SQRT R17, R17 ;  /* 0x0000001100117308 */ /* 0x000e300000002000 */
[----:B0-----:R-:W0:Y:S02]  /*34b0*/  MUFU.RCP R26, R17 ;  /* 0x00000011001a7308 */ /* 0x001e240000001000 */
[----:B0-----:R-:W-:Y:S01]  /*34c0*/  FMUL.FTZ R27, R26, |R19| ;  /* 0x400000131a1b7220 */ /* 0x001fe20000410000 */
[----:B------:R-:W-:Y:S06]  /*34d0*/  BRA `(.L_x_7300) ;  /* 0x0000000000047947 */ /* 0x000fec0003800000 */
.L_x_7301:
[----:B------:R0:W1:Y:S02]  /*34e0*/  MUFU.SQRT R27, R0 ;  /* 0x00000000001b7308 */ /* 0x0000640000002000 */
.L_x_7300:
[----:B------:R-:W-:Y:S05]  /*34f0*/  BSYNC.RECONVERGENT B0 ;  /* 0x0000000000007941 */ /* 0x000fea0003800200 */
.L_x_7299:
        /* <DEDUP_REMOVED lines=41> */
.L_x_7314:
        /* <DEDUP_REMOVED lines=28> */
.L_x_7313:
        /* <DEDUP_REMOVED lines=23> */
.L_x_7320:
[----:B------:R-:W-:-:S04]  /*3ac0*/  FADD.FTZ R2, -R2, R25 ;  /* 0x0000001902027221 */ /* 0x000fc80000010100 */
[----:B------:R-:W-:-:S07]  /*3ad0*/  FMUL.FTZ R3, R2, 0.5 ;  /* 0x3f00000002037820 */ /* 0x000fce0000410000 */
.L_x_7321:
[----:B------:R-:W-:Y:S05]  /*3ae0*/  BSYNC.RECONVERGENT B4 ;  /* 0x0000000000047941 */ /* 0x000fea0003800200 */
.L_x_7319:
[----:B------:R-:W-:Y:S01]  /*3af0*/  FADD.FTZ R0, R3, R0 ;  /* 0x0000000003007221 */ /* 0x000fe20000010000 */
[----:B------:R-:W-:-:S04]  /*3b00*/  FADD.FTZ R3, R29, R24 ;  /* 0x000000181d037221 */ /* 0x000fc80000010000 */
[----:B------:R-:W-:-:S04]  /*3b10*/  FMUL.FTZ R0, R0, R3 ;  /* 0x0000000300007220 */ /* 0x000fc80000410000 */
[----:B------:R1:W2:Y:S01]  /*3b20*/  MUFU.SQRT R16, R0 ;  /* 0x0000000000107308 */ /* 0x0002a20000002000 */
[----:B------:R-:W-:Y:S05]  /*3b30*/  BRA `(.L_x_7322) ;  /* 0x0000000000487947 */ /* 0x000fea0003800000 */
.L_x_7318:
        /* <DEDUP_REMOVED lines=12> */
.L_x_7317:
[----:B------:R-:W-:Y:S01]  /*3c00*/  FADD.FTZ R2, R24, 1 ;  /* 0x3f80000018027421 */ /* 0x000fe20000010000 */
[----:B------:R-:W-:Y:S01]  /*3c10*/  MUFU.SQRT R3, R0 ;  /* 0x0000000000037308 */ /* 0x000fe20000002000 */
[----:B------:R-:W-:Y:S02]  /*3c20*/  HFMA2 R29, -RZ, RZ, 1.875, 0 ;  /* 0x3f800000ff1d7431 */ /* 0x000fe400000001ff */
[----:B------:R-:W-:-:S06]  /*3c30*/  FMUL.FTZ R2, R2, 0.5 ;  /* 0x3f00000002027820 */ /* 0x000fcc0000410000 */
[----:B------:R-:W1:Y:S02]  /*3c40*/  MUFU.SQRT R2, R2 ;  /* 0x0000000200027308 */ /* 0x000e640000002000 */
[----:B-1----:R-:W-:-:S07]  /*3c50*/  FMUL.FTZ R16, R3, R2 ;  /* 0x0000000203107220 */ /* 0x002fce0000410000 */
.L_x_7322:
[----:B------:R-:W-:Y:S05]  /*3c60*/  BSYNC.RECONVERGENT B1 ;  /* 0x0000000000017941 */ /* 0x000fea0003800200 */
.L_x_7316:
[----:B------:R-:W-:Y:S05]  /*3c70*/  BRA `(.L_x_7323) ;  /* 0x0000000000087947 */ /* 0x000fea0003800000 */
.L_x_7312:
[----:B------:R-:W-:Y:S01]  /*3c80*/  FMUL.FTZ R16, R24, 16777216 ;  /* 0x4b80000018107820 */ /* 0x000fe20000410000 */
[----:B------:R-:W-:-:S07]  /*3c90*/  FMUL.FTZ R29, R29, 16777216 ;  /* 0x4b8000001d1d7820 */ /* 0x000fce0000410000 */
.L_x_7323:
[----:B------:R-:W-:Y:S05]  /*3ca0*/  BSYNC.RELIABLE B0 ;  /* 0x0000000000007941 */ /* 0x000fea0003800100 */
.L_x_7311:
        /* <DEDUP_REMOVED lines=19> */
[----:B------:R-:W-:Y:S05]  /*3de0*/  CALL.REL.NOINC `($__internal_11_$__cuda_sm3x_div_rn_ftz_f32_slowpath) ;  /* 0x00000220008c7944 */ /* 0x000fea0003c00000 */
.L_x_7326:
[----:B------:R-:W-:Y:S05]  /*3df0*/  BSYNC.RECONVERGENT B4 ;  /* 0x0000000000047941 */ /* 0x000fea0003800200 */
.L_x_7325:
        /* <DEDUP_REMOVED lines=29> */
.L_x_7324:
        /* <DEDUP_REMOVED lines=16> */
[----:B------:R-:W-:Y:S05]  /*40d0*/  CALL.REL.NOINC `($__internal_11_$__cuda_sm3x_div_rn_ftz_f32_slowpath) ;  /* 0x0000021c00d07944 */ /* 0x000fea0003c00000 */
.L_x_7328:
[----:B------:R-:W-:Y:S05]  /*40e0*/  BSYNC.RECONVERGENT B4 ;  /* 0x0000000000047941 */ /* 0x000fea0003800200 */
.L_x_7327:
        /* <DEDUP_REMOVED lines=28> */
.L_x_7315:
[----:B------:R-:W-:Y:S05]  /*42b0*/  BSYNC.RECONVERGENT B3 ;  /* 0x0000000000037941 */ /* 0x000fea0003800200 */
.L_x_7310:
[----:B------:R-:W-:-:S13]  /*42c0*/  ISETP.GE.AND P0, PT, R19, RZ, PT ;  /* 0x000000ff1300720c */ /* 0x000fda0003f06270 */
[----:B------:R-:W-:Y:S01]  /*42d0*/  @P0 FADD.FTZ R17, -R17, -RZ ;  /* 0x800000ff11110221 */ /* 0x000fe20000010100 */
[----:B------:R-:W-:Y:S06]  /*42e0*/  BRA `(.L_x_7294) ;  /* 0x0000000800ec7947 */ /* 0x000fec0003800000 */
.L_x_7298:
[----:B------:R-:W-:Y:S01]  /*42f0*/  FADD.FTZ R16, -R18, 6.1232342629258392722e-17 ;  /* 0x248d313212107421 */ /* 0x000fe20000010100 */
[----:B------:R-:W-:-:S03]  /*4300*/  FADD.FTZ R17, -R19, -RZ ;  /* 0x800000ff13117221 */ /* 0x000fc60000010100 */
[----:B------:R-:W-:Y:S01]  /*4310*/  FADD.FTZ R16, R16, 1.5707963705062866211 ;  /* 0x3fc90fdb10107421 */ /* 0x000fe20000010000 */
[----:B------:R-:W-:Y:S06]  /*4320*/  BRA `(.L_x_7294) ;  /* 0x0000000800dc7947 */ /* 0x000fec0003800000 */
.L_x_7297:
[----:B------:R-:W-:Y:S02]  /*4330*/  HFMA2 R16, -RZ, RZ, 0, 0 ;  /* 0x00000000ff107431 */ /* 0x000fe400000001ff */
[----:B------:R-:W-:Y:S01]  /*4340*/  FADD.FTZ R17, -R19, -RZ ;  /* 0x800000ff13117221 */ /* 0x000fe20000010100 */
[----:B------:R-:W-:Y:S06]  /*4350*/  BRA `(.L_x_7294) ;  /* 0x0000000800d07947 */ /* 0x000fec0003800000 */
.L_x_7296:
        /* <DEDUP_REMOVED lines=25> */
[----:B------:R-:W-:Y:S05]  /*44f0*/  CALL.REL.NOINC `($__internal_11_$__cuda_sm3x_div_rn_ftz_f32_slowpath) ;  /* 0x0000021800c87944 */ /* 0x000fea0003c00000 */
.L_x_7333:
[----:B------:R-:W-:Y:S05]  /*4500*/  BSYNC.RECONVERGENT B4 ;  /* 0x0000000000047941 */ /* 0x000fea0003800200 */
.L_x_7332:
        /* <DEDUP_REMOVED lines=29> */
.L_x_7331:
        /* <DEDUP_REMOVED lines=28> */
.L_x_7336:
[----:B------:R-:W-:Y:S05]  /*48a0*/  BSYNC.RECONVERGENT B4 ;  /* 0x0000000000047941 */ /* 0x000fea0003800200 */
.L_x_7335:
        /* <DEDUP_REMOVED lines=29> */
.L_x_7330:
        /* <DEDUP_REMOVED lines=33> */
.L_x_7338:
[----:B------:R-:W-:Y:S05]  /*4c90*/  BSYNC.RECONVERGENT B4 ;  /* 0x0000000000047941 */ /* 0x000fea0003800200 */
.L_x_7337:
        /* <DEDUP_REMOVED lines=27> */
.L_x_7334:
[----:B------:R-:W-:Y:S05]  /*4e50*/  BSYNC.RECONVERGENT B3 ;  /* 0x0000000000037941 */ /* 0x000fea0003800200 */
.L_x_7329:
[----:B------:R-:W-:Y:S01]  /*4e60*/  ISETP.GE.AND P0, PT, R19, RZ, PT ;  /* 0x000000ff1300720c */ /* 0x000fe20003f06270 */
[----:B------:R-:W-:Y:S01]  /*4e70*/  FADD.FTZ R17, R17, 0.69314718246459960938 ;  /* 0x3f31721811117421 */ /* 0x000fe20000010000 */
[----:B------:R-:W-:-:S11]  /*4e80*/  FADD.FTZ R16, |R0|, -RZ ;  /* 0x800000ff00107221 */ /* 0x000fd60000010200 */
[----:B------:R-:W-:-:S07]  /*4e90*/  @P0 FADD.FTZ R17, -R17, -RZ ;  /* 0x800000ff11110221 */ /* 0x000fce0000010100 */
.L_x_7294:
[----:B------:R-:W-:Y:S05]  /*4ea0*/  BSYNC.RECONVERGENT B2 ;  /* 0x0000000000027941 */ /* 0x000fea0003800200 */
.L_x_7293:
        /* <DEDUP_REMOVED lines=27> */
.L_x_7341:
        /* <DEDUP_REMOVED lines=69> */
.L_x_7350:
[----:B------:R-:W-:-:S04]  /*54b0*/  FADD.FTZ R19, -R3, R18 ;  /* 0x0000001203137221 */ /* 0x000fc80000010100 */
[----:B------:R-:W-:-:S07]  /*54c0*/  FMUL.FTZ R19, R19, 0.5 ;  /* 0x3f00000013137820 */ /* 0x000fce0000410000 */
.L_x_7351:
[----:B------:R-:W-:Y:S05]  /*54d0*/  BSYNC.RECONVERGENT B1 ;  /* 0x0000000000017941 */ /* 0x000fea0003800200 */
.L_x_7349:
        /* <DEDUP_REMOVED lines=11> */
.L_x_7353:
[----:B------:R-:W-:-:S04]  /*5590*/  FADD.FTZ R28, R25, -R26 ;  /* 0x8000001a191c7221 */ /* 0x000fc80000010000 */
[----:B------:R-:W-:-:S07]  /*55a0*/  FMUL.FTZ R28, R28, 0.5 ;  /* 0x3f0000001c1c7820 */ /* 0x000fce0000410000 */
.L_x_7354:
[----:B------:R-:W-:Y:S05]  /*55b0*/  BSYNC.RECONVERGENT B1 ;  /* 0x0000000000017941 */ /* 0x000fea0003800200 */
.L_x_7352:
        /* <DEDUP_REMOVED lines=35> */
.L_x_7348:
        /* <DEDUP_REMOVED lines=35> */
.L_x_7355:
[----:B------:R-:W-:-:S04]  /*5a20*/  FADD.FTZ R26, -R29, 1 ;  /* 0x3f8000001d1a7421 */ /* 0x000fc80000010100 */
[----:B------:R-:W-:-:S06]  /*5a30*/  FMUL.FTZ R19, R3, R26 ;  /* 0x0000001a03137220 */ /* 0x000fcc0000410000 */
[----:B------:R-:W0:Y:S08]  /*5a40*/  MUFU.SQRT R19, R19 ;  /* 0x0000001300137308 */ /* 0x000e300000002000 */
[----:B0-----:R-:W0:Y:S02]  /*5a50*/  MUFU.RCP R26, R19 ;  /* 0x00000013001a7308 */ /* 0x001e240000001000 */
[----:B0-----:R-:W-:Y:S01]  /*5a60*/  FMUL.FTZ R27, R26, |R21| ;  /* 0x400000151a1b7220 */ /* 0x001fe20000410000 */
[----:B------:R-:W-:Y:S06]  /*5a70*/  BRA `(.L_x_7346) ;  /* 0x0000000000047947 */ /* 0x000fec0003800000 */
.L_x_7347:
[----:B------:R0:W1:Y:S02]  /*5a80*/  MUFU.SQRT R27, R0 ;  /* 0x00000000001b7308 */ /* 0x0000640000002000 */
.L_x_7346:
[----:B------:R-:W-:Y:S05]  /*5a90*/  BSYNC.RECONVERGENT B0 ;  /* 0x0000000000007941 */ /* 0x000fea0003800200 */
.L_x_7345:
        /* <DEDUP_REMOVED lines=41> */
.L_x_7360:
        /* <DEDUP_REMOVED lines=28> */
.L_x_7359:
        /* <DEDUP_REMOVED lines=23> */
.L_x_7366:
[----:B------:R-:W-:-:S04]  /*6060*/  FADD.FTZ R2, -R2, R25 ;  /* 0x0000001902027221 */ /* 0x000fc80000010100 */
[----:B------:R-:W-:-:S07]  /*6070*/  FMUL.FTZ R3, R2, 0.5 ;  /* 0x3f00000002037820 */ /* 0x000fce0000410000 */
.L_x_7367:
[----:B------:R-:W-:Y:S05]  /*6080*/  BSYNC.RECONVERGENT B4 ;  /* 0x0000000000047941 */ /* 0x000fea0003800200 */
.L_x_7365:
[----:B------:R-:W-:Y:S01]  /*6090*/  FADD.FTZ R0, R3, R0 ;  /* 0x0000000003007221 */ /* 0x000fe20000010000 */
[----:B------:R-:W-:-:S04]  /*60a0*/  FADD.FTZ R3, R29, R24 ;  /* 0x000000181d037221 */ /* 0x000fc80000010000 */
[----:B------:R-:W-:-:S04]  /*60b0*/  FMUL.FTZ R0, R0, R3 ;  /* 0x0000000300007220 */ /* 0x000fc80000410000 */
[----:B------:R1:W2:Y:S01]  /*60c0*/  MUFU.SQRT R18, R0 ;  /* 0x0000000000127308 */ /* 0x0002a20000002000 */
[----:B------:R-:W-:Y:S05]  /*60d0*/  BRA `(.L_x_7368) ;  /* 0x0000000000487947 */ /* 0x000fea0003800000 */
.L_x_7364:
        /* <DEDUP_REMOVED lines=12> */
.L_x_7363:
[----:B------:R-:W-:Y:S01]  /*61a0*/  FADD.FTZ R2, R24, 1 ;  /* 0x3f80000018027421 */ /* 0x000fe20000010000 */
[----:B------:R-:W-:Y:S01]  /*61b0*/  MUFU.SQRT R3, R0 ;  /* 0x0000000000037308 */ /* 0x000fe20000002000 */
[----:B------:R-:W-:Y:S02]  /*61c0*/  HFMA2 R29, -RZ, RZ, 1.875, 0 ;  /* 0x3f800000ff1d7431 */ /* 0x000fe400000001ff */
[----:B------:R-:W-:-:S06]  /*61d0*/  FMUL.FTZ R2, R2, 0.5 ;  /* 0x3f00000002027820 */ /* 0x000fcc0000410000 */
[----:B------:R-:W1:Y:S02]  /*61e0*/  MUFU.SQRT R2, R2 ;  /* 0x0000000200027308 */ /* 0x000e640000002000 */
[----:B-1----:R-:W-:-:S07]  /*61f0*/  FMUL.FTZ R18, R3, R2 ;  /* 0x0000000203127220 */ /* 0x002fce0000410000 */
.L_x_7368:
[----:B------:R-:W-:Y:S05]  /*6200*/  BSYNC.RECONVERGENT B1 ;  /* 0x0000000000017941 */ /* 0x000fea0003800200 */
.L_x_7362:
[----:B------:R-:W-:Y:S05]  /*6210*/  BRA `(.L_x_7369) ;  /* 0x0000000000087947 */ /* 0x000fea0003800000 */
.L_x_7358:
[----:B------:R-:W-:Y:S01]  /*6220*/  FMUL.FTZ R18, R24, 16777216 ;  /* 0x4b80000018127820 */ /* 0x000fe20000410000 */
[----:B------:R-:W-:-:S07]  /*6230*/  FMUL.FTZ R29, R29, 16777216 ;  /* 0x4b8000001d1d7820 */ /* 0x000fce0000410000 */
.L_x_7369:
[----:B------:R-:W-:Y:S05]  /*6240*/  BSYNC.RELIABLE B0 ;  /* 0x0000000000007941 */ /* 0x000fea0003800100 */
.L_x_7357:
        /* <DEDUP_REMOVED lines=20> */
.L_x_7372:
[----:B------:R-:W-:Y:S05]  /*6390*/  BSYNC.RECONVERGENT B4 ;  /* 0x0000000000047941 */ /* 0x000fea0003800200 */
.L_x_7371:
        /* <DEDUP_REMOVED lines=29> */
.L_x_7370:
        /* <DEDUP_REMOVED lines=17> */
.L_x_7374:
[----:B------:R-:W-:Y:S05]  /*6680*/  BSYNC.RECONVERGENT B4 ;  /* 0x0000000000047941 */ /* 0x000fea0003800200 */
.L_x_7373:
        /* <DEDUP_REMOVED lines=28> */
.L_x_7361:
[----:B------:R-:W-:Y:S05]  /*6850*/  BSYNC.RECONVERGENT B3 ;  /* 0x0000000000037941 */ /* 0x000fea0003800200 */
.L_x_7356:
[----:B------:R-:W-:-:S13]  /*6860*/  ISETP.GE.AND P0, PT, R21, RZ, PT ;  /* 0x000000ff1500720c */ /* 0x000fda0003f06270 */
[----:B------:R-:W-:Y:S01]  /*6870*/  @P0 FADD.FTZ R19, -R19, -RZ ;  /* 0x800000ff13130221 */ /* 0x000fe20000010100 */
[----:B------:R-:W-:Y:S06]  /*6880*/  BRA `(.L_x_7340) ;  /* 0x0000000800ec7947 */ /* 0x000fec0003800000 */
.L_x_7344:
[----:B------:R-:W-:Y:S01]  /*6890*/  FADD.FTZ R18, -R20, 6.1232342629258392722e-17 ;  /* 0x248d313214127421 */ /* 0x000fe20000010100 */
[----:B------:R-:W-:-:S03]  /*68a0*/  FADD.FTZ R19, -R21, -RZ ;  /* 0x800000ff15137221 */ /* 0x000fc60000010100 */
[----:B------:R-:W-:Y:S01]  /*68b0*/  FADD.FTZ R18, R18, 1.5707963705062866211 ;  /* 0x3fc90fdb12127421 */ /* 0x000fe20000010000 */
[----:B------:R-:W-:Y:S06]  /*68c0*/  BRA `(.L_x_7340) ;  /* 0x0000000800dc7947 */ /* 0x000fec0003800000 */
.L_x_7343:
[----:B------:R-:W-:Y:S02]  /*68d0*/  HFMA2 R18, -RZ, RZ, 0, 0 ;  /* 0x00000000ff127431 */ /* 0x000fe400000001ff */
[----:B------:R-:W-:Y:S01]  /*68e0*/  FADD.FTZ R19, -R21, -RZ ;  /* 0x800000ff15137221 */ /* 0x000fe20000010100 */
[----:B------:R-:W-:Y:S06]  /*68f0*/  BRA `(.L_x_7340) ;  /* 0x0000000800d07947 */ /* 0x000fec0003800000 */
.L_x_7342:
        /* <DEDUP_REMOVED lines=26> */
.L_x_7379:
[----:B------:R-:W-:Y:S05]  /*6aa0*/  BSYNC.RECONVERGENT B4 ;  /* 0x0000000000047941 */ /* 0x000fea0003800200 */
.L_x_7378:
        /* <DEDUP_REMOVED lines=29> */
.L_x_7377:
        /* <DEDUP_REMOVED lines=28> */
.L_x_7382:
[----:B------:R-:W-:Y:S05]  /*6e40*/  BSYNC.RECONVERGENT B4 ;  /* 0x0000000000047941 */ /* 0x000fea0003800200 */
.L_x_7381:
        /* <DEDUP_REMOVED lines=29> */
.L_x_7376:
        /* <DEDUP_REMOVED lines=33> */
.L_x_7384:
[----:B------:R-:W-:Y:S05]  /*7230*/  BSYNC.RECONVERGENT B4 ;  /* 0x0000000000047941 */ /* 0x000fea0003800200 */
.L_x_7383:
        /* <DEDUP_REMOVED lines=27> */
.L_x_7380:
[----:B------:R-:W-:Y:S05]  /*73f0*/  BSYNC.RECONVERGENT B3 ;  /* 0x0000000000037941 */ /* 0x000fea0003800200 */
.L_x_7375:
[----:B------:R-:W-:Y:S01]  /*7400*/  ISETP.GE.AND P0, PT, R21, RZ, PT ;  /* 0x000000ff1500720c */ /* 0x000fe20003f06270 */
[----:B------:R-:W-:Y:S01]  /*7410*/  FADD.FTZ R19, R19, 0.69314718246459960938 ;  /* 0x3f31721813137421 */ /* 0x000fe20000010000 */
[----:B------:R-:W-:-:S11]  /*7420*/  FADD.FTZ R18, |R0|, -RZ ;  /* 0x800000ff00127221 */ /* 0x000fd60000010200 */
[----:B------:R-:W-:-:S07]  /*7430*/  @P0 FADD.FTZ R19, -R19, -RZ ;  /* 0x800000ff13130221 */ /* 0x000fce0000010100 */
.L_x_7340:
[----:B------:R-:W-:Y:S05]  /*7440*/  BSYNC.RECONVERGENT B2 ;  /* 0x0000000000027941 */ /* 0x000fea0003800200 */
.L_x_7339:
        /* <DEDUP_REMOVED lines=27> */
.L_x_7387:
        /* <DEDUP_REMOVED lines=69> */
.L_x_7396:
[----:B------:R-:W-:-:S04]  /*7a50*/  FADD.FTZ R21, -R3, R20 ;  /* 0x0000001403157221 */ /* 0x000fc80000010100 */
[----:B------:R-:W-:-:S07]  /*7a60*/  FMUL.FTZ R21, R21, 0.5 ;  /* 0x3f00000015157820 */ /* 0x000fce0000410000 */
.L_x_7397:
[----:B------:R-:W-:Y:S05]  /*7a70*/  BSYNC.RECONVERGENT B1 ;  /* 0x0000000000017941 */ /* 0x000fea0003800200 */
.L_x_7395:
        /* <DEDUP_REMOVED lines=11> */
.L_x_7399:
[----:B------:R-:W-:-:S04]  /*7b30*/  FADD.FTZ R28, R25, -R26 ;  /* 0x8000001a191c7221 */ /* 0x000fc80000010000 */
[----:B------:R-:W-:-:S07]  /*7b40*/  FMUL.FTZ R28, R28, 0.5 ;  /* 0x3f0000001c1c7820 */ /* 0x000fce0000410000 */
.L_x_7400:
[----:B------:R-:W-:Y:S05]  /*7b50*/  BSYNC.RECONVERGENT B1 ;  /* 0x0000000000017941 */ /* 0x000fea0003800200 */
.L_x_7398:
        /* <DEDUP_REMOVED lines=35> */
.L_x_7394:
        /* <DEDUP_REMOVED lines=35> */
.L_x_7401:
[----:B------:R-:W-:-:S04]  /*7fc0*/  FADD.FTZ R26, -R29, 1 ;  /* 0x3f8000001d1a7421 */ /* 0x000fc80000010100 */
[----:B------:R-:W-:-:S06]  /*7fd0*/  FMUL.FTZ R21, R3, R26 ;  /* 0x0000001a03157220 */ /* 0x000fcc0000410000 */
[----:B------:R-:W0:Y:S08]  /*7fe0*/  MUFU.SQRT R21, R21 ;  /* 0x0000001500157308 */ /* 0x000e300000002000 */
[----:B0-----:R-:W0:Y:S02]  /*7ff0*/  MUFU.RCP R26, R21 ;  /* 0x00000015001a7308 */ /* 0x001e240000001000 */
[----:B0-----:R-:W-:Y:S01]  /*8000*/  FMUL.FTZ R27, R26, |R5| ;  /* 0x400000051a1b7220 */ /* 0x001fe20000410000 */
[----:B------:R-:W-:Y:S06]  /*8010*/  BRA `(.L_x_7392) ;  /* 0x0000000000047947 */ /* 0x000fec0003800000 */
.L_x_7393:
[----:B------:R0:W1:Y:S02]  /*8020*/  MUFU.SQRT R27, R0 ;  /* 0x00000000001b7308 */ /* 0x0000640000002000 */
.L_x_7392:
[----:B------:R-:W-:Y:S05]  /*8030*/  BSYNC.RECONVERGENT B0 ;  /* 0x0000000000007941 */ /* 0x000fea0003800200 */
.L_x_7391:
        /* <DEDUP_REMOVED lines=41> */
.L_x_7406:
        /* <DEDUP_REMOVED lines=28> */
.L_x_7405:
        /* <DEDUP_REMOVED lines=23> */
.L_x_7412:
[----:B------:R-:W-:-:S04]  /*8600*/  FADD.FTZ R2, -R2, R25 ;  /* 0x0000001902027221 */ /* 0x000fc80000010100 */
[----:B------:R-:W-:-:S07]  /*8610*/  FMUL.FTZ R3, R2, 0.5 ;  /* 0x3f00000002037820 */ /* 0x000fce0000410000 */
.L_x_7413:
[----:B------:R-:W-:Y:S05]  /*8620*/  BSYNC.RECONVERGENT B4 ;  /* 0x0000000000047941 */ /* 0x000fea0003800200 */
.L_x_7411:
[----:B------:R-:W-:Y:S01]  /*8630*/  FADD.FTZ R0, R3, R0 ;  /* 0x0000000003007221 */ /* 0x000fe20000010000 */
[----:B------:R-:W-:-:S04]  /*8640*/  FADD.FTZ R3, R29, R24 ;  /* 0x000000181d037221 */ /* 0x000fc80000010000 */
[----:B------:R-:W-:-:S04]  /*8650*/  FMUL.FTZ R0, R0, R3 ;  /* 0x0000000300007220 */ /* 0x000fc80000410000 */
[----:B------:R0:W1:Y:S01]  /*8660*/  MUFU.SQRT R20, R0 ;  /* 0x0000000000147308 */ /* 0x0000620000002000 */
[----:B------:R-:W-:Y:S05]  /*8670*/  BRA `(.L_x_7414) ;  /* 0x0000000000487947 */ /* 0x000fea0003800000 */
.L_x_7410:
        /* <DEDUP_REMOVED lines=12> */
.L_x_7409:
[----:B------:R-:W-:Y:S01]  /*8740*/  FADD.FTZ R2, R24, 1 ;  /* 0x3f80000018027421 */ /* 0x000fe20000010000 */
[----:B------:R-:W-:Y:S01]  /*8750*/  MUFU.SQRT R3, R0 ;  /* 0x0000000000037308 */ /* 0x000fe20000002000 */
[----:B------:R-:W-:Y:S02]  /*8760*/  HFMA2 R29, -RZ, RZ, 1.875, 0 ;  /* 0x3f800000ff1d7431 */ /* 0x000fe400000001ff */
[----:B------:R-:W-:-:S06]  /*8770*/  FMUL.FTZ R2, R2, 0.5 ;  /* 0x3f00000002027820 */ /* 0x000fcc0000410000 */
[----:B------:R-:W1:Y:S02]  /*8780*/  MUFU.SQRT R2, R2 ;  /* 0x0000000200027308 */ /* 0x000e640000002000 */
[----:B-1----:R-:W-:-:S07]  /*8790*/  FMUL.FTZ R20, R3, R2 ;  /* 0x0000000203147220 */ /* 0x002fce0000410000 */
.L_x_7414:
[----:B------:R-:W-:Y:S05]  /*87a0*/  BSYNC.RECONVERGENT B1 ;  /* 0x0000000000017941 */ /* 0x000fea0003800200 */
.L_x_7408:
[----:B------:R-:W-:Y:S05]  /*87b0*/  BRA `(.L_x_7415) ;  /* 0x0000000000087947 */ /* 0x000fea0003800000 */
.L_x_7404:
[----:B------:R-:W-:Y:S01]  /*87c0*/  FMUL.FTZ R20, R24, 16777216 ;  /* 0x4b80000018147820 */ /* 0x000fe20000410000 */
[----:B------:R-:W-:-:S07]  /*87d0*/  FMUL.FTZ R29, R29, 16777216 ;  /* 0x4b8000001d1d7820 */ /* 0x000fce0000410000 */
.L_x_7415:
[----:B------:R-:W-:Y:S05]  /*87e0*/  BSYNC.RELIABLE B0 ;  /* 0x0000000000007941 */ /* 0x000fea0003800100 */
.L_x_7403:
        /* <DEDUP_REMOVED lines=20> */
.L_x_7418:
[----:B------:R-:W-:Y:S05]  /*8930*/  BSYNC.RECONVERGENT B4 ;  /* 0x0000000000047941 */ /* 0x000fea0003800200 */
.L_x_7417:
        /* <DEDUP_REMOVED lines=29> */
.L_x_7416:
        /* <DEDUP_REMOVED lines=17> */
.L_x_7420:
[----:B------:R-:W-:Y:S05]  /*8c20*/  BSYNC.RECONVERGENT B4 ;  /* 0x0000000000047941 */ /* 0x000fea0003800200 */
.L_x_7419:
        /* <DEDUP_REMOVED lines=28> */
.L_x_7407:
[----:B------:R-:W-:Y:S05]  /*8df0*/  BSYNC.RECONVERGENT B3 ;  /* 0x0000000000037941 */ /* 0x000fea0003800200 */
.L_x_7402:
[----:B------:R-:W-:-:S13]  /*8e00*/  ISETP.GE.AND P0, PT, R5, RZ, PT ;  /* 0x000000ff0500720c */ /* 0x000fda0003f06270 */
[----:B------:R-:W-:Y:S01]  /*8e10*/  @P0 FADD.FTZ R21, -R21, -RZ ;  /* 0x800000ff15150221 */ /* 0x000fe20000010100 */
[----:B------:R-:W-:Y:S06]  /*8e20*/  BRA `(.L_x_7386) ;  /* 0x0000000800ec7947 */ /* 0x000fec0003800000 */
.L_x_7390:
[----:B------:R-:W-:Y:S01]  /*8e30*/  FADD.FTZ R4, -R4, 6.1232342629258392722e-17 ;  /* 0x248d313204047421 */ /* 0x000fe20000010100 */
[----:B------:R-:W-:-:S03]  /*8e40*/  FADD.FTZ R21, -R5, -RZ ;  /* 0x800000ff05157221 */ /* 0x000fc60000010100 */
[----:B------:R-:W-:Y:S01]  /*8e50*/  FADD.FTZ R20, R4, 1.5707963705062866211 ;  /* 0x3fc90fdb04147421 */ /* 0x000fe20000010000 */
[----:B------:R-:W-:Y:S06]  /*8e60*/  BRA `(.L_x_7386) ;  /* 0x0000000800dc7947 */ /* 0x000fec0003800000 */
.L_x_7389:
[----:B------:R-:W-:Y:S02]  /*8e70*/  HFMA2 R20, -RZ, RZ, 0, 0 ;  /* 0x00000000ff147431 */ /* 0x000fe400000001ff */
[----:B------:R-:W-:Y:S01]  /*8e80*/  FADD.FTZ R21, -R5, -RZ ;  /* 0x800000ff05157221 */ /* 0x000fe20000010100 */
[----:B------:R-:W-:Y:S06]  /*8e90*/  BRA `(.L_x_7386) ;  /* 0x0000000800d07947 */ /* 0x000fec0003800000 */
.L_x_7388:
        /* <DEDUP_REMOVED lines=26> */
.L_x_7425:
[----:B------:R-:W-:Y:S05]  /*9040*/  BSYNC.RECONVERGENT B4 ;  /* 0x0000000000047941 */ /* 0x000fea0003800200 */
.L_x_7424:
        /* <DEDUP_REMOVED lines=29> */
.L_x_7423:
        /* <DEDUP_REMOVED lines=28> */
.L_x_7428:
[----:B------:R-:W-:Y:S05]  /*93e0*/  BSYNC.RECONVERGENT B4 ;  /* 0x0000000000047941 */ /* 0x000fea0003800200 */
.L_x_7427:
        /* <DEDUP_REMOVED lines=29> */
.L_x_7422:
        /* <DEDUP_REMOVED lines=33> */
.L_x_7430:
[----:B------:R-:W-:Y:S05]  /*97d0*/  BSYNC.RECONVERGENT B4 ;  /* 0x0000000000047941 */ /* 0x000fea0003800200 */
.L_x_7429:
        /* <DEDUP_REMOVED lines=27> */
.L_x_7426:
[----:B------:R-:W-:Y:S05]  /*9990*/  BSYNC.RECONVERGENT B3 ;  /* 0x0000000000037941 */ /* 0x000fea0003800200 */
.L_x_7421:
[----:B------:R-:W-:Y:S01]  /*99a0*/  ISETP.GE.AND P0, PT, R5, RZ, PT ;  /* 0x000000ff0500720c */ /* 0x000fe20003f06270 */
[----:B------:R-:W-:Y:S01]  /*99b0*/  FADD.FTZ R21, R21, 0.69314718246459960938 ;  /* 0x3f31721815157421 */ /* 0x000fe20000010000 */
[----:B------:R-:W-:-:S11]  /*99c0*/  FADD.FTZ R20, |R0|, -RZ ;  /* 0x800000ff00147221 */ /* 0x000fd60000010200 */
[----:B------:R-:W-:-:S07]  /*99d0*/  @P0 FADD.FTZ R21, -R21, -RZ ;  /* 0x800000ff15150221 */ /* 0x000fce0000010100 */
.L_x_7386:
[----:B------:R-:W-:Y:S05]  /*99e0*/  BSYNC.RECONVERGENT B2 ;  /* 0x0000000000027941 */ /* 0x000fea0003800200 */
.L_x_7385:
        /* <DEDUP_REMOVED lines=27> */
.L_x_7433:
        /* <DEDUP_REMOVED lines=69> */
.L_x_7442:
[----:B------:R-:W-:-:S04]  /*9ff0*/  FADD.FTZ R5, -R3, R4 ;  /* 0x0000000403057221 */ /* 0x000fc80000010100 */
[----:B------:R-:W-:-:S07]  /*a000*/  FMUL.FTZ R5, R5, 0.5 ;  /* 0x3f00000005057820 */ /* 0x000fce0000410000 */
.L_x_7443:
[----:B------:R-:W-:Y:S05]  /*a010*/  BSYNC.RECONVERGENT B1 ;  /* 0x0000000000017941 */ /* 0x000fea0003800200 */
.L_x_7441:
        /* <DEDUP_REMOVED lines=11> */
.L_x_7445:
[----:B------:R-:W-:-:S04]  /*a0d0*/  FADD.FTZ R28, R25, -R26 ;  /* 0x8000001a191c7221 */ /* 0x000fc80000010000 */
[----:B------:R-:W-:-:S07]  /*a0e0*/  FMUL.FTZ R28, R28, 0.5 ;  /* 0x3f0000001c1c7820 */ /* 0x000fce0000410000 */
.L_x_7446:
[----:B------:R-:W-:Y:S05]  /*a0f0*/  BSYNC.RECONVERGENT B1 ;  /* 0x0000000000017941 */ /* 0x000fea0003800200 */
.L_x_7444:
        /* <DEDUP_REMOVED lines=35> */
.L_x_7440:
        /* <DEDUP_REMOVED lines=35> */
.L_x_7447:
[----:B------:R-:W-:-:S04]  /*a560*/  FADD.FTZ R26, -R29, 1 ;  /* 0x3f8000001d1a7421 */ /* 0x000fc80000010100 */
[----:B------:R-:W-:-:S06]  /*a570*/  FMUL.FTZ R5, R3, R26 ;  /* 0x0000001a03057220 */ /* 0x000fcc0000410000 */
[----:B------:R-:W0:Y:S08]  /*a580*/  MUFU.SQRT R5, R5 ;  /* 0x0000000500057308 */ /* 0x000e300000002000 */
[----:B0-----:R-:W0:Y:S02]  /*a590*/  MUFU.RCP R26, R5 ;  /* 0x00000005001a7308 */ /* 0x001e240000001000 */
[----:B0-----:R-:W-:Y:S01]  /*a5a0*/  FMUL.FTZ R27, R26, |R7| ;  /* 0x400000071a1b7220 */ /* 0x001fe20000410000 */
[----:B------:R-:W-:Y:S06]  /*a5b0*/  BRA `(.L_x_7438) ;  /* 0x0000000000047947 */ /* 0x000fec0003800000 */
.L_x_7439:
[----:B------:R0:W1:Y:S02]  /*a5c0*/  MUFU.SQRT R27, R0 ;  /* 0x00000000001b7308 */ /* 0x0000640000002000 */
.L_x_7438:
[----:B------:R-:W-:Y:S05]  /*a5d0*/  BSYNC.RECONVERGENT B0 ;  /* 0x0000000000007941 */ /* 0x000fea0003800200 */
.L_x_7437:
        /* <DEDUP_REMOVED lines=41> */
.L_x_7452:
        /* <DEDUP_REMOVED lines=28> */
.L_x_7451:
        /* <DEDUP_REMOVED lines=23> */
.L_x_7458:
[----:B------:R-:W-:-:S04]  /*aba0*/  FADD.FTZ R2, -R2, R25 ;  /* 0x0000001902027221 */ /* 0x000fc80000010100 */
[----:B------:R-:W-:-:S07]  /*abb0*/  FMUL.FTZ R3, R2, 0.5 ;  /* 0x3f00000002037820 */ /* 0x000fce0000410000 */
.L_x_7459:
[----:B------:R-:W-:Y:S05]  /*abc0*/  BSYNC.RECONVERGENT B4 ;  /* 0x0000000000047941 */ /* 0x000fea0003800200 */
.L_x_7457:
[----:B------:R-:W-:Y:S01]  /*abd0*/  FADD.FTZ R0, R3, R0 ;  /* 0x0000000003007221 */ /* 0x000fe20000010000 */
[----:B------:R-:W-:-:S04]  /*abe0*/  FADD.FTZ R3, R29, R24 ;  /* 0x000000181d037221 */ /* 0x000fc80000010000 */
[----:B------:R-:W-:-:S04]  /*abf0*/  FMUL.FTZ R0, R0, R3 ;  /* 0x0000000300007220 */ /* 0x000fc80000410000 */
[----:B------:R0:W1:Y:S01]  /*ac00*/  MUFU.SQRT R4, R0 ;  /* 0x0000000000047308 */ /* 0x0000620000002000 */
[----:B------:R-:W-:Y:S05]  /*ac10*/  BRA `(.L_x_7460) ;  /* 0x0000000000487947 */ /* 0x000fea0003800000 */
.L_x_7456:
        /* <DEDUP_REMOVED lines=12> */
.L_x_7455:
[----:B------:R-:W-:Y:S01]  /*ace0*/  FADD.FTZ R2, R24, 1 ;  /* 0x3f80000018027421 */ /* 0x000fe20000010000 */
[----:B------:R-:W-:Y:S01]  /*acf0*/  MUFU.SQRT R3, R0 ;  /* 0x0000000000037308 */ /* 0x000fe20000002000 */
[----:B------:R-:W-:Y:S02]  /*ad00*/  HFMA2 R29, -RZ, RZ, 1.875, 0 ;  /* 0x3f800000ff1d7431 */ /* 0x000fe400000001ff */
[----:B------:R-:W-:-:S06]  /*ad10*/  FMUL.FTZ R2, R2, 0.5 ;  /* 0x3f00000002027820 */ /* 0x000fcc0000410000 */
[----:B------:R-:W1:Y:S02]  /*ad20*/  MUFU.SQRT R2, R2 ;  /* 0x0000000200027308 */ /* 0x000e640000002000 */
[----:B-1----:R-:W-:-:S07]  /*ad30*/  FMUL.FTZ R4, R3, R2 ;  /* 0x0000000203047220 */ /* 0x002fce0000410000 */
.L_x_7460:
[----:B------:R-:W-:Y:S05]  /*ad40*/  BSYNC.RECONVERGENT B1 ;  /* 0x0000000000017941 */ /* 0x000fea0003800200 */
.L_x_7454:
[----:B------:R-:W-:Y:S05]  /*ad50*/  BRA `(.L_x_7461) ;  /* 0x0000000000087947 */ /* 0x000fea0003800000 */
.L_x_7450:
[----:B------:R-:W-:Y:S01]  /*ad60*/  FMUL.FTZ R4, R24, 16777216 ;  /* 0x4b80000018047820 */ /* 0x000fe20000410000 */
[----:B------:R-:W-:-:S07]  /*ad70*/  FMUL.FTZ R29, R29, 16777216 ;  /* 0x4b8000001d1d7820 */ /* 0x000fce0000410000 */
.L_x_7461:
[----:B------:R-:W-:Y:S05]  /*ad80*/  BSYNC.RELIABLE B0 ;  /* 0x0000000000007941 */ /* 0x000fea0003800100 */
.L_x_7449:
        /* <DEDUP_REMOVED lines=20> */
.L_x_7464:
[----:B------:R-:W-:Y:S05]  /*aed0*/  BSYNC.RECONVERGENT B4 ;  /* 0x0000000000047941 */ /* 0x000fea0003800200 */
.L_x_7463:
        /* <DEDUP_REMOVED lines=29> */
.L_x_7462:
        /* <DEDUP_REMOVED lines=17> */
.L_x_7466:
[----:B------:R-:W-:Y:S05]  /*b1c0*/  BSYNC.RECONVERGENT B4 ;  /* 0x0000000000047941 */ /* 0x000fea0003800200 */
.L_x_7465:
        /* <DEDUP_REMOVED lines=28> */
.L_x_7453:
[----:B------:R-:W-:Y:S05]  /*b390*/  BSYNC.RECONVERGENT B3 ;  /* 0x0000000000037941 */ /* 0x000fea0003800200 */
.L_x_7448:
[----:B------:R-:W-:-:S13]  /*b3a0*/  ISETP.GE.AND P0, PT, R7, RZ, PT ;  /* 0x000000ff0700720c */ /* 0x000fda0003f06270 */
[----:B------:R-:W-:Y:S01]  /*b3b0*/  @P0 FADD.FTZ R5, -R5, -RZ ;  /* 0x800000ff05050221 */ /* 0x000fe20000010100 */
[----:B------:R-:W-:Y:S06]  /*b3c0*/  BRA `(.L_x_7432) ;  /* 0x0000000800ec7947 */ /* 0x000fec0003800000 */
.L_x_7436:
[----:B------:R-:W-:Y:S01]  /*b3d0*/  FADD.FTZ R4, -R6, 6.1232342629258392722e-17 ;  /* 0x248d313206047421 */ /* 0x000fe20000010100 */
[----:B------:R-:W-:-:S03]  /*b3e0*/  FADD.FTZ R5, -R7, -RZ ;  /* 0x800000ff07057221 */ /* 0x000fc60000010100 */
[----:B------:R-:W-:Y:S01]  /*b3f0*/  FADD.FTZ R4, R4, 1.5707963705062866211 ;  /* 0x3fc90fdb04047421 */ /* 0x000fe20000010000 */
[----:B------:R-:W-:Y:S06]  /*b400*/  BRA `(.L_x_7432) ;  /* 0x0000000800dc7947 */ /* 0x000fec0003800000 */
.L_x_7435:
[----:B------:R-:W-:Y:S02]  /*b410*/  HFMA2 R4, -RZ, RZ, 0, 0 ;  /* 0x00000000ff047431 */ /* 0x000fe400000001ff */
[----:B------:R-:W-:Y:S01]  /*b420*/  FADD.FTZ R5, -R7, -RZ ;  /* 0x800000ff07057221 */ /* 0x000fe20000010100 */
[----:B------:R-:W-:Y:S06]  /*b430*/  BRA `(.L_x_7432) ;  /* 0x0000000800d07947 */ /* 0x000fec0003800000 */
.L_x_7434:
        /* <DEDUP_REMOVED lines=26> */
.L_x_7471:
[----:B------:R-:W-:Y:S05]  /*b5e0*/  BSYNC.RECONVERGENT B4 ;  /* 0x0000000000047941 */ /* 0x000fea0003800200 */
.L_x_7470:
        /* <DEDUP_REMOVED lines=29> */
.L_x_7469:
        /* <DEDUP_REMOVED lines=28> */
.L_x_7474:
[----:B------:R-:W-:Y:S05]  /*b980*/  BSYNC.RECONVERGENT B4 ;  /* 0x0000000000047941 */ /* 0x000fea0003800200 */
.L_x_7473:
        /* <DEDUP_REMOVED lines=29> */
.L_x_7468:
        /* <DEDUP_REMOVED lines=33> */
.L_x_7476:
[----:B------:R-:W-:Y:S05]  /*bd70*/  BSYNC.RECONVERGENT B4 ;  /* 0x0000000000047941 */ /* 0x000fea0003800200 */
.L_x_7475:
        /* <DEDUP_REMOVED lines=27> */
.L_x_7472:
[----:B------:R-:W-:Y:S05]  /*bf30*/  BSYNC.RECONVERGENT B3 ;  /* 0x0000000000037941 */ /* 0x000fea0003800200 */
.L_x_7467:
[----:B------:R-:W-:Y:S01]  /*bf40*/  ISETP.GE.AND P0, PT, R7, RZ, PT ;  /* 0x000000ff0700720c */ /* 0x000fe20003f06270 */
[----:B------:R-:W-:Y:S01]  /*bf50*/  FADD.FTZ R5, R5, 0.69314718246459960938 ;  /* 0x3f31721805057421 */ /* 0x000fe20000010000 */
[----:B------:R-:W-:-:S11]  /*bf60*/  FADD.FTZ R4, |R0|, -RZ ;  /* 0x800000ff00047221 */ /* 0x000fd60000010200 */
[----:B------:R-:W-:-:S07]  /*bf70*/  @P0 FADD.FTZ R5, -R5, -RZ ;  /* 0x800000ff05050221 */ /* 0x000fce0000010100 */
.L_x_7432:
[----:B------:R-:W-:Y:S05]  /*bf80*/  BSYNC.RECONVERGENT B2 ;  /* 0x0000000000027941 */ /* 0x000fea0003800200 */
.L_x_7431:
        /* <DEDUP_REMOVED lines=27> */
.L_x_7479:
        /* <DEDUP_REMOVED lines=69> */
.L_x_7488:
[----:B------:R-:W-:-:S04]  /*c590*/  FADD.FTZ R7, -R3, R6 ;  /* 0x0000000603077221 */ /* 0x000fc80000010100 */
[----:B------:R-:W-:-:S07]  /*c5a0*/  FMUL.FTZ R7, R7, 0.5 ;  /* 0x3f00000007077820 */ /* 0x000fce0000410000 */
.L_x_7489:
[----:B------:R-:W-:Y:S05]  /*c5b0*/  BSYNC.RECONVERGENT B1 ;  /* 0x0000000000017941 */ /* 0x000fea0003800200 */
.L_x_7487:
        /* <DEDUP_REMOVED lines=11> */
.L_x_7491:
[----:B------:R-:W-:-:S04]  /*c670*/  FADD.FTZ R28, R25, -R26 ;  /* 0x8000001a191c7221 */ /* 0x000fc80000010000 */
[----:B------:R-:W-:-:S07]  /*c680*/  FMUL.FTZ R28, R28, 0.5 ;  /* 0x3f0000001c1c7820 */ /* 0x000fce0000410000 */
.L_x_7492:
[----:B------:R-:W-:Y:S05]  /*c690*/  BSYNC.RECONVERGENT B1 ;  /* 0x0000000000017941 */ /* 0x000fea0003800200 */
.L_x_7490:
        /* <DEDUP_REMOVED lines=35> */
.L_x_7486:
        /* <DEDUP_REMOVED lines=35> */
.L_x_7493:
[----:B------:R-:W-:-:S04]  /*cb00*/  FADD.FTZ R26, -R29, 1 ;  /* 0x3f8000001d1a7421 */ /* 0x000fc80000010100 */
[----:B------:R-:W-:-:S06]  /*cb10*/  FMUL.FTZ R7, R3, R26 ;  /* 0x0000001a03077220 */ /* 0x000fcc0000410000 */
[----:B------:R-:W0:Y:S08]  /*cb20*/  MUFU.SQRT R7, R7 ;  /* 0x0000000700077308 */ /* 0x000e300000002000 */
[----:B0-----:R-:W0:Y:S02]  /*cb30*/  MUFU.RCP R26, R7 ;  /* 0x00000007001a7308 */ /* 0x001e240000001000 */
[----:B0-----:R-:W-:Y:S01]  /*cb40*/  FMUL.FTZ R27, R26, |R9| ;  /* 0x400000091a1b7220 */ /* 0x001fe20000410000 */
[----:B------:R-:W-:Y:S06]  /*cb50*/  BRA `(.L_x_7484) ;  /* 0x0000000000047947 */ /* 0x000fec0003800000 */
.L_x_7485:
[----:B------:R0:W1:Y:S02]  /*cb60*/  MUFU.SQRT R27, R0 ;  /* 0x00000000001b7308 */ /* 0x0000640000002000 */
.L_x_7484:
[----:B------:R-:W-:Y:S05]  /*cb70*/  BSYNC.RECONVERGENT B0 ;  /* 0x0000000000007941 */ /* 0x000fea0003800200 */
.L_x_7483:
        /* <DEDUP_REMOVED lines=41> */
.L_x_7498:
        /* <DEDUP_REMOVED lines=28> */
.L_x_7497:
        /* <DEDUP_REMOVED lines=23> */
.L_x_7504:
[----:B------:R-:W-:-:S04]  /*d140*/  FADD.FTZ R2, -R2, R25 ;  /* 0x0000001902027221 */ /* 0x000fc80000010100 */
[----:B------:R-:W-:-:S07]  /*d150*/  FMUL.FTZ R3, R2, 0.5 ;  /* 0x3f00000002037820 */ /* 0x000fce0000410000 */
.L_x_7505:
[----:B------:R-:W-:Y:S05]  /*d160*/  BSYNC.RECONVERGENT B4 ;  /* 0x0000000000047941 */ /* 0x000fea0003800200 */
.L_x_7503:
[----:B------:R-:W-:Y:S01]  /*d170*/  FADD.FTZ R0, R3, R0 ;  /* 0x0000000003007221 */ /* 0x000fe20000010000 */
[----:B------:R-:W-:-:S04]  /*d180*/  FADD.FTZ R3, R29, R24 ;  /* 0x000000181d037221 */ /* 0x000fc80000010000 */
[----:B------:R-:W-:-:S04]  /*d190*/  FMUL.FTZ R0, R0, R3 ;  /* 0x0000000300007220 */ /* 0x000fc80000410000 */
[----:B------:R0:W1:Y:S01]  /*d1a0*/  MUFU.SQRT R6, R0 ;  /* 0x0000000000067308 */ /* 0x0000620000002000 */
[----:B------:R-:W-:Y:S05]  /*d1b0*/  BRA `(.L_x_7506) ;  /* 0x0000000000487947 */ /* 0x000fea0003800000 */
.L_x_7502:
        /* <DEDUP_REMOVED lines=12> */
.L_x_7501:
[----:B------:R-:W-:Y:S01]  /*d280*/  FADD.FTZ R2, R24, 1 ;  /* 0x3f80000018027421 */ /* 0x000fe20000010000 */
[----:B------:R-:W-:Y:S01]  /*d290*/  MUFU.SQRT R3, R0 ;  /* 0x0000000000037308 */ /* 0x000fe20000002000 */
[----:B------:R-:W-:Y:S02]  /*d2a0*/  HFMA2 R29, -RZ, RZ, 1.875, 0 ;  /* 0x3f800000ff1d7431 */ /* 0x000fe400000001ff */
[----:B------:R-:W-:-:S06]  /*d2b0*/  FMUL.FTZ R2, R2, 0.5 ;  /* 0x3f00000002027820 */ /* 0x000fcc0000410000 */
[----:B------:R-:W1:Y:S02]  /*d2c0*/  MUFU.SQRT R2, R2 ;  /* 0x0000000200027308 */ /* 0x000e640000002000 */
[----:B-1----:R-:W-:-:S07]  /*d2d0*/  FMUL.FTZ R6, R3, R2 ;  /* 0x0000000203067220 */ /* 0x002fce0000410000 */
.L_x_7506:
[----:B------:R-:W-:Y:S05]  /*d2e0*/  BSYNC.RECONVERGENT B1 ;  /* 0x0000000000017941 */ /* 0x000fea0003800200 */
.L_x_7500:
[----:B------:R-:W-:Y:S05]  /*d2f0*/  BRA `(.L_x_7507) ;  /* 0x0000000000087947 */ /* 0x000fea0003800000 */
.L_x_7496:
[----:B------:R-:W-:Y:S01]  /*d300*/  FMUL.FTZ R6, R24, 16777216 ;  /* 0x4b80000018067820 */ /* 0x000fe20000410000 */
[----:B------:R-:W-:-:S07]  /*d310*/  FMUL.FTZ R29, R29, 16777216 ;  /* 0x4b8000001d1d7820 */ /* 0x000fce0000410000 */
.L_x_7507:
[----:B------:R-:W-:Y:S05]  /*d320*/  BSYNC.RELIABLE B0 ;  /* 0x0000000000007941 */ /* 0x000fea0003800100 */
.L_x_7495:
        /* <DEDUP_REMOVED lines=20> */
.L_x_7510:
[----:B------:R-:W-:Y:S05]  /*d470*/  BSYNC.RECONVERGENT B4 ;  /* 0x0000000000047941 */ /* 0x000fea0003800200 */
.L_x_7509:
        /* <DEDUP_REMOVED lines=29> */
.L_x_7508:
        /* <DEDUP_REMOVED lines=17> */
.L_x_7512:
[----:B------:R-:W-:Y:S05]  /*d760*/  BSYNC.RECONVERGENT B4 ;  /* 0x0000000000047941 */ /* 0x000fea0003800200 */
.L_x_7511:
        /* <DEDUP_REMOVED lines=28> */
.L_x_7499:
[----:B------:R-:W-:Y:S05]  /*d930*/  BSYNC.RECONVERGENT B3 ;  /* 0x0000000000037941 */ /* 0x000fea0003800200 */
.L_x_7494:
[----:B------:R-:W-:-:S13]  /*d940*/  ISETP.GE.AND P0, PT, R9, RZ, PT ;  /* 0x000000ff0900720c */ /* 0x000fda0003f06270 */
[----:B------:R-:W-:Y:S01]  /*d950*/  @P0 FADD.FTZ R7, -R7, -RZ ;  /* 0x800000ff07070221 */ /* 0x000fe20000010100 */
[----:B------:R-:W-:Y:S06]  /*d960*/  BRA `(.L_x_7478) ;  /* 0x0000000800ec7947 */ /* 0x000fec0003800000 */
.L_x_7482:
[----:B------:R-:W-:Y:S01]  /*d970*/  FADD.FTZ R6, -R8, 6.1232342629258392722e-17 ;  /* 0x248d313208067421 */ /* 0x000fe20000010100 */
[----:B------:R-:W-:-:S03]  /*d980*/  FADD.FTZ R7, -R9, -RZ ;  /* 0x800000ff09077221 */ /* 0x000fc60000010100 */
[----:B------:R-:W-:Y:S01]  /*d990*/  FADD.FTZ R6, R6, 1.5707963705062866211 ;  /* 0x3fc90fdb06067421 */ /* 0x000fe20000010000 */
[----:B------:R-:W-:Y:S06]  /*d9a0*/  BRA `(.L_x_7478) ;  /* 0x0000000800dc7947 */ /* 0x000fec0003800000 */
.L_x_7481:
[----:B------:R-:W-:Y:S02]  /*d9b0*/  HFMA2 R6, -RZ, RZ, 0, 0 ;  /* 0x00000000ff067431 */ /* 0x000fe400000001ff */
[----:B------:R-:W-:Y:S01]  /*d9c0*/  FADD.FTZ R7, -R9, -RZ ;  /* 0x800000ff09077221 */ /* 0x000fe20000010100 */
[----:B------:R-:W-:Y:S06]  /*d9d0*/  BRA `(.L_x_7478) ;  /* 0x0000000800d07947 */ /* 0x000fec0003800000 */
.L_x_7480:
        /* <DEDUP_REMOVED lines=26> */
.L_x_7517:
[----:B------:R-:W-:Y:S05]  /*db80*/  BSYNC.RECONVERGENT B4 ;  /* 0x0000000000047941 */ /* 0x000fea0003800200 */
.L_x_7516:
        /* <DEDUP_REMOVED lines=29> */
.L_x_7515:
        /* <DEDUP_REMOVED lines=28> */
.L_x_7520:
[----:B------:R-:W-:Y:S05]  /*df20*/  BSYNC.RECONVERGENT B4 ;  /* 0x0000000000047941 */ /* 0x000fea0003800200 */
.L_x_7519:
        /* <DEDUP_REMOVED lines=29> */
.L_x_7514:
        /* <DEDUP_REMOVED lines=33> */
.L_x_7522:
[----:B------:R-:W-:Y:S05]  /*e310*/  BSYNC.RECONVERGENT B4 ;  /* 0x0000000000047941 */ /* 0x000fea0003800200 */
.L_x_7521:
        /* <DEDUP_REMOVED lines=27> */
.L_x_7518:
[----:B------:R-:W-:Y:S05]  /*e4d0*/  BSYNC.RECONVERGENT B3 ;  /* 0x0000000000037941 */ /* 0x000fea0003800200 */
.L_x_7513:
[----:B------:R-:W-:Y:S01]  /*e4e0*/  ISETP.GE.AND P0, PT, R9, RZ, PT ;  /* 0x000000ff0900720c */ /* 0x000fe20003f06270 */
[----:B------:R-:W-:Y:S01]  /*e4f0*/  FADD.FTZ R7, R7, 0.69314718246459960938 ;  /* 0x3f31721807077421 */ /* 0x000fe20000010000 */
[----:B------:R-:W-:-:S11]  /*e500*/  FADD.FTZ R6, |R0|, -RZ ;  /* 0x800000ff00067221 */ /* 0x000fd60000010200 */
[----:B------:R-:W-:-:S07]  /*e510*/  @P0 FADD.FTZ R7, -R7, -RZ ;  /* 0x800000ff07070221 */ /* 0x000fce0000010100 */
.L_x_7478:
[----:B------:R-:W-:Y:S05]  /*e520*/  BSYNC.RECONVERGENT B2 ;  /* 0x0000000000027941 */ /* 0x000fea0003800200 */
.L_x_7477:
        /* <DEDUP_REMOVED lines=27> */
.L_x_7525:
        /* <DEDUP_REMOVED lines=69> */
.L_x_7534:
[----:B------:R-:W-:-:S04]  /*eb30*/  FADD.FTZ R9, -R3, R8 ;  /* 0x0000000803097221 */ /* 0x000fc80000010100 */
[----:B------:R-:W-:-:S07]  /*eb40*/  FMUL.FTZ R9, R9, 0.5 ;  /* 0x3f00000009097820 */ /* 0x000fce0000410000 */
.L_x_7535:
[----:B------:R-:W-:Y:S05]  /*eb50*/  BSYNC.RECONVERGENT B1 ;  /* 0x0000000000017941 */ /* 0x000fea0003800200 */
.L_x_7533:
        /* <DEDUP_REMOVED lines=11> */
.L_x_7537:
[----:B------:R-:W-:-:S04]  /*ec10*/  FADD.FTZ R28, R25, -R26 ;  /* 0x8000001a191c7221 */ /* 0x000fc80000010000 */
[----:B------:R-:W-:-:S07]  /*ec20*/  FMUL.FTZ R28, R28, 0.5 ;  /* 0x3f0000001c1c7820 */ /* 0x000fce0000410000 */
.L_x_7538:
[----:B------:R-:W-:Y:S05]  /*ec30*/  BSYNC.RECONVERGENT B1 ;  /* 0x0000000000017941 */ /* 0x000fea0003800200 */
.L_x_7536:
        /* <DEDUP_REMOVED lines=35> */
.L_x_7532:
        /* <DEDUP_REMOVED lines=35> */
.L_x_7539:
[----:B------:R-:W-:-:S04]  /*f0a0*/  FADD.FTZ R26, -R29, 1 ;  /* 0x3f8000001d1a7421 */ /* 0x000fc80000010100 */
[----:B------:R-:W-:-:S06]  /*f0b0*/  FMUL.FTZ R9, R3, R26 ;  /* 0x0000001a03097220 */ /* 0x000fcc0000410000 */
[----:B------:R-:W0:Y:S08]  /*f0c0*/  MUFU.SQRT R9, R9 ;  /* 0x0000000900097308 */ /* 0x000e300000002000 */
[----:B0-----:R-:W0:Y:S02]  /*f0d0*/  MUFU.RCP R26, R9 ;  /* 0x00000009001a7308 */ /* 0x001e240000001000 */
[----:B0-----:R-:W-:Y:S01]  /*f0e0*/  FMUL.FTZ R27, R26, |R11| ;  /* 0x4000000b1a1b7220 */ /* 0x001fe20000410000 */
[----:B------:R-:W-:Y:S06]  /*f0f0*/  BRA `(.L_x_7530) ;  /* 0x0000000000047947 */ /* 0x000fec0003800000 */
.L_x_7531:
[----:B------:R0:W1:Y:S02]  /*f100*/  MUFU.SQRT R27, R0 ;  /* 0x00000000001b7308 */ /* 0x0000640000002000 */
.L_x_7530:
[----:B------:R-:W-:Y:S05]  /*f110*/  BSYNC.RECONVERGENT B0 ;  /* 0x0000000000007941 */ /* 0x000fea0003800200 */
.L_x_7529:
        /* <DEDUP_REMOVED lines=41> */
.L_x_7544:
        /* <DEDUP_REMOVED lines=28> */
.L_x_7543:
        /* <DEDUP_REMOVED lines=23> */
.L_x_7550:
[----:B------:R-:W-:-:S04]  /*f6e0*/  FADD.FTZ R2, -R2, R25 ;  /* 0x0000001902027221 */ /* 0x000fc80000010100 */
[----:B------:R-:W-:-:S07]  /*f6f0*/  FMUL.FTZ R3, R2, 0.5 ;  /* 0x3f00000002037820 */ /* 0x000fce0000410000 */
.L_x_7551:
[----:B------:R-:W-:Y:S05]  /*f700*/  BSYNC.RECONVERGENT B4 ;  /* 0x0000000000047941 */ /* 0x000fea0003800200 */
.L_x_7549:
[----:B------:R-:W-:Y:S01]  /*f710*/  FADD.FTZ R0, R3, R0 ;  /* 0x0000000003007221 */ /* 0x000fe20000010000 */
[----:B------:R-:W-:-:S04]  /*f720*/  FADD.FTZ R3, R29, R24 ;  /* 0x000000181d037221 */ /* 0x000fc80000010000 */
[----:B------:R-:W-:-:S04]  /*f730*/  FMUL.FTZ R0, R0, R3 ;  /* 0x0000000300007220 */ /* 0x000fc80000410000 */
[----:B------:R1:W2:Y:S01]  /*f740*/  MUFU.SQRT R8, R0 ;  /* 0x0000000000087308 */ /* 0x0002a20000002000 */
[----:B------:R-:W-:Y:S05]  /*f750*/  BRA `(.L_x_7552) ;  /* 0x0000000000487947 */ /* 0x000fea0003800000 */
.L_x_7548:
        /* <DEDUP_REMOVED lines=12> */
.L_x_7547:
[----:B------:R-:W-:Y:S01]  /*f820*/  FADD.FTZ R2, R24, 1 ;  /* 0x3f80000018027421 */ /* 0x000fe20000010000 */
[----:B------:R-:W-:Y:S01]  /*f830*/  MUFU.SQRT R3, R0 ;  /* 0x0000000000037308 */ /* 0x000fe20000002000 */
[----:B------:R-:W-:Y:S02]  /*f840*/  HFMA2 R29, -RZ, RZ, 1.875, 0 ;  /* 0x3f800000ff1d7431 */ /* 0x000fe400000001ff */
[----:B------:R-:W-:-:S06]  /*f850*/  FMUL.FTZ R2, R2, 0.5 ;  /* 0x3f00000002027820 */ /* 0x000fcc0000410000 */
[----:B------:R-:W1:Y:S02]  /*f860*/  MUFU.SQRT R2, R2 ;  /* 0x0000000200027308 */ /* 0x000e640000002000 */
[----:B-1----:R-:W-:-:S07]  /*f870*/  FMUL.FTZ R8, R3, R2 ;  /* 0x0000000203087220 */ /* 0x002fce0000410000 */
.L_x_7552:
[----:B------:R-:W-:Y:S05]  /*f880*/  BSYNC.RECONVERGENT B1 ;  /* 0x0000000000017941 */ /* 0x000fea0003800200 */
.L_x_7546:
[----:B------:R-:W-:Y:S05]  /*f890*/  BRA `(.L_x_7553) ;  /* 0x0000000000087947 */ /* 0x000fea0003800000 */
.L_x_7542:
[----:B------:R-:W-:Y:S01]  /*f8a0*/  FMUL.FTZ R8, R24, 16777216 ;  /* 0x4b80000018087820 */ /* 0x000fe20000410000 */
[----:B------:R-:W-:-:S07]  /*f8b0*/  FMUL.FTZ R29, R29, 16777216 ;  /* 0x4b8000001d1d7820 */ /* 0x000fce0000410000 */
.L_x_7553:
[----:B------:R-:W-:Y:S05]  /*f8c0*/  BSYNC.RELIABLE B0 ;  /* 0x0000000000007941 */ /* 0x000fea0003800100 */
.L_x_7541:
        /* <DEDUP_REMOVED lines=20> */
.L_x_7556:
[----:B------:R-:W-:Y:S05]  /*fa10*/  BSYNC.RECONVERGENT B4 ;  /* 0x0000000000047941 */ /* 0x000fea0003800200 */
.L_x_7555:
        /* <DEDUP_REMOVED lines=29> */
.L_x_7554:
        /* <DEDUP_REMOVED lines=17> */
.L_x_7558:
[----:B------:R-:W-:Y:S05]  /*fd00*/  BSYNC.RECONVERGENT B4 ;  /* 0x0000000000047941 */ /* 0x000fea0003800200 */
.L_x_7557:
        /* <DEDUP_REMOVED lines=28> */
.L_x_7545:
[----:B------:R-:W-:Y:S05]  /*fed0*/  BSYNC.RECONVERGENT B3 ;  /* 0x0000000000037941 */ /* 0x000fea0003800200 */
.L_x_7540:
[----:B------:R-:W-:-:S13]  /*fee0*/  ISETP.GE.AND P0, PT, R11, RZ, PT ;  /* 0x000000ff0b00720c */ /* 0x000fda0003f06270 */
[----:B------:R-:W-:Y:S01]  /*fef0*/  @P0 FADD.FTZ R9, -R9, -RZ ;  /* 0x800000ff09090221 */ /* 0x000fe20000010100 */
[----:B------:R-:W-:Y:S06]  /*ff00*/  BRA `(.L_x_7524) ;  /* 0x0000000800ec7947 */ /* 0x000fec0003800000 */
.L_x_7528:
[----:B------:R-:W-:Y:S01]  /*ff10*/  FADD.FTZ R8, -R10, 6.1232342629258392722e-17 ;  /* 0x248d31320a087421 */ /* 0x000fe20000010100 */
[----:B------:R-:W-:-:S03]  /*ff20*/  FADD.FTZ R9, -R11, -RZ ;  /* 0x800000ff0b097221 */ /* 0x000fc60000010100 */
[----:B------:R-:W-:Y:S01]  /*ff30*/  FADD.FTZ R8, R8, 1.5707963705062866211 ;  /* 0x3fc90fdb08087421 */ /* 0x000fe20000010000 */
[----:B------:R-:W-:Y:S06]  /*ff40*/  BRA `(.L_x_7524) ;  /* 0x0000000800dc7947 */ /* 0x000fec0003800000 */
.L_x_7527:
[----:B------:R-:W-:Y:S02]  /*ff50*/  HFMA2 R8, -RZ, RZ, 0, 0 ;  /* 0x00000000ff087431 */ /* 0x000fe400000001ff */
[----:B------:R-:W-:Y:S01]  /*ff60*/  FADD.FTZ R9, -R11, -RZ ;  /* 0x800000ff0b097221 */ /* 0x000fe20000010100 */
[----:B------:R-:W-:Y:S06]  /*ff70*/  BRA `(.L_x_7524) ;  /* 0x0000000800d07947 */ /* 0x000fec0003800000 */
.L_x_7526:
        /* <DEDUP_REMOVED lines=26> */
.L_x_7563:
[----:B------:R-:W-:Y:S05]  /*10120*/  BSYNC.RECONVERGENT B4 ;  /* 0x0000000000047941 */ /* 0x000fea0003800200 */
.L_x_7562:
        /* <DEDUP_REMOVED lines=29> */
.L_x_7561:
        /* <DEDUP_REMOVED lines=28> */
.L_x_7566:
[----:B------:R-:W-:Y:S05]  /*104c0*/  BSYNC.RECONVERGENT B4 ;  /* 0x0000000000047941 */ /* 0x000fea0003800200 */
.L_x_7565:
        /* <DEDUP_REMOVED lines=29> */
.L_x_7560:
        /* <DEDUP_REMOVED lines=33> */
.L_x_7568:
[----:B------:R-:W-:Y:S05]  /*108b0*/  BSYNC.RECONVERGENT B4 ;  /* 0x0000000000047941 */ /* 0x000fea0003800200 */
.L_x_7567:
        /* <DEDUP_REMOVED lines=27> */
.L_x_7564:
[----:B------:R-:W-:Y:S05]  /*10a70*/  BSYNC.RECONVERGENT B3 ;  /* 0x0000000000037941 */ /* 0x000fea0003800200 */
.L_x_7559:
[----:B------:R-:W-:Y:S01]  /*10a80*/  ISETP.GE.AND P0, PT, R11, RZ, PT ;  /* 0x000000ff0b00720c */ /* 0x000fe20003f06270 */
[----:B------:R-:W-:Y:S01]  /*10a90*/  FADD.FTZ R9, R9, 0.69314718246459960938 ;  /* 0x3f31721809097421 */ /* 0x000fe20000010000 */
[----:B------:R-:W-:-:S11]  /*10aa0*/  FADD.FTZ R8, |R0|, -RZ ;  /* 0x800000ff00087221 */ /* 0x000fd60000010200 */
[----:B------:R-:W-:-:S07]  /*10ab0*/  @P0 FADD.FTZ R9, -R9, -RZ ;  /* 0x800000ff09090221 */ /* 0x000fce0000010100 */
.L_x_7524:
[----:B------:R-:W-:Y:S05]  /*10ac0*/  BSYNC.RECONVERGENT B2 ;  /* 0x0000000000027941 */ /* 0x000fea0003800200 */
.L_x_7523:
        /* <DEDUP_REMOVED lines=27> */
.L_x_7571:
        /* <DEDUP_REMOVED lines=69> */
.L_x_7580:
[----:B------:R-:W-:-:S04]  /*110d0*/  FADD.FTZ R10, -R3, R24 ;  /* 0x00000018030a7221 */ /* 0x000fc80000010100 */
[----:B------:R-:W-:-:S07]  /*110e0*/  FMUL.FTZ R10, R10, 0.5 ;  /* 0x3f0000000a0a7820 */ /* 0x000fce0000410000 */
.L_x_7581:
[----:B------:R-:W-:Y:S05]  /*110f0*/  BSYNC.RECONVERGENT B1 ;  /* 0x0000000000017941 */ /* 0x000fea0003800200 */
.L_x_7579:
        /* <DEDUP_REMOVED lines=11> */
.L_x_7583:
[----:B------:R-:W-:-:S04]  /*111b0*/  FADD.FTZ R27, R11, -R28 ;  /* 0x8000001c0b1b7221 */ /* 0x000fc80000010000 */
[----:B------:R-:W-:-:S07]  /*111c0*/  FMUL.FTZ R27, R27, 0.5 ;  /* 0x3f0000001b1b7820 */ /* 0x000fce0000410000 */
.L_x_7584:
[----:B------:R-:W-:Y:S05]  /*111d0*/  BSYNC.RECONVERGENT B1 ;  /* 0x0000000000017941 */ /* 0x000fea0003800200 */
.L_x_7582:
        /* <DEDUP_REMOVED lines=35> */
.L_x_7578:
        /* <DEDUP_REMOVED lines=35> */
.L_x_7585:
[----:B------:R-:W-:-:S04]  /*11640*/  FADD.FTZ R10, -R29, 1 ;  /* 0x3f8000001d0a7421 */ /* 0x000fc80000010100 */
[----:B------:R-:W-:-:S06]  /*11650*/  FMUL.FTZ R10, R3, R10 ;  /* 0x0000000a030a7220 */ /* 0x000fcc0000410000 */
[----:B------:R-:W0:Y:S08]  /*11660*/  MUFU.SQRT R10, R10 ;  /* 0x0000000a000a7308 */ /* 0x000e300000002000 */
[----:B0-----:R-:W0:Y:S02]  /*11670*/  MUFU.RCP R28, R10 ;  /* 0x0000000a001c7308 */ /* 0x001e240000001000 */
[----:B0-----:R-:W-:Y:S01]  /*11680*/  FMUL.FTZ R27, R28, |R13| ;  /* 0x4000000d1c1b7220 */ /* 0x001fe20000410000 */
[----:B------:R-:W-:Y:S06]  /*11690*/  BRA `(.L_x_7576) ;  /* 0x0000000000047947 */ /* 0x000fec0003800000 */
.L_x_7577:
[----:B------:R0:W1:Y:S02]  /*116a0*/  MUFU.SQRT R27, R0 ;  /* 0x00000000001b7308 */ /* 0x0000640000002000 */
.L_x_7576:
[----:B------:R-:W-:Y:S05]  /*116b0*/  BSYNC.RECONVERGENT B0 ;  /* 0x0000000000007941 */ /* 0x000fea0003800200 */
.L_x_7575:
        /* <DEDUP_REMOVED lines=41> */
.L_x_7590:
        /* <DEDUP_REMOVED lines=28> */
.L_x_7589:
        /* <DEDUP_REMOVED lines=23> */
.L_x_7596:
[----:B------:R-:W-:-:S04]  /*11c80*/  FADD.FTZ R2, -R2, R11 ;  /* 0x0000000b02027221 */ /* 0x000fc80000010100 */
[----:B------:R-:W-:-:S07]  /*11c90*/  FMUL.FTZ R3, R2, 0.5 ;  /* 0x3f00000002037820 */ /* 0x000fce0000410000 */
.L_x_7597:
[----:B------:R-:W-:Y:S05]  /*11ca0*/  BSYNC.RECONVERGENT B4 ;  /* 0x0000000000047941 */ /* 0x000fea0003800200 */
.L_x_7595:
[----:B------:R-:W-:Y:S01]  /*11cb0*/  FADD.FTZ R0, R3, R0 ;  /* 0x0000000003007221 */ /* 0x000fe20000010000 */
[----:B------:R-:W-:-:S04]  /*11cc0*/  FADD.FTZ R3, R29, R26 ;  /* 0x0000001a1d037221 */ /* 0x000fc80000010000 */
[----:B------:R-:W-:-:S04]  /*11cd0*/  FMUL.FTZ R0, R0, R3 ;  /* 0x0000000300007220 */ /* 0x000fc80000410000 */
[----:B------:R1:W2:Y:S01]  /*11ce0*/  MUFU.SQRT R11, R0 ;  /* 0x00000000000b7308 */ /* 0x0002a20000002000 */
[----:B------:R-:W-:Y:S05]  /*11cf0*/  BRA `(.L_x_7598) ;  /* 0x0000000000487947 */ /* 0x000fea0003800000 */
.L_x_7594:
        /* <DEDUP_REMOVED lines=12> */
.L_x_7593:
[----:B------:R-:W-:Y:S01]  /*11dc0*/  FADD.FTZ R2, R26, 1 ;  /* 0x3f8000001a027421 */ /* 0x000fe20000010000 */
[----:B------:R-:W-:Y:S01]  /*11dd0*/  MUFU.SQRT R11, R0 ;  /* 0x00000000000b7308 */ /* 0x000fe20000002000 */
[----:B------:R-:W-:Y:S02]  /*11de0*/  HFMA2 R29, -RZ, RZ, 1.875, 0 ;  /* 0x3f800000ff1d7431 */ /* 0x000fe400000001ff */
[----:B------:R-:W-:-:S06]  /*11df0*/  FMUL.FTZ R2, R2, 0.5 ;  /* 0x3f00000002027820 */ /* 0x000fcc0000410000 */
[----:B------:R-:W1:Y:S02]  /*11e00*/  MUFU.SQRT R2, R2 ;  /* 0x0000000200027308 */ /* 0x000e640000002000 */
[----:B-1----:R-:W-:-:S07]  /*11e10*/  FMUL.FTZ R11, R11, R2 ;  /* 0x000000020b0b7220 */ /* 0x002fce0000410000 */
.L_x_7598:
[----:B------:R-:W-:Y:S05]  /*11e20*/  BSYNC.RECONVERGENT B1 ;  /* 0x0000000000017941 */ /* 0x000fea0003800200 */
.L_x_7592:
[----:B------:R-:W-:Y:S05]  /*11e30*/  BRA `(.L_x_7599) ;  /* 0x0000000000087947 */ /* 0x000fea0003800000 */
.L_x_7588:
[----:B------:R-:W-:Y:S01]  /*11e40*/  FMUL.FTZ R11, R26, 16777216 ;  /* 0x4b8000001a0b7820 */ /* 0x000fe20000410000 */
[----:B------:R-:W-:-:S07]  /*11e50*/  FMUL.FTZ R29, R29, 16777216 ;  /* 0x4b8000001d1d7820 */ /* 0x000fce0000410000 */
.L_x_7599:
[----:B------:R-:W-:Y:S05]  /*11e60*/  BSYNC.RELIABLE B0 ;  /* 0x0000000000007941 */ /* 0x000fea0003800100 */
.L_x_7587:
        /* <DEDUP_REMOVED lines=20> */
.L_x_7602:
[----:B------:R-:W-:Y:S05]  /*11fb0*/  BSYNC.RECONVERGENT B4 ;  /* 0x0000000000047941 */ /* 0x000fea0003800200 */
.L_x_7601:
        /* <DEDUP_REMOVED lines=29> */
.L_x_7600:
        /* <DEDUP_REMOVED lines=17> */
.L_x_7604:
[----:B------:R-:W-:Y:S05]  /*122a0*/  BSYNC.RECONVERGENT B4 ;  /* 0x0000000000047941 */ /* 0x000fea0003800200 */
.L_x_7603:
        /* <DEDUP_REMOVED lines=28> */
.L_x_7591:
[----:B------:R-:W-:Y:S05]  /*12470*/  BSYNC.RECONVERGENT B3 ;  /* 0x0000000000037941 */ /* 0x000fea0003800200 */
.L_x_7586:
[----:B------:R-:W-:-:S13]  /*12480*/  ISETP.GE.AND P0, PT, R13, RZ, PT ;  /* 0x000000ff0d00720c */ /* 0x000fda0003f06270 */
[----:B------:R-:W-:-:S05]  /*12490*/  @P0 FADD.FTZ R10, -R10, -RZ ;  /* 0x800000ff0a0a0221 */ /* 0x000fca0000010100 */
[----:B------:R-:W-:Y:S01]  /*124a0*/  MOV R3, R10 ;  /* 0x0000000a00037202 */ /* 0x000fe20000000f00 */
[----:B------:R-:W-:Y:S06]  /*124b0*/  BRA `(.L_x_7570) ;  /* 0x0000000800ec7947 */ /* 0x000fec0003800000 */
.L_x_7574:
[----:B------:R-:W-:Y:S01]  /*124c0*/  FADD.FTZ R2, -R12, 6.1232342629258392722e-17 ;  /* 0x248d31320c027421 */ /* 0x000fe20000010100 */
[----:B------:R-:W-:-:S03]  /*124d0*/  FADD.FTZ R3, -R13, -RZ ;  /* 0x800000ff0d037221 */ /* 0x000fc60000010100 */
[----:B------:R-:W-:Y:S01]  /*124e0*/  FADD.FTZ R2, R2, 1.5707963705062866211 ;  /* 0x3fc90fdb02027421 */ /* 0x000fe20000010000 */
[----:B------:R-:W-:Y:S06]  /*124f0*/  BRA `(.L_x_7570) ;  /* 0x0000000800dc7947 */ /* 0x000fec0003800000 */
.L_x_7573:
[----:B------:R-:W-:Y:S02]  /*12500*/  HFMA2 R2, -RZ, RZ, 0, 0 ;  /* 0x00000000ff027431 */ /* 0x000fe400000001ff */
[----:B------:R-:W-:Y:S01]  /*12510*/  FADD.FTZ R3, -R13, -RZ ;  /* 0x800000ff0d037221 */ /* 0x000fe20000010100 */
[----:B------:R-:W-:Y:S06]  /*12520*/  BRA `(.L_x_7570) ;  /* 0x0000000800d07947 */ /* 0x000fec0003800000 */
.L_x_7572:
        /* <DEDUP_REMOVED lines=26> */
.L_x_7609:
[----:B------:R-:W-:Y:S05]  /*126d0*/  BSYNC.RECONVERGENT B4 ;  /* 0x0000000000047941 */ /* 0x000fea0003800200 */
.L_x_7608:
        /* <DEDUP_REMOVED lines=29> */
.L_x_7607:
        /* <DEDUP_REMOVED lines=28> */
.L_x_7612:
[----:B------:R-:W-:Y:S05]  /*12a70*/  BSYNC.RECONVERGENT B4 ;  /* 0x0000000000047941 */ /* 0x000fea0003800200 */
.L_x_7611:
        /* <DEDUP_REMOVED lines=29> */
.L_x_7606:
        /* <DEDUP_REMOVED lines=32> */
[----:B------:R-:W-:Y:S05]  /*12e50*/  CALL.REL.NOINC `($__internal_11_$__cuda_sm3x_div_rn_ftz_f32_slowpath) ;  /* 0x0000013000707944 */ /* 0x000fea0003c00000 */
.L_x_7614:
[----:B------:R-:W-:Y:S05]  /*12e60*/  BSYNC.RECONVERGENT B4 ;  /* 0x0000000000047941 */ /* 0x000fea0003800200 */
.L_x_7613:
        /* <DEDUP_REMOVED lines=27> */
.L_x_7610:
[----:B------:R-:W-:Y:S05]  /*13020*/  BSYNC.RECONVERGENT B3 ;  /* 0x0000000000037941 */ /* 0x000fea0003800200 */
.L_x_7605:
[----:B------:R-:W-:Y:S01]  /*13030*/  ISETP.GE.AND P0, PT, R13, RZ, PT ;  /* 0x000000ff0d00720c */ /* 0x000fe20003f06270 */
[----:B------:R-:W-:Y:S01]  /*13040*/  FADD.FTZ R3, R10, 0.69314718246459960938 ;  /* 0x3f3172180a037421 */ /* 0x000fe20000010000 */
[----:B------:R-:W-:-:S11]  /*13050*/  FADD.FTZ R2, |R0|, -RZ ;  /* 0x800000ff00027221 */ /* 0x000fd60000010200 */
[----:B------:R-:W-:-:S07]  /*13060*/  @P0 FADD.FTZ R3, -R3, -RZ ;  /* 0x800000ff03030221 */ /* 0x000fce0000010100 */
.L_x_7570:
[----:B------:R-:W-:Y:S05]  /*13070*/  BSYNC.RECONVERGENT B2 ;  /* 0x0000000000027941 */ /* 0x000fea0003800200 */
.L_x_7569:
        /* <DEDUP_REMOVED lines=17> */
.L_x_7617:
[----:B------:R-:W-:-:S13]  /*13190*/  ISETP.GE.AND P0, PT, R22, UR4, PT ;  /* 0x0000000416007c0c */ /* 0x000fda000bf06270 */
[----:B------:R-:W-:Y:S05]  /*131a0*/  @P0 BRA `(.L_x_7619) ;  /* 0x0000000000300947 */ /* 0x000fea0003800000 */
[----:B0-----:R-:W0:Y:S01]  /*131b0*/  LDC.64 R10, c[0x0][0x388] ;  /* 0x0000e200ff0a7b82 */ /* 0x001e220000000a00 */
[C---:B------:R-:W-:Y:S02]  /*131c0*/  IADD3 R13, PT, PT, R22.reuse, UR6, RZ ;  /* 0x00000006160d7c10 */ /* 0x040fe4000fffe0ff */
[----:B------:R-:W-:-:S03]  /*131d0*/  IADD3 R22, PT, PT, R22, 0x80, RZ ;  /* 0x0000008016167810 */ /* 0x000fc60007ffe0ff */
[----:B0-----:R-:W-:-:S05]  /*131e0*/  IMAD.WIDE.U32 R10, R13, 0x8, R10 ;  /* 0x000000080d0a7825 */ /* 0x001fca00078e000a */
[----:B------:R1:W-:Y:S02]  /*131f0*/  STG.E.64 desc[UR8][R10.64], R18 ;  /* 0x000000120a007986 */ /* 0x0003e4000c101b08 */
.L_x_7618:
[----:B------:R-:W-:-:S13]  /*13200*/  ISETP.GE.AND P0, PT, R22, UR4, PT ;  /* 0x0000000416007c0c */ /* 0x000fda000bf06270 */
[----:B------:R-:W-:Y:S05]  /*13210*/  @P0 BRA `(.L_x_7620) ;  /* 0x0000000000300947 */ /* 0x000fea0003800000 */
[----:B01----:R-:W0:Y:S01]  /*13220*/  LDC.64 R10, c[0x0][0x388] ;  /* 0x0000e200ff0a7b82 */ /* 0x003e220000000a00 */
[C---:B------:R-:W-:Y:S02]  /*13230*/  IADD3 R13, PT, PT, R22.reuse, UR6, RZ ;  /* 0x00000006160d7c10 */ /* 0x040fe4000fffe0ff */
[----:B------:R-:W-:-:S03]  /*13240*/  IADD3 R22, PT, PT, R22, 0x80, RZ ;  /* 0x0000008016167810 */ /* 0x000fc60007ffe0ff */
[----:B0-----:R-:W-:-:S05]  /*13250*/  IMAD.WIDE.U32 R10, R13, 0x8, R10 ;  /* 0x000000080d0a7825 */ /* 0x001fca00078e000a */
[----:B------:R1:W-:Y:S02]  /*13260*/  STG.E.64 desc[UR8][R10.64], R20 ;  /* 0x000000140a007986 */ /* 0x0003e4000c101b08 */
.L_x_7619:
[----:B------:R-:W-:-:S13]  /*13270*/  ISETP.GE.AND P0, PT, R22, UR4, PT ;  /* 0x0000000416007c0c */ /* 0x000fda000bf06270 */
[----:B------:R-:W-:Y:S05]  /*13280*/  @P0 BRA `(.L_x_7621) ;  /* 0x0000000000340947 */ /* 0x000fea0003800000 */
[----:B01----:R-:W0:Y:S01]  /*13290*/  LDC.64 R10, c[0x0][0x388] ;  /* 0x0000e200ff0a7b82 */ /* 0x003e220000000a00 */
[C---:B------:R-:W-:Y:S02]  /*132a0*/  IADD3 R13, PT, PT, R22.reuse, UR6, RZ ;  /* 0x00000006160d7c10 */ /* 0x040fe4000fffe0ff */
[----:B------:R-:W-:-:S03]  /*132b0*/  IADD3 R22, PT, PT, R22, 0x80, RZ ;  /* 0x0000008016167810 */ /* 0x000fc60007ffe0ff */
[----:B0-----:R-:W-:-:S05]  /*132c0*/  IMAD.WIDE.U32 R10, R13, 0x8, R10 ;  /* 0x000000080d0a7825 */ /* 0x001fca00078e000a */
[----:B------:R2:W-:Y:S02]  /*132d0*/  STG.E.64 desc[UR8][R10.64], R4 ;  /* 0x000000040a007986 */ /* 0x0005e4000c101b08 */
.L_x_7620:
        /* <DEDUP_REMOVED lines=8> */
.L_x_7621:
[----:B------:R-:W-:Y:S05]  /*13360*/  BSYNC.RELIABLE B1 ;  /* 0x0000000000017941 */ /* 0x000fea0003800100 */
.L_x_7616:
[----:B------:R-:W-:-:S13]  /*13370*/  ISETP.GE.AND P0, PT, R22, UR4, PT ;  /* 0x0000000416007c0c */ /* 0x000fda000bf06270 */
[----:B--2---:R-:W2:Y:S01]  /*13380*/  @!P0 LDC.64 R4, c[0x0][0x388] ;  /* 0x0000e200ff048b82 */ /* 0x004ea20000000a00 */
[C---:B------:R-:W-:Y:S02]  /*13390*/  @!P0 IADD3 R7, PT, PT, R22.reuse, UR6, RZ ;  /* 0x0000000616078c10 */ /* 0x040fe4000fffe0ff */
[----:B------:R-:W-:-:S03]  /*133a0*/  @!P0 IADD3 R22, PT, PT, R22, 0x80, RZ ;  /* 0x0000008016168810 */ /* 0x000fc60007ffe0ff */
[----:B--2---:R-:W-:-:S05]  /*133b0*/  @!P0 IMAD.WIDE.U32 R4, R7, 0x8, R4 ;  /* 0x0000000807048825 */ /* 0x004fca00078e0004 */
[----:B------:R3:W-:Y:S02]  /*133c0*/  @!P0 STG.E.64 desc[UR8][R4.64], R8 ;  /* 0x0000000804008986 */ /* 0x0007e4000c101b08 */
.L_x_7622:
[----:B------:R-:W-:Y:S05]  /*133d0*/  BSYNC.RECONVERGENT B0 ;  /* 0x0000000000007941 */ /* 0x000fea0003800200 */
.L_x_7615:
        /* <DEDUP_REMOVED lines=8> */
.L_x_7255:
[----:B------:R-:W0:Y:S01]  /*13460*/  S2R R29, SR_TID.X ;  /* 0x00000000001d7919 */ /* 0x000e220000002100 */
[----:B------:R-:W1:Y:S02]  /*13470*/  LDCU.64 UR4, c[0x0][0x390] ;  /* 0x00007200ff0477ac */ /* 0x000e640008000a00 */
[----:B-1----:R-:W-:-:S06]  /*13480*/  UIMAD.WIDE.U32 UR4, UR6, 0x8, UR4 ;  /* 0x00000008060478a5 */ /* 0x002fcc000f8e0004 */
[----:B------:R-:W-:Y:S02]  /*13490*/  MOV R8, UR4 ;  /* 0x0000000400087c02 */ /* 0x000fe40008000f00 */
[----:B------:R-:W-:-:S03]  /*134a0*/  MOV R9, UR5 ;  /* 0x0000000500097c02 */ /* 0x000fc60008000f00 */
[----:B0-----:R-:W-:-:S05]  /*134b0*/  IMAD.WIDE.U32 R8, R29, 0x20, R8 ;  /* 0x000000201d087825 */ /* 0x001fca00078e0008 */
[----:B------:R-:W2:Y:S04]  /*134c0*/  LDG.E.ENL2.256 R20, R4, desc[UR8][R8.64] ;  /* 0xfe0000080804797e */ /* 0x000ea80008121914 */
[----:B------:R0:W5:Y:S01]  /*134d0*/  LDG.E.ENL2.256 R12, R16, desc[UR8][R8.64+0x1000] ;  /* 0xfe0080080810797e */ /* 0x000162000812190c */
        /* <DEDUP_REMOVED lines=22> */
.L_x_7624:
        /* <DEDUP_REMOVED lines=41> */
[----:B-----5:R-:W-:Y:S05]  /*138d0*/  CALL.REL.NOINC `($__internal_11_$__cuda_sm3x_div_rn_ftz_f32_slowpath) ;  /* 0x0000012400d07944 */ /* 0x020fea0003c00000 */
.L_x_7630:
[----:B------:R-:W-:Y:S05]  /*138e0*/  BSYNC.RECONVERGENT B4 ;  /* 0x0000000000047941 */ /* 0x000fea0003800200 */
.L_x_7629:
        /* <DEDUP_REMOVED lines=28> */
.L_x_7628:
        /* <DEDUP_REMOVED lines=30> */
[----:B-----5:R-:W-:Y:S05]  /*13c90*/  CALL.REL.NOINC `($__internal_11_$__cuda_sm3x_div_rn_ftz_f32_slowpath) ;  /* 0x0000012000e07944 */ /* 0x020fea0003c00000 */
.L_x_7634:
[----:B------:R-:W-:Y:S05]  /*13ca0*/  BSYNC.RECONVERGENT B4 ;  /* 0x0000000000047941 */ /* 0x000fea0003800200 */
.L_x_7633:
        /* <DEDUP_REMOVED lines=28> */
.L_x_7632:
        /* <DEDUP_REMOVED lines=15> */
[----:B-----5:R-:W-:Y:S05]  /*13f60*/  CALL.REL.NOINC `($__internal_11_$__cuda_sm3x_div_rn_ftz_f32_slowpath) ;  /* 0x00000120002c7944 */ /* 0x020fea0003c00000 */
.L_x_7636:
[----:B------:R-:W-:Y:S05]  /*13f70*/  BSYNC.RECONVERGENT B4 ;  /* 0x0000000000047941 */ /* 0x000fea0003800200 */
.L_x_7635:
        /* <DEDUP_REMOVED lines=27> */
.L_x_7631:
[----:B------:R-:W-:Y:S05]  /*14130*/  BSYNC.RECONVERGENT B3 ;  /* 0x0000000000037941 */ /* 0x000fea0003800200 */
.L_x_7627:
[----:B------:R-:W-:Y:S01]  /*14140*/  ISETP.GE.AND P0, PT, R5, RZ, PT ;  /* 0x000000ff0500720c */ /* 0x000fe20003f06270 */
[----:B------:R-:W-:Y:S01]  /*14150*/  FADD.FTZ R9, R9, 0.69314718246459960938 ;  /* 0x3f31721809097421 */ /* 0x000fe20000010000 */
[----:B------:R-:W-:-:S11]  /*14160*/  FADD.FTZ R8, |R3|, -RZ ;  /* 0x800000ff03087221 */ /* 0x000fd60000010200 */
[----:B------:R-:W-:Y:S01]  /*14170*/  @P0 FADD.FTZ R9, -R9, -RZ ;  /* 0x800000ff09090221 */ /* 0x000fe20000010100 */
[----:B------:R-:W-:Y:S06]  /*14180*/  BRA `(.L_x_7625) ;  /* 0x0000001800047947 */ /* 0x000fec0003800000 */
.L_x_7626:
        /* <DEDUP_REMOVED lines=71> */
.L_x_7642:
[----:B------:R-:W-:Y:S05]  /*14600*/  BSYNC.RECONVERGENT B1 ;  /* 0x0000000000017941 */ /* 0x000fea0003800200 */
.L_x_7641:
        /* <DEDUP_REMOVED lines=12> */
.L_x_7644:
[----:B------:R-:W-:Y:S05]  /*146d0*/  BSYNC.RECONVERGENT B1 ;  /* 0x0000000000017941 */ /* 0x000fea0003800200 */
.L_x_7643:
        /* <DEDUP_REMOVED lines=35> */
.L_x_7640:
        /* <DEDUP_REMOVED lines=40> */
.L_x_7638:
[----:B------:R-:W-:-:S06]  /*14b90*/  FFMA.FTZ R8, R27, R27, -1 ;  /* 0xbf8000001b087423 */ /* 0x000fcc000001001b */
[----:B------:R-:W0:Y:S02]  /*14ba0*/  MUFU.SQRT R8, R8 ;  /* 0x0000000800087308 */ /* 0x000e240000002000 */
[----:B0-----:R-:W-:-:S06]  /*14bb0*/  FADD.FTZ R24, R27, R8 ;  /* 0x000000081b187221 */ /* 0x001fcc0000010000 */
[----:B------:R-:W0:Y:S02]  /*14bc0*/  MUFU.LG2 R24, R24 ;  /* 0x0000001800187308 */ /* 0x000e240000000c00 */
[----:B0-----:R-:W-:-:S07]  /*14bd0*/  FMUL.FTZ R9, R24, 0.69314718246459960938 ;  /* 0x3f31721818097820 */ /* 0x001fce0000410000 */
.L_x_7639:
[----:B------:R-:W-:Y:S05]  /*14be0*/  BSYNC.RECONVERGENT B0 ;  /* 0x0000000000007941 */ /* 0x000fea0003800200 */
.L_x_7637:
        /* <DEDUP_REMOVED lines=43> */
.L_x_7652:
[----:B------:R-:W-:Y:S05]  /*14ea0*/  BSYNC.RECONVERGENT B4 ;  /* 0x0000000000047941 */ /* 0x000fea0003800200 */
.L_x_7651:
[----:B------:R-:W-:-:S04]  /*14eb0*/  FADD.FTZ R0, R3, R0 ;  /* 0x0000000003007221 */ /* 0x000fc80000010000 */
[----:B------:R-:W-:-:S04]  /*14ec0*/  FMUL.FTZ R0, R0, R27 ;  /* 0x0000001b00007220 */ /* 0x000fc80000410000 */
[----:B------:R3:W4:Y:S01]  /*14ed0*/  MUFU.SQRT R8, R0 ;  /* 0x0000000000087308 */ /* 0x0007220000002000 */
[----:B------:R-:W-:Y:S05]  /*14ee0*/  BRA `(.L_x_7649) ;  /* 0x00000000002c7947 */ /* 0x000fea0003800000 */
.L_x_7650:
        /* <DEDUP_REMOVED lines=11> */
.L_x_7649:
[----:B------:R-:W-:Y:S05]  /*14fa0*/  BSYNC.RECONVERGENT B1 ;  /* 0x0000000000017941 */ /* 0x000fea0003800200 */
.L_x_7647:
[----:B------:R-:W-:Y:S05]  /*14fb0*/  BSYNC.RELIABLE B0 ;  /* 0x0000000000007941 */ /* 0x000fea0003800100 */
.L_x_7646:
        /* <DEDUP_REMOVED lines=18> */
[----:B-1---5:R-:W-:Y:S05]  /*150e0*/  CALL.REL.NOINC `($__internal_11_$__cuda_sm3x_div_rn_ftz_f32_slowpath) ;  /* 0x0000010c00cc7944 */ /* 0x022fea0003c00000 */
.L_x_7655:
[----:B------:R-:W-:Y:S05]  /*150f0*/  BSYNC.RECONVERGENT B4 ;  /* 0x0000000000047941 */ /* 0x000fea0003800200 */
.L_x_7654:
        /* <DEDUP_REMOVED lines=28> */
.L_x_7653:
        /* <DEDUP_REMOVED lines=17> */
[----:B-1---5:R-:W-:Y:S05]  /*153d0*/  CALL.REL.NOINC `($__internal_11_$__cuda_sm3x_div_rn_ftz_f32_slowpath) ;  /* 0x0000010c00107944 */ /* 0x022fea0003c00000 */
.L_x_7658:
[----:B------:R-:W-:Y:S05]  /*153e0*/  BSYNC.RECONVERGENT B4 ;  /* 0x0000000000047941 */ /* 0x000fea0003800200 */
.L_x_7657:
        /* <DEDUP_REMOVED lines=28> */
.L_x_7648:
        /* <DEDUP_REMOVED lines=31> */
.L_x_7659:
        /* <DEDUP_REMOVED lines=29> */
.L_x_7656:
[----:B------:R-:W-:Y:S05]  /*15970*/  BSYNC.RECONVERGENT B3 ;  /* 0x0000000000037941 */ /* 0x000fea0003800200 */
.L_x_7645:
[----:B------:R-:W-:-:S13]  /*15980*/  ISETP.GE.AND P0, PT, R5, RZ, PT ;  /* 0x000000ff0500720c */ /* 0x000fda0003f06270 */
[----:B-1----:R-:W-:-:S07]  /*15990*/  @P0 FADD.FTZ R9, -R9, -RZ ;  /* 0x800000ff09090221 */ /* 0x002fce0000010100 */
.L_x_7625:
[----:B------:R-:W-:Y:S05]  /*159a0*/  BSYNC.RECONVERGENT B2 ;  /* 0x0000000000027941 */ /* 0x000fea0003800200 */
.L_x_7623:
        /* <DEDUP_REMOVED lines=23> */
.L_x_7661:
        /* <DEDUP_REMOVED lines=69> */
.L_x_7671:
[----:B------:R-:W-:-:S04]  /*15f70*/  FADD.FTZ R11, -R2, R25 ;  /* 0x00000019020b7221 */ /* 0x000fc80000010100 */
[----:B------:R-:W-:-:S07]  /*15f80*/  FMUL.FTZ R11, R11, 0.5 ;  /* 0x3f0000000b0b7820 */ /* 0x000fce0000410000 */
.L_x_7672:
[----:B------:R-:W-:Y:S05]  /*15f90*/  BSYNC.RECONVERGENT B1 ;  /* 0x0000000000017941 */ /* 0x000fea0003800200 */
.L_x_7670:
        /* <DEDUP_REMOVED lines=11> */
.L_x_7674:
[----:B------:R-:W-:-:S04]  /*16050*/  FADD.FTZ R26, R4, -R27 ;  /* 0x8000001b041a7221 */ /* 0x000fc80000010000 */
[----:B------:R-:W-:-:S07]  /*16060*/  FMUL.FTZ R26, R26, 0.5 ;  /* 0x3f0000001a1a7820 */ /* 0x000fce0000410000 */
.L_x_7675:
[----:B------:R-:W-:Y:S05]  /*16070*/  BSYNC.RECONVERGENT B1 ;  /* 0x0000000000017941 */ /* 0x000fea0003800200 */
.L_x_7673:
        /* <DEDUP_REMOVED lines=35> */
.L_x_7669:
        /* <DEDUP_REMOVED lines=35> */
.L_x_7676:
[----:B------:R-:W-:-:S04]  /*164e0*/  FADD.FTZ R11, -R5, 1 ;  /* 0x3f800000050b7421 */ /* 0x000fc80000010100 */
[----:B------:R-:W-:-:S06]  /*164f0*/  FMUL.FTZ R11, R2, R11 ;  /* 0x0000000b020b7220 */ /* 0x000fcc0000410000 */
[----:B------:R-:W0:Y:S08]  /*16500*/  MUFU.SQRT R11, R11 ;  /* 0x0000000b000b7308 */ /* 0x000e300000002000 */
[----:B0-----:R-:W0:Y:S02]  /*16510*/  MUFU.RCP R26, R11 ;  /* 0x0000000b001a7308 */ /* 0x001e240000001000 */
[----:B0-----:R-:W-:Y:S01]  /*16520*/  FMUL.FTZ R26, |R7|, R26 ;  /* 0x0000001a071a7220 */ /* 0x001fe20000410200 */
[----:B------:R-:W-:Y:S06]  /*16530*/  BRA `(.L_x_7667) ;  /* 0x0000000000047947 */ /* 0x000fec0003800000 */
.L_x_7668:
[----:B------:R0:W1:Y:S02]  /*16540*/  MUFU.SQRT R26, R0 ;  /* 0x00000000001a7308 */ /* 0x0000640000002000 */
.L_x_7667:
[----:B------:R-:W-:Y:S05]  /*16550*/  BSYNC.RECONVERGENT B0 ;  /* 0x0000000000007941 */ /* 0x000fea0003800200 */
.L_x_7666:
        /* <DEDUP_REMOVED lines=41> */
.L_x_7681:
        /* <DEDUP_REMOVED lines=28> */
.L_x_7680:
        /* <DEDUP_REMOVED lines=23> */
.L_x_7687:
[----:B------:R-:W-:-:S04]  /*16b20*/  FADD.FTZ R3, -R3, R4 ;  /* 0x0000000403037221 */ /* 0x000fc80000010100 */
[----:B------:R-:W-:-:S07]  /*16b30*/  FMUL.FTZ R25, R3, 0.5 ;  /* 0x3f00000003197820 */ /* 0x000fce0000410000 */
.L_x_7688:
[----:B------:R-:W-:Y:S05]  /*16b40*/  BSYNC.RECONVERGENT B4 ;  /* 0x0000000000047941 */ /* 0x000fea0003800200 */
.L_x_7686:
[----:B------:R-:W-:Y:S01]  /*16b50*/  FADD.FTZ R0, R25, R0 ;  /* 0x0000000019007221 */ /* 0x000fe20000010000 */
[----:B------:R-:W-:-:S04]  /*16b60*/  FADD.FTZ R3, R5, R10 ;  /* 0x0000000a05037221 */ /* 0x000fc80000010000 */
[----:B------:R-:W-:-:S04]  /*16b70*/  FMUL.FTZ R0, R0, R3 ;  /* 0x0000000300007220 */ /* 0x000fc80000410000 */
[----:B------:R1:W2:Y:S01]  /*16b80*/  MUFU.SQRT R4, R0 ;  /* 0x0000000000047308 */ /* 0x0002a20000002000 */
[----:B------:R-:W-:Y:S05]  /*16b90*/  BRA `(.L_x_7689) ;  /* 0x0000000000487947 */ /* 0x000fea0003800000 */
.L_x_7685:
        /* <DEDUP_REMOVED lines=12> */
.L_x_7684:
[----:B------:R-:W-:Y:S01]  /*16c60*/  FADD.FTZ R2, R10, 1 ;  /* 0x3f8000000a027421 */ /* 0x000fe20000010000 */
[----:B------:R-:W-:Y:S01]  /*16c70*/  MUFU.SQRT R3, R0 ;  /* 0x0000000000037308 */ /* 0x000fe20000002000 */
[----:B------:R-:W-:Y:S02]  /*16c80*/  HFMA2 R5, -RZ, RZ, 1.875, 0 ;  /* 0x3f800000ff057431 */ /* 0x000fe400000001ff */
[----:B------:R-:W-:-:S06]  /*16c90*/  FMUL.FTZ R2, R2, 0.5 ;  /* 0x3f00000002027820 */ /* 0x000fcc0000410000 */
[----:B------:R-:W1:Y:S02]  /*16ca0*/  MUFU.SQRT R2, R2 ;  /* 0x0000000200027308 */ /* 0x000e640000002000 */
[----:B-1----:R-:W-:-:S07]  /*16cb0*/  FMUL.FTZ R4, R3, R2 ;  /* 0x0000000203047220 */ /* 0x002fce0000410000 */
.L_x_7689:
[----:B------:R-:W-:Y:S05]  /*16cc0*/  BSYNC.RECONVERGENT B1 ;  /* 0x0000000000017941 */ /* 0x000fea0003800200 */
.L_x_7683:
[----:B------:R-:W-:Y:S05]  /*16cd0*/  BRA `(.L_x_7690) ;  /* 0x0000000000087947 */ /* 0x000fea0003800000 */
.L_x_7679:
[----:B------:R-:W-:Y:S01]  /*16ce0*/  FMUL.FTZ R4, R10, 16777216 ;  /* 0x4b8000000a047820 */ /* 0x000fe20000410000 */
[----:B------:R-:W-:-:S07]  /*16cf0*/  FMUL.FTZ R5, R5, 16777216 ;  /* 0x4b80000005057820 */ /* 0x000fce0000410000 */
.L_x_7690:
[----:B------:R-:W-:Y:S05]  /*16d00*/  BSYNC.RELIABLE B0 ;  /* 0x0000000000007941 */ /* 0x000fea0003800100 */
.L_x_7678:
        /* <DEDUP_REMOVED lines=19> */
[----:B-----5:R-:W-:Y:S05]  /*16e40*/  CALL.REL.NOINC `($__internal_11_$__cuda_sm3x_div_rn_ftz_f32_slowpath) ;  /* 0x000000f000747944 */ /* 0x020fea0003c00000 */
.L_x_7693:
[----:B------:R-:W-:Y:S05]  /*16e50*/  BSYNC.RECONVERGENT B4 ;  /* 0x0000000000047941 */ /* 0x000fea0003800200 */
.L_x_7692:
        /* <DEDUP_REMOVED lines=29> */
.L_x_7691:
        /* <DEDUP_REMOVED lines=16> */
[----:B-----5:R-:W-:Y:S05]  /*17130*/  CALL.REL.NOINC `($__internal_11_$__cuda_sm3x_div_rn_ftz_f32_slowpath) ;  /* 0x000000ec00b87944 */ /* 0x020fea0003c00000 */
.L_x_7695:
[----:B------:R-:W-:Y:S05]  /*17140*/  BSYNC.RECONVERGENT B4 ;  /* 0x0000000000047941 */ /* 0x000fea0003800200 */
.L_x_7694:
        /* <DEDUP_REMOVED lines=28> */
.L_x_7682:
[----:B------:R-:W-:Y:S05]  /*17310*/  BSYNC.RECONVERGENT B3 ;  /* 0x0000000000037941 */ /* 0x000fea0003800200 */
.L_x_7677:
[----:B------:R-:W-:-:S13]  /*17320*/  ISETP.GE.AND P0, PT, R7, RZ, PT ;  /* 0x000000ff0700720c */ /* 0x000fda0003f06270 */
[----:B------:R-:W-:Y:S01]  /*17330*/  @P0 FADD.FTZ R11, -R11, -RZ ;  /* 0x800000ff0b0b0221 */ /* 0x000fe20000010100 */
[----:B------:R-:W-:Y:S06]  /*17340*/  BRA `(.L_x_7662) ;  /* 0x0000000800ec7947 */ /* 0x000fec0003800000 */
.L_x_7665:
[----:B------:R-:W-:Y:S01]  /*17350*/  FADD.FTZ R6, -R6, 6.1232342629258392722e-17 ;  /* 0x248d313206067421 */ /* 0x000fe20000010100 */
[----:B------:R-:W-:-:S03]  /*17360*/  FADD.FTZ R11, -R7, -RZ ;  /* 0x800000ff070b7221 */ /* 0x000fc60000010100 */
[----:B------:R-:W-:Y:S01]  /*17370*/  FADD.FTZ R10, R6, 1.5707963705062866211 ;  /* 0x3fc90fdb060a7421 */ /* 0x000fe20000010000 */
[----:B------:R-:W-:Y:S06]  /*17380*/  BRA `(.L_x_7662) ;  /* 0x0000000800dc7947 */ /* 0x000fec0003800000 */
.L_x_7664:
[----:B------:R-:W-:Y:S02]  /*17390*/  HFMA2 R10, -RZ, RZ, 0, 0 ;  /* 0x00000000ff0a7431 */ /* 0x000fe400000001ff */
[----:B------:R-:W-:Y:S01]  /*173a0*/  FADD.FTZ R11, -R7, -RZ ;  /* 0x800000ff070b7221 */ /* 0x000fe20000010100 */
[----:B------:R-:W-:Y:S06]  /*173b0*/  BRA `(.L_x_7662) ;  /* 0x0000000800d07947 */ /* 0x000fec0003800000 */
.L_x_7663:
        /* <DEDUP_REMOVED lines=26> */
.L_x_7700:
[----:B------:R-:W-:Y:S05]  /*17560*/  BSYNC.RECONVERGENT B4 ;  /* 0x0000000000047941 */ /* 0x000fea0003800200 */
.L_x_7699:
        /* <DEDUP_REMOVED lines=29> */
.L_x_7698:
        /* <DEDUP_REMOVED lines=27> */
[----:B-----5:R-:W-:Y:S05]  /*178f0*/  CALL.REL.NOINC `($__internal_11_$__cuda_sm3x_div_rn_ftz_f32_slowpath) ;  /* 0x000000e400c87944 */ /* 0x020fea0003c00000 */
.L_x_7703:
[----:B------:R-:W-:Y:S05]  /*17900*/  BSYNC.RECONVERGENT B4 ;  /* 0x0000000000047941 */ /* 0x000fea0003800200 */
.L_x_7702:
        /* <DEDUP_REMOVED lines=29> */
.L_x_7697:
        /* <DEDUP_REMOVED lines=33> */
.L_x_7705:
[----:B------:R-:W-:Y:S05]  /*17cf0*/  BSYNC.RECONVERGENT B4 ;  /* 0x0000000000047941 */ /* 0x000fea0003800200 */
.L_x_7704:
        /* <DEDUP_REMOVED lines=27> */
.L_x_7701:
[----:B------:R-:W-:Y:S05]  /*17eb0*/  BSYNC.RECONVERGENT B3 ;  /* 0x0000000000037941 */ /* 0x000fea0003800200 */
.L_x_7696:
[----:B------:R-:W-:Y:S01]  /*17ec0*/  ISETP.GE.AND P0, PT, R7, RZ, PT ;  /* 0x000000ff0700720c */ /* 0x000fe20003f06270 */
[----:B------:R-:W-:Y:S01]  /*17ed0*/  FADD.FTZ R11, R11, 0.69314718246459960938 ;  /* 0x3f3172180b0b7421 */ /* 0x000fe20000010000 */
[----:B------:R-:W-:-:S11]  /*17ee0*/  FADD.FTZ R10, |R0|, -RZ ;  /* 0x800000ff000a7221 */ /* 0x000fd60000010200 */
[----:B------:R-:W-:-:S07]  /*17ef0*/  @P0 FADD.FTZ R11, -R11, -RZ ;  /* 0x800000ff0b0b0221 */ /* 0x000fce0000010100 */
.L_x_7662:
[----:B------:R-:W-:Y:S05]  /*17f00*/  BSYNC.RECONVERGENT B2 ;  /* 0x0000000000027941 */ /* 0x000fea0003800200 */
.L_x_7660:
        /* <DEDUP_REMOVED lines=23> */
.L_x_7707:
        /* <DEDUP_REMOVED lines=69> */
.L_x_7717:
[----:B------:R-:W-:-:S04]  /*184d0*/  FADD.FTZ R4, -R0, R25 ;  /* 0x0000001900047221 */ /* 0x000fc80000010100 */
[----:B------:R-:W-:-:S07]  /*184e0*/  FMUL.FTZ R4, R4, 0.5 ;  /* 0x3f00000004047820 */ /* 0x000fce0000410000 */
.L_x_7718:
[----:B------:R-:W-:Y:S05]  /*184f0*/  BSYNC.RECONVERGENT B1 ;  /* 0x0000000000017941 */ /* 0x000fea0003800200 */
.L_x_7716:
        /* <DEDUP_REMOVED lines=11> */
.L_x_7720:
[----:B------:R-:W-:-:S04]  /*185b0*/  FADD.FTZ R24, R2, -R5 ;  /* 0x8000000502187221 */ /* 0x000fc80000010000 */
[----:B------:R-:W-:-:S07]  /*185c0*/  FMUL.FTZ R24, R24, 0.5 ;  /* 0x3f00000018187820 */ /* 0x000fce0000410000 */
.L_x_7721:
[----:B------:R-:W-:Y:S05]  /*185d0*/  BSYNC.RECONVERGENT B1 ;  /* 0x0000000000017941 */ /* 0x000fea0003800200 */
.L_x_7719:
        /* <DEDUP_REMOVED lines=35> */
.L_x_7715:
        /* <DEDUP_REMOVED lines=35> */
.L_x_7722:
[----:B------:R-:W-:-:S04]  /*18a40*/  FADD.FTZ R5, -R6, 1 ;  /* 0x3f80000006057421 */ /* 0x000fc80000010100 */
[----:B------:R-:W-:-:S06]  /*18a50*/  FMUL.FTZ R4, R0, R5 ;  /* 0x0000000500047220 */ /* 0x000fcc0000410000 */
[----:B------:R-:W0:Y:S08]  /*18a60*/  MUFU.SQRT R4, R4 ;  /* 0x0000000400047308 */ /* 0x000e300000002000 */
[----:B0-----:R-:W0:Y:S02]  /*18a70*/  MUFU.RCP R24, R4 ;  /* 0x0000000400187308 */ /* 0x001e240000001000 */
[----:B0-----:R-:W-:Y:S01]  /*18a80*/  FMUL.FTZ R5, |R21|, R24 ;  /* 0x0000001815057220 */ /* 0x001fe20000410200 */
[----:B------:R-:W-:Y:S06]  /*18a90*/  BRA `(.L_x_7713) ;  /* 0x0000000000047947 */ /* 0x000fec0003800000 */
.L_x_7714:
[----:B------:R0:W1:Y:S02]  /*18aa0*/  MUFU.SQRT R5, R3 ;  /* 0x0000000300057308 */ /* 0x0000640000002000 */
.L_x_7713:
[----:B------:R-:W-:Y:S05]  /*18ab0*/  BSYNC.RECONVERGENT B0 ;  /* 0x0000000000007941 */ /* 0x000fea0003800200 */
.L_x_7712:
        /* <DEDUP_REMOVED lines=41> */
.L_x_7727:
        /* <DEDUP_REMOVED lines=29> */
.L_x_7726:
        /* <DEDUP_REMOVED lines=23> */
.L_x_7733:
[----:B------:R-:W-:-:S04]  /*19090*/  FADD.FTZ R2, -R7, R2 ;  /* 0x0000000207027221 */ /* 0x000fc80000010100 */
[----:B0-----:R-:W-:-:S07]  /*190a0*/  FMUL.FTZ R3, R2, 0.5 ;  /* 0x3f00000002037820 */ /* 0x001fce0000410000 */
.L_x_7734:
[----:B------:R-:W-:Y:S05]  /*190b0*/  BSYNC.RECONVERGENT B4 ;  /* 0x0000000000047941 */ /* 0x000fea0003800200 */
.L_x_7732:
[----:B------:R-:W-:Y:S01]  /*190c0*/  FADD.FTZ R0, R3, R0 ;  /* 0x0000000003007221 */ /* 0x000fe20000010000 */
[----:B------:R-:W-:-:S04]  /*190d0*/  FADD.FTZ R27, R6, R27 ;  /* 0x0000001b061b7221 */ /* 0x000fc80000010000 */
[----:B------:R-:W-:-:S04]  /*190e0*/  FMUL.FTZ R0, R0, R27 ;  /* 0x0000001b00007220 */ /* 0x000fc80000410000 */
[----:B------:R0:W2:Y:S01]  /*190f0*/  MUFU.SQRT R4, R0 ;  /* 0x0000000000047308 */ /* 0x0000a20000002000 */
[----:B------:R-:W-:Y:S05]  /*19100*/  BRA `(.L_x_7735) ;  /* 0x0000000000487947 */ /* 0x000fea0003800000 */
.L_x_7731:
        /* <DEDUP_REMOVED lines=12> */
.L_x_7730:
[----:B------:R-:W-:Y:S01]  /*191d0*/  FADD.FTZ R0, R27, 1 ;  /* 0x3f8000001b007421 */ /* 0x000fe20000010000 */
[----:B0-----:R-:W-:Y:S01]  /*191e0*/  MUFU.SQRT R3, R3 ;  /* 0x0000000300037308 */ /* 0x001fe20000002000 */
[----:B------:R-:W-:Y:S02]  /*191f0*/  HFMA2 R6, -RZ, RZ, 1.875, 0 ;  /* 0x3f800000ff067431 */ /* 0x000fe400000001ff */
[----:B------:R-:W-:-:S06]  /*19200*/  FMUL.FTZ R0, R0, 0.5 ;  /* 0x3f00000000007820 */ /* 0x000fcc0000410000 */
[----:B------:R-:W0:Y:S02]  /*19210*/  MUFU.SQRT R0, R0 ;  /* 0x0000000000007308 */ /* 0x000e240000002000 */
[----:B0-----:R-:W-:-:S07]  /*19220*/  FMUL.FTZ R4, R3, R0 ;  /* 0x0000000003047220 */ /* 0x001fce0000410000 */
.L_x_7735:
[----:B------:R-:W-:Y:S05]  /*19230*/  BSYNC.RECONVERGENT B1 ;  /* 0x0000000000017941 */ /* 0x000fea0003800200 */
.L_x_7729:
[----:B------:R-:W-:Y:S05]  /*19240*/  BRA `(.L_x_7736) ;  /* 0x0000000000087947 */ /* 0x000fea0003800000 */
.L_x_7725:
[----:B------:R-:W-:Y:S01]  /*19250*/  FMUL.FTZ R4, R27, 16777216 ;  /* 0x4b8000001b047820 */ /* 0x000fe20000410000 */
[----:B------:R-:W-:-:S07]  /*19260*/  FMUL.FTZ R6, R6, 16777216 ;  /* 0x4b80000006067820 */ /* 0x000fce0000410000 */
.L_x_7736:
[----:B------:R-:W-:Y:S05]  /*19270*/  BSYNC.RELIABLE B0 ;  /* 0x0000000000007941 */ /* 0x000fea0003800100 */
.L_x_7724:
        /* <DEDUP_REMOVED lines=20> */
.L_x_7739:
[----:B------:R-:W-:Y:S05]  /*193c0*/  BSYNC.RECONVERGENT B4 ;  /* 0x0000000000047941 */ /* 0x000fea0003800200 */
.L_x_7738:
        /* <DEDUP_REMOVED lines=29> */
.L_x_7737:
        /* <DEDUP_REMOVED lines=17> */
.L_x_7741:
[----:B------:R-:W-:Y:S05]  /*196b0*/  BSYNC.RECONVERGENT B4 ;  /* 0x0000000000047941 */ /* 0x000fea0003800200 */
.L_x_7740:
        /* <DEDUP_REMOVED lines=28> */
.L_x_7728:
[----:B------:R-:W-:Y:S05]  /*19880*/  BSYNC.RECONVERGENT B3 ;  /* 0x0000000000037941 */ /* 0x000fea0003800200 */
.L_x_7723:
[----:B------:R-:W-:-:S13]  /*19890*/  ISETP.GE.AND P0, PT, R21, RZ, PT ;  /* 0x000000ff1500720c */ /* 0x000fda0003f06270 */
[----:B-1----:R-:W-:Y:S01]  /*198a0*/  @P0 FADD.FTZ R5, -R5, -RZ ;  /* 0x800000ff05050221 */ /* 0x002fe20000010100 */
[----:B------:R-:W-:Y:S06]  /*198b0*/  BRA `(.L_x_7708) ;  /* 0x0000000800ec7947 */ /* 0x000fec0003800000 */
.L_x_7711:
[----:B------:R-:W-:Y:S01]  /*198c0*/  FADD.FTZ R4, -R20, 6.1232342629258392722e-17 ;  /* 0x248d313214047421 */ /* 0x000fe20000010100 */
[----:B------:R-:W-:-:S03]  /*198d0*/  FADD.FTZ R5, -R21, -RZ ;  /* 0x800000ff15057221 */ /* 0x000fc60000010100 */
[----:B------:R-:W-:Y:S01]  /*198e0*/  FADD.FTZ R4, R4, 1.5707963705062866211 ;  /* 0x3fc90fdb04047421 */ /* 0x000fe20000010000 */
[----:B------:R-:W-:Y:S06]  /*198f0*/  BRA `(.L_x_7708) ;  /* 0x0000000800dc7947 */ /* 0x000fec0003800000 */
.L_x_7710:
[----:B------:R-:W-:Y:S02]  /*19900*/  HFMA2 R4, -RZ, RZ, 0, 0 ;  /* 0x00000000ff047431 */ /* 0x000fe400000001ff */
[----:B------:R-:W-:Y:S01]  /*19910*/  FADD.FTZ R5, -R21, -RZ ;  /* 0x800000ff15057221 */ /* 0x000fe20000010100 */
[----:B------:R-:W-:Y:S06]  /*19920*/  BRA `(.L_x_7708) ;  /* 0x0000000800d07947 */ /* 0x000fec0003800000 */
.L_x_7709:
        /* <DEDUP_REMOVED lines=26> */
.L_x_7746:
[----:B------:R-:W-:Y:S05]  /*19ad0*/  BSYNC.RECONVERGENT B4 ;  /* 0x0000000000047941 */ /* 0x000fea0003800200 */
.L_x_7745:
        /* <DEDUP_REMOVED lines=29> */
.L_x_7744:
        /* <DEDUP_REMOVED lines=28> */
.L_x_7749:
[----:B------:R-:W-:Y:S05]  /*19e70*/  BSYNC.RECONVERGENT B4 ;  /* 0x0000000000047941 */ /* 0x000fea0003800200 */
.L_x_7748:
        /* <DEDUP_REMOVED lines=29> */
.L_x_7743:
        /* <DEDUP_REMOVED lines=33> */
.L_x_7751:
[----:B------:R-:W-:Y:S05]  /*1a260*/  BSYNC.RECONVERGENT B4 ;  /* 0x0000000000047941 */ /* 0x000fea0003800200 */
.L_x_7750:
        /* <DEDUP_REMOVED lines=27> */
.L_x_7747:
[----:B------:R-:W-:Y:S05]  /*1a420*/  BSYNC.RECONVERGENT B3 ;  /* 0x0000000000037941 */ /* 0x000fea0003800200 */
.L_x_7742:
[----:B------:R-:W-:Y:S01]  /*1a430*/  ISETP.GE.AND P0, PT, R21, RZ, PT ;  /* 0x000000ff1500720c */ /* 0x000fe20003f06270 */
[----:B------:R-:W-:Y:S01]  /*1a440*/  FADD.FTZ R5, R5, 0.69314718246459960938 ;  /* 0x3f31721805057421 */ /* 0x000fe20000010000 */
[----:B------:R-:W-:-:S11]  /*1a450*/  FADD.FTZ R4, |R3|, -RZ ;  /* 0x800000ff03047221 */ /* 0x000fd60000010200 */
[----:B------:R-:W-:-:S07]  /*1a460*/  @P0 FADD.FTZ R5, -R5, -RZ ;  /* 0x800000ff05050221 */ /* 0x000fce0000010100 */
.L_x_7708:
[----:B------:R-:W-:Y:S05]  /*1a470*/  BSYNC.RECONVERGENT B2 ;  /* 0x0000000000027941 */ /* 0x000fea0003800200 */
.L_x_7706:
        /* <DEDUP_REMOVED lines=23> */
.L_x_7753:
        /* <DEDUP_REMOVED lines=69> */
.L_x_7763:
[----:B------:R-:W-:-:S04]  /*1aa40*/  FADD.FTZ R6, -R0, R25 ;  /* 0x0000001900067221 */ /* 0x000fc80000010100 */
[----:B------:R-:W-:-:S07]  /*1aa50*/  FMUL.FTZ R6, R6, 0.5 ;  /* 0x3f00000006067820 */ /* 0x000fce0000410000 */
.L_x_7764:
[----:B------:R-:W-:Y:S05]  /*1aa60*/  BSYNC.RECONVERGENT B1 ;  /* 0x0000000000017941 */ /* 0x000fea0003800200 */
.L_x_7762:
        /* <DEDUP_REMOVED lines=11> */
.L_x_7766:
[----:B------:R-:W-:-:S04]  /*1ab20*/  FADD.FTZ R24, R2, -R7 ;  /* 0x8000000702187221 */ /* 0x000fc80000010000 */
[----:B------:R-:W-:-:S07]  /*1ab30*/  FMUL.FTZ R24, R24, 0.5 ;  /* 0x3f00000018187820 */ /* 0x000fce0000410000 */
.L_x_7767:
[----:B------:R-:W-:Y:S05]  /*1ab40*/  BSYNC.RECONVERGENT B1 ;  /* 0x0000000000017941 */ /* 0x000fea0003800200 */
.L_x_7765:
        /* <DEDUP_REMOVED lines=35> */
.L_x_7761:
        /* <DEDUP_REMOVED lines=35> */
.L_x_7768:
[----:B------:R-:W-:-:S04]  /*1afb0*/  FADD.FTZ R7, -R20, 1 ;  /* 0x3f80000014077421 */ /* 0x000fc80000010100 */
[----:B------:R-:W-:-:S06]  /*1afc0*/  FMUL.FTZ R6, R0, R7 ;  /* 0x0000000700067220 */ /* 0x000fcc0000410000 */
[----:B------:R-:W0:Y:S08]  /*1afd0*/  MUFU.SQRT R6, R6 ;  /* 0x0000000600067308 */ /* 0x000e300000002000 */
[----:B0-----:R-:W0:Y:S02]  /*1afe0*/  MUFU.RCP R24, R6 ;  /* 0x0000000600187308 */ /* 0x001e240000001000 */
[----:B0-----:R-:W-:Y:S01]  /*1aff0*/  FMUL.FTZ R7, |R23|, R24 ;  /* 0x0000001817077220 */ /* 0x001fe20000410200 */
[----:B------:R-:W-:Y:S06]  /*1b000*/  BRA `(.L_x_7759) ;  /* 0x0000000000047947 */ /* 0x000fec0003800000 */
.L_x_7760:
[----:B------:R0:W1:Y:S02]  /*1b010*/  MUFU.SQRT R7, R3 ;  /* 0x0000000300077308 */ /* 0x0000640000002000 */
.L_x_7759:
[----:B------:R-:W-:Y:S05]  /*1b020*/  BSYNC.RECONVERGENT B0 ;  /* 0x0000000000007941 */ /* 0x000fea0003800200 */
.L_x_7758:
        /* <DEDUP_REMOVED lines=41> */
.L_x_7773:
        /* <DEDUP_REMOVED lines=29> */
.L_x_7772:
        /* <DEDUP_REMOVED lines=23> */
.L_x_7779:
[----:B------:R-:W-:-:S04]  /*1b600*/  FADD.FTZ R2, -R21, R2 ;  /* 0x0000000215027221 */ /* 0x000fc80000010100 */
[----:B0-----:R-:W-:-:S07]  /*1b610*/  FMUL.FTZ R3, R2, 0.5 ;  /* 0x3f00000002037820 */ /* 0x001fce0000410000 */
.L_x_7780:
[----:B------:R-:W-:Y:S05]  /*1b620*/  BSYNC.RECONVERGENT B4 ;  /* 0x0000000000047941 */ /* 0x000fea0003800200 */
.L_x_7778:
[----:B------:R-:W-:Y:S01]  /*1b630*/  FADD.FTZ R0, R3, R0 ;  /* 0x0000000003007221 */ /* 0x000fe20000010000 */
[----:B------:R-:W-:-:S04]  /*1b640*/  FADD.FTZ R27, R20, R27 ;  /* 0x0000001b141b7221 */ /* 0x000fc80000010000 */
[----:B------:R-:W-:-:S04]  /*1b650*/  FMUL.FTZ R0, R0, R27 ;  /* 0x0000001b00007220 */ /* 0x000fc80000410000 */
[----:B------:R0:W2:Y:S01]  /*1b660*/  MUFU.SQRT R6, R0 ;  /* 0x0000000000067308 */ /* 0x0000a20000002000 */
[----:B------:R-:W-:Y:S05]  /*1b670*/  BRA `(.L_x_7781) ;  /* 0x0000000000487947 */ /* 0x000fea0003800000 */
.L_x_7777:
        /* <DEDUP_REMOVED lines=12> */
.L_x_7776:
[----:B------:R-:W-:Y:S01]  /*1b740*/  FADD.FTZ R0, R27, 1 ;  /* 0x3f8000001b007421 */ /* 0x000fe20000010000 */
[----:B0-----:R-:W-:Y:S01]  /*1b750*/  MUFU.SQRT R3, R3 ;  /* 0x0000000300037308 */ /* 0x001fe20000002000 */
[----:B------:R-:W-:Y:S02]  /*1b760*/  HFMA2 R20, -RZ, RZ, 1.875, 0 ;  /* 0x3f800000ff147431 */ /* 0x000fe400000001ff */
[----:B------:R-:W-:-:S06]  /*1b770*/  FMUL.FTZ R0, R0, 0.5 ;  /* 0x3f00000000007820 */ /* 0x000fcc0000410000 */
[----:B------:R-:W0:Y:S02]  /*1b780*/  MUFU.SQRT R0, R0 ;  /* 0x0000000000007308 */ /* 0x000e240000002000 */
[----:B0-----:R-:W-:-:S07]  /*1b790*/  FMUL.FTZ R6, R3, R0 ;  /* 0x0000000003067220 */ /* 0x001fce0000410000 */
.L_x_7781:
[----:B------:R-:W-:Y:S05]  /*1b7a0*/  BSYNC.RECONVERGENT B1 ;  /* 0x0000000000017941 */ /* 0x000fea0003800200 */
.L_x_7775:
[----:B------:R-:W-:Y:S05]  /*1b7b0*/  BRA `(.L_x_7782) ;  /* 0x0000000000087947 */ /* 0x000fea0003800000 */
.L_x_7771:
[----:B------:R-:W-:Y:S01]  /*1b7c0*/  FMUL.FTZ R6, R27, 16777216 ;  /* 0x4b8000001b067820 */ /* 0x000fe20000410000 */
[----:B------:R-:W-:-:S07]  /*1b7d0*/  FMUL.FTZ R20, R20, 16777216 ;  /* 0x4b80000014147820 */ /* 0x000fce0000410000 */
.L_x_7782:
[----:B------:R-:W-:Y:S05]  /*1b7e0*/  BSYNC.RELIABLE B0 ;  /* 0x0000000000007941 */ /* 0x000fea0003800100 */
.L_x_7770:
        /* <DEDUP_REMOVED lines=20> */
.L_x_7785:
[----:B------:R-:W-:Y:S05]  /*1b930*/  BSYNC.RECONVERGENT B4 ;  /* 0x0000000000047941 */ /* 0x000fea0003800200 */
.L_x_7784:
        /* <DEDUP_REMOVED lines=29> */
.L_x_7783:
        /* <DEDUP_REMOVED lines=17> */
.L_x_7787:
[----:B------:R-:W-:Y:S05]  /*1bc20*/  BSYNC.RECONVERGENT B4 ;  /* 0x0000000000047941 */ /* 0x000fea0003800200 */
.L_x_7786:
        /* <DEDUP_REMOVED lines=28> */
.L_x_7774:
[----:B------:R-:W-:Y:S05]  /*1bdf0*/  BSYNC.RECONVERGENT B3 ;  /* 0x0000000000037941 */ /* 0x000fea0003800200 */
.L_x_7769:
[----:B------:R-:W-:-:S13]  /*1be00*/  ISETP.GE.AND P0, PT, R23, RZ, PT ;  /* 0x000000ff1700720c */ /* 0x000fda0003f06270 */
[----:B-1----:R-:W-:Y:S01]  /*1be10*/  @P0 FADD.FTZ R7, -R7, -RZ ;  /* 0x800000ff07070221 */ /* 0x002fe20000010100 */
[----:B------:R-:W-:Y:S06]  /*1be20*/  BRA `(.L_x_7754) ;  /* 0x0000000800ec7947 */ /* 0x000fec0003800000 */
.L_x_7757:
[----:B------:R-:W-:Y:S01]  /*1be30*/  FADD.FTZ R6, -R22, 6.1232342629258392722e-17 ;  /* 0x248d313216067421 */ /* 0x000fe20000010100 */
[----:B------:R-:W-:-:S03]  /*1be40*/  FADD.FTZ R7, -R23, -RZ ;  /* 0x800000ff17077221 */ /* 0x000fc60000010100 */
[----:B------:R-:W-:Y:S01]  /*1be50*/  FADD.FTZ R6, R6, 1.5707963705062866211 ;  /* 0x3fc90fdb06067421 */ /* 0x000fe20000010000 */
[----:B------:R-:W-:Y:S06]  /*1be60*/  BRA `(.L_x_7754) ;  /* 0x0000000800dc7947 */ /* 0x000fec0003800000 */
.L_x_7756:
[----:B------:R-:W-:Y:S02]  /*1be70*/  HFMA2 R6, -RZ, RZ, 0, 0 ;  /* 0x00000000ff067431 */ /* 0x000fe400000001ff */
[----:B------:R-:W-:Y:S01]  /*1be80*/  FADD.FTZ R7, -R23, -RZ ;  /* 0x800000ff17077221 */ /* 0x000fe20000010100 */
[----:B------:R-:W-:Y:S06]  /*1be90*/  BRA `(.L_x_7754) ;  /* 0x0000000800d07947 */ /* 0x000fec0003800000 */
.L_x_7755:
        /* <DEDUP_REMOVED lines=26> */
.L_x_7792:
[----:B------:R-:W-:Y:S05]  /*1c040*/  BSYNC.RECONVERGENT B4 ;  /* 0x0000000000047941 */ /* 0x000fea0003800200 */
.L_x_7791:
        /* <DEDUP_REMOVED lines=29> */
.L_x_7790:
        /* <DEDUP_REMOVED lines=28> */
.L_x_7795:
[----:B------:R-:W-:Y:S05]  /*1c3e0*/  BSYNC.RECONVERGENT B4 ;  /* 0x0000000000047941 */ /* 0x000fea0003800200 */
.L_x_7794:
        /* <DEDUP_REMOVED lines=29> */
.L_x_7789:
        /* <DEDUP_REMOVED lines=33> */
.L_x_7797:
[----:B------:R-:W-:Y:S05]  /*1c7d0*/  BSYNC.RECONVERGENT B4 ;  /* 0x0000000000047941 */ /* 0x000fea0003800200 */
.L_x_7796:
        /* <DEDUP_REMOVED lines=27> */
.L_x_7793:
[----:B------:R-:W-:Y:S05]  /*1c990*/  BSYNC.RECONVERGENT B3 ;  /* 0x0000000000037941 */ /* 0x000fea0003800200 */
.L_x_7788:
[----:B------:R-:W-:Y:S01]  /*1c9a0*/  ISETP.GE.AND P0, PT, R23, RZ, PT ;  /* 0x000000ff1700720c */ /* 0x000fe20003f06270 */
[----:B------:R-:W-:Y:S01]  /*1c9b0*/  FADD.FTZ R7, R7, 0.69314718246459960938 ;  /* 0x3f31721807077421 */ /* 0x000fe20000010000 */
[----:B------:R-:W-:-:S11]  /*1c9c0*/  FADD.FTZ R6, |R3|, -RZ ;  /* 0x800000ff03067221 */ /* 0x000fd60000010200 */
[----:B------:R-:W-:-:S07]  /*1c9d0*/  @P0 FADD.FTZ R7, -R7, -RZ ;  /* 0x800000ff07070221 */ /* 0x000fce0000010100 */
.L_x_7754:
[----:B------:R-:W-:Y:S05]  /*1c9e0*/  BSYNC.RECONVERGENT B2 ;  /* 0x0000000000027941 */ /* 0x000fea0003800200 */
.L_x_7752:
        /* <DEDUP_REMOVED lines=23> */
.L_x_7799:
        /* <DEDUP_REMOVED lines=69> */
.L_x_7809:
[----:B------:R-:W-:-:S04]  /*1cfb0*/  FADD.FTZ R20, -R0, R25 ;  /* 0x0000001900147221 */ /* 0x000fc80000010100 */
[----:B------:R-:W-:-:S07]  /*1cfc0*/  FMUL.FTZ R20, R20, 0.5 ;  /* 0x3f00000014147820 */ /* 0x000fce0000410000 */
.L_x_7810:
[----:B------:R-:W-:Y:S05]  /*1cfd0*/  BSYNC.RECONVERGENT B1 ;  /* 0x0000000000017941 */ /* 0x000fea0003800200 */
.L_x_7808:
        /* <DEDUP_REMOVED lines=11> */
.L_x_7812:
[----:B------:R-:W-:-:S04]  /*1d090*/  FADD.FTZ R24, R2, -R21 ;  /* 0x8000001502187221 */ /* 0x000fc80000010000 */
[----:B------:R-:W-:-:S07]  /*1d0a0*/  FMUL.FTZ R24, R24, 0.5 ;  /* 0x3f00000018187820 */ /* 0x000fce0000410000 */
.L_x_7813:
[----:B------:R-:W-:Y:S05]  /*1d0b0*/  BSYNC.RECONVERGENT B1 ;  /* 0x0000000000017941 */ /* 0x000fea0003800200 */
.L_x_7811:
        /* <DEDUP_REMOVED lines=35> */
.L_x_7807:
        /* <DEDUP_REMOVED lines=35> */
.L_x_7814:
[----:B------:R-:W-:-:S04]  /*1d520*/  FADD.FTZ R21, -R22, 1 ;  /* 0x3f80000016157421 */ /* 0x000fc80000010100 */
[----:B------:R-:W-:-:S06]  /*1d530*/  FMUL.FTZ R20, R0, R21 ;  /* 0x0000001500147220 */ /* 0x000fcc0000410000 */
[----:B------:R-:W0:Y:S08]  /*1d540*/  MUFU.SQRT R20, R20 ;  /* 0x0000001400147308 */ /* 0x000e300000002000 */
[----:B0-----:R-:W0:Y:S02]  /*1d550*/  MUFU.RCP R24, R20 ;  /* 0x0000001400187308 */ /* 0x001e240000001000 */
[----:B0-----:R-:W-:Y:S01]  /*1d560*/  FMUL.FTZ R21, |R17|, R24 ;  /* 0x0000001811157220 */ /* 0x001fe20000410200 */
[----:B------:R-:W-:Y:S06]  /*1d570*/  BRA `(.L_x_7805) ;  /* 0x0000000000047947 */ /* 0x000fec0003800000 */
.L_x_7806:
[----:B------:R0:W1:Y:S02]  /*1d580*/  MUFU.SQRT R21, R3 ;  /* 0x0000000300157308 */ /* 0x0000640000002000 */
.L_x_7805:
[----:B------:R-:W-:Y:S05]  /*1d590*/  BSYNC.RECONVERGENT B0 ;  /* 0x0000000000007941 */ /* 0x000fea0003800200 */
.L_x_7804:
        /* <DEDUP_REMOVED lines=41> */
.L_x_7819:
        /* <DEDUP_REMOVED lines=29> */
.L_x_7818:
        /* <DEDUP_REMOVED lines=23> */
.L_x_7825:
[----:B------:R-:W-:-:S04]  /*1db70*/  FADD.FTZ R2, -R23, R2 ;  /* 0x0000000217027221 */ /* 0x000fc80000010100 */
[----:B0-----:R-:W-:-:S07]  /*1db80*/  FMUL.FTZ R3, R2, 0.5 ;  /* 0x3f00000002037820 */ /* 0x001fce0000410000 */
.L_x_7826:
[----:B------:R-:W-:Y:S05]  /*1db90*/  BSYNC.RECONVERGENT B4 ;  /* 0x0000000000047941 */ /* 0x000fea0003800200 */
.L_x_7824:
[----:B------:R-:W-:Y:S01]  /*1dba0*/  FADD.FTZ R0, R3, R0 ;  /* 0x0000000003007221 */ /* 0x000fe20000010000 */
[----:B------:R-:W-:-:S04]  /*1dbb0*/  FADD.FTZ R27, R22, R27 ;  /* 0x0000001b161b7221 */ /* 0x000fc80000010000 */
[----:B------:R-:W-:-:S04]  /*1dbc0*/  FMUL.FTZ R0, R0, R27 ;  /* 0x0000001b00007220 */ /* 0x000fc80000410000 */
[----:B------:R0:W2:Y:S01]  /*1dbd0*/  MUFU.SQRT R20, R0 ;  /* 0x0000000000147308 */ /* 0x0000a20000002000 */
[----:B------:R-:W-:Y:S05]  /*1dbe0*/  BRA `(.L_x_7827) ;  /* 0x0000000000487947 */ /* 0x000fea0003800000 */
.L_x_7823:
        /* <DEDUP_REMOVED lines=12> */
.L_x_7822:
[----:B------:R-:W-:Y:S01]  /*1dcb0*/  FADD.FTZ R0, R27, 1 ;  /* 0x3f8000001b007421 */ /* 0x000fe20000010000 */
[----:B0-----:R-:W-:Y:S01]  /*1dcc0*/  MUFU.SQRT R3, R3 ;  /* 0x0000000300037308 */ /* 0x001fe20000002000 */
[----:B------:R-:W-:Y:S02]  /*1dcd0*/  HFMA2 R22, -RZ, RZ, 1.875, 0 ;  /* 0x3f800000ff167431 */ /* 0x000fe400000001ff */
[----:B------:R-:W-:-:S06]  /*1dce0*/  FMUL.FTZ R0, R0, 0.5 ;  /* 0x3f00000000007820 */ /* 0x000fcc0000410000 */
[----:B------:R-:W0:Y:S02]  /*1dcf0*/  MUFU.SQRT R0, R0 ;  /* 0x0000000000007308 */ /* 0x000e240000002000 */
[----:B0-----:R-:W-:-:S07]  /*1dd00*/  FMUL.FTZ R20, R3, R0 ;  /* 0x0000000003147220 */ /* 0x001fce0000410000 */
.L_x_7827:
[----:B------:R-:W-:Y:S05]  /*1dd10*/  BSYNC.RECONVERGENT B1 ;  /* 0x0000000000017941 */ /* 0x000fea0003800200 */
.L_x_7821:
[----:B------:R-:W-:Y:S05]  /*1dd20*/  BRA `(.L_x_7828) ;  /* 0x0000000000087947 */ /* 0x000fea0003800000 */
.L_x_7817:
[----:B------:R-:W-:Y:S01]  /*1dd30*/  FMUL.FTZ R20, R27, 16777216 ;  /* 0x4b8000001b147820 */ /* 0x000fe20000410000 */
[----:B------:R-:W-:-:S07]  /*1dd40*/  FMUL.FTZ R22, R22, 16777216 ;  /* 0x4b80000016167820 */ /* 0x000fce0000410000 */
.L_x_7828:
[----:B------:R-:W-:Y:S05]  /*1dd50*/  BSYNC.RELIABLE B0 ;  /* 0x0000000000007941 */ /* 0x000fea0003800100 */
.L_x_7816:
        /* <DEDUP_REMOVED lines=19> */
[----:B-1----:R-:W-:Y:S05]  /*1de90*/  CALL.REL.NOINC `($__internal_11_$__cuda_sm3x_div_rn_ftz_f32_slowpath) ;  /* 0x0000008000607944 */ /* 0x002fea0003c00000 */
.L_x_7831:
[----:B------:R-:W-:Y:S05]  /*1dea0*/  BSYNC.RECONVERGENT B4 ;  /* 0x0000000000047941 */ /* 0x000fea0003800200 */
.L_x_7830:
        /* <DEDUP_REMOVED lines=29> */
.L_x_7829:
        /* <DEDUP_REMOVED lines=17> */
.L_x_7833:
[----:B------:R-:W-:Y:S05]  /*1e190*/  BSYNC.RECONVERGENT B4 ;  /* 0x0000000000047941 */ /* 0x000fea0003800200 */
.L_x_7832:
        /* <DEDUP_REMOVED lines=28> */
.L_x_7820:
[----:B------:R-:W-:Y:S05]  /*1e360*/  BSYNC.RECONVERGENT B3 ;  /* 0x0000000000037941 */ /* 0x000fea0003800200 */
.L_x_7815:
[----:B------:R-:W-:-:S13]  /*1e370*/  ISETP.GE.AND P0, PT, R17, RZ, PT ;  /* 0x000000ff1100720c */ /* 0x000fda0003f06270 */
[----:B-1----:R-:W-:Y:S01]  /*1e380*/  @P0 FADD.FTZ R21, -R21, -RZ ;  /* 0x800000ff15150221 */ /* 0x002fe20000010100 */
[----:B------:R-:W-:Y:S06]  /*1e390*/  BRA `(.L_x_7800) ;  /* 0x0000000800ec7947 */ /* 0x000fec0003800000 */
.L_x_7803:
[----:B------:R-:W-:Y:S01]  /*1e3a0*/  FADD.FTZ R16, -R16, 6.1232342629258392722e-17 ;  /* 0x248d313210107421 */ /* 0x000fe20000010100 */
[----:B------:R-:W-:-:S03]  /*1e3b0*/  FADD.FTZ R21, -R17, -RZ ;  /* 0x800000ff11157221 */ /* 0x000fc60000010100 */
[----:B------:R-:W-:Y:S01]  /*1e3c0*/  FADD.FTZ R20, R16, 1.5707963705062866211 ;  /* 0x3fc90fdb10147421 */ /* 0x000fe20000010000 */
[----:B------:R-:W-:Y:S06]  /*1e3d0*/  BRA `(.L_x_7800) ;  /* 0x0000000800dc7947 */ /* 0x000fec0003800000 */
.L_x_7802:
[----:B------:R-:W-:Y:S02]  /*1e3e0*/  HFMA2 R20, -RZ, RZ, 0, 0 ;  /* 0x00000000ff147431 */ /* 0x000fe400000001ff */
[----:B------:R-:W-:Y:S01]  /*1e3f0*/  FADD.FTZ R21, -R17, -RZ ;  /* 0x800000ff11157221 */ /* 0x000fe20000010100 */
[----:B------:R-:W-:Y:S06]  /*1e400*/  BRA `(.L_x_7800) ;  /* 0x0000000800d07947 */ /* 0x000fec0003800000 */
.L_x_7801:
        /* <DEDUP_REMOVED lines=26> */
.L_x_7838:
[----:B------:R-:W-:Y:S05]  /*1e5b0*/  BSYNC.RECONVERGENT B4 ;  /* 0x0000000000047941 */ /* 0x000fea0003800200 */
.L_x_7837:
        /* <DEDUP_REMOVED lines=29> */
.L_x_7836:
        /* <DEDUP_REMOVED lines=27> */
[----:B------:R-:W-:Y:S05]  /*1e940*/  CALL.REL.NOINC `($__internal_11_$__cuda_sm3x_div_rn_ftz_f32_slowpath) ;  /* 0x0000007400b47944 */ /* 0x000fea0003c00000 */
.L_x_7841:
[----:B------:R-:W-:Y:S05]  /*1e950*/  BSYNC.RECONVERGENT B4 ;  /* 0x0000000000047941 */ /* 0x000fea0003800200 */
.L_x_7840:
        /* <DEDUP_REMOVED lines=29> */
.L_x_7835:
        /* <DEDUP_REMOVED lines=33> */
.L_x_7843:
[----:B------:R-:W-:Y:S05]  /*1ed40*/  BSYNC.RECONVERGENT B4 ;  /* 0x0000000000047941 */ /* 0x000fea0003800200 */
.L_x_7842:
        /* <DEDUP_REMOVED lines=27> */
.L_x_7839:
[----:B------:R-:W-:Y:S05]  /*1ef00*/  BSYNC.RECONVERGENT B3 ;  /* 0x0000000000037941 */ /* 0x000fea0003800200 */
.L_x_7834:
[----:B------:R-:W-:Y:S01]  /*1ef10*/  ISETP.GE.AND P0, PT, R17, RZ, PT ;  /* 0x000000ff1100720c */ /* 0x000fe20003f06270 */
[----:B------:R-:W-:Y:S01]  /*1ef20*/  FADD.FTZ R21, R21, 0.69314718246459960938 ;  /* 0x3f31721815157421 */ /* 0x000fe20000010000 */
[----:B------:R-:W-:-:S11]  /*1ef30*/  FADD.FTZ R20, |R3|, -RZ ;  /* 0x800000ff03147221 */ /* 0x000fd60000010200 */
[----:B------:R-:W-:-:S07]  /*1ef40*/  @P0 FADD.FTZ R21, -R21, -RZ ;  /* 0x800000ff15150221 */ /* 0x000fce0000010100 */
.L_x_7800:
[----:B------:R-:W-:Y:S05]  /*1ef50*/  BSYNC.RECONVERGENT B2 ;  /* 0x0000000000027941 */ /* 0x000fea0003800200 */
.L_x_7798:
        /* <DEDUP_REMOVED lines=23> */
.L_x_7845:
        /* <DEDUP_REMOVED lines=69> */
.L_x_7855:
[----:B------:R-:W-:-:S04]  /*1f520*/  FADD.FTZ R23, -R2, R25 ;  /* 0x0000001902177221 */ /* 0x000fc80000010100 */
[----:B------:R-:W-:-:S07]  /*1f530*/  FMUL.FTZ R23, R23, 0.5 ;  /* 0x3f00000017177820 */ /* 0x000fce0000410000 */
.L_x_7856:
[----:B------:R-:W-:Y:S05]  /*1f540*/  BSYNC.RECONVERGENT B1 ;  /* 0x0000000000017941 */ /* 0x000fea0003800200 */
.L_x_7854:
        /* <DEDUP_REMOVED lines=11> */
.L_x_7858:
[----:B------:R-:W-:-:S04]  /*1f600*/  FADD.FTZ R26, R16, -R27 ;  /* 0x8000001b101a7221 */ /* 0x000fc80000010000 */
[----:B------:R-:W-:-:S07]  /*1f610*/  FMUL.FTZ R26, R26, 0.5 ;  /* 0x3f0000001a1a7820 */ /* 0x000fce0000410000 */
.L_x_7859:
[----:B------:R-:W-:Y:S05]  /*1f620*/  BSYNC.RECONVERGENT B1 ;  /* 0x0000000000017941 */ /* 0x000fea0003800200 */
.L_x_7857:
        /* <DEDUP_REMOVED lines=35> */
.L_x_7853:
        /* <DEDUP_REMOVED lines=35> */
.L_x_7860:
[----:B------:R-:W-:-:S04]  /*1fa90*/  FADD.FTZ R23, -R17, 1 ;  /* 0x3f80000011177421 */ /* 0x000fc80000010100 */
[----:B------:R-:W-:-:S06]  /*1faa0*/  FMUL.FTZ R23, R2, R23 ;  /* 0x0000001702177220 */ /* 0x000fcc0000410000 */
[----:B------:R-:W0:Y:S08]  /*1fab0*/  MUFU.SQRT R23, R23 ;  /* 0x0000001700177308 */ /* 0x000e300000002000 */
[----:B0-----:R-:W0:Y:S02]  /*1fac0*/  MUFU.RCP R26, R23 ;  /* 0x00000017001a7308 */ /* 0x001e240000001000 */
[----:B0-----:R-:W-:Y:S01]  /*1fad0*/  FMUL.FTZ R26, |R19|, R26 ;  /* 0x0000001a131a7220 */ /* 0x001fe20000410200 */
[----:B------:R-:W-:Y:S06]  /*1fae0*/  BRA `(.L_x_7851) ;  /* 0x0000000000047947 */ /* 0x000fec0003800000 */
.L_x_7852:
[----:B------:R0:W1:Y:S02]  /*1faf0*/  MUFU.SQRT R26, R0 ;  /* 0x00000000001a7308 */ /* 0x0000640000002000 */
.L_x_7851:
[----:B------:R-:W-:Y:S05]  /*1fb00*/  BSYNC.RECONVERGENT B0 ;  /* 0x0000000000007941 */ /* 0x000fea0003800200 */
.L_x_7850:
        /* <DEDUP_REMOVED lines=41> */
.L_x_7865:
        /* <DEDUP_REMOVED lines=28> */
.L_x_7864:
        /* <DEDUP_REMOVED lines=23> */
.L_x_7871:
[----:B------:R-:W-:-:S04]  /*200d0*/  FADD.FTZ R3, -R3, R16 ;  /* 0x0000001003037221 */ /* 0x000fc80000010100 */
[----:B------:R-:W-:-:S07]  /*200e0*/  FMUL.FTZ R25, R3, 0.5 ;  /* 0x3f00000003197820 */ /* 0x000fce0000410000 */
.L_x_7872:
[----:B------:R-:W-:Y:S05]  /*200f0*/  BSYNC.RECONVERGENT B4 ;  /* 0x0000000000047941 */ /* 0x000fea0003800200 */
.L_x_7870:
[----:B------:R-:W-:Y:S01]  /*20100*/  FADD.FTZ R0, R25, R0 ;  /* 0x0000000019007221 */ /* 0x000fe20000010000 */
[----:B------:R-:W-:-:S04]  /*20110*/  FADD.FTZ R3, R17, R22 ;  /* 0x0000001611037221 */ /* 0x000fc80000010000 */
[----:B------:R-:W-:-:S04]  /*20120*/  FMUL.FTZ R0, R0, R3 ;  /* 0x0000000300007220 */ /* 0x000fc80000410000 */
[----:B------:R0:W1:Y:S01]  /*20130*/  MUFU.SQRT R16, R0 ;  /* 0x0000000000107308 */ /* 0x0000620000002000 */
[----:B------:R-:W-:Y:S05]  /*20140*/  BRA `(.L_x_7873) ;  /* 0x0000000000487947 */ /* 0x000fea0003800000 */
.L_x_7869:
        /* <DEDUP_REMOVED lines=12> */
.L_x_7868:
[----:B------:R-:W-:Y:S01]  /*20210*/  FADD.FTZ R2, R22, 1 ;  /* 0x3f80000016027421 */ /* 0x000fe20000010000 */
[----:B------:R-:W-:Y:S01]  /*20220*/  MUFU.SQRT R3, R0 ;  /* 0x0000000000037308 */ /* 0x000fe20000002000 */
[----:B------:R-:W-:Y:S02]  /*20230*/  HFMA2 R17, -RZ, RZ, 1.875, 0 ;  /* 0x3f800000ff117431 */ /* 0x000fe400000001ff */
[----:B------:R-:W-:-:S06]  /*20240*/  FMUL.FTZ R2, R2, 0.5 ;  /* 0x3f00000002027820 */ /* 0x000fcc0000410000 */
[----:B------:R-:W1:Y:S02]  /*20250*/  MUFU.SQRT R2, R2 ;  /* 0x0000000200027308 */ /* 0x000e640000002000 */
[----:B-1----:R-:W-:-:S07]  /*20260*/  FMUL.FTZ R16, R3, R2 ;  /* 0x0000000203107220 */ /* 0x002fce0000410000 */
.L_x_7873:
[----:B------:R-:W-:Y:S05]  /*20270*/  BSYNC.RECONVERGENT B1 ;  /* 0x0000000000017941 */ /* 0x000fea0003800200 */
.L_x_7867:
[----:B------:R-:W-:Y:S05]  /*20280*/  BRA `(.L_x_7874) ;  /* 0x0000000000087947 */ /* 0x000fea0003800000 */
.L_x_7863:
[----:B------:R-:W-:Y:S01]  /*20290*/  FMUL.FTZ R16, R22, 16777216 ;  /* 0x4b80000016107820 */ /* 0x000fe20000410000 */
[----:B------:R-:W-:-:S07]  /*202a0*/  FMUL.FTZ R17, R17, 16777216 ;  /* 0x4b80000011117820 */ /* 0x000fce0000410000 */
.L_x_7874:
[----:B------:R-:W-:Y:S05]  /*202b0*/  BSYNC.RELIABLE B0 ;  /* 0x0000000000007941 */ /* 0x000fea0003800100 */
.L_x_7862:
        /* <DEDUP_REMOVED lines=20> */
.L_x_7877:
[----:B------:R-:W-:Y:S05]  /*20400*/  BSYNC.RECONVERGENT B4 ;  /* 0x0000000000047941 */ /* 0x000fea0003800200 */
.L_x_7876:
        /* <DEDUP_REMOVED lines=29> */
.L_x_7875:
        /* <DEDUP_REMOVED lines=17> */
.L_x_7879:
[----:B------:R-:W-:Y:S05]  /*206f0*/  BSYNC.RECONVERGENT B4 ;  /* 0x0000000000047941 */ /* 0x000fea0003800200 */
.L_x_7878:
        /* <DEDUP_REMOVED lines=28> */
.L_x_7866:
[----:B------:R-:W-:Y:S05]  /*208c0*/  BSYNC.RECONVERGENT B3 ;  /* 0x0000000000037941 */ /* 0x000fea0003800200 */
.L_x_7861:
[----:B------:R-:W-:-:S13]  /*208d0*/  ISETP.GE.AND P0, PT, R19, RZ, PT ;  /* 0x000000ff1300720c */ /* 0x000fda0003f06270 */
[----:B------:R-:W-:Y:S01]  /*208e0*/  @P0 FADD.FTZ R23, -R23, -RZ ;  /* 0x800000ff17170221 */ /* 0x000fe20000010100 */
[----:B------:R-:W-:Y:S06]  /*208f0*/  BRA `(.L_x_7846) ;  /* 0x0000000800ec7947 */ /* 0x000fec0003800000 */
.L_x_7849:
[----:B------:R-:W-:Y:S01]  /*20900*/  FADD.FTZ R18, -R18, 6.1232342629258392722e-17 ;  /* 0x248d313212127421 */ /* 0x000fe20000010100 */
[----:B------:R-:W-:-:S03]  /*20910*/  FADD.FTZ R23, -R19, -RZ ;  /* 0x800000ff13177221 */ /* 0x000fc60000010100 */
[----:B------:R-:W-:Y:S01]  /*20920*/  FADD.FTZ R22, R18, 1.5707963705062866211 ;  /* 0x3fc90fdb12167421 */ /* 0x000fe20000010000 */
[----:B------:R-:W-:Y:S06]  /*20930*/  BRA `(.L_x_7846) ;  /* 0x0000000800dc7947 */ /* 0x000fec0003800000 */
.L_x_7848:
[----:B------:R-:W-:Y:S02]  /*20940*/  HFMA2 R22, -RZ, RZ, 0, 0 ;  /* 0x00000000ff167431 */ /* 0x000fe400000001ff */
[----:B------:R-:W-:Y:S01]  /*20950*/  FADD.FTZ R23, -R19, -RZ ;  /* 0x800000ff13177221 */ /* 0x000fe20000010100 */
[----:B------:R-:W-:Y:S06]  /*20960*/  BRA `(.L_x_7846) ;  /* 0x0000000800d07947 */ /* 0x000fec0003800000 */
.L_x_7847:
        /* <DEDUP_REMOVED lines=26> */
.L_x_7884:
[----:B------:R-:W-:Y:S05]  /*20b10*/  BSYNC.RECONVERGENT B4 ;  /* 0x0000000000047941 */ /* 0x000fea0003800200 */
.L_x_7883:
        /* <DEDUP_REMOVED lines=29> */
.L_x_7882:
        /* <DEDUP_REMOVED lines=28> */
.L_x_7887:
[----:B------:R-:W-:Y:S05]  /*20eb0*/  BSYNC.RECONVERGENT B4 ;  /* 0x0000000000047941 */ /* 0x000fea0003800200 */
.L_x_7886:
        /* <DEDUP_REMOVED lines=29> */
.L_x_7881:
        /* <DEDUP_REMOVED lines=33> */
.L_x_7889:
[----:B------:R-:W-:Y:S05]  /*212a0*/  BSYNC.RECONVERGENT B4 ;  /* 0x0000000000047941 */ /* 0x000fea0003800200 */
.L_x_7888:
        /* <DEDUP_REMOVED lines=27> */
.L_x_7885:
[----:B------:R-:W-:Y:S05]  /*21460*/  BSYNC.RECONVERGENT B3 ;  /* 0x0000000000037941 */ /* 0x000fea0003800200 */
.L_x_7880:
[----:B------:R-:W-:Y:S01]  /*21470*/  ISETP.GE.AND P0, PT, R19, RZ, PT ;  /* 0x000000ff1300720c */ /* 0x000fe20003f06270 */
[----:B------:R-:W-:Y:S01]  /*21480*/  FADD.FTZ R23, R23, 0.69314718246459960938 ;  /* 0x3f31721817177421 */ /* 0x000fe20000010000 */
[----:B------:R-:W-:-:S11]  /*21490*/  FADD.FTZ R22, |R0|, -RZ ;  /* 0x800000ff00167221 */ /* 0x000fd60000010200 */
[----:B------:R-:W-:-:S07]  /*214a0*/  @P0 FADD.FTZ R23, -R23, -RZ ;  /* 0x800000ff17170221 */ /* 0x000fce0000010100 */
.L_x_7846:
[----:B------:R-:W-:Y:S05]  /*214b0*/  BSYNC.RECONVERGENT B2 ;  /* 0x0000000000027941 */ /* 0x000fea0003800200 */
.L_x_7844:
        /* <DEDUP_REMOVED lines=23> */
.L_x_7891:
        /* <DEDUP_REMOVED lines=69> */
.L_x_7901:
[----:B------:R-:W-:-:S04]  /*21a80*/  FADD.FTZ R16, -R0, R25 ;  /* 0x0000001900107221 */ /* 0x000fc80000010100 */
[----:B------:R-:W-:-:S07]  /*21a90*/  FMUL.FTZ R16, R16, 0.5 ;  /* 0x3f00000010107820 */ /* 0x000fce0000410000 */
.L_x_7902:
[----:B------:R-:W-:Y:S05]  /*21aa0*/  BSYNC.RECONVERGENT B1 ;  /* 0x0000000000017941 */ /* 0x000fea0003800200 */
.L_x_7900:
        /* <DEDUP_REMOVED lines=11> */
.L_x_7904:
[----:B------:R-:W-:-:S04]  /*21b60*/  FADD.FTZ R24, R2, -R17 ;  /* 0x8000001102187221 */ /* 0x000fc80000010000 */
[----:B------:R-:W-:-:S07]  /*21b70*/  FMUL.FTZ R24, R24, 0.5 ;  /* 0x3f00000018187820 */ /* 0x000fce0000410000 */
.L_x_7905:
[----:B------:R-:W-:Y:S05]  /*21b80*/  BSYNC.RECONVERGENT B1 ;  /* 0x0000000000017941 */ /* 0x000fea0003800200 */
.L_x_7903:
        /* <DEDUP_REMOVED lines=35> */
.L_x_7899:
        /* <DEDUP_REMOVED lines=35> */
.L_x_7906:
[----:B------:R-:W-:-:S04]  /*21ff0*/  FADD.FTZ R17, -R18, 1 ;  /* 0x3f80000012117421 */ /* 0x000fc80000010100 */
[----:B------:R-:W-:-:S06]  /*22000*/  FMUL.FTZ R16, R0, R17 ;  /* 0x0000001100107220 */ /* 0x000fcc0000410000 */
[----:B------:R-:W0:Y:S08]  /*22010*/  MUFU.SQRT R16, R16 ;  /* 0x0000001000107308 */ /* 0x000e300000002000 */
[----:B0-----:R-:W0:Y:S02]  /*22020*/  MUFU.RCP R24, R16 ;  /* 0x0000001000187308 */ /* 0x001e240000001000 */
[----:B0-----:R-:W-:Y:S01]  /*22030*/  FMUL.FTZ R17, |R13|, R24 ;  /* 0x000000180d117220 */ /* 0x001fe20000410200 */
[----:B------:R-:W-:Y:S06]  /*22040*/  BRA `(.L_x_7897) ;  /* 0x0000000000047947 */ /* 0x000fec0003800000 */
.L_x_7898:
[----:B------:R0:W1:Y:S02]  /*22050*/  MUFU.SQRT R17, R3 ;  /* 0x0000000300117308 */ /* 0x0000640000002000 */
.L_x_7897:
[----:B------:R-:W-:Y:S05]  /*22060*/  BSYNC.RECONVERGENT B0 ;  /* 0x0000000000007941 */ /* 0x000fea0003800200 */
.L_x_7896:
        /* <DEDUP_REMOVED lines=41> */
.L_x_7911:
        /* <DEDUP_REMOVED lines=29> */
.L_x_7910:
        /* <DEDUP_REMOVED lines=23> */
.L_x_7917:
[----:B------:R-:W-:-:S04]  /*22640*/  FADD.FTZ R2, -R19, R2 ;  /* 0x0000000213027221 */ /* 0x000fc80000010100 */
[----:B0-----:R-:W-:-:S07]  /*22650*/  FMUL.FTZ R3, R2, 0.5 ;  /* 0x3f00000002037820 */ /* 0x001fce0000410000 */
.L_x_7918:
[----:B------:R-:W-:Y:S05]  /*22660*/  BSYNC.RECONVERGENT B4 ;  /* 0x0000000000047941 */ /* 0x000fea0003800200 */
.L_x_7916:
[----:B------:R-:W-:Y:S01]  /*22670*/  FADD.FTZ R0, R3, R0 ;  /* 0x0000000003007221 */ /* 0x000fe20000010000 */
[----:B------:R-:W-:-:S04]  /*22680*/  FADD.FTZ R27, R18, R27 ;  /* 0x0000001b121b7221 */ /* 0x000fc80000010000 */
[----:B------:R-:W-:-:S04]  /*22690*/  FMUL.FTZ R0, R0, R27 ;  /* 0x0000001b00007220 */ /* 0x000fc80000410000 */
[----:B------:R0:W2:Y:S01]  /*226a0*/  MUFU.SQRT R16, R0 ;  /* 0x0000000000107308 */ /* 0x0000a20000002000 */
[----:B------:R-:W-:Y:S05]  /*226b0*/  BRA `(.L_x_7919) ;  /* 0x0000000000487947 */ /* 0x000fea0003800000 */
.L_x_7915:
        /* <DEDUP_REMOVED lines=12> */
.L_x_7914:
[----:B------:R-:W-:Y:S01]  /*22780*/  FADD.FTZ R0, R27, 1 ;  /* 0x3f8000001b007421 */ /* 0x000fe20000010000 */
[----:B0-----:R-:W-:Y:S01]  /*22790*/  MUFU.SQRT R3, R3 ;  /* 0x0000000300037308 */ /* 0x001fe20000002000 */
[----:B------:R-:W-:Y:S02]  /*227a0*/  HFMA2 R18, -RZ, RZ, 1.875, 0 ;  /* 0x3f800000ff127431 */ /* 0x000fe400000001ff */
[----:B------:R-:W-:-:S06]  /*227b0*/  FMUL.FTZ R0, R0, 0.5 ;  /* 0x3f00000000007820 */ /* 0x000fcc0000410000 */
[----:B------:R-:W0:Y:S02]  /*227c0*/  MUFU.SQRT R0, R0 ;  /* 0x0000000000007308 */ /* 0x000e240000002000 */
[----:B0-----:R-:W-:-:S07]  /*227d0*/  FMUL.FTZ R16, R3, R0 ;  /* 0x0000000003107220 */ /* 0x001fce0000410000 */
.L_x_7919:
[----:B------:R-:W-:Y:S05]  /*227e0*/  BSYNC.RECONVERGENT B1 ;  /* 0x0000000000017941 */ /* 0x000fea0003800200 */
.L_x_7913:
[----:B------:R-:W-:Y:S05]  /*227f0*/  BRA `(.L_x_7920) ;  /* 0x0000000000087947 */ /* 0x000fea0003800000 */
.L_x_7909:
[----:B------:R-:W-:Y:S01]  /*22800*/  FMUL.FTZ R16, R27, 16777216 ;  /* 0x4b8000001b107820 */ /* 0x000fe20000410000 */
[----:B------:R-:W-:-:S07]  /*22810*/  FMUL.FTZ R18, R18, 16777216 ;  /* 0x4b80000012127820 */ /* 0x000fce0000410000 */
.L_x_7920:
[----:B------:R-:W-:Y:S05]  /*22820*/  BSYNC.RELIABLE B0 ;  /* 0x0000000000007941 */ /* 0x000fea0003800100 */
.L_x_7908:
        /* <DEDUP_REMOVED lines=20> */
.L_x_7923:
[----:B------:R-:W-:Y:S05]  /*22970*/  BSYNC.RECONVERGENT B4 ;  /* 0x0000000000047941 */ /* 0x000fea0003800200 */
.L_x_7922:
        /* <DEDUP_REMOVED lines=29> */
.L_x_7921:
        /* <DEDUP_REMOVED lines=17> */
.L_x_7925:
[----:B------:R-:W-:Y:S05]  /*22c60*/  BSYNC.RECONVERGENT B4 ;  /* 0x0000000000047941 */ /* 0x000fea0003800200 */
.L_x_7924:
        /* <DEDUP_REMOVED lines=28> */
.L_x_7912:
[----:B------:R-:W-:Y:S05]  /*22e30*/  BSYNC.RECONVERGENT B3 ;  /* 0x0000000000037941 */ /* 0x000fea0003800200 */
.L_x_7907:
[----:B------:R-:W-:-:S13]  /*22e40*/  ISETP.GE.AND P0, PT, R13, RZ, PT ;  /* 0x000000ff0d00720c */ /* 0x000fda0003f06270 */
[----:B-1----:R-:W-:Y:S01]  /*22e50*/  @P0 FADD.FTZ R17, -R17, -RZ ;  /* 0x800000ff11110221 */ /* 0x002fe20000010100 */
[----:B------:R-:W-:Y:S06]  /*22e60*/  BRA `(.L_x_7892) ;  /* 0x0000000800ec7947 */ /* 0x000fec0003800000 */
.L_x_7895:
[----:B------:R-:W-:Y:S01]  /*22e70*/  FADD.FTZ R12, -R12, 6.1232342629258392722e-17 ;  /* 0x248d31320c0c7421 */ /* 0x000fe20000010100 */
[----:B------:R-:W-:-:S03]  /*22e80*/  FADD.FTZ R17, -R13, -RZ ;  /* 0x800000ff0d117221 */ /* 0x000fc60000010100 */
[----:B------:R-:W-:Y:S01]  /*22e90*/  FADD.FTZ R16, R12, 1.5707963705062866211 ;  /* 0x3fc90fdb0c107421 */ /* 0x000fe20000010000 */
[----:B------:R-:W-:Y:S06]  /*22ea0*/  BRA `(.L_x_7892) ;  /* 0x0000000800dc7947 */ /* 0x000fec0003800000 */
.L_x_7894:
[----:B------:R-:W-:Y:S02]  /*22eb0*/  HFMA2 R16, -RZ, RZ, 0, 0 ;  /* 0x00000000ff107431 */ /* 0x000fe400000001ff */
[----:B------:R-:W-:Y:S01]  /*22ec0*/  FADD.FTZ R17, -R13, -RZ ;  /* 0x800000ff0d117221 */ /* 0x000fe20000010100 */
[----:B------:R-:W-:Y:S06]  /*22ed0*/  BRA `(.L_x_7892) ;  /* 0x0000000800d07947 */ /* 0x000fec0003800000 */
.L_x_7893:
        /* <DEDUP_REMOVED lines=26> */
.L_x_7930:
[----:B------:R-:W-:Y:S05]  /*23080*/  BSYNC.RECONVERGENT B4 ;  /* 0x0000000000047941 */ /* 0x000fea0003800200 */
.L_x_7929:
        /* <DEDUP_REMOVED lines=29> */
.L_x_7928:
        /* <DEDUP_REMOVED lines=28> */
.L_x_7933:
[----:B------:R-:W-:Y:S05]  /*23420*/  BSYNC.RECONVERGENT B4 ;  /* 0x0000000000047941 */ /* 0x000fea0003800200 */
.L_x_7932:
        /* <DEDUP_REMOVED lines=29> */
.L_x_7927:
        /* <DEDUP_REMOVED lines=33> */
.L_x_7935:
[----:B------:R-:W-:Y:S05]  /*23810*/  BSYNC.RECONVERGENT B4 ;  /* 0x0000000000047941 */ /* 0x000fea0003800200 */
.L_x_7934:
        /* <DEDUP_REMOVED lines=27> */
.L_x_7931:
[----:B------:R-:W-:Y:S05]  /*239d0*/  BSYNC.RECONVERGENT B3 ;  /* 0x0000000000037941 */ /* 0x000fea0003800200 */
.L_x_7926:
[----:B------:R-:W-:Y:S01]  /*239e0*/  ISETP.GE.AND P0, PT, R13, RZ, PT ;  /* 0x000000ff0d00720c */ /* 0x000fe20003f06270 */
[----:B------:R-:W-:Y:S01]  /*239f0*/  FADD.FTZ R17, R17, 0.69314718246459960938 ;  /* 0x3f31721811117421 */ /* 0x000fe20000010000 */
[----:B------:R-:W-:-:S11]  /*23a00*/  FADD.FTZ R16, |R3|, -RZ ;  /* 0x800000ff03107221 */ /* 0x000fd60000010200 */
[----:B------:R-:W-:-:S07]  /*23a10*/  @P0 FADD.FTZ R17, -R17, -RZ ;  /* 0x800000ff11110221 */ /* 0x000fce0000010100 */
.L_x_7892:
[----:B------:R-:W-:Y:S05]  /*23a20*/  BSYNC.RECONVERGENT B2 ;  /* 0x0000000000027941 */ /* 0x000fea0003800200 */
.L_x_7890:
        /* <DEDUP_REMOVED lines=23> */
.L_x_7937:
        /* <DEDUP_REMOVED lines=69> */
.L_x_7947:
[----:B------:R-:W-:-:S04]  /*23ff0*/  FADD.FTZ R19, -R2, R25 ;  /* 0x0000001902137221 */ /* 0x000fc80000010100 */
[----:B------:R-:W-:-:S07]  /*24000*/  FMUL.FTZ R19, R19, 0.5 ;  /* 0x3f00000013137820 */ /* 0x000fce0000410000 */
.L_x_7948:
[----:B------:R-:W-:Y:S05]  /*24010*/  BSYNC.RECONVERGENT B1 ;  /* 0x0000000000017941 */ /* 0x000fea0003800200 */
.L_x_7946:
        /* <DEDUP_REMOVED lines=11> */
.L_x_7950:
[----:B------:R-:W-:-:S04]  /*240d0*/  FADD.FTZ R26, R12, -R27 ;  /* 0x8000001b0c1a7221 */ /* 0x000fc80000010000 */
[----:B------:R-:W-:-:S07]  /*240e0*/  FMUL.FTZ R26, R26, 0.5 ;  /* 0x3f0000001a1a7820 */ /* 0x000fce0000410000 */
.L_x_7951:
[----:B------:R-:W-:Y:S05]  /*240f0*/  BSYNC.RECONVERGENT B1 ;  /* 0x0000000000017941 */ /* 0x000fea0003800200 */
.L_x_7949:
        /* <DEDUP_REMOVED lines=35> */
.L_x_7945:
        /* <DEDUP_REMOVED lines=35> */
.L_x_7952:
[----:B------:R-:W-:-:S04]  /*24560*/  FADD.FTZ R19, -R13, 1 ;  /* 0x3f8000000d137421 */ /* 0x000fc80000010100 */
[----:B------:R-:W-:-:S06]  /*24570*/  FMUL.FTZ R19, R2, R19 ;  /* 0x0000001302137220 */ /* 0x000fcc0000410000 */
[----:B------:R-:W0:Y:S08]  /*24580*/  MUFU.SQRT R19, R19 ;  /* 0x0000001300137308 */ /* 0x000e300000002000 */
[----:B0-----:R-:W0:Y:S02]  /*24590*/  MUFU.RCP R26, R19 ;  /* 0x00000013001a7308 */ /* 0x001e240000001000 */
[----:B0-----:R-:W-:Y:S01]  /*245a0*/  FMUL.FTZ R26, |R15|, R26 ;  /* 0x0000001a0f1a7220 */ /* 0x001fe20000410200 */
[----:B------:R-:W-:Y:S06]  /*245b0*/  BRA `(.L_x_7943) ;  /* 0x0000000000047947 */ /* 0x000fec0003800000 */
.L_x_7944:
[----:B------:R0:W1:Y:S02]  /*245c0*/  MUFU.SQRT R26, R0 ;  /* 0x00000000001a7308 */ /* 0x0000640000002000 */
.L_x_7943:
[----:B------:R-:W-:Y:S05]  /*245d0*/  BSYNC.RECONVERGENT B0 ;  /* 0x0000000000007941 */ /* 0x000fea0003800200 */
.L_x_7942:
        /* <DEDUP_REMOVED lines=41> */
.L_x_7957:
        /* <DEDUP_REMOVED lines=28> */
.L_x_7956:
        /* <DEDUP_REMOVED lines=23> */
.L_x_7963:
[----:B------:R-:W-:-:S04]  /*24ba0*/  FADD.FTZ R3, -R3, R12 ;  /* 0x0000000c03037221 */ /* 0x000fc80000010100 */
[----:B------:R-:W-:-:S07]  /*24bb0*/  FMUL.FTZ R25, R3, 0.5 ;  /* 0x3f00000003197820 */ /* 0x000fce0000410000 */
.L_x_7964:
[----:B------:R-:W-:Y:S05]  /*24bc0*/  BSYNC.RECONVERGENT B4 ;  /* 0x0000000000047941 */ /* 0x000fea0003800200 */
.L_x_7962:
[----:B------:R-:W-:Y:S01]  /*24bd0*/  FADD.FTZ R0, R25, R0 ;  /* 0x0000000019007221 */ /* 0x000fe20000010000 */
[----:B------:R-:W-:-:S04]  /*24be0*/  FADD.FTZ R3, R13, R18 ;  /* 0x000000120d037221 */ /* 0x000fc80000010000 */
[----:B------:R-:W-:-:S04]  /*24bf0*/  FMUL.FTZ R0, R0, R3 ;  /* 0x0000000300007220 */ /* 0x000fc80000410000 */
[----:B------:R1:W2:Y:S01]  /*24c00*/  MUFU.SQRT R12, R0 ;  /* 0x00000000000c7308 */ /* 0x0002a20000002000 */
[----:B------:R-:W-:Y:S05]  /*24c10*/  BRA `(.L_x_7965) ;  /* 0x0000000000487947 */ /* 0x000fea0003800000 */
.L_x_7961:
        /* <DEDUP_REMOVED lines=12> */
.L_x_7960:
[----:B------:R-:W-:Y:S01]  /*24ce0*/  FADD.FTZ R2, R18, 1 ;  /* 0x3f80000012027421 */ /* 0x000fe20000010000 */
[----:B------:R-:W-:Y:S01]  /*24cf0*/  MUFU.SQRT R3, R0 ;  /* 0x0000000000037308 */ /* 0x000fe20000002000 */
[----:B------:R-:W-:Y:S02]  /*24d00*/  HFMA2 R13, -RZ, RZ, 1.875, 0 ;  /* 0x3f800000ff0d7431 */ /* 0x000fe400000001ff */
[----:B------:R-:W-:-:S06]  /*24d10*/  FMUL.FTZ R2, R2, 0.5 ;  /* 0x3f00000002027820 */ /* 0x000fcc0000410000 */
[----:B------:R-:W1:Y:S02]  /*24d20*/  MUFU.SQRT R2, R2 ;  /* 0x0000000200027308 */ /* 0x000e640000002000 */
[----:B-1----:R-:W-:-:S07]  /*24d30*/  FMUL.FTZ R12, R3, R2 ;  /* 0x00000002030c7220 */ /* 0x002fce0000410000 */
.L_x_7965:
[----:B------:R-:W-:Y:S05]  /*24d40*/  BSYNC.RECONVERGENT B1 ;  /* 0x0000000000017941 */ /* 0x000fea0003800200 */
.L_x_7959:
[----:B------:R-:W-:Y:S05]  /*24d50*/  BRA `(.L_x_7966) ;  /* 0x0000000000087947 */ /* 0x000fea0003800000 */
.L_x_7955:
[----:B------:R-:W-:Y:S01]  /*24d60*/  FMUL.FTZ R12, R18, 16777216 ;  /* 0x4b800000120c7820 */ /* 0x000fe20000410000 */
[----:B------:R-:W-:-:S07]  /*24d70*/  FMUL.FTZ R13, R13, 16777216 ;  /* 0x4b8000000d0d7820 */ /* 0x000fce0000410000 */
.L_x_7966:
[----:B------:R-:W-:Y:S05]  /*24d80*/  BSYNC.RELIABLE B0 ;  /* 0x0000000000007941 */ /* 0x000fea0003800100 */
.L_x_7954:
        /* <DEDUP_REMOVED lines=20> */
.L_x_7969:
[----:B------:R-:W-:Y:S05]  /*24ed0*/  BSYNC.RECONVERGENT B4 ;  /* 0x0000000000047941 */ /* 0x000fea0003800200 */
.L_x_7968:
        /* <DEDUP_REMOVED lines=29> */
.L_x_7967:
        /* <DEDUP_REMOVED lines=17> */
.L_x_7971:
[----:B------:R-:W-:Y:S05]  /*251c0*/  BSYNC.RECONVERGENT B4 ;  /* 0x0000000000047941 */ /* 0x000fea0003800200 */
.L_x_7970:
        /* <DEDUP_REMOVED lines=28> */
.L_x_7958:
[----:B------:R-:W-:Y:S05]  /*25390*/  BSYNC.RECONVERGENT B3 ;  /* 0x0000000000037941 */ /* 0x000fea0003800200 */
.L_x_7953:
[----:B------:R-:W-:-:S13]  /*253a0*/  ISETP.GE.AND P0, PT, R15, RZ, PT ;  /* 0x000000ff0f00720c */ /* 0x000fda0003f06270 */
[----:B------:R-:W-:Y:S01]  /*253b0*/  @P0 FADD.FTZ R19, -R19, -RZ ;  /* 0x800000ff13130221 */ /* 0x000fe20000010100 */
[----:B------:R-:W-:Y:S06]  /*253c0*/  BRA `(.L_x_7938) ;  /* 0x0000000800ec7947 */ /* 0x000fec0003800000 */
.L_x_7941:
[----:B------:R-:W-:Y:S01]  /*253d0*/  FADD.FTZ R14, -R14, 6.1232342629258392722e-17 ;  /* 0x248d31320e0e7421 */ /* 0x000fe20000010100 */
[----:B------:R-:W-:-:S03]  /*253e0*/  FADD.FTZ R19, -R15, -RZ ;  /* 0x800000ff0f137221 */ /* 0x000fc60000010100 */
[----:B------:R-:W-:Y:S01]  /*253f0*/  FADD.FTZ R18, R14, 1.5707963705062866211 ;  /* 0x3fc90fdb0e127421 */ /* 0x000fe20000010000 */
[----:B------:R-:W-:Y:S06]  /*25400*/  BRA `(.L_x_7938) ;  /* 0x0000000800dc7947 */ /* 0x000fec0003800000 */
.L_x_7940:
[----:B------:R-:W-:Y:S02]  /*25410*/  HFMA2 R18, -RZ, RZ, 0, 0 ;  /* 0x00000000ff127431 */ /* 0x000fe400000001ff */
[----:B------:R-:W-:Y:S01]  /*25420*/  FADD.FTZ R19, -R15, -RZ ;  /* 0x800000ff0f137221 */ /* 0x000fe20000010100 */
[----:B------:R-:W-:Y:S06]  /*25430*/  BRA `(.L_x_7938) ;  /* 0x0000000800d07947 */ /* 0x000fec0003800000 */
.L_x_7939:
        /* <DEDUP_REMOVED lines=26> */
.L_x_7976:
[----:B------:R-:W-:Y:S05]  /*255e0*/  BSYNC.RECONVERGENT B4 ;  /* 0x0000000000047941 */ /* 0x000fea0003800200 */
.L_x_7975:
        /* <DEDUP_REMOVED lines=29> */
.L_x_7974:
        /* <DEDUP_REMOVED lines=28> */
.L_x_7979:
[----:B------:R-:W-:Y:S05]  /*25980*/  BSYNC.RECONVERGENT B4 ;  /* 0x0000000000047941 */ /* 0x000fea0003800200 */
.L_x_7978:
        /* <DEDUP_REMOVED lines=29> */
.L_x_7973:
        /* <DEDUP_REMOVED lines=33> */
.L_x_7981:
[----:B------:R-:W-:Y:S05]  /*25d70*/  BSYNC.RECONVERGENT B4 ;  /* 0x0000000000047941 */ /* 0x000fea0003800200 */
.L_x_7980:
        /* <DEDUP_REMOVED lines=27> */
.L_x_7977:
[----:B------:R-:W-:Y:S05]  /*25f30*/  BSYNC.RECONVERGENT B3 ;  /* 0x0000000000037941 */ /* 0x000fea0003800200 */
.L_x_7972:
[----:B------:R-:W-:Y:S01]  /*25f40*/  ISETP.GE.AND P0, PT, R15, RZ, PT ;  /* 0x000000ff0f00720c */ /* 0x000fe20003f06270 */
[----:B------:R-:W-:Y:S01]  /*25f50*/  FADD.FTZ R19, R19, 0.69314718246459960938 ;  /* 0x3f31721813137421 */ /* 0x000fe20000010000 */
[----:B------:R-:W-:-:S11]  /*25f60*/  FADD.FTZ R18, |R0|, -RZ ;  /* 0x800000ff00127221 */ /* 0x000fd60000010200 */
[----:B------:R-:W-:-:S07]  /*25f70*/  @P0 FADD.FTZ R19, -R19, -RZ ;  /* 0x800000ff13130221 */ /* 0x000fce0000010100 */
.L_x_7938:
[----:B------:R-:W-:Y:S05]  /*25f80*/  BSYNC.RECONVERGENT B2 ;  /* 0x0000000000027941 */ /* 0x000fea0003800200 */
.L_x_7936:
[----:B------:R-:W-:Y:S05]  /*25f90*/  WARPSYNC.ALL ;  /* 0x0000000000007948 */ /* 0x000fea0003800000 */
[----:B------:R-:W0:Y:S02]  /*25fa0*/  LDCU.64 UR4, c[0x0][0x388] ;  /* 0x00007100ff0477ac */ /* 0x000e240008000a00 */
[----:B0-----:R-:W-:-:S06]  /*25fb0*/  UIMAD.WIDE.U32 UR4, UR6, 0x8, UR4 ;  /* 0x00000008060478a5 */ /* 0x001fcc000f8e0004 */
[----:B------:R-:W-:Y:S02]  /*25fc0*/  MOV R2, UR4 ;  /* 0x0000000400027c02 */ /* 0x000fe40008000f00 */
[----:B------:R-:W-:-:S03]  /*25fd0*/  MOV R3, UR5 ;  /* 0x0000000500037c02 */ /* 0x000fc60008000f00 */
[----:B------:R-:W-:-:S05]  /*25fe0*/  IMAD.WIDE.U32 R2, R29, 0x20, R2 ;  /* 0x000000201d027825 */ /* 0x000fca00078e0002 */
[----:B------:R-:W-:Y:S04]  /*25ff0*/  STG.E.ENL2.256 desc[UR8][R2.64], R8, R4 ;  /* 0xf80000080204797f */ /* 0x000fe8000f121808 */
[----:B------:R-:W-:Y:S01]  /*26000*/  STG.E.ENL2.256 desc[UR8][R2.64+0x1000], R20, R16 ;  /* 0xf80080140210797f */ /* 0x000fe2000f121808 */
[----:B------:R-:W-:Y:S05]  /*26010*/  EXIT ;  /* 0x000000000000794d */ /* 0x000fea0003800000 */
        .weak           $__internal_11_$__cuda_sm3x_div_rn_ftz_f32_slowpath
        .type           $__internal_11_$__cuda_sm3x_div_rn_ftz_f32_slowpath,@function
        .size           $__internal_11_$__cuda_sm3x_div_rn_ftz_f32_slowpath,(.L_x_13790 - $__internal_11_$__cuda_sm3x_div_rn_ftz_f32_slowpath)
$__internal_11_$__cuda_sm3x_div_rn_ftz_f32_slowpath:
        /* <DEDUP_REMOVED lines=32> */
.L_x_7984:
[----:B------:R-:W-:Y:S05]  /*26220*/  BSYNC.RELIABLE B1 ;  /* 0x0000000000017941 */ /* 0x000fea0003800100 */
.L_x_7983:
        /* <DEDUP_REMOVED lines=27> */
.L_x_7990:
[----:B------:R-:W-:-:S07]  /*263e0*/  LEA R25, R26, R25, 0x17 ;  /* 0x000000191a197211 */ /* 0x000fce00078eb8ff */
.L_x_7991:
[----:B------:R-:W-:Y:S05]  /*263f0*/  BSYNC.RECONVERGENT B1 ;  /* 0x0000000000017941 */ /* 0x000fea0003800200 */
.L_x_7989:
[----:B------:R-:W-:Y:S01]  /*26400*/  MOV R27, R25 ;  /* 0x00000019001b7202 */ /* 0x000fe20000000f00 */
[----:B------:R-:W-:Y:S06]  /*26410*/  BRA `(.L_x_7992) ;  /* 0x0000000000207947 */ /* 0x000fec0003800000 */
.L_x_7988:
[----:B------:R-:W-:-:S04]  /*26420*/  LOP3.LUT R27, R2, 0x80000000, R27, 0x48, !PT ;  /* 0x80000000021b7812 */ /* 0x000fc800078e481b */
[----:B------:R-:W-:Y:S01]  /*26430*/  LOP3.LUT R27, R27, 0x7f800000, RZ, 0xfc, !PT ;  /* 0x7f8000001b1b7812 */ /* 0x000fe200078efcff */
[----:B------:R-:W-:Y:S06]  /*26440*/  BRA `(.L_x_7992) ;  /* 0x0000000000147947 */ /* 0x000fec0003800000 */
.L_x_7987:
[----:B------:R-:W-:Y:S01]  /*26450*/  LOP3.LUT R27, R2, 0x80000000, R27, 0x48, !PT ;  /* 0x80000000021b7812 */ /* 0x000fe200078e481b */
[----:B------:R-:W-:Y:S06]  /*26460*/  BRA `(.L_x_7992) ;  /* 0x00000000000c7947 */ /* 0x000fec0003800000 */
.L_x_7986:
[----:B------:R-:W0:Y:S01]  /*26470*/  MUFU.RSQ R27, -QNAN ;  /* 0xffc00000001b7908 */ /* 0x000e220000001400 */
[----:B------:R-:W-:Y:S05]  /*26480*/  BRA `(.L_x_7992) ;  /* 0x0000000000047947 */ /* 0x000fea0003800000 */
.L_x_7985:
[----:B------:R-:W-:-:S07]  /*26490*/  FADD.FTZ R27, R27, R2 ;  /* 0x000000021b1b7221 */ /* 0x000fce0000010000 */
.L_x_7992:
[----:B------:R-:W-:Y:S05]  /*264a0*/  BSYNC.RECONVERGENT B0 ;  /* 0x0000000000007941 */ /* 0x000fea0003800200 */
.L_x_7982:
[----:B------:R-:W-:Y:S01]  /*264b0*/  MOV R24, R0 ;  /* 0x0000000000187202 */ /* 0x000fe20000000f00 */
[----:B------:R-:W-:Y:S01]  /*264c0*/  HFMA2 R25, -RZ, RZ, 0, 0 ;  /* 0x00000000ff197431 */ /* 0x000fe200000001ff */
[----:B0-----:R-:W-:-:S03]  /*264d0*/  MOV R2, R27 ;  /* 0x0000001b00027202 */ /* 0x001fc60000000f00 */
[----:B------:R-:W-:Y:S05]  /*264e0*/  RET.REL.NODEC R24 `(_ZN2at6native29vectorized_elementwise_kernelILi4EZZZNS0_16acos_kernel_cudaERNS_18TensorIteratorBaseEENKUlvE_clEvENKUlvE0_clEvEUlN3c107complexIfEEE_St5arrayIPcLm2EEEEviT0_T1_) ;  /* 0xfffffd9818c47950 */ /* 0x000fea0003c3ffff */
.L_x_7993:
        /* <DEDUP_REMOVED lines=9> */
.L_x_13790:


//--------------------- .text._ZN2at6native29vectorized_elementwise_kernelILi8EZZZNS0_16acos_kernel_cudaERNS_18TensorIteratorBaseEENKUlvE_clEvENKUlvE0_clEvEUlN3c107complexIfEEE_St5arrayIPcLm2EEEEviT0_T1_ --------------------------
	.section	.text._ZN2at6native29vectorized_elementwise_kernelILi8EZZZNS0_16acos_kernel_cudaERNS_18TensorIteratorBaseEENKUlvE_clEvENKUlvE0_clEvEUlN3c107complexIfEEE_St5arrayIPcLm2EEEEviT0_T1_,"ax",@progbits
	.align	128
        .global         _ZN2at6native29vectorized_elementwise_kernelILi8EZZZNS0_16acos_kernel_cudaERNS_18TensorIteratorBaseEENKUlvE_clEvENKUlvE0_clEvEUlN3c107complexIfEEE_St5arrayIPcLm2EEEEviT0_T1_
        .type           _ZN2at6native29vectorized_elementwise_kernelILi8EZZZNS0_16acos_kernel_cudaERNS_18TensorIteratorBaseEENKUlvE_clEvENKUlvE0_clEvEUlN3c107complexIfEEE_St5arrayIPcLm2EEEEviT0_T1_,@function
        .size           _ZN2at6native29vectorized_elementwise_kernelILi8EZZZNS0_16acos_kernel_cudaERNS_18TensorIteratorBaseEENKUlvE_clEvENKUlvE0_clEvEUlN3c107complexIfEEE_St5arrayIPcLm2EEEEviT0_T1_,(.L_x_13844 - _ZN2at6native29vectorized_elementwise_kernelILi8EZZZNS0_16acos_kernel_cudaERNS_18TensorIteratorBaseEENKUlvE_clEvENKUlvE0_clEvEUlN3c107complexIfEEE_St5arrayIPcLm2EEEEviT0_T1_)
        .other          _ZN2at6native29vectorized_elementwise_kernelILi8EZZZNS0_16acos_kernel_cudaERNS_18TensorIteratorBaseEENKUlvE_clEvENKUlvE0_clEvEUlN3c107complexIfEEE_St5arrayIPcLm2EEEEviT0_T1_,@"STO_CUDA_ENTRY STV_DEFAULT"
_ZN2at6native29vectorized_elementwise_kernelILi8EZZZNS0_16acos_kernel_cudaERNS_18TensorIteratorBaseEENKUlvE_clEvENKUlvE0_clEvEUlN3c107complexIfEEE_St5arrayIPcLm2EEEEviT0_T1_:
.text._ZN2at6native29vectorized_elementwise_kernelILi8EZZZNS0_16acos_kernel_cudaERNS_18TensorIteratorBaseEENKUlvE_clEvENKUlvE0_clEvEUlN3c107complexIfEEE_St5arrayIPcLm2EEEEviT0_T1_:
[----:B------:R-:W-:Y:S01]  /*0000*/  LDC R1, c[0x0][0x37c] ;  /* 0x0000df00ff017b82 */ /* 0x000fe20000000800 */
[----:B------:R-:W-:Y:S05]  /*0010*/  EXIT ;  /* 0x000000000000794d */ /* 0x000fea0003800000 */
.L_x_7994:
        /* <DEDUP_REMOVED lines=14> */
.L_x_13844:


//--------------------- .text._ZN2at6native18elementwise_kernelILi128ELi4EZNS0_15gpu_kernel_implIZZZNS0_16acos_kernel_cudaERNS_18TensorIteratorBaseEENKUlvE_clEvENKUlvE_clEvEUlN3c107complexIdEEE_EEvS4_RKT_EUliE_EEviT1_ --------------------------
	.section	.text._ZN2at6native18elementwise_kernelILi128ELi4EZNS0_15gpu_kernel_implIZZZNS0_16acos_kernel_cudaERNS_18TensorIteratorBaseEENKUlvE_clEvENKUlvE_clEvEUlN3c107complexIdEEE_EEvS4_RKT_EUliE_EEviT1_,"ax",@progbits
	.align	128
        .global         _ZN2at6native18elementwise_kernelILi128ELi4EZNS0_15gpu_kernel_implIZZZNS0_16acos_kernel_cudaERNS_18TensorIteratorBaseEENKUlvE_clEvENKUlvE_clEvEUlN3c107complexIdEEE_EEvS4_RKT_EUliE_EEviT1_
        .type           _ZN2at6native18elementwise_kernelILi128ELi4EZNS0_15gpu_kernel_implIZZZNS0_16acos_kernel_cudaERNS_18TensorIteratorBaseEENKUlvE_clEvENKUlvE_clEvEUlN3c107complexIdEEE_EEvS4_RKT_EUliE_EEviT1_,@function
        .size           _ZN2at6native18elementwise_kernelILi128ELi4EZNS0_15gpu_kernel_implIZZZNS0_16acos_kernel_cudaERNS_18TensorIteratorBaseEENKUlvE_clEvENKUlvE_clEvEUlN3c107complexIdEEE_EEvS4_RKT_EUliE_EEviT1_,(.L_x_13792 - _ZN2at6native18elementwise_kernelILi128ELi4EZNS0_15gpu_kernel_implIZZZNS0_16acos_kernel_cudaERNS_18TensorIteratorBaseEENKUlvE_clEvENKUlvE_clEvEUlN3c107complexIdEEE_EEvS4_RKT_EUliE_EEviT1_)
        .other          _ZN2at6native18elementwise_kernelILi128ELi4EZNS0_15gpu_kernel_implIZZZNS0_16acos_kernel_cudaERNS_18TensorIteratorBaseEENKUlvE_clEvENKUlvE_clEvEUlN3c107complexIdEEE_EEvS4_RKT_EUliE_EEviT1_,@"STO_CUDA_ENTRY STV_DEFAULT"
_ZN2at6native18elementwise_kernelILi128ELi4EZNS0_15gpu_kernel_implIZZZNS0_16acos_kernel_cudaERNS_18TensorIteratorBaseEENKUlvE_clEvENKUlvE_clEvEUlN3c107complexIdEEE_EEvS4_RKT_EUliE_EEviT1_:
.text._ZN2at6native18elementwise_kernelILi128ELi4EZNS0_15gpu_kernel_implIZZZNS0_16acos_kernel_cudaERNS_18TensorIteratorBaseEENKUlvE_clEvENKUlvE_clEvEUlN3c107complexIdEEE_EEvS4_RKT_EUliE_EEviT1_:
[----:B------:R-:W0:Y:S01]  /*0000*/  LDC R1, c[0x0][0x37c] ;  /* 0x0000df00ff017b82 */ /* 0x000e220000000800 */
[----:B------:R-:W1:Y:S07]  /*0010*/  S2R R16, SR_TID.X ;  /* 0x0000000000107919 */ /* 0x000e6e0000002100 */
[----:B------:R-:W2:Y:S01]  /*0020*/  S2UR UR4, SR_CTAID.X ;  /* 0x00000000000479c3 */ /* 0x000ea20000002500 */
[----:B------:R-:W3:Y:S01]  /*0030*/  LDCU UR39, c[0x0][0x388] ;  /* 0x00007100ff2777ac */ /* 0x000ee20008000800 */
[----:B------:R-:W-:Y:S01]  /*0040*/  BSSY.RECONVERGENT B6, `(.L_x_7995) ;  /* 0x0001770000067945 */ /* 0x000fe20003800200 */
[----:B0-----:R-:W-:Y:S01]  /*0050*/  VIADD R1, R1, 0xfffffff0 ;  /* 0xfffffff001017836 */ /* 0x001fe20000000000 */
[----:B------:R-:W0:Y:S01]  /*0060*/  LDCU UR5, c[0x0][0x380] ;  /* 0x00007000ff0577ac */ /* 0x000e220008000800 */
[----:B------:R-:W4:Y:S01]  /*0070*/  LDCU.64 UR36, c[0x0][0x358] ;  /* 0x00006b00ff2477ac */ /* 0x000f220008000a00 */
[----:B------:R-:W4:Y:S01]  /*0080*/  LDCU.U8 UR41, c[0x0][0x592] ;  /* 0x0000b240ff2977ac */ /* 0x000f220008000000 */
[----:B------:R-:W4:Y:S01]  /*0090*/  LDCU.U8 UR42, c[0x0][0x591] ;  /* 0x0000b220ff2a77ac */ /* 0x000f220008000000 */
[----:B---3--:R-:W-:-:S02]  /*00a0*/  UIADD3 UR40, UPT, UPT, UR39, -0x1, URZ ;  /* 0xffffffff27287890 */ /* 0x008fc4000fffe0ff */
[----:B--2---:R-:W-:Y:S02]  /*00b0*/  USHF.L.U32 UR4, UR4, 0x9, URZ ;  /* 0x0000000904047899 */ /* 0x004fe400080006ff */
[----:B------:R-:W-:-:S04]  /*00c0*/  UISETP.LT.U32.AND UP0, UPT, UR40, 0x18, UPT ;  /* 0x000000182800788c */ /* 0x000fc8000bf01070 */
[----:B------:R-:W-:Y:S01]  /*00d0*/  USEL UR38, UR40, 0x18, UP0 ;  /* 0x0000001828267887 */ /* 0x000fe20008000000 */
[----:B-1----:R-:W-:-:S03]  /*00e0*/  LOP3.LUT R16, R16, UR4, RZ, 0xfc, !PT ;  /* 0x0000000410107c12 */ /* 0x002fc6000f8efcff */
[----:B------:R-:W-:Y:S01]  /*00f0*/  UIADD3 UR38, UPT, UPT, UR38, 0x1, URZ ;  /* 0x0000000126267890 */ /* 0x000fe2000fffe0ff */
[----:B0-----:R-:W-:-:S13]  /*0100*/  ISETP.GE.AND P0, PT, R16, UR5, PT ;  /* 0x0000000510007c0c */ /* 0x001fda000bf06270 */
[----:B----4-:R-:W-:Y:S05]  /*0110*/  @P0 BRA `(.L_x_7996) ;  /* 0x0000017400880947 */ /* 0x010fea0003800000 */
[----:B------:R-:W-:Y:S01]  /*0120*/  UISETP.NE.AND UP0, UPT, UR39, URZ, UPT ;  /* 0x000000ff2700728c */ /* 0x000fe2000bf05270 */
[----:B------:R-:W-:Y:S02]  /*0130*/  IMAD.MOV.U32 R0, RZ, RZ, RZ ;  /* 0x000000ffff007224 */ /* 0x000fe400078e00ff */
[----:B------:R-:W-:-:S06]  /*0140*/  IMAD.MOV.U32 R17, RZ, RZ, RZ ;  /* 0x000000ffff117224 */ /* 0x000fcc00078e00ff */
[----:B------:R-:W-:Y:S05]  /*0150*/  BRA.U !UP0, `(.L_x_7997) ;  /* 0x0000001108ac7547 */ /* 0x000fea000b800000 */
[----:B------:R-:W0:Y:S01]  /*0160*/  LDCU.64 UR4, c[0x0][0x390] ;  /* 0x00007200ff0477ac */ /* 0x000e220008000a00 */
[----:B------:R-:W-:Y:S02]  /*0170*/  IMAD.MOV.U32 R2, RZ, RZ, RZ ;  /* 0x000000ffff027224 */ /* 0x000fe400078e00ff */
[----:B------:R-:W-:Y:S01]  /*0180*/  IMAD.MOV.U32 R3, RZ, RZ, R16 ;  /* 0x000000ffff037224 */ /* 0x000fe200078e0010 */
        /* <DEDUP_REMOVED lines=296> */
.L_x_7997:
        /* <DEDUP_REMOVED lines=16> */
[----:B------:R-:W-:Y:S01]  /*1510*/  CS2R R10, SRZ ;  /* 0x00000000000a7805 */ /* 0x000fe2000001ff00 */
[----:B--2---:R4:W0:Y:S02]  /*1520*/  I2F.F64.S16 R8, R2 ;  /* 0x0000000200087312 */ /* 0x0048240000101c00 */
[----:B0---4-:R-:W-:Y:S05]  /*1530*/  BRA `(.L_x_8004) ;  /* 0x0000000c00e87947 */ /* 0x011fea0003800000 */
.L_x_8002:
[----:B------:R-:W2:Y:S01]  /*1540*/  LDG.E.U8 R2, desc[UR36][R2.64] ;  /* 0x0000002402027981 */ /* 0x000ea2000c1e1100 */
[----:B------:R-:W-:Y:S01]  /*1550*/  CS2R R10, SRZ ;  /* 0x00000000000a7805 */ /* 0x000fe2000001ff00 */
[----:B--2---:R4:W0:Y:S02]  /*1560*/  I2F.F64.U16 R8, R2 ;  /* 0x0000000200087312 */ /* 0x0048240000101800 */
[----:B0---4-:R-:W-:Y:S05]  /*1570*/  BRA `(.L_x_8004) ;  /* 0x0000000c00d87947 */ /* 0x011fea0003800000 */
.L_x_8001:
[----:B------:R-:W-:-:S09]  /*1580*/  UISETP.NE.AND UP0, UPT, UR4, 0x2, UPT ;  /* 0x000000020400788c */ /* 0x000fd2000bf05270 */
[----:B------:R-:W-:Y:S05]  /*1590*/  BRA.U !UP0, `(.L_x_8005) ;  /* 0x0000000108307547 */ /* 0x000fea000b800000 */
[----:B------:R-:W-:-:S09]  /*15a0*/  UISETP.NE.AND UP0, UPT, UR4, 0x3, UPT ;  /* 0x000000030400788c */ /* 0x000fd2000bf05270 */
[----:B------:R-:W-:Y:S05]  /*15b0*/  BRA.U !UP0, `(.L_x_8006) ;  /* 0x0000000108187547 */ /* 0x000fea000b800000 */
[----:B------:R-:W-:-:S09]  /*15c0*/  UISETP.NE.AND UP0, UPT, UR4, 0x4, UPT ;  /* 0x000000040400788c */ /* 0x000fd2000bf05270 */
[----:B------:R-:W-:Y:S05]  /*15d0*/  BRA.U UP0, `(.L_x_8003) ;  /* 0x0000000d00247547 */ /* 0x000fea000b800000 */
[----:B------:R-:W2:Y:S01]  /*15e0*/  LDG.E.64 R8, desc[UR36][R2.64] ;  /* 0x0000002402087981 */ /* 0x000ea2000c1e1b00 */
[----:B------:R-:W-:Y:S01]  /*15f0*/  CS2R R10, SRZ ;  /* 0x00000000000a7805 */ /* 0x000fe2000001ff00 */
[----:B--2---:R-:W4:Y:S02]  /*1600*/  I2F.F64.S64 R8, R8 ;  /* 0x0000000800087312 */ /* 0x004f240000301c00 */
[----:B----4-:R-:W-:Y:S05]  /*1610*/  BRA `(.L_x_8004) ;  /* 0x0000000c00b07947 */ /* 0x010fea0003800000 */
.L_x_8006:
[----:B------:R-:W2:Y:S01]  /*1620*/  LDG.E R2, desc[UR36][R2.64] ;  /* 0x0000002402027981 */ /* 0x000ea2000c1e1900 */
[----:B------:R-:W-:Y:S01]  /*1630*/  CS2R R10, SRZ ;  /* 0x00000000000a7805 */ /* 0x000fe2000001ff00 */
[----:B--2---:R4:W0:Y:S02]  /*1640*/  I2F.F64 R8, R2 ;  /* 0x0000000200087312 */ /* 0x0048240000201c00 */
[----:B0---4-:R-:W-:Y:S05]  /*1650*/  BRA `(.L_x_8004) ;  /* 0x0000000c00a07947 */ /* 0x011fea0003800000 */
.L_x_8005:
[----:B------:R-:W2:Y:S01]  /*1660*/  LDG.E.U16 R2, desc[UR36][R2.64] ;  /* 0x0000002402027981 */ /* 0x000ea2000c1e1500 */
[----:B------:R-:W-:Y:S01]  /*1670*/  CS2R R10, SRZ ;  /* 0x00000000000a7805 */ /* 0x000fe2000001ff00 */
[----:B--2---:R4:W0:Y:S02]  /*1680*/  I2F.F64.S16 R8, R2 ;  /* 0x0000000200087312 */ /* 0x0048240000101c00 */
[----:B0---4-:R-:W-:Y:S05]  /*1690*/  BRA `(.L_x_8004) ;  /* 0x0000000c00907947 */ /* 0x011fea0003800000 */
.L_x_8000:
[----:B------:R-:W-:-:S09]  /*16a0*/  UISETP.GT.AND UP0, UPT, UR4, 0x6, UPT ;  /* 0x000000060400788c */ /* 0x000fd2000bf04270 */
[----:B------:R-:W-:Y:S05]  /*16b0*/  BRA.U UP0, `(.L_x_8007) ;  /* 0x00000001003c7547 */ /* 0x000fea000b800000 */
[----:B------:R-:W-:-:S09]  /*16c0*/  UISETP.NE.AND UP0, UPT, UR4, 0x5, UPT ;  /* 0x000000050400788c */ /* 0x000fd2000bf05270 */
[----:B------:R-:W-:Y:S05]  /*16d0*/  BRA.U !UP0, `(.L_x_8008) ;  /* 0x00000001081c7547 */ /* 0x000fea000b800000 */
[----:B------:R-:W-:-:S09]  /*16e0*/  UISETP.NE.AND UP0, UPT, UR4, 0x6, UPT ;  /* 0x000000060400788c */ /* 0x000fd2000bf05270 */
[----:B------:R-:W-:Y:S05]  /*16f0*/  BRA.U UP0, `(.L_x_8003) ;  /* 0x0000000900dc7547 */ /* 0x000fea000b800000 */
[----:B------:R-:W2:Y:S01]  /*1700*/  LDG.E R8, desc[UR36][R2.64] ;  /* 0x0000002402087981 */ /* 0x000ea2000c1e1900 */
[----:B------:R-:W-:Y:S01]  /*1710*/  CS2R R10, SRZ ;  /* 0x00000000000a7805 */ /* 0x000fe2000001ff00 */
[----:B--2---:R-:W-:-:S06]  /*1720*/  FMUL.FTZ R8, R8, 1 ;  /* 0x3f80000008087820 */ /* 0x004fcc0000410000 */
[----:B------:R-:W3:Y:S02]  /*1730*/  F2F.F64.F32 R8, R8 ;  /* 0x0000000800087310 */ /* 0x000ee40000201800 */
[----:B---3--:R-:W-:Y:S05]  /*1740*/  BRA `(.L_x_8004) ;  /* 0x0000000c00647947 */ /* 0x008fea0003800000 */
.L_x_8008:
[----:B------:R-:W2:Y:S01]  /*1750*/  LDG.E.U16 R0, desc[UR36][R2.64] ;  /* 0x0000002402007981 */ /* 0x000ea2000c1e1500 */
[----:B------:R-:W-:Y:S01]  /*1760*/  CS2R R10, SRZ ;  /* 0x00000000000a7805 */ /* 0x000fe2000001ff00 */
[----:B--2---:R-:W-:-:S05]  /*1770*/  HADD2.F32 R0, -RZ, R0.H0_H0 ;  /* 0x20000000ff007230 */ /* 0x004fca0000004100 */
[----:B------:R-:W-:-:S04]  /*1780*/  FMUL.FTZ R0, R0, 1 ;  /* 0x3f80000000007820 */ /* 0x000fc80000410000 */
[----:B------:R3:W4:Y:S02]  /*1790*/  F2F.F64.F32 R8, R0 ;  /* 0x0000000000087310 */ /* 0x0007240000201800 */
[----:B---34-:R-:W-:Y:S05]  /*17a0*/  BRA `(.L_x_8004) ;  /* 0x0000000c004c7947 */ /* 0x018fea0003800000 */
.L_x_8007:
[----:B------:R-:W-:-:S09]  /*17b0*/  UISETP.NE.AND UP0, UPT, UR4, 0x7, UPT ;  /* 0x000000070400788c */ /* 0x000fd2000bf05270 */
[----:B------:R-:W-:Y:S05]  /*17c0*/  BRA.U !UP0, `(.L_x_8009) ;  /* 0x0000000108687547 */ /* 0x000fea000b800000 */
[----:B------:R-:W-:-:S09]  /*17d0*/  UISETP.NE.AND UP0, UPT, UR4, 0x8, UPT ;  /* 0x000000080400788c */ /* 0x000fd2000bf05270 */
[----:B------:R-:W-:Y:S05]  /*17e0*/  BRA.U !UP0, `(.L_x_8010) ;  /* 0x0000000108307547 */ /* 0x000fea000b800000 */
[----:B------:R-:W-:-:S09]  /*17f0*/  UISETP.NE.AND UP0, UPT, UR4, 0x9, UPT ;  /* 0x000000090400788c */ /* 0x000fd2000bf05270 */
[----:B------:R-:W-:Y:S05]  /*1800*/  BRA.U UP0, `(.L_x_8003) ;  /* 0x0000000900987547 */ /* 0x000fea000b800000 */
[----:B------:R-:W2:Y:S02]  /*1810*/  LDG.E.64 R2, desc[UR36][R2.64] ;  /* 0x0000002402027981 */ /* 0x000ea4000c1e1b00 */
[----:B--2---:R-:W-:Y:S01]  /*1820*/  FMUL.FTZ R8, R2, 1 ;  /* 0x3f80000002087820 */ /* 0x004fe20000410000 */
[----:B------:R-:W-:-:S05]  /*1830*/  FMUL.FTZ R10, R3, 1 ;  /* 0x3f800000030a7820 */ /* 0x000fca0000410000 */
[----:B------:R-:W4:-:S15]  /*1840*/  F2F.F64.F32 R8, R8 ;  /* 0x0000000800087310 */ /* 0x000f1e0000201800 */
[----:B------:R-:W-:-:S15]  /*1850*/  NOP ;  /* 0x0000000000007918 */ /* 0x000fde0000000000 */
[----:B------:R-:W-:-:S15]  /*1860*/  NOP ;  /* 0x0000000000007918 */ /* 0x000fde0000000000 */
[----:B------:R-:W-:-:S15]  /*1870*/  NOP ;  /* 0x0000000000007918 */ /* 0x000fde0000000000 */
[----:B------:R-:W-:-:S04]  /*1880*/  NOP ;  /* 0x0000000000007918 */ /* 0x000fc80000000000 */
[----:B------:R-:W0:Y:S02]  /*1890*/  F2F.F64.F32 R10, R10 ;  /* 0x0000000a000a7310 */ /* 0x000e240000201800 */
[----:B0---4-:R-:W-:Y:S05]  /*18a0*/  BRA `(.L_x_8004) ;  /* 0x0000000c000c7947 */ /* 0x011fea0003800000 */
.L_x_8010:
[----:B------:R-:W2:Y:S02]  /*18b0*/  LDG.E R2, desc[UR36][R2.64] ;  /* 0x0000002402027981 */ /* 0x000ea4000c1e1900 */
[----:B--2---:R-:W-:-:S05]  /*18c0*/  HADD2.F32 R0, -RZ, R2.H0_H0 ;  /* 0x20000002ff007230 */ /* 0x004fca0000004100 */
[----:B------:R-:W-:Y:S01]  /*18d0*/  FMUL.FTZ R8, R0, 1 ;  /* 0x3f80000000087820 */ /* 0x000fe20000410000 */
[----:B------:R-:W-:-:S05]  /*18e0*/  HADD2.F32 R0, -RZ, R2.H1_H1 ;  /* 0x30000002ff007230 */ /* 0x000fca0000004100 */
[----:B------:R-:W-:Y:S01]  /*18f0*/  FMUL.FTZ R0, R0, 1 ;  /* 0x3f80000000007820 */ /* 0x000fe20000410000 */
[----:B------:R-:W4:-:S15]  /*1900*/  F2F.F64.F32 R8, R8 ;  /* 0x0000000800087310 */ /* 0x000f1e0000201800 */
[----:B------:R-:W-:-:S15]  /*1910*/  NOP ;  /* 0x0000000000007918 */ /* 0x000fde0000000000 */
[----:B------:R-:W-:-:S15]  /*1920*/  NOP ;  /* 0x0000000000007918 */ /* 0x000fde0000000000 */
[----:B------:R-:W-:-:S15]  /*1930*/  NOP ;  /* 0x0000000000007918 */ /* 0x000fde0000000000 */
[----:B------:R-:W-:-:S04]  /*1940*/  NOP ;  /* 0x0000000000007918 */ /* 0x000fc80000000000 */
[----:B------:R0:W1:Y:S02]  /*1950*/  F2F.F64.F32 R10, R0 ;  /* 0x00000000000a7310 */ /* 0x0000640000201800 */
[----:B01--4-:R-:W-:Y:S05]  /*1960*/  BRA `(.L_x_8004) ;  /* 0x0000000800dc7947 */ /* 0x013fea0003800000 */
.L_x_8009:
[----:B------:R3:W5:Y:S01]  /*1970*/  LDG.E.64 R8, desc[UR36][R2.64] ;  /* 0x0000002402087981 */ /* 0x000762000c1e1b00 */
[----:B------:R-:W-:Y:S01]  /*1980*/  CS2R R10, SRZ ;  /* 0x00000000000a7805 */ /* 0x000fe2000001ff00 */
[----:B------:R-:W-:Y:S06]  /*1990*/  BRA `(.L_x_8004) ;  /* 0x0000000800d07947 */ /* 0x000fec0003800000 */
.L_x_7999:
        /* <DEDUP_REMOVED lines=9> */
[----:B------:R-:W-:Y:S01]  /*1a30*/  CS2R R10, SRZ ;  /* 0x00000000000a7805 */ /* 0x000fe2000001ff00 */
[----:B------:R-:W-:Y:S01]  /*1a40*/  IMAD.MOV.U32 R8, RZ, RZ, RZ ;  /* 0x000000ffff087224 */ /* 0x000fe200078e00ff */
[----:B--2---:R-:W-:-:S04]  /*1a50*/  ISETP.NE.AND P0, PT, R2, RZ, PT ;  /* 0x000000ff0200720c */ /* 0x004fc80003f05270 */
[----:B------:R-:W-:Y:S01]  /*1a60*/  FSEL R9, RZ, 1.875, !P0 ;  /* 0x3ff00000ff097808 */ /* 0x000fe20004000000 */
[----:B------:R-:W-:Y:S08]  /*1a70*/  BRA `(.L_x_8004) ;  /* 0x0000000800987947 */ /* 0x000ff00003800000 */
.L_x_8013:
[----:B------:R2:W5:Y:S01]  /*1a80*/  LDG.E.128 R8, desc[UR36][R2.64] ;  /* 0x0000002402087981 */ /* 0x000562000c1e1d00 */
[----:B------:R-:W-:Y:S05]  /*1a90*/  BRA `(.L_x_8004) ;  /* 0x0000000800907947 */ /* 0x000fea0003800000 */
.L_x_8012:
        /* <DEDUP_REMOVED lines=8> */
[----:B------:R-:W-:Y:S01]  /*1b20*/  CS2R R10, SRZ ;  /* 0x00000000000a7805 */ /* 0x000fe2000001ff00 */
        /* <DEDUP_REMOVED lines=19> */
.L_x_8015:
[----:B------:R-:W2:Y:S01]  /*1c60*/  LDG.E.U8 R2, desc[UR36][R2.64] ;  /* 0x0000002402027981 */ /* 0x000ea2000c1e1100 */
[----:B------:R-:W-:Y:S01]  /*1c70*/  CS2R R10, SRZ ;  /* 0x00000000000a7805 */ /* 0x000fe2000001ff00 */
        /* <DEDUP_REMOVED lines=13> */
.L_x_8014:
[----:B------:R-:W2:Y:S01]  /*1d50*/  LDG.E.U16 R0, desc[UR36][R2.64] ;  /* 0x0000002402007981 */ /* 0x000ea2000c1e1500 */
[----:B------:R-:W-:Y:S02]  /*1d60*/  CS2R R10, SRZ ;  /* 0x00000000000a7805 */ /* 0x000fe4000001ff00 */
[----:B--2---:R-:W-:-:S05]  /*1d70*/  SHF.L.U32 R0, R0, 0x10, RZ ;  /* 0x0000001000007819 */ /* 0x004fca00000006ff */
[----:B------:R-:W-:-:S04]  /*1d80*/  FMUL.FTZ R0, R0, 1 ;  /* 0x3f80000000007820 */ /* 0x000fc80000410000 */
[----:B------:R2:W3:Y:S02]  /*1d90*/  F2F.F64.F32 R8, R0 ;  /* 0x0000000000087310 */ /* 0x0004e40000201800 */
[----:B--23--:R-:W-:Y:S05]  /*1da0*/  BRA `(.L_x_8004) ;  /* 0x0000000400cc7947 */ /* 0x00cfea0003800000 */
.L_x_8011:
        /* <DEDUP_REMOVED lines=9> */
[----:B------:R-:W-:Y:S01]  /*1e40*/  CS2R R10, SRZ ;  /* 0x00000000000a7805 */ /* 0x000fe2000001ff00 */
[----:B--2---:R2:W3:Y:S02]  /*1e50*/  I2F.F64.U16 R8, R2 ;  /* 0x0000000200087312 */ /* 0x0044e40000101800 */
[----:B--23--:R-:W-:Y:S05]  /*1e60*/  BRA `(.L_x_8004) ;  /* 0x00000004009c7947 */ /* 0x00cfea0003800000 */
.L_x_8018:
[----:B------:R-:W2:Y:S01]  /*1e70*/  LDG.E.U8 R3, desc[UR36][R2.64] ;  /* 0x0000002402037981 */ /* 0x000ea2000c1e1100 */
[----:B------:R-:W-:Y:S02]  /*1e80*/  CS2R R10, SRZ ;  /* 0x00000000000a7805 */ /* 0x000fe4000001ff00 */
        /* <DEDUP_REMOVED lines=20> */
.L_x_8020:
[----:B------:R-:W-:Y:S05]  /*1fd0*/  BSYNC.RECONVERGENT B0 ;  /* 0x0000000000007941 */ /* 0x000fea0003800200 */
.L_x_8019:
[----:B------:R-:W-:Y:S01]  /*1fe0*/  IMAD.SHL.U32 R0, R0, 0x100000, RZ ;  /* 0x0010000000007824 */ /* 0x000fe200078e00ff */
[----:B------:R-:W-:-:S04]  /*1ff0*/  LEA R2, R2, 0x3b800000, 0x17 ;  /* 0x3b80000002027811 */ /* 0x000fc800078eb8ff */
[----:B------:R-:W-:-:S05]  /*2000*/  LOP3.LUT R0, R2, R0, R7, 0xfe, !PT ;  /* 0x0000000002007212 */ /* 0x000fca00078efe07 */
[----:B------:R-:W-:-:S04]  /*2010*/  FMUL.FTZ R0, R0, 1 ;  /* 0x3f80000000007820 */ /* 0x000fc80000410000 */
[----:B------:R2:W3:Y:S02]  /*2020*/  F2F.F64.F32 R8, R0 ;  /* 0x0000000000087310 */ /* 0x0004e40000201800 */
[----:B--23--:R-:W-:Y:S05]  /*2030*/  BRA `(.L_x_8004) ;  /* 0x0000000400287947 */ /* 0x00cfea0003800000 */
.L_x_8017:
[----:B------:R-:W2:Y:S01]  /*2040*/  LDG.E.U8 R3, desc[UR36][R2.64] ;  /* 0x0000002402037981 */ /* 0x000ea2000c1e1100 */
[----:B------:R-:W-:Y:S02]  /*2050*/  CS2R R10, SRZ ;  /* 0x00000000000a7805 */ /* 0x000fe4000001ff00 */
        /* <DEDUP_REMOVED lines=20> */
.L_x_8022:
[----:B------:R-:W-:Y:S05]  /*21a0*/  BSYNC.RECONVERGENT B0 ;  /* 0x0000000000007941 */ /* 0x000fea0003800200 */
.L_x_8021:
[----:B------:R-:W-:Y:S01]  /*21b0*/  IMAD.SHL.U32 R0, R0, 0x200000, RZ ;  /* 0x0020000000007824 */ /* 0x000fe200078e00ff */
[----:B------:R-:W-:-:S04]  /*21c0*/  LEA R2, R2, 0x37800000, 0x17 ;  /* 0x3780000002027811 */ /* 0x000fc800078eb8ff */
[----:B------:R-:W-:-:S05]  /*21d0*/  LOP3.LUT R0, R2, R0, R7, 0xfe, !PT ;  /* 0x0000000002007212 */ /* 0x000fca00078efe07 */
[----:B------:R-:W-:-:S04]  /*21e0*/  FMUL.FTZ R0, R0, 1 ;  /* 0x3f80000000007820 */ /* 0x000fc80000410000 */
[----:B------:R2:W3:Y:S02]  /*21f0*/  F2F.F64.F32 R8, R0 ;  /* 0x0000000000087310 */ /* 0x0004e40000201800 */
[----:B--23--:R-:W-:Y:S05]  /*2200*/  BRA `(.L_x_8004) ;  /* 0x0000000000b47947 */ /* 0x00cfea0003800000 */
.L_x_8016:
[----:B------:R-:W-:-:S09]  /*2210*/  UISETP.NE.AND UP0, UPT, UR4, 0x1c, UPT ;  /* 0x0000001c0400788c */ /* 0x000fd2000bf05270 */
[----:B------:R-:W-:Y:S05]  /*2220*/  BRA.U !UP0, `(.L_x_8023) ;  /* 0x0000000108a07547 */ /* 0x000fea000b800000 */
[----:B------:R-:W-:-:S09]  /*2230*/  UISETP.NE.AND UP0, UPT, UR4, 0x1d, UPT ;  /* 0x0000001d0400788c */ /* 0x000fd2000bf05270 */
[----:B------:R-:W-:Y:S05]  /*2240*/  BRA.U !UP0, `(.L_x_8024) ;  /* 0x0000000108887547 */ /* 0x000fea000b800000 */
[----:B------:R-:W-:-:S09]  /*2250*/  UISETP.NE.AND UP0, UPT, UR4, 0x2c, UPT ;  /* 0x0000002c0400788c */ /* 0x000fd2000bf05270 */
[----:B------:R-:W-:Y:S05]  /*2260*/  BRA.U !UP0, `(.L_x_8025) ;  /* 0x00000001084c7547 */ /* 0x000fea000b800000 */
.L_x_8003:
        /* <DEDUP_REMOVED lines=11> */
[----:B------:R-:W-:Y:S02]  /*2320*/  IMAD.U32 R7, RZ, RZ, UR7 ;  /* 0x00000007ff077e24 */ /* 0x000fe4000f8e00ff */
[----:B----4-:R-:W-:Y:S02]  /*2330*/  IMAD.U32 R10, RZ, RZ, UR8 ;  /* 0x00000008ff0a7e24 */ /* 0x010fe4000f8e00ff */
[----:B-1----:R-:W-:-:S07]  /*2340*/  IMAD.U32 R11, RZ, RZ, UR9 ;  /* 0x00000009ff0b7e24 */ /* 0x002fce000f8e00ff */
[----:B------:R-:W-:-:S07]  /*2350*/  LEPC R20, `(.L_x_8026) ;  /* 0x000000001014794e */ /* 0x000fce0000000000 */
[----:B--2---:R-:W-:Y:S05]  /*2360*/  CALL.ABS.NOINC R2 ;  /* 0x0000000002007343 */ /* 0x004fea0003c00000 */
.L_x_8026:
[----:B------:R-:W-:Y:S02]  /*2370*/  CS2R R10, SRZ ;  /* 0x00000000000a7805 */ /* 0x000fe4000001ff00 */
[----:B------:R-:W-:Y:S01]  /*2380*/  CS2R R8, SRZ ;  /* 0x0000000000087805 */ /* 0x000fe2000001ff00 */
[----:B------:R-:W-:Y:S06]  /*2390*/  BRA `(.L_x_8004) ;  /* 0x0000000000507947 */ /* 0x000fec0003800000 */
.L_x_8025:
[----:B------:R-:W2:Y:S01]  /*23a0*/  LDG.E.U8 R0, desc[UR36][R2.64] ;  /* 0x0000002402007981 */ /* 0x000ea2000c1e1100 */
[----:B------:R-:W-:Y:S01]  /*23b0*/  IMAD.MOV.U32 R8, RZ, RZ, 0x0 ;  /* 0x00000000ff087424 */ /* 0x000fe200078e00ff */
[----:B------:R-:W-:Y:S01]  /*23c0*/  CS2R R10, SRZ ;  /* 0x00000000000a7805 */ /* 0x000fe2000001ff00 */
        /* <DEDUP_REMOVED lines=8> */
[----:B------:R2:W3:Y:S02]  /*2450*/  @P0 F2F.F64.F32 R8, R0 ;  /* 0x0000000000080310 */ /* 0x0004e40000201800 */
[----:B--23--:R-:W-:Y:S05]  /*2460*/  BRA `(.L_x_8004) ;  /* 0x00000000001c7947 */ /* 0x00cfea0003800000 */
.L_x_8024:
[----:B------:R-:W2:Y:S01]  /*2470*/  LDG.E.64 R8, desc[UR36][R2.64] ;  /* 0x0000002402087981 */ /* 0x000ea2000c1e1b00 */
[----:B------:R-:W-:Y:S01]  /*2480*/  CS2R R10, SRZ ;  /* 0x00000000000a7805 */ /* 0x000fe2000001ff00 */
[----:B--2---:R-:W2:Y:S02]  /*2490*/  I2F.F64.U64 R8, R8 ;  /* 0x0000000800087312 */ /* 0x004ea40000301800 */
[----:B--2---:R-:W-:Y:S05]  /*24a0*/  BRA `(.L_x_8004) ;  /* 0x00000000000c7947 */ /* 0x004fea0003800000 */
.L_x_8023:
[----:B------:R-:W2:Y:S01]  /*24b0*/  LDG.E R2, desc[UR36][R2.64] ;  /* 0x0000002402027981 */ /* 0x000ea2000c1e1900 */
[----:B------:R-:W-:Y:S01]  /*24c0*/  CS2R R10, SRZ ;  /* 0x00000000000a7805 */ /* 0x000fe2000001ff00 */
[----:B--2---:R0:W1:Y:S06]  /*24d0*/  I2F.F64.U32 R8, R2 ;  /* 0x0000000200087312 */ /* 0x00406c0000201800 */
.L_x_8004:
[----:B------:R-:W-:Y:S05]  /*24e0*/  BSYNC.RECONVERGENT B7 ;  /* 0x0000000000077941 */ /* 0x000fea0003800200 */
.L_x_7998:
[----:B------:R-:W-:Y:S01]  /*24f0*/  IMAD.MOV.U32 R4, RZ, RZ, 0x33145c07 ;  /* 0x33145c07ff047424 */ /* 0x000fe200078e00ff */
[----:B-----5:R-:W-:Y:S01]  /*2500*/  DSETP.NAN.AND P0, PT, R10, R10, PT ;  /* 0x0000000a0a00722a */ /* 0x020fe20003f08000 */
[----:B------:R-:W-:Y:S01]  /*2510*/  IMAD.MOV.U32 R5, RZ, RZ, 0x3c91a626 ;  /* 0x3c91a626ff057424 */ /* 0x000fe200078e00ff */
[----:B------:R-:W-:Y:S01]  /*2520*/  BSSY.RECONVERGENT B1, `(.L_x_8027) ;  /* 0x00013d2000017945 */ /* 0x000fe20003800200 */
[----:B------:R-:W-:Y:S02]  /*2530*/  IMAD.MOV.U32 R18, RZ, RZ, 0x33145c07 ;  /* 0x33145c07ff127424 */ /* 0x000fe400078e00ff */
[----:B------:R-:W-:Y:S01]  /*2540*/  IMAD.MOV.U32 R19, RZ, RZ, 0x3c91a626 ;  /* 0x3c91a626ff137424 */ /* 0x000fe200078e00ff */
[----:B------:R4:W-:-:S15]  /*2550*/  STL.64 [R1+0x8], R4 ;  /* 0x0000080401007387 */ /* 0x0009de0000100a00 */
[----:B------:R-:W-:-:S15]  /*2560*/  NOP ;  /* 0x0000000000007918 */ /* 0x000fde0000000000 */
[----:B------:R-:W-:-:S15]  /*2570*/  NOP ;  /* 0x0000000000007918 */ /* 0x000fde0000000000 */
[----:B------:R-:W-:-:S13]  /*2580*/  NOP ;  /* 0x0000000000007918 */ /* 0x000fda0000000000 */
[----:B-1----:R-:W1:-:S15]  /*2590*/  DSETP.NUM.AND P1, PT, R8, R8, PT ;  /* 0x000000080800722a */ /* 0x002e5e0003f27000 */
[----:B------:R-:W-:-:S15]  /*25a0*/  NOP ;  /* 0x0000000000007918 */ /* 0x000fde0000000000 */
[----:B------:R-:W-:-:S15]  /*25b0*/  NOP ;  /* 0x0000000000007918 */ /* 0x000fde0000000000 */
[----:B------:R-:W-:-:S15]  /*25c0*/  NOP ;  /* 0x0000000000007918 */ /* 0x000fde0000000000 */
[----:B------:R-:W-:-:S04]  /*25d0*/  NOP ;  /* 0x0000000000007918 */ /* 0x000fc80000000000 */
[----:B------:R4:W0:-:S15]  /*25e0*/  DADD R6, -RZ, |R8| ;  /* 0x00000000ff067229 */ /* 0x00081e0000000508 */
[----:B------:R-:W-:-:S15]  /*25f0*/  NOP ;  /* 0x0000000000007918 */ /* 0x000fde0000000000 */
[----:B------:R-:W-:-:S15]  /*2600*/  NOP ;  /* 0x0000000000007918 */ /* 0x000fde0000000000 */
[----:B------:R-:W-:-:S15]  /*2610*/  NOP ;  /* 0x0000000000007918 */ /* 0x000fde0000000000 */
[----:B------:R-:W-:-:S04]  /*2620*/  NOP ;  /* 0x0000000000007918 */ /* 0x000fc80000000000 */
[----:B0-23--:R4:W0:Y:S02]  /*2630*/  DADD R2, -RZ, |R10| ;  /* 0x00000000ff027229 */ /* 0x00d824000000050a */
[----:B01--4-:R-:W-:Y:S05]  /*2640*/  @!P0 BRA P1, `(.L_x_8028) ;  /* 0x0000000000cc8947 */ /* 0x013fea0000800000 */
[----:B------:R-:W0:Y:S02]  /*2650*/  DSETP.NEU.AND P0, PT, R6, +INF , PT ;  /* 0x7ff000000600742a */ /* 0x000e240003f0d000 */
[----:B0-----:R-:W-:Y:S01]  /*2660*/  @!P0 IMAD.MOV.U32 R14, RZ, RZ, 0x0 ;  /* 0x00000000ff0e8424 */ /* 0x001fe200078e00ff */
[----:B------:R-:W-:-:S15]  /*2670*/  @!P0 MOV R15, 0xfff00000 ;  /* 0xfff00000000f8802 */ /* 0x000fde0000000f00 */
[----:B------:R-:W-:-:S15]  /*2680*/  NOP ;  /* 0x0000000000007918 */ /* 0x000fde0000000000 */
[----:B------:R-:W-:-:S15]  /*2690*/  NOP ;  /* 0x0000000000007918 */ /* 0x000fde0000000000 */
[----:B------:R-:W-:-:S15]  /*26a0*/  NOP ;  /* 0x0000000000007918 */ /* 0x000fde0000000000 */
[----:B------:R-:W-:-:S01]  /*26b0*/  NOP ;  /* 0x0000000000007918 */ /* 0x000fc20000000000 */
[----:B------:R0:W1:Y:S02]  /*26c0*/  @!P0 DADD R12, R10, R10 ;  /* 0x000000000a0c8229 */ /* 0x000064000000000a */
[----:B01----:R-:W-:Y:S05]  /*26d0*/  @!P0 BRA `(.L_x_8029) ;  /* 0x0000013800d88947 */ /* 0x003fea0003800000 */
[----:B------:R-:W0:-:S15]  /*26e0*/  DSETP.NEU.AND P0, PT, R2, +INF , PT ;  /* 0x7ff000000200742a */ /* 0x000e1e0003f0d000 */
[----:B------:R-:W-:-:S15]  /*26f0*/  NOP ;  /* 0x0000000000007918 */ /* 0x000fde0000000000 */
[----:B------:R-:W-:-:S15]  /*2700*/  NOP ;  /* 0x0000000000007918 */ /* 0x000fde0000000000 */
[----:B------:R-:W-:-:S15]  /*2710*/  NOP ;  /* 0x0000000000007918 */ /* 0x000fde0000000000 */
[----:B------:R-:W-:-:S04]  /*2720*/  NOP ;  /* 0x0000000000007918 */ /* 0x000fc80000000000 */
[----:B0-----:R0:W1:-:S15]  /*2730*/  @!P0 DADD R12, R8, R8 ;  /* 0x00000000080c8229 */ /* 0x00105e0000000008 */
[----:B------:R-:W-:-:S15]  /*2740*/  NOP ;  /* 0x0000000000007918 */ /* 0x000fde0000000000 */
[----:B------:R-:W-:-:S15]  /*2750*/  NOP ;  /* 0x0000000000007918 */ /* 0x000fde0000000000 */
[----:B------:R-:W-:-:S15]  /*2760*/  NOP ;  /* 0x0000000000007918 */ /* 0x000fde0000000000 */
[----:B------:R-:W-:-:S04]  /*2770*/  NOP ;  /* 0x0000000000007918 */ /* 0x000fc80000000000 */
[----:B------:R0:W2:Y:S02]  /*2780*/  @!P0 DADD R14, -RZ, -R10 ;  /* 0x00000000ff0e8229 */ /* 0x0000a4000000090a */
[----:B012---:R-:W-:Y:S05]  /*2790*/  @!P0 BRA `(.L_x_8029) ;  /* 0x0000013800a88947 */ /* 0x007fea0003800000 */
[----:B------:R-:W0:Y:S02]  /*27a0*/  DSETP.NEU.AND P0, PT, R8, RZ, PT ;  /* 0x000000ff0800722a */ /* 0x000e240003f0d000 */
[----:B0-----:R-:W-:Y:S02]  /*27b0*/  @!P0 IMAD.MOV.U32 R12, RZ, RZ, 0x54442d18 ;  /* 0x54442d18ff0c8424 */ /* 0x001fe400078e00ff */
[----:B------:R-:W-:-:S15]  /*27c0*/  @!P0 IMAD.MOV.U32 R13, RZ, RZ, 0x3ff921fb ;  /* 0x3ff921fbff0d8424 */ /* 0x000fde00078e00ff */
[----:B------:R-:W-:-:S15]  /*27d0*/  NOP ;  /* 0x0000000000007918 */ /* 0x000fde0000000000 */
[----:B------:R-:W-:-:S15]  /*27e0*/  NOP ;  /* 0x0000000000007918 */ /* 0x000fde0000000000 */
[----:B------:R-:W-:-:S15]  /*27f0*/  NOP ;  /* 0x0000000000007918 */ /* 0x000fde0000000000 */
[----:B------:R-:W-:-:S15]  /*2800*/  @P0 DADD R8, RZ, R8 ;  /* 0x00000000ff080229 */ /* 0x000fde0000000008 */
[----:B------:R-:W-:-:S15]  /*2810*/  NOP ;  /* 0x0000000000007918 */ /* 0x000fde0000000000 */
[----:B------:R-:W-:-:S15]  /*2820*/  NOP ;  /* 0x0000000000007918 */ /* 0x000fde0000000000 */
[----:B------:R-:W-:-:S15]  /*2830*/  NOP ;  /* 0x0000000000007918 */ /* 0x000fde0000000000 */
[----:B------:R-:W-:-:S04]  /*2840*/  NOP ;  /* 0x0000000000007918 */ /* 0x000fc80000000000 */
[----:B------:R-:W0:-:S15]  /*2850*/  @P0 DADD R2, RZ, R10 ;  /* 0x00000000ff020229 */ /* 0x000e1e000000000a */
[----:B------:R-:W-:-:S15]  /*2860*/  NOP ;  /* 0x0000000000007918 */ /* 0x000fde0000000000 */
[----:B------:R-:W-:-:S15]  /*2870*/  NOP ;  /* 0x0000000000007918 */ /* 0x000fde0000000000 */
[----:B------:R-:W-:-:S15]  /*2880*/  NOP ;  /* 0x0000000000007918 */ /* 0x000fde0000000000 */
[----:B------:R-:W-:-:S04]  /*2890*/  NOP ;  /* 0x0000000000007918 */ /* 0x000fc80000000000 */
[----:B------:R-:W-:-:S15]  /*28a0*/  @!P0 DADD R12, R12, R18 ;  /* 0x000000000c0c8229 */ /* 0x000fde0000000012 */
        /* <DEDUP_REMOVED lines=9> */
[----:B0-----:R-:W0:Y:S02]  /*2940*/  @P0 DADD R12, R8, R2 ;  /* 0x00000000080c0229 */ /* 0x001e240000000002 */
[----:B0-----:R-:W-:Y:S02]  /*2950*/  @P0 IMAD.MOV.U32 R14, RZ, RZ, R12 ;  /* 0x000000ffff0e0224 */ /* 0x001fe400078e000c */
[----:B------:R-:W-:Y:S01]  /*2960*/  @P0 IMAD.MOV.U32 R15, RZ, RZ, R13 ;  /* 0x000000ffff0f0224 */ /* 0x000fe200078e000d */
[----:B------:R-:W-:Y:S06]  /*2970*/  BRA `(.L_x_8029) ;  /* 0x0000013800307947 */ /* 0x000fec0003800000 */
.L_x_8028:
[----:B------:R-:W-:Y:S01]  /*2980*/  IMAD.MOV.U32 R0, RZ, RZ, R7 ;  /* 0x000000ffff007224 */ /* 0x000fe200078e0007 */
[----:B------:R-:W-:Y:S01]  /*2990*/  MOV R13, R3 ;  /* 0x00000003000d7202 */ /* 0x000fe20000000f00 */
[----:B------:R-:W0:Y:S01]  /*29a0*/  DSETP.MAX.AND P0, P1, R6, R2, PT ;  /* 0x000000020600722a */ /* 0x000e22000390f000 */
[----:B------:R-:W-:Y:S02]  /*29b0*/  IMAD.MOV.U32 R5, RZ, RZ, R2 ;  /* 0x000000ffff057224 */ /* 0x000fe400078e0002 */
[----:B0-----:R-:W-:Y:S01]  /*29c0*/  FSEL R15, R0, R13, P0 ;  /* 0x0000000d000f7208 */ /* 0x001fe20000000000 */
[----:B------:R-:W-:Y:S01]  /*29d0*/  IMAD.MOV.U32 R0, RZ, RZ, R6 ;  /* 0x000000ffff007224 */ /* 0x000fe200078e0006 */
[----:B------:R-:W-:-:S04]  /*29e0*/  @P1 LOP3.LUT R15, R13, 0x80000, RZ, 0xfc, !PT ;  /* 0x000800000d0f1812 */ /* 0x000fc800078efcff */
[----:B------:R-:W-:Y:S01]  /*29f0*/  SEL R4, R0, R5, P0 ;  /* 0x0000000500047207 */ /* 0x000fe20000000000 */
[----:B------:R-:W-:-:S15]  /*2a00*/  IMAD.MOV.U32 R5, RZ, RZ, R15 ;  /* 0x000000ffff057224 */ /* 0x000fde00078e000f */
[----:B------:R-:W-:-:S15]  /*2a10*/  NOP ;  /* 0x0000000000007918 */ /* 0x000fde0000000000 */
[----:B------:R-:W-:-:S15]  /*2a20*/  NOP ;  /* 0x0000000000007918 */ /* 0x000fde0000000000 */
[----:B------:R-:W-:-:S09]  /*2a30*/  NOP ;  /* 0x0000000000007918 */ /* 0x000fd20000000000 */
[----:B------:R-:W0:Y:S02]  /*2a40*/  DSETP.GT.AND P0, PT, R4, 4.50359962737049600000e+15, PT ;  /* 0x433000000400742a */ /* 0x000e240003f04000 */
[----:B0-----:R-:W-:Y:S05]  /*2a50*/  @!P0 BRA `(.L_x_8030) ;  /* 0x0000006400ec8947 */ /* 0x001fea0003800000 */
[----:B------:R-:W0:Y:S01]  /*2a60*/  DSETP.GEU.AND P1, PT, R6, R2, PT ;  /* 0x000000020600722a */ /* 0x000e220003f2e000 */
[----:B------:R-:W-:Y:S01]  /*2a70*/  UMOV UR4, 0xffffffff ;  /* 0xffffffff00047882 */ /* 0x000fe20000000000 */
[----:B0-----:R-:W-:Y:S01]  /*2a80*/  FSEL R28, R2, R6, !P1 ;  /* 0x00000006021c7208 */ /* 0x001fe20004800000 */
[----:B------:R-:W-:Y:S01]  /*2a90*/  UMOV UR5, 0x7fdfffff ;  /* 0x7fdfffff00057882 */ /* 0x000fe20000000000 */
[----:B------:R-:W-:Y:S01]  /*2aa0*/  FSEL R29, R3, R7, !P1 ;  /* 0x00000007031d7208 */ /* 0x000fe20004800000 */
[----:B------:R-:W-:Y:S01]  /*2ab0*/  BSSY.RECONVERGENT B2, `(.L_x_8031) ;  /* 0x0000665000027945 */ /* 0x000fe20003800200 */
[----:B------:R-:W-:Y:S02]  /*2ac0*/  FSEL R26, R6, R2, !P1 ;  /* 0x00000002061a7208 */ /* 0x000fe40004800000 */
[----:B------:R-:W-:-:S15]  /*2ad0*/  FSEL R27, R7, R3, !P1 ;  /* 0x00000003071b7208 */ /* 0x000fde0004800000 */
[----:B------:R-:W-:-:S15]  /*2ae0*/  NOP ;  /* 0x0000000000007918 */ /* 0x000fde0000000000 */
[----:B------:R-:W-:-:S15]  /*2af0*/  NOP ;  /* 0x0000000000007918 */ /* 0x000fde0000000000 */
[----:B------:R-:W-:-:S11]  /*2b00*/  NOP ;  /* 0x0000000000007918 */ /* 0x000fd60000000000 */
[----:B------:R-:W0:Y:S02]  /*2b10*/  DSETP.GT.AND P0, PT, R28, UR4, PT ;  /* 0x000000041c007e2a */ /* 0x000e24000bf04000 */
[----:B0-----:R-:W-:Y:S05]  /*2b20*/  @!P0 BRA `(.L_x_8032) ;  /* 0x0000002800288947 */ /* 0x001fea0003800000 */
[----:B------:R-:W0:Y:S01]  /*2b30*/  MUFU.RCP64H R5, 2.718280792236328125 ;  /* 0x4005bf0a00057908 */ /* 0x000e220000001800 */
[----:B------:R-:W-:Y:S01]  /*2b40*/  IMAD.MOV.U32 R14, RZ, RZ, -0x74eba897 ;  /* 0x8b145769ff0e7424 */ /* 0x000fe200078e00ff */
[----:B------:R-:W-:Y:S01]  /*2b50*/  MOV R4, 0x1 ;  /* 0x0000000100047802 */ /* 0x000fe20000000f00 */
[----:B------:R-:W-:Y:S01]  /*2b60*/  IMAD.MOV.U32 R15, RZ, RZ, 0x4005bf0a ;  /* 0x4005bf0aff0f7424 */ /* 0x000fe200078e00ff */
[----:B------:R-:W-:Y:S01]  /*2b70*/  FSETP.GEU.AND P1, PT, |R9|, 6.5827683646048100446e-37, PT ;  /* 0x036000000900780b */ /* 0x000fe20003f2e200 */
[----:B------:R-:W-:Y:S04]  /*2b80*/  BSSY.RECONVERGENT B3, `(.L_x_8033) ;  /* 0x0000030000037945 */ /* 0x000fe80003800200 */
[----:B0-----:R-:W0:-:S15]  /*2b90*/  DFMA R12, R4, -R14, 1 ;  /* 0x3ff00000040c742b */ /* 0x001e1e000000080e */
        /* <DEDUP_REMOVED lines=34> */
[----:B0-----:R-:W0:Y:S02]  /*2dc0*/  DFMA R4, R4, R14, R12 ;  /* 0x0000000e0404722b */ /* 0x001e24000000000c */
[----:B0-----:R-:W-:-:S05]  /*2dd0*/  FFMA R0, RZ, 2.0897850990295410156, R5 ;  /* 0x4005bf0aff007823 */ /* 0x001fca0000000005 */
[----:B------:R-:W-:-:S13]  /*2de0*/  FSETP.GT.AND P0, PT, |R0|, 1.469367938527859385e-39, PT ;  /* 0x001000000000780b */ /* 0x000fda0003f04200 */
[----:B------:R-:W-:Y:S05]  /*2df0*/  @P0 BRA P1, `(.L_x_8034) ;  /* 0x0000000000200947 */ /* 0x000fea0000800000 */
[----:B------:R-:W-:Y:S01]  /*2e00*/  IMAD.MOV.U32 R20, RZ, RZ, R8 ;  /* 0x000000ffff147224 */ /* 0x000fe200078e0008 */
[----:B------:R-:W-:Y:S01]  /*2e10*/  MOV R0, 0x2e60 ;  /* 0x00002e6000007802 */ /* 0x000fe20000000f00 */
[----:B------:R-:W-:Y:S02]  /*2e20*/  IMAD.MOV.U32 R21, RZ, RZ, R9 ;  /* 0x000000ffff157224 */ /* 0x000fe400078e0009 */
[----:B------:R-:W-:Y:S02]  /*2e30*/  IMAD.MOV.U32 R12, RZ, RZ, -0x74eba897 ;  /* 0x8b145769ff0c7424 */ /* 0x000fe400078e00ff */
[----:B------:R-:W-:-:S07]  /*2e40*/  IMAD.MOV.U32 R13, RZ, RZ, 0x4005bf0a ;  /* 0x4005bf0aff0d7424 */ /* 0x000fce00078e00ff */
[----:B------:R-:W-:Y:S05]  /*2e50*/  CALL.REL.NOINC `($__internal_12_$__cuda_sm20_div_rn_f64_full) ;  /* 0x000005a400d87944 */ /* 0x000fea0003c00000 */
[----:B------:R-:W-:Y:S01]  /*2e60*/  IMAD.MOV.U32 R4, RZ, RZ, R24 ;  /* 0x000000ffff047224 */ /* 0x000fe200078e0018 */
[----:B------:R-:W-:-:S07]  /*2e70*/  MOV R5, R25 ;  /* 0x0000001900057202 */ /* 0x000fce0000000f00 */
.L_x_8034:
[----:B------:R-:W-:Y:S05]  /*2e80*/  BSYNC.RECONVERGENT B3 ;  /* 0x0000000000037941 */ /* 0x000fea0003800200 */
.L_x_8033:
[----:B------:R-:W0:Y:S01]  /*2e90*/  MUFU.RCP64H R13, 2.718280792236328125 ;  /* 0x4005bf0a000d7908 */ /* 0x000e220000001800 */
[----:B------:R-:W-:Y:S01]  /*2ea0*/  IMAD.MOV.U32 R14, RZ, RZ, -0x74eba897 ;  /* 0x8b145769ff0e7424 */ /* 0x000fe200078e00ff */
[----:B------:R-:W-:Y:S01]  /*2eb0*/  FSETP.GEU.AND P1, PT, |R11|, 6.5827683646048100446e-37, PT ;  /* 0x036000000b00780b */ /* 0x000fe20003f2e200 */
[----:B------:R-:W-:Y:S01]  /*2ec0*/  IMAD.MOV.U32 R15, RZ, RZ, 0x4005bf0a ;  /* 0x4005bf0aff0f7424 */ /* 0x000fe200078e00ff */
[----:B------:R-:W-:Y:S01]  /*2ed0*/  BSSY.RECONVERGENT B3, `(.L_x_8035) ;  /* 0x000002f000037945 */ /* 0x000fe20003800200 */
[----:B------:R-:W-:-:S06]  /*2ee0*/  IMAD.MOV.U32 R12, RZ, RZ, 0x1 ;  /* 0x00000001ff0c7424 */ /* 0x000fcc00078e00ff */
        /* <DEDUP_REMOVED lines=41> */
[----:B------:R-:W-:Y:S01]  /*3180*/  IMAD.MOV.U32 R21, RZ, RZ, R11 ;  /* 0x000000ffff157224 */ /* 0x000fe200078e000b */
[----:B------:R-:W-:Y:S01]  /*3190*/  MOV R0, 0x31c0 ;  /* 0x000031c000007802 */ /* 0x000fe20000000f00 */
[----:B------:R-:W-:-:S07]  /*31a0*/  IMAD.MOV.U32 R13, RZ, RZ, 0x4005bf0a ;  /* 0x4005bf0aff0d7424 */ /* 0x000fce00078e00ff */
[----:B------:R-:W-:Y:S05]  /*31b0*/  CALL.REL.NOINC `($__internal_12_$__cuda_sm20_div_rn_f64_full) ;  /* 0x000005a400007944 */ /* 0x000fea0003c00000 */
.L_x_8036:
[----:B------:R-:W-:Y:S05]  /*31c0*/  BSYNC.RECONVERGENT B3 ;  /* 0x0000000000037941 */ /* 0x000fea0003800200 */
.L_x_8035:
[----:B------:R-:W-:Y:S01]  /*31d0*/  DADD R4, -RZ, |R4| ;  /* 0x00000000ff047229 */ /* 0x000fe20000000504 */
[----:B------:R-:W-:Y:S01]  /*31e0*/  UMOV UR5, 0x7fefffff ;  /* 0x7fefffff00057882 */ /* 0x000fe20000000000 */
[----:B------:R-:W-:Y:S01]  /*31f0*/  UMOV UR4, 0xffffffff ;  /* 0xffffffff00047882 */ /* 0x000fe20000000000 */
[----:B------:R-:W-:Y:S01]  /*3200*/  UMOV UR6, UR5 ;  /* 0x0000000500067c82 */ /* 0x000fe20008000000 */
[----:B------:R-:W-:Y:S01]  /*3210*/  IMAD.MOV.U32 R20, RZ, RZ, 0x0 ;  /* 0x00000000ff147424 */ /* 0x000fe200078e00ff */
[----:B------:R-:W-:Y:S01]  /*3220*/  BSSY.RECONVERGENT B0, `(.L_x_8037) ;  /* 0x000011c000007945 */ /* 0x000fe20003800200 */
[----:B------:R-:W-:-:S15]  /*3230*/  IMAD.MOV.U32 R21, RZ, RZ, 0x3fd80000 ;  /* 0x3fd80000ff157424 */ /* 0x000fde00078e00ff */
[----:B------:R-:W-:-:S15]  /*3240*/  NOP ;  /* 0x0000000000007918 */ /* 0x000fde0000000000 */
[----:B------:R-:W-:-:S15]  /*3250*/  NOP ;  /* 0x0000000000007918 */ /* 0x000fde0000000000 */
[----:B------:R-:W-:-:S13]  /*3260*/  NOP ;  /* 0x0000000000007918 */ /* 0x000fda0000000000 */
[----:B------:R-:W0:Y:S02]  /*3270*/  DADD R24, -RZ, |R24| ;  /* 0x00000000ff187229 */ /* 0x000e240000000518 */
[----:B0-----:R-:W-:-:S04]  /*3280*/  ISETP.LT.U32.AND P0, PT, R24, R4, PT ;  /* 0x000000041800720c */ /* 0x001fc80003f01070 */
[----:B------:R-:W-:-:S04]  /*3290*/  ISETP.LT.U32.AND.EX P0, PT, R25, R5, PT, P0 ;  /* 0x000000051900720c */ /* 0x000fc80003f01100 */
[----:B------:R-:W-:Y:S02]  /*32a0*/  SEL R31, R24, R4, P0 ;  /* 0x00000004181f7207 */ /* 0x000fe40000000000 */
[----:B------:R-:W-:Y:S02]  /*32b0*/  SEL R30, R25, R5, P0 ;  /* 0x00000005191e7207 */ /* 0x000fe40000000000 */
[----:B------:R-:W-:Y:S01]  /*32c0*/  ISETP.GT.U32.AND P0, PT, R4, R24, PT ;  /* 0x000000180400720c */ /* 0x000fe20003f04070 */
[----:B------:R-:W-:Y:S02]  /*32d0*/  IMAD.MOV.U32 R14, RZ, RZ, R31 ;  /* 0x000000ffff0e7224 */ /* 0x000fe400078e001f */
[----:B------:R-:W-:Y:S01]  /*32e0*/  IMAD.MOV.U32 R15, RZ, RZ, R30 ;  /* 0x000000ffff0f7224 */ /* 0x000fe200078e001e */
[----:B------:R-:W-:-:S04]  /*32f0*/  ISETP.GT.U32.AND.EX P0, PT, R5, R25, PT, P0 ;  /* 0x000000190500720c */ /* 0x000fc80003f04100 */
[----:B------:R-:W-:Y:S02]  /*3300*/  SEL R23, R5, R25, P0 ;  /* 0x0000001905177207 */ /* 0x000fe40000000000 */
[----:B------:R-:W-:Y:S01]  /*3310*/  SEL R22, R4, R24, P0 ;  /* 0x0000001804167207 */ /* 0x000fe20000000000 */
[----:B------:R-:W-:Y:S01]  /*3320*/  IMAD.MOV.U32 R4, RZ, RZ, RZ ;  /* 0x000000ffff047224 */ /* 0x000fe200078e00ff */
[----:B------:R-:W-:-:S04]  /*3330*/  LOP3.LUT R0, R23, 0xffc00000, RZ, 0xc0, !PT ;  /* 0xffc0000017007812 */ /* 0x000fc800078ec0ff */
[----:B------:R-:W-:-:S15]  /*3340*/  LOP3.LUT R5, R0, 0x7fd00000, RZ, 0x3c, !PT ;  /* 0x7fd0000000057812 */ /* 0x000fde00078e3cff */
[----:B------:R-:W-:-:S15]  /*3350*/  NOP ;  /* 0x0000000000007918 */ /* 0x000fde0000000000 */
[----:B------:R-:W-:-:S04]  /*3360*/  NOP ;  /* 0x0000000000007918 */ /* 0x000fc80000000000 */
[----:B------:R-:W-:-:S15]  /*3370*/  DMUL R12, R4, R22 ;  /* 0x00000016040c7228 */ /* 0x000fde0000000000 */
[----:B------:R-:W-:-:S15]  /*3380*/  NOP ;  /* 0x0000000000007918 */ /* 0x000fde0000000000 */
[----:B------:R-:W-:-:S15]  /*3390*/  NOP ;  /* 0x0000000000007918 */ /* 0x000fde0000000000 */
[----:B------:R-:W-:-:S15]  /*33a0*/  NOP ;  /* 0x0000000000007918 */ /* 0x000fde0000000000 */
[----:B------:R-:W-:-:S04]  /*33b0*/  NOP ;  /* 0x0000000000007918 */ /* 0x000fc80000000000 */
[----:B------:R-:W0:-:S15]  /*33c0*/  DMUL R4, R4, R14 ;  /* 0x0000000e04047228 */ /* 0x000e1e0000000000 */
        /* <DEDUP_REMOVED lines=9> */
[----:B0-----:R-:W0:Y:S02]  /*3460*/  DFMA R4, R12, R12, R4 ;  /* 0x0000000c0c04722b */ /* 0x001e240000000004 */
[----:B0-----:R-:W-:-:S15]  /*3470*/  MOV R12, R5 ;  /* 0x00000005000c7202 */ /* 0x001fde0000000f00 */
[----:B------:R-:W-:-:S15]  /*3480*/  NOP ;  /* 0x0000000000007918 */ /* 0x000fde0000000000 */
[----:B------:R-:W-:-:S15]  /*3490*/  NOP ;  /* 0x0000000000007918 */ /* 0x000fde0000000000 */
[----:B------:R-:W-:-:S15]  /*34a0*/  NOP ;  /* 0x0000000000007918 */ /* 0x000fde0000000000 */
[----:B------:R-:W-:-:S02]  /*34b0*/  NOP ;  /* 0x0000000000007918 */ /* 0x000fc40000000000 */
[----:B------:R0:W-:Y:S02]  /*34c0*/  DSETP.NEU.AND P1, PT, R14, RZ, PT ;  /* 0x000000ff0e00722a */ /* 0x0001e40003f2d000 */
[----:B0-----:R-:W-:-:S15]  /*34d0*/  IMAD.U32 R14, RZ, RZ, UR6 ;  /* 0x00000006ff0e7e24 */ /* 0x001fde000f8e00ff */
[----:B------:R-:W-:-:S15]  /*34e0*/  NOP ;  /* 0x0000000000007918 */ /* 0x000fde0000000000 */
[----:B------:R-:W-:-:S15]  /*34f0*/  NOP ;  /* 0x0000000000007918 */ /* 0x000fde0000000000 */
[----:B------:R-:W-:-:S15]  /*3500*/  NOP ;  /* 0x0000000000007918 */ /* 0x000fde0000000000 */
[----:B------:R-:W-:-:S02]  /*3510*/  NOP ;  /* 0x0000000000007918 */ /* 0x000fc40000000000 */
[----:B------:R-:W0:Y:S02]  /*3520*/  DSETP.MIN.AND P0, P2, R4, UR4, PT ;  /* 0x0000000404007e2a */ /* 0x000e24000ba00000 */
[----:B0-----:R-:W-:Y:S01]  /*3530*/  FSEL R13, R12, UR6, P0 ;  /* 0x000000060c0d7c08 */ /* 0x001fe20008000000 */
[----:B------:R-:W-:Y:S01]  /*3540*/  IMAD.MOV.U32 R12, RZ, RZ, R4 ;  /* 0x000000ffff0c7224 */ /* 0x000fe200078e0004 */
[----:B------:R-:W-:Y:S01]  /*3550*/  @P2 LOP3.LUT R13, R14, 0x80000, RZ, 0xfc, !PT ;  /* 0x000800000e0d2812 */ /* 0x000fe200078efcff */
[----:B------:R-:W-:-:S03]  /*3560*/  IMAD.MOV.U32 R14, RZ, RZ, RZ ;  /* 0x000000ffff0e7224 */ /* 0x000fc600078e00ff */
[----:B------:R-:W0:Y:S01]  /*3570*/  MUFU.RSQ64H R15, R13 ;  /* 0x0000000d000f7308 */ /* 0x000e220000001c00 */
[----:B------:R-:W-:Y:S02]  /*3580*/  SEL R12, R12, UR4, P0 ;  /* 0x000000040c0c7c07 */ /* 0x000fe40008000000 */
[----:B------:R-:W-:-:S15]  /*3590*/  ISETP.GE.U32.AND P0, PT, R30, 0x7ff00000, PT ;  /* 0x7ff000001e00780c */ /* 0x000fde0003f06070 */
[----:B------:R-:W-:-:S15]  /*35a0*/  NOP ;  /* 0x0000000000007918 */ /* 0x000fde0000000000 */
[----:B------:R-:W-:-:S15]  /*35b0*/  NOP ;  /* 0x0000000000007918 */ /* 0x000fde0000000000 */
[----:B------:R-:W-:-:S08]  /*35c0*/  NOP ;  /* 0x0000000000007918 */ /* 0x000fd00000000000 */
[----:B0-----:R-:W0:-:S15]  /*35d0*/  DMUL R18, R14, R14 ;  /* 0x0000000e0e127228 */ /* 0x001e1e0000000000 */
        /* <DEDUP_REMOVED lines=9> */
[----:B0-----:R-:W-:-:S15]  /*3670*/  DFMA R20, R18, R20, 0.5 ;  /* 0x3fe000001214742b */ /* 0x001fde0000000014 */
        /* <DEDUP_REMOVED lines=9> */
[----:B0-----:R0:W1:Y:S02]  /*3710*/  DFMA R18, R20, R18, R14 ;  /* 0x000000121412722b */ /* 0x001064000000000e */
[----:B0-----:R-:W-:-:S15]  /*3720*/  IMAD.MOV.U32 R15, RZ, RZ, -0x3ff ;  /* 0xfffffc01ff0f7424 */ /* 0x001fde00078e00ff */
[----:B------:R-:W-:-:S15]  /*3730*/  NOP ;  /* 0x0000000000007918 */ /* 0x000fde0000000000 */
[----:B------:R-:W-:-:S15]  /*3740*/  NOP ;  /* 0x0000000000007918 */ /* 0x000fde0000000000 */
[----:B------:R-:W-:-:S15]  /*3750*/  NOP ;  /* 0x0000000000007918 */ /* 0x000fde0000000000 */
[----:B------:R-:W-:-:S02]  /*3760*/  NOP ;  /* 0x0000000000007918 */ /* 0x000fc40000000000 */
[----:B-1----:R0:W1:Y:S02]  /*3770*/  DMUL R18, R4, R18 ;  /* 0x0000001204127228 */ /* 0x0020640000000000 */
[----:B0-----:R-:W-:Y:S01]  /*3780*/  LOP3.LUT R5, R0, 0x100000, RZ, 0xfc, !PT ;  /* 0x0010000000057812 */ /* 0x001fe200078efcff */
[----:B------:R-:W-:-:S15]  /*3790*/  IMAD.MOV.U32 R4, RZ, RZ, RZ ;  /* 0x000000ffff047224 */ /* 0x000fde00078e00ff */
[----:B------:R-:W-:-:S15]  /*37a0*/  NOP ;  /* 0x0000000000007918 */ /* 0x000fde0000000000 */
[----:B------:R-:W-:-:S15]  /*37b0*/  NOP ;  /* 0x0000000000007918 */ /* 0x000fde0000000000 */
[----:B------:R-:W-:-:S15]  /*37c0*/  NOP ;  /* 0x0000000000007918 */ /* 0x000fde0000000000 */
[----:B------:R-:W-:-:S01]  /*37d0*/  NOP ;  /* 0x0000000000007918 */ /* 0x000fc20000000000 */
[----:B-1----:R-:W0:Y:S02]  /*37e0*/  DMUL R18, R18, R4 ;  /* 0x0000000412127228 */ /* 0x002e240000000000 */
[----:B0-----:R-:W-:Y:S02]  /*37f0*/  @!P0 FSEL R30, R23, R19, !P1 ;  /* 0x00000013171e8208 */ /* 0x001fe40004800000 */
[----:B------:R-:W-:Y:S02]  /*3800*/  @!P0 FSEL R31, R22, R18, !P1 ;  /* 0x00000012161f8208 */ /* 0x000fe40004800000 */
[----:B------:R-:W-:Y:S01]  /*3810*/  ISETP.GT.AND P2, PT, R30, 0xfffff, PT ;  /* 0x000fffff1e00780c */ /* 0x000fe20003f44270 */
[----:B------:R-:W-:Y:S01]  /*3820*/  IMAD.MOV.U32 R5, RZ, RZ, R30 ;  /* 0x000000ffff057224 */ /* 0x000fe200078e001e */
[----:B------:R-:W-:-:S11]  /*3830*/  MOV R4, R31 ;  /* 0x0000001f00047202 */ /* 0x000fd60000000f00 */
[----:B------:R-:W-:-:S15]  /*3840*/  @!P2 IMAD.MOV.U32 R15, RZ, RZ, -0x435 ;  /* 0xfffffbcbff0fa424 */ /* 0x000fde00078e00ff */
[----:B------:R-:W-:-:S15]  /*3850*/  NOP ;  /* 0x0000000000007918 */ /* 0x000fde0000000000 */
[----:B------:R-:W-:-:S15]  /*3860*/  NOP ;  /* 0x0000000000007918 */ /* 0x000fde0000000000 */
[----:B------:R-:W0:Y:S02]  /*3870*/  @!P2 DMUL R4, R4, 1.80143985094819840000e+16 ;  /* 0x435000000404a828 */ /* 0x000e240000000000 */
[----:B0-----:R-:W-:Y:S01]  /*3880*/  @!P2 IMAD.MOV.U32 R30, RZ, RZ, R5 ;  /* 0x000000ffff1ea224 */ /* 0x001fe200078e0005 */
[----:B------:R-:W-:-:S03]  /*3890*/  @!P2 MOV R31, R4 ;  /* 0x00000004001fa202 */ /* 0x000fc60000000f00 */
[----:B------:R-:W-:-:S05]  /*38a0*/  VIADD R0, R30, 0xffffffff ;  /* 0xffffffff1e007836 */ /* 0x000fca0000000000 */
[----:B------:R-:W-:-:S13]  /*38b0*/  ISETP.GT.U32.AND P0, PT, R0, 0x7feffffe, PT ;  /* 0x7feffffe0000780c */ /* 0x000fda0003f04070 */
[----:B------:R-:W-:Y:S05]  /*38c0*/  @P0 BRA `(.L_x_8038) ;  /* 0x0000000800ac0947 */ /* 0x000fea0003800000 */
[C---:B------:R-:W-:Y:S01]  /*38d0*/  LOP3.LUT R0, R30.reuse, 0xfffff, RZ, 0xc0, !PT ;  /* 0x000fffff1e007812 */ /* 0x040fe200078ec0ff */
[----:B------:R-:W-:Y:S01]  /*38e0*/  IMAD.MOV.U32 R4, RZ, RZ, R31 ;  /* 0x000000ffff047224 */ /* 0x000fe200078e001f */
[----:B------:R-:W-:Y:S01]  /*38f0*/  LEA.HI R15, R30, R15, RZ, 0xc ;  /* 0x0000000f1e0f7211 */ /* 0x000fe200078f60ff */
[----:B------:R-:W-:Y:S01]  /*3900*/  UMOV UR4, 0x80000000 ;  /* 0x8000000000047882 */ /* 0x000fe20000000000 */
[----:B------:R-:W-:Y:S01]  /*3910*/  LOP3.LUT R5, R0, 0x3ff00000, RZ, 0xfc, !PT ;  /* 0x3ff0000000057812 */ /* 0x000fe200078efcff */
[----:B------:R-:W-:-:S03]  /*3920*/  UMOV UR5, 0x43300000 ;  /* 0x4330000000057882 */ /* 0x000fc60000000000 */
[----:B------:R-:W-:-:S13]  /*3930*/  ISETP.GE.U32.AND P0, PT, R5, 0x3ff6a09f, PT ;  /* 0x3ff6a09f0500780c */ /* 0x000fda0003f06070 */
[----:B------:R-:W-:Y:S02]  /*3940*/  @P0 VIADD R13, R5, 0xfff00000 ;  /* 0xfff00000050d0836 */ /* 0x000fe40000000000 */
[----:B------:R-:W-:Y:S02]  /*3950*/  @P0 VIADD R15, R15, 0x1 ;  /* 0x000000010f0f0836 */ /* 0x000fe40000000000 */
[----:B------:R-:W-:-:S03]  /*3960*/  @P0 IMAD.MOV.U32 R5, RZ, RZ, R13 ;  /* 0x000000ffff050224 */ /* 0x000fc600078e000d */
[----:B------:R-:W-:Y:S01]  /*3970*/  LOP3.LUT R14, R15, 0x80000000, RZ, 0x3c, !PT ;  /* 0x800000000f0e7812 */ /* 0x000fe200078e3cff */
[----:B------:R-:W-:Y:S02]  /*3980*/  IMAD.MOV.U32 R15, RZ, RZ, 0x43300000 ;  /* 0x43300000ff0f7424 */ /* 0x000fe400078e00ff */
[----:B------:R-:W-:-:S15]  /*3990*/  DADD R12, R4, -1 ;  /* 0xbff00000040c7429 */ /* 0x000fde0000000000 */
[----:B------:R-:W-:-:S15]  /*39a0*/  NOP ;  /* 0x0000000000007918 */ /* 0x000fde0000000000 */
[----:B------:R-:W-:-:S15]  /*39b0*/  NOP ;  /* 0x0000000000007918 */ /* 0x000fde0000000000 */
[----:B------:R-:W-:-:S15]  /*39c0*/  NOP ;  /* 0x0000000000007918 */ /* 0x000fde0000000000 */
[----:B------:R-:W-:-:S04]  /*39d0*/  NOP ;  /* 0x0000000000007918 */ /* 0x000fc80000000000 */
[----:B------:R-:W0:-:S15]  /*39e0*/  DADD R4, R4, 1 ;  /* 0x3ff0000004047429 */ /* 0x000e1e0000000000 */
[----:B------:R-:W-:-:S15]  /*39f0*/  NOP ;  /* 0x0000000000007918 */ /* 0x000fde0000000000 */
[----:B------:R-:W-:-:S15]  /*3a00*/  NOP ;  /* 0x0000000000007918 */ /* 0x000fde0000000000 */
[----:B------:R-:W-:-:S15]  /*3a10*/  NOP ;  /* 0x0000000000007918 */ /* 0x000fde0000000000 */
[----:B------:R-:W-:-:S04]  /*3a20*/  NOP ;  /* 0x0000000000007918 */ /* 0x000fc80000000000 */
[----:B------:R0:W-:Y:S01]  /*3a30*/  DADD R24, R14, -UR4 ;  /* 0x800000040e187e29 */ /* 0x0001e20008000000 */
[----:B------:R-:W-:Y:S01]  /*3a40*/  UMOV UR4, 0xfefa39ef ;  /* 0xfefa39ef00047882 */ /* 0x000fe20000000000 */
[----:B0-----:R-:W0:Y:S01]  /*3a50*/  MUFU.RCP64H R15, R5 ;  /* 0x00000005000f7308 */ /* 0x001e220000001800 */
[----:B------:R-:W-:Y:S01]  /*3a60*/  MOV R14, RZ ;  /* 0x000000ff000e7202 */ /* 0x000fe20000000f00 */
[----:B------:R-:W-:-:S15]  /*3a70*/  UMOV UR5, 0x3fe62e42 ;  /* 0x3fe62e4200057882 */ /* 0x000fde0000000000 */
[----:B------:R-:W-:-:S15]  /*3a80*/  NOP ;  /* 0x0000000000007918 */ /* 0x000fde0000000000 */
[----:B------:R-:W-:-:S15]  /*3a90*/  NOP ;  /* 0x0000000000007918 */ /* 0x000fde0000000000 */
[----:B------:R-:W-:-:S15]  /*3aa0*/  NOP ;  /* 0x0000000000007918 */ /* 0x000fde0000000000 */
[----:B0-----:R0:W1:Y:S02]  /*3ab0*/  DFMA R18, -R4, R14, 1 ;  /* 0x3ff000000412742b */ /* 0x001064000000010e */
[----:B0-----:R-:W-:Y:S02]  /*3ac0*/  IMAD.MOV.U32 R4, RZ, RZ, -0x748574fc ;  /* 0x8b7a8b04ff047424 */ /* 0x001fe400078e00ff */
[----:B------:R-:W-:-:S15]  /*3ad0*/  IMAD.MOV.U32 R5, RZ, RZ, 0x3ed0ee25 ;  /* 0x3ed0ee25ff057424 */ /* 0x000fde00078e00ff */
[----:B------:R-:W-:-:S15]  /*3ae0*/  NOP ;  /* 0x0000000000007918 */ /* 0x000fde0000000000 */
[----:B------:R-:W-:-:S15]  /*3af0*/  NOP ;  /* 0x0000000000007918 */ /* 0x000fde0000000000 */
[----:B------:R-:W-:-:S15]  /*3b00*/  NOP ;  /* 0x0000000000007918 */ /* 0x000fde0000000000 */
[----:B-1----:R-:W0:-:S15]  /*3b10*/  DFMA R18, R18, R18, R18 ;  /* 0x000000121212722b */ /* 0x002e1e0000000012 */
        /* <DEDUP_REMOVED lines=19> */
[----:B0-----:R-:W-:Y:S01]  /*3c50*/  DFMA R30, R24, UR4, R14 ;  /* 0x00000004181e7c2b */ /* 0x001fe2000800000e */
        /* <DEDUP_REMOVED lines=11> */
[----:B0-----:R-:W0:Y:S01]  /*3d10*/  DFMA R4, R20, UR4, R4 ;  /* 0x0000000414047c2b */ /* 0x001e220008000004 */
[----:B------:R-:W-:Y:S01]  /*3d20*/  UMOV UR4, 0xfefa39ef ;  /* 0xfefa39ef00047882 */ /* 0x000fe20000000000 */
[----:B------:R-:W-:-:S15]  /*3d30*/  UMOV UR5, 0x3fe62e42 ;  /* 0x3fe62e4200057882 */ /* 0x000fde0000000000 */
[----:B------:R-:W-:-:S15]  /*3d40*/  NOP ;  /* 0x0000000000007918 */ /* 0x000fde0000000000 */
[----:B------:R-:W-:-:S15]  /*3d50*/  NOP ;  /* 0x0000000000007918 */ /* 0x000fde0000000000 */
[----:B------:R-:W-:-:S15]  /*3d60*/  NOP ;  /* 0x0000000000007918 */ /* 0x000fde0000000000 */
[----:B------:R-:W-:-:S02]  /*3d70*/  NOP ;  /* 0x0000000000007918 */ /* 0x000fc40000000000 */
[----:B------:R-:W-:Y:S01]  /*3d80*/  DFMA R32, R24, -UR4, R30 ;  /* 0x8000000418207c2b */ /* 0x000fe2000800001e */
        /* <DEDUP_REMOVED lines=41> */
[----:B------:R-:W0:-:S15]  /*4020*/  DADD R22, R12, -R14 ;  /* 0x000000000c167229 */ /* 0x000e1e000000080e */
[----:B------:R-:W-:-:S15]  /*4030*/  NOP ;  /* 0x0000000000007918 */ /* 0x000fde0000000000 */
[----:B------:R-:W-:-:S15]  /*4040*/  NOP ;  /* 0x0000000000007918 */ /* 0x000fde0000000000 */
[----:B------:R-:W-:-:S15]  /*4050*/  NOP ;  /* 0x0000000000007918 */ /* 0x000fde0000000000 */
[----:B------:R-:W-:-:S04]  /*4060*/  NOP ;  /* 0x0000000000007918 */ /* 0x000fc80000000000 */
[----:B0-----:R-:W0:-:S15]  /*4070*/  DADD R22, R22, R22 ;  /* 0x0000000016167229 */ /* 0x001e1e0000000016 */
        /* <DEDUP_REMOVED lines=9> */
[----:B------:R-:W1:Y:S01]  /*4110*/  DFMA R4, R20, R4, UR4 ;  /* 0x0000000414047e2b */ /* 0x000e620008000004 */
[----:B------:R-:W-:Y:S01]  /*4120*/  UMOV UR4, 0x3b39803f ;  /* 0x3b39803f00047882 */ /* 0x000fe20000000000 */
[----:B------:R-:W-:-:S15]  /*4130*/  UMOV UR5, 0x3c7abc9e ;  /* 0x3c7abc9e00057882 */ /* 0x000fde0000000000 */
[----:B------:R-:W-:-:S15]  /*4140*/  NOP ;  /* 0x0000000000007918 */ /* 0x000fde0000000000 */
[----:B------:R-:W-:-:S15]  /*4150*/  NOP ;  /* 0x0000000000007918 */ /* 0x000fde0000000000 */
[----:B------:R-:W-:-:S15]  /*4160*/  NOP ;  /* 0x0000000000007918 */ /* 0x000fde0000000000 */
[----:B------:R-:W-:-:S02]  /*4170*/  NOP ;  /* 0x0000000000007918 */ /* 0x000fc40000000000 */
[----:B0-----:R-:W-:-:S15]  /*4180*/  DMUL R22, R18, R22 ;  /* 0x0000001612167228 */ /* 0x001fde0000000000 */
[----:B------:R-:W-:-:S15]  /*4190*/  NOP ;  /* 0x0000000000007918 */ /* 0x000fde0000000000 */
[----:B------:R-:W-:-:S15]  /*41a0*/  NOP ;  /* 0x0000000000007918 */ /* 0x000fde0000000000 */
[----:B------:R-:W-:-:S15]  /*41b0*/  NOP ;  /* 0x0000000000007918 */ /* 0x000fde0000000000 */
[----:B------:R-:W-:-:S04]  /*41c0*/  NOP ;  /* 0x0000000000007918 */ /* 0x000fc80000000000 */
[----:B-1----:R-:W0:-:S15]  /*41d0*/  DMUL R4, R20, R4 ;  /* 0x0000000414047228 */ /* 0x002e1e0000000000 */
[----:B------:R-:W-:-:S15]  /*41e0*/  NOP ;  /* 0x0000000000007918 */ /* 0x000fde0000000000 */
[----:B------:R-:W-:-:S15]  /*41f0*/  NOP ;  /* 0x0000000000007918 */ /* 0x000fde0000000000 */
[----:B------:R-:W-:-:S15]  /*4200*/  NOP ;  /* 0x0000000000007918 */ /* 0x000fde0000000000 */
[----:B------:R-:W-:-:S04]  /*4210*/  NOP ;  /* 0x0000000000007918 */ /* 0x000fc80000000000 */
[----:B------:R-:W-:-:S15]  /*4220*/  DADD R32, -R14, R32 ;  /* 0x000000000e207229 */ /* 0x000fde0000000120 */
        /* <DEDUP_REMOVED lines=9> */
[----:B0-----:R-:W0:-:S15]  /*42c0*/  DADD R4, R4, -R32 ;  /* 0x0000000004047229 */ /* 0x001e1e0000000820 */
[----:B------:R-:W-:-:S15]  /*42d0*/  NOP ;  /* 0x0000000000007918 */ /* 0x000fde0000000000 */
[----:B------:R-:W-:-:S15]  /*42e0*/  NOP ;  /* 0x0000000000007918 */ /* 0x000fde0000000000 */
[----:B------:R-:W-:-:S15]  /*42f0*/  NOP ;  /* 0x0000000000007918 */ /* 0x000fde0000000000 */
[----:B------:R-:W-:-:S04]  /*4300*/  NOP ;  /* 0x0000000000007918 */ /* 0x000fc80000000000 */
[----:B0-----:R-:W0:-:S15]  /*4310*/  DFMA R4, R24, UR4, R4 ;  /* 0x0000000418047c2b */ /* 0x001e1e0008000004 */
[----:B------:R-:W-:-:S15]  /*4320*/  NOP ;  /* 0x0000000000007918 */ /* 0x000fde0000000000 */
[----:B------:R-:W-:-:S15]  /*4330*/  NOP ;  /* 0x0000000000007918 */ /* 0x000fde0000000000 */
[----:B------:R-:W-:-:S15]  /*4340*/  NOP ;  /* 0x0000000000007918 */ /* 0x000fde0000000000 */
[----:B------:R-:W-:-:S04]  /*4350*/  NOP ;  /* 0x0000000000007918 */ /* 0x000fc80000000000 */
[----:B0-----:R0:W1:Y:S02]  /*4360*/  DADD R4, R30, R4 ;  /* 0x000000001e047229 */ /* 0x0010640000000004 */
[----:B01----:R-:W-:Y:S05]  /*4370*/  BRA `(.L_x_8039) ;  /* 0x0000000000187947 */ /* 0x003fea0003800000 */
.L_x_8038:
[----:B------:R-:W-:Y:S01]  /*4380*/  IMAD.MOV.U32 R12, RZ, RZ, 0x0 ;  /* 0x00000000ff0c7424 */ /* 0x000fe200078e00ff */
[----:B------:R-:W-:Y:S01]  /*4390*/  LOP3.LUT P0, RZ, R5, 0x7fffffff, RZ, 0xc0, !PT ;  /* 0x7fffffff05ff7812 */ /* 0x000fe2000780c0ff */
[----:B------:R-:W-:-:S06]  /*43a0*/  IMAD.MOV.U32 R13, RZ, RZ, 0x7ff00000 ;  /* 0x7ff00000ff0d7424 */ /* 0x000fcc00078e00ff */
[----:B------:R-:W0:Y:S02]  /*43b0*/  DFMA R4, R4, R12, +INF ;  /* 0x7ff000000404742b */ /* 0x000e24000000000c */
[----:B0-----:R-:W-:Y:S02]  /*43c0*/  FSEL R4, R4, RZ, P0 ;  /* 0x000000ff04047208 */ /* 0x001fe40000000000 */
[----:B------:R-:W-:-:S07]  /*43d0*/  FSEL R5, R5, -QNAN , P0 ;  /* 0xfff0000005057808 */ /* 0x000fce0000000000 */
.L_x_8039:
[----:B------:R-:W-:Y:S05]  /*43e0*/  BSYNC.RECONVERGENT B0 ;  /* 0x0000000000007941 */ /* 0x000fea0003800200 */
.L_x_8037:
[----:B------:R-:W0:Y:S01]  /*43f0*/  MUFU.RCP64H R13, R29 ;  /* 0x0000001d000d7308 */ /* 0x000e220000001800 */
[----:B------:R-:W-:Y:S01]  /*4400*/  IMAD.MOV.U32 R12, RZ, RZ, 0x1 ;  /* 0x00000001ff0c7424 */ /* 0x000fe200078e00ff */
[----:B------:R-:W-:Y:S01]  /*4410*/  FSETP.GEU.AND P2, PT, |R27|, 6.5827683646048100446e-37, PT ;  /* 0x036000001b00780b */ /* 0x000fe20003f4e200 */
[----:B------:R-:W-:Y:S01]  /*4420*/  BSSY.RECONVERGENT B3, `(.L_x_8040) ;  /* 0x0000033000037945 */ /* 0x000fe20003800200 */
[----:B------:R-:W-:-:S15]  /*4430*/  DSETP.GEU.AND P1, PT, R6, R2, PT ;  /* 0x000000020600722a */ /* 0x000fde0003f2e000 */
[----:B------:R-:W-:-:S15]  /*4440*/  NOP ;  /* 0x0000000000007918 */ /* 0x000fde0000000000 */
[----:B------:R-:W-:-:S15]  /*4450*/  NOP ;  /* 0x0000000000007918 */ /* 0x000fde0000000000 */
[----:B------:R-:W-:-:S15]  /*4460*/  NOP ;  /* 0x0000000000007918 */ /* 0x000fde0000000000 */
[----:B------:R-:W-:-:S04]  /*4470*/  NOP ;  /* 0x0000000000007918 */ /* 0x000fc80000000000 */
[----:B0-----:R-:W0:-:S15]  /*4480*/  DFMA R14, -R28, R12, 1 ;  /* 0x3ff000001c0e742b */ /* 0x001e1e000000010c */
        /* <DEDUP_REMOVED lines=29> */
[----:B0-----:R-:W0:-:S15]  /*4660*/  DFMA R14, -R28, R24, R26 ;  /* 0x000000181c0e722b */ /* 0x001e1e000000011a */
[----:B------:R-:W-:-:S15]  /*4670*/  NOP ;  /* 0x0000000000007918 */ /* 0x000fde0000000000 */
[----:B------:R-:W-:-:S15]  /*4680*/  NOP ;  /* 0x0000000000007918 */ /* 0x000fde0000000000 */
[----:B------:R-:W-:-:S15]  /*4690*/  NOP ;  /* 0x0000000000007918 */ /* 0x000fde0000000000 */
[----:B------:R-:W-:-:S04]  /*46a0*/  NOP ;  /* 0x0000000000007918 */ /* 0x000fc80000000000 */
[----:B0-----:R-:W0:Y:S02]  /*46b0*/  DFMA R24, R12, R14, R24 ;  /* 0x0000000e0c18722b */ /* 0x001e240000000018 */
[----:B0-----:R-:W-:-:S05]  /*46c0*/  FFMA R0, RZ, R29, R25 ;  /* 0x0000001dff007223 */ /* 0x001fca0000000019 */
[----:B------:R-:W-:-:S13]  /*46d0*/  FSETP.GT.AND P0, PT, |R0|, 1.469367938527859385e-39, PT ;  /* 0x001000000000780b */ /* 0x000fda0003f04200 */
[----:B------:R-:W-:Y:S05]  /*46e0*/  @P0 BRA P2, `(.L_x_8041) ;  /* 0x0000000000180947 */ /* 0x000fea0001000000 */
[----:B------:R-:W-:Y:S01]  /*46f0*/  MOV R20, R26 ;  /* 0x0000001a00147202 */ /* 0x000fe20000000f00 */
[----:B------:R-:W-:Y:S01]  /*4700*/  IMAD.MOV.U32 R21, RZ, RZ, R27 ;  /* 0x000000ffff157224 */ /* 0x000fe200078e001b */
[----:B------:R-:W-:Y:S01]  /*4710*/  MOV R0, 0x4750 ;  /* 0x0000475000007802 */ /* 0x000fe20000000f00 */
[----:B------:R-:W-:Y:S02]  /*4720*/  IMAD.MOV.U32 R12, RZ, RZ, R28 ;  /* 0x000000ffff0c7224 */ /* 0x000fe400078e001c */
[----:B------:R-:W-:-:S07]  /*4730*/  IMAD.MOV.U32 R13, RZ, RZ, R29 ;  /* 0x000000ffff0d7224 */ /* 0x000fce00078e001d */
[----:B------:R-:W-:Y:S05]  /*4740*/  CALL.REL.NOINC `($__internal_12_$__cuda_sm20_div_rn_f64_full) ;  /* 0x0000058c009c7944 */ /* 0x000fea0003c00000 */
.L_x_8041:
[----:B------:R-:W-:Y:S05]  /*4750*/  BSYNC.RECONVERGENT B3 ;  /* 0x0000000000037941 */ /* 0x000fea0003800200 */
.L_x_8040:
[----:B------:R-:W0:Y:S01]  /*4760*/  DSETP.NEU.AND P4, PT, R28, RZ, PT ;  /* 0x000000ff1c00722a */ /* 0x000e220003f8d000 */
[----:B------:R-:W-:Y:S01]  /*4770*/  UMOV UR4, 0x2a25ff7e ;  /* 0x2a25ff7e00047882 */ /* 0x000fe20000000000 */
[----:B------:R-:W-:Y:S01]  /*4780*/  UMOV UR5, 0x3ef53e1d ;  /* 0x3ef53e1d00057882 */ /* 0x000fe20000000000 */
[----:B------:R-:W-:Y:S01]  /*4790*/  ISETP.GE.AND P2, PT, R9, RZ, PT ;  /* 0x000000ff0900720c */ /* 0x000fe20003f46270 */
[----:B0-----:R-:W-:-:S03]  /*47a0*/  @P4 IMAD.MOV.U32 R9, RZ, RZ, 0x7f3321d2 ;  /* 0x7f3321d2ff094424 */ /* 0x001fc600078e00ff */
[----:B------:R-:W-:-:S15]  /*47b0*/  @!P1 PLOP3.LUT P0, PT, P2, PT, PT, 0x80, 0x8 ;  /* 0x000000000008981c */ /* 0x000fde000170f070 */
[----:B------:R-:W-:-:S15]  /*47c0*/  NOP ;  /* 0x0000000000007918 */ /* 0x000fde0000000000 */
[----:B------:R-:W-:-:S15]  /*47d0*/  NOP ;  /* 0x0000000000007918 */ /* 0x000fde0000000000 */
[----:B------:R-:W-:-:S12]  /*47e0*/  NOP ;  /* 0x0000000000007918 */ /* 0x000fd80000000000 */
[----:B------:R-:W-:-:S15]  /*47f0*/  DADD R14, R6, R2 ;  /* 0x00000000060e7229 */ /* 0x000fde0000000002 */
[----:B------:R-:W-:-:S15]  /*4800*/  NOP ;  /* 0x0000000000007918 */ /* 0x000fde0000000000 */
[----:B------:R-:W-:-:S15]  /*4810*/  NOP ;  /* 0x0000000000007918 */ /* 0x000fde0000000000 */
[----:B------:R-:W-:-:S15]  /*4820*/  NOP ;  /* 0x0000000000007918 */ /* 0x000fde0000000000 */
[----:B------:R-:W-:-:S04]  /*4830*/  NOP ;  /* 0x0000000000007918 */ /* 0x000fc80000000000 */
[----:B------:R0:W-:Y:S02]  /*4840*/  @P4 DSETP.NEU.AND P5, PT, R6, R2, PT ;  /* 0x000000020600422a */ /* 0x0001e40003fad000 */
[----:B0-----:R-:W-:Y:S01]  /*4850*/  IMAD.MOV.U32 R2, RZ, RZ, -0x2449a4b7 ;  /* 0xdbb65b49ff027424 */ /* 0x001fe200078e00ff */
[----:B------:R-:W-:Y:S01]  /*4860*/  @!P1 MOV R6, 0x54442d18 ;  /* 0x54442d1800069802 */ /* 0x000fe20000000f00 */
[----:B------:R-:W-:Y:S02]  /*4870*/  IMAD.MOV.U32 R3, RZ, RZ, 0x3f2d3b63 ;  /* 0x3f2d3b63ff037424 */ /* 0x000fe400078e00ff */
[----:B------:R-:W-:-:S15]  /*4880*/  @!P1 IMAD.MOV.U32 R7, RZ, RZ, 0x3ff921fb ;  /* 0x3ff921fbff079424 */ /* 0x000fde00078e00ff */
[----:B------:R-:W-:-:S15]  /*4890*/  NOP ;  /* 0x0000000000007918 */ /* 0x000fde0000000000 */
[----:B------:R-:W-:-:S15]  /*48a0*/  NOP ;  /* 0x0000000000007918 */ /* 0x000fde0000000000 */
[----:B------:R-:W-:-:S13]  /*48b0*/  NOP ;  /* 0x0000000000007918 */ /* 0x000fda0000000000 */
[----:B------:R-:W0:-:S15]  /*48c0*/  DMUL R12, R24, R24 ;  /* 0x00000018180c7228 */ /* 0x000e1e0000000000 */
[----:B------:R-:W-:-:S15]  /*48d0*/  NOP ;  /* 0x0000000000007918 */ /* 0x000fde0000000000 */
[----:B------:R-:W-:-:S15]  /*48e0*/  NOP ;  /* 0x0000000000007918 */ /* 0x000fde0000000000 */
[----:B------:R-:W-:-:S15]  /*48f0*/  NOP ;  /* 0x0000000000007918 */ /* 0x000fde0000000000 */
[----:B------:R-:W-:-:S04]  /*4900*/  NOP ;  /* 0x0000000000007918 */ /* 0x000fc80000000000 */
[----:B0-----:R-:W0:Y:S01]  /*4910*/  DFMA R2, R12, -UR4, R2 ;  /* 0x800000040c027c2b */ /* 0x001e220008000002 */
        /* <DEDUP_REMOVED lines=118> */
[----:B0-----:R-:W0:-:S15]  /*5080*/  DFMA R2, R12, R2, -UR4 ;  /* 0x800000040c027e2b */ /* 0x001e1e0008000002 */
[----:B------:R-:W-:-:S15]  /*5090*/  NOP ;  /* 0x0000000000007918 */ /* 0x000fde0000000000 */
[----:B------:R-:W-:-:S15]  /*50a0*/  NOP ;  /* 0x0000000000007918 */ /* 0x000fde0000000000 */
[----:B------:R-:W-:-:S15]  /*50b0*/  NOP ;  /* 0x0000000000007918 */ /* 0x000fde0000000000 */
[----:B------:R-:W-:-:S04]  /*50c0*/  NOP ;  /* 0x0000000000007918 */ /* 0x000fc80000000000 */
[----:B0-----:R0:W1:Y:S02]  /*50d0*/  DMUL R2, R12, R2 ;  /* 0x000000020c027228 */ /* 0x0010640000000000 */
[----:B0-----:R-:W-:-:S15]  /*50e0*/  @P4 IMAD.MOV.U32 R13, RZ, RZ, 0x4002d97c ;  /* 0x4002d97cff0d4424 */ /* 0x001fde00078e00ff */
[----:B------:R-:W-:-:S15]  /*50f0*/  NOP ;  /* 0x0000000000007918 */ /* 0x000fde0000000000 */
[----:B------:R-:W-:-:S15]  /*5100*/  NOP ;  /* 0x0000000000007918 */ /* 0x000fde0000000000 */
[----:B------:R-:W-:-:S15]  /*5110*/  NOP ;  /* 0x0000000000007918 */ /* 0x000fde0000000000 */
[----:B------:R-:W-:-:S02]  /*5120*/  NOP ;  /* 0x0000000000007918 */ /* 0x000fc40000000000 */
[----:B-1----:R-:W0:-:S15]  /*5130*/  DFMA R24, R2, R24, R24 ;  /* 0x000000180218722b */ /* 0x002e1e0000000018 */
[----:B------:R-:W-:-:S15]  /*5140*/  NOP ;  /* 0x0000000000007918 */ /* 0x000fde0000000000 */
[----:B------:R-:W-:-:S15]  /*5150*/  NOP ;  /* 0x0000000000007918 */ /* 0x000fde0000000000 */
[----:B------:R-:W-:-:S15]  /*5160*/  NOP ;  /* 0x0000000000007918 */ /* 0x000fde0000000000 */
[----:B------:R-:W-:-:S04]  /*5170*/  NOP ;  /* 0x0000000000007918 */ /* 0x000fc80000000000 */
[----:B0-----:R-:W0:Y:S02]  /*5180*/  @!P1 DADD R2, -RZ, -R24 ;  /* 0x00000000ff029229 */ /* 0x001e240000000918 */
[----:B0-----:R-:W-:Y:S02]  /*5190*/  @!P1 FSEL R2, R24, R2, !P0 ;  /* 0x0000000218029208 */ /* 0x001fe40004000000 */
[----:B------:R-:W-:Y:S02]  /*51a0*/  @!P1 FSEL R3, R25, R3, !P0 ;  /* 0x0000000319039208 */ /* 0x000fe40004000000 */
[----:B------:R-:W-:-:S04]  /*51b0*/  @P1 PLOP3.LUT P0, PT, P2, PT, PT, 0x80, 0x8 ;  /* 0x000000000008181c */ /* 0x000fc8000170f070 */
[----:B------:R-:W-:Y:S02]  /*51c0*/  @P4 FSEL R13, R13, 1.8213495016098022461, !P0 ;  /* 0x3fe921fb0d0d4808 */ /* 0x000fe40004000000 */
[----:B------:R-:W-:-:S15]  /*51d0*/  @P4 FSEL R9, R9, 3.37028055040000000000e+12, !P0 ;  /* 0x54442d1809094808 */ /* 0x000fde0004000000 */
[----:B------:R-:W-:-:S15]  /*51e0*/  NOP ;  /* 0x0000000000007918 */ /* 0x000fde0000000000 */
[----:B------:R-:W-:-:S15]  /*51f0*/  NOP ;  /* 0x0000000000007918 */ /* 0x000fde0000000000 */
[----:B------:R-:W-:-:S07]  /*5200*/  NOP ;  /* 0x0000000000007918 */ /* 0x000fce0000000000 */
[----:B------:R-:W-:Y:S01]  /*5210*/  @!P1 DADD R2, R2, R6 ;  /* 0x0000000002029229 */ /* 0x000fe20000000006 */
[----:B------:R-:W-:Y:S02]  /*5220*/  @P1 IMAD.MOV.U32 R6, RZ, RZ, 0x54442d18 ;  /* 0x54442d18ff061424 */ /* 0x000fe400078e00ff */
[----:B------:R-:W-:-:S15]  /*5230*/  @P1 IMAD.MOV.U32 R7, RZ, RZ, 0x400921fb ;  /* 0x400921fbff071424 */ /* 0x000fde00078e00ff */
[----:B------:R-:W-:-:S15]  /*5240*/  NOP ;  /* 0x0000000000007918 */ /* 0x000fde0000000000 */
[----:B------:R-:W-:-:S15]  /*5250*/  NOP ;  /* 0x0000000000007918 */ /* 0x000fde0000000000 */
[----:B------:R-:W-:-:S15]  /*5260*/  NOP ;  /* 0x0000000000007918 */ /* 0x000fde0000000000 */
[----:B------:R-:W-:-:S01]  /*5270*/  NOP ;  /* 0x0000000000007918 */ /* 0x000fc20000000000 */
[----:B------:R-:W0:Y:S02]  /*5280*/  @P1 DADD R6, -R24, R6 ;  /* 0x0000000018061229 */ /* 0x000e240000000106 */
[----:B0-----:R-:W-:Y:S02]  /*5290*/  @P1 FSEL R3, R7, R25, !P0 ;  /* 0x0000001907031208 */ /* 0x001fe40004000000 */
[----:B------:R-:W-:Y:S02]  /*52a0*/  @P1 FSEL R2, R6, R24, !P0 ;  /* 0x0000001806021208 */ /* 0x000fe40004000000 */
[----:B------:R-:W-:Y:S02]  /*52b0*/  @P4 FSEL R3, R13, R3, !P5 ;  /* 0x000000030d034208 */ /* 0x000fe40006800000 */
[----:B------:R-:W-:Y:S02]  /*52c0*/  @!P4 FSEL R7, RZ, 2.1426990032196044922, P0 ;  /* 0x400921fbff07c808 */ /* 0x000fe40000000000 */
[----:B------:R-:W-:Y:S01]  /*52d0*/  @P4 FSEL R0, R9, R2, !P5 ;  /* 0x0000000209004208 */ /* 0x000fe20006800000 */
[----:B------:R-:W-:Y:S01]  /*52e0*/  @P4 IMAD.MOV.U32 R7, RZ, RZ, R3 ;  /* 0x000000ffff074224 */ /* 0x000fe200078e0003 */
[----:B------:R-:W-:-:S02]  /*52f0*/  @!P4 FSEL R6, RZ, 3.37028055040000000000e+12, P0 ;  /* 0x54442d18ff06c808 */ /* 0x000fc40000000000 */
[----:B------:R-:W-:Y:S02]  /*5300*/  @P4 MOV R6, R0 ;  /* 0x0000000000064202 */ /* 0x000fe40000000f00 */
[----:B------:R-:W-:-:S15]  /*5310*/  LOP3.LUT R3, R7, 0x80000000, R11, 0xb8, !PT ;  /* 0x8000000007037812 */ /* 0x000fde00078eb80b */
[----:B------:R-:W-:-:S15]  /*5320*/  NOP ;  /* 0x0000000000007918 */ /* 0x000fde0000000000 */
[----:B------:R-:W-:-:S15]  /*5330*/  NOP ;  /* 0x0000000000007918 */ /* 0x000fde0000000000 */
[----:B------:R-:W-:-:S03]  /*5340*/  NOP ;  /* 0x0000000000007918 */ /* 0x000fc60000000000 */
[----:B------:R-:W0:Y:S02]  /*5350*/  DSETP.NAN.AND P3, PT, R14, R14, PT ;  /* 0x0000000e0e00722a */ /* 0x000e240003f68000 */
[----:B0-----:R-:W-:Y:S02]  /*5360*/  FSEL R6, R14, R6, P3 ;  /* 0x000000060e067208 */ /* 0x001fe40001800000 */
[----:B------:R-:W-:-:S15]  /*5370*/  FSEL R7, R15, R3, P3 ;  /* 0x000000030f077208 */ /* 0x000fde0001800000 */
[----:B------:R-:W-:-:S15]  /*5380*/  NOP ;  /* 0x0000000000007918 */ /* 0x000fde0000000000 */
[----:B------:R-:W-:-:S15]  /*5390*/  NOP ;  /* 0x0000000000007918 */ /* 0x000fde0000000000 */
[----:B------:R-:W-:-:S15]  /*53a0*/  NOP ;  /* 0x0000000000007918 */ /* 0x000fde0000000000 */
[----:B------:R-:W0:Y:S02]  /*53b0*/  DADD R4, R4, 1 ;  /* 0x3ff0000004047429 */ /* 0x000e240000000000 */
[----:B0-----:R-:W-:Y:S05]  /*53c0*/  BRA `(.L_x_8042) ;  /* 0x0000003c004c7947 */ /* 0x001fea0003800000 */
.L_x_8032:
[----:B------:R-:W-:-:S15]  /*53d0*/  DSETP.GEU.AND P0, PT, R26, 1.4916681462400413487e-154, PT ;  /* 0x200000001a00742a */ /* 0x000fde0003f0e000 */
[----:B------:R-:W-:-:S15]  /*53e0*/  NOP ;  /* 0x0000000000007918 */ /* 0x000fde0000000000 */
[----:B------:R-:W-:-:S15]  /*53f0*/  NOP ;  /* 0x0000000000007918 */ /* 0x000fde0000000000 */
[----:B------:R-:W-:-:S15]  /*5400*/  NOP ;  /* 0x0000000000007918 */ /* 0x000fde0000000000 */
[----:B------:R-:W-:-:S04]  /*5410*/  NOP ;  /* 0x0000000000007918 */ /* 0x000fc80000000000 */
[----:B------:R-:W0:Y:S02]  /*5420*/  DSETP.LEU.AND P2, PT, R28, 5.9666725849601653946e-154, PT ;  /* 0x202000001c00742a */ /* 0x000e240003f4b000 */
[----:B0-----:R-:W-:Y:S05]  /*5430*/  @P0 BRA P2, `(.L_x_8043) ;  /* 0x0000002000380947 */ /* 0x001fea0001000000 */
[CC--:B------:R-:W-:Y:S01]  /*5440*/  ISETP.LT.U32.AND P0, PT, R2.reuse, R6.reuse, PT ;  /* 0x000000060200720c */ /* 0x0c0fe20003f01070 */
[----:B------:R-:W-:Y:S01]  /*5450*/  IMAD.MOV.U32 R4, RZ, RZ, RZ ;  /* 0x000000ffff047224 */ /* 0x000fe200078e00ff */
[----:B------:R-:W-:Y:S01]  /*5460*/  UMOV UR5, 0x7fefffff ;  /* 0x7fefffff00057882 */ /* 0x000fe20000000000 */
[----:B------:R-:W-:Y:S01]  /*5470*/  UMOV UR4, 0xffffffff ;  /* 0xffffffff00047882 */ /* 0x000fe20000000000 */
[CC--:B------:R-:W-:Y:S01]  /*5480*/  ISETP.LT.U32.AND.EX P0, PT, R3.reuse, R7.reuse, PT, P0 ;  /* 0x000000070300720c */ /* 0x0c0fe20003f01100 */
[----:B------:R-:W-:Y:S01]  /*5490*/  UMOV UR6, UR5 ;  /* 0x0000000500067c82 */ /* 0x000fe20008000000 */
[----:B------:R-:W-:Y:S01]  /*54a0*/  IMAD.MOV.U32 R20, RZ, RZ, 0x0 ;  /* 0x00000000ff147424 */ /* 0x000fe200078e00ff */
[----:B------:R-:W-:Y:S01]  /*54b0*/  BSSY.RECONVERGENT B0, `(.L_x_8044) ;  /* 0x0000112000007945 */ /* 0x000fe20003800200 */
[----:B------:R-:W-:Y:S01]  /*54c0*/  SEL R25, R2, R6, P0 ;  /* 0x0000000602197207 */ /* 0x000fe20000000000 */
[----:B------:R-:W-:Y:S01]  /*54d0*/  IMAD.MOV.U32 R21, RZ, RZ, 0x3fd80000 ;  /* 0x3fd80000ff157424 */ /* 0x000fe200078e00ff */
[----:B------:R-:W-:-:S02]  /*54e0*/  SEL R24, R3, R7, P0 ;  /* 0x0000000703187207 */ /* 0x000fc40000000000 */
[----:B------:R-:W-:Y:S01]  /*54f0*/  ISETP.GT.U32.AND P0, PT, R6, R2, PT ;  /* 0x000000020600720c */ /* 0x000fe20003f04070 */
[----:B------:R-:W-:Y:S02]  /*5500*/  IMAD.MOV.U32 R14, RZ, RZ, R25 ;  /* 0x000000ffff0e7224 */ /* 0x000fe400078e0019 */
[----:B------:R-:W-:Y:S01]  /*5510*/  IMAD.MOV.U32 R15, RZ, RZ, R24 ;  /* 0x000000ffff0f7224 */ /* 0x000fe200078e0018 */
[----:B------:R-:W-:-:S04]  /*5520*/  ISETP.GT.U32.AND.EX P0, PT, R7, R3, PT, P0 ;  /* 0x000000030700720c */ /* 0x000fc80003f04100 */
[----:B------:R-:W-:Y:S01]  /*5530*/  SEL R23, R7, R3, P0 ;  /* 0x0000000307177207 */ /* 0x000fe20000000000 */
[----:B------:R-:W-:Y:S01]  /*5540*/  DSETP.NEU.AND P2, PT, R14, RZ, PT ;  /* 0x000000ff0e00722a */ /* 0x000fe20003f4d000 */
[----:B------:R-:W-:Y:S02]  /*5550*/  SEL R22, R6, R2, P0 ;  /* 0x0000000206167207 */ /* 0x000fe40000000000 */
[----:B------:R-:W-:-:S04]  /*5560*/  LOP3.LUT R0, R23, 0xffc00000, RZ, 0xc0, !PT ;  /* 0xffc0000017007812 */ /* 0x000fc800078ec0ff */
[----:B------:R-:W-:-:S15]  /*5570*/  LOP3.LUT R5, R0, 0x7fd00000, RZ, 0x3c, !PT ;  /* 0x7fd0000000057812 */ /* 0x000fde00078e3cff */
[----:B------:R-:W-:-:S15]  /*5580*/  NOP ;  /* 0x0000000000007918 */ /* 0x000fde0000000000 */
[----:B------:R-:W-:-:S15]  /*5590*/  NOP ;  /* 0x0000000000007918 */ /* 0x000fde0000000000 */
[----:B------:R-:W-:-:S12]  /*55a0*/  NOP ;  /* 0x0000000000007918 */ /* 0x000fd80000000000 */
[----:B------:R-:W-:-:S15]  /*55b0*/  DMUL R12, R4, R22 ;  /* 0x00000016040c7228 */ /* 0x000fde0000000000 */
[----:B------:R-:W-:-:S15]  /*55c0*/  NOP ;  /* 0x0000000000007918 */ /* 0x000fde0000000000 */
[----:B------:R-:W-:-:S15]  /*55d0*/  NOP ;  /* 0x0000000000007918 */ /* 0x000fde0000000000 */
[----:B------:R-:W-:-:S15]  /*55e0*/  NOP ;  /* 0x0000000000007918 */ /* 0x000fde0000000000 */
[----:B------:R-:W-:-:S04]  /*55f0*/  NOP ;  /* 0x0000000000007918 */ /* 0x000fc80000000000 */
[----:B------:R0:W1:Y:S02]  /*5600*/  DMUL R4, R4, R14 ;  /* 0x0000000e04047228 */ /* 0x0000640000000000 */
[----:B0-----:R-:W-:-:S15]  /*5610*/  IMAD.U32 R14, RZ, RZ, UR6 ;  /* 0x00000006ff0e7e24 */ /* 0x001fde000f8e00ff */
[----:B------:R-:W-:-:S15]  /*5620*/  NOP ;  /* 0x0000000000007918 */ /* 0x000fde0000000000 */
[----:B------:R-:W-:-:S15]  /*5630*/  NOP ;  /* 0x0000000000007918 */ /* 0x000fde0000000000 */
[----:B------:R-:W-:-:S15]  /*5640*/  NOP ;  /* 0x0000000000007918 */ /* 0x000fde0000000000 */
[----:B------:R-:W-:-:S02]  /*5650*/  NOP ;  /* 0x0000000000007918 */ /* 0x000fc40000000000 */
[----:B-1----:R-:W0:-:S15]  /*5660*/  DMUL R4, R4, R4 ;  /* 0x0000000404047228 */ /* 0x002e1e0000000000 */
        /* <DEDUP_REMOVED lines=240> */
.L_x_8045:
[----:B------:R-:W-:Y:S01]  /*6570*/  IMAD.MOV.U32 R12, RZ, RZ, 0x0 ;  /* 0x00000000ff0c7424 */ /* 0x000fe200078e00ff */
[----:B------:R-:W-:Y:S01]  /*6580*/  LOP3.LUT P0, RZ, R5, 0x7fffffff, RZ, 0xc0, !PT ;  /* 0x7fffffff05ff7812 */ /* 0x000fe2000780c0ff */
[----:B------:R-:W-:-:S06]  /*6590*/  IMAD.MOV.U32 R13, RZ, RZ, 0x7ff00000 ;  /* 0x7ff00000ff0d7424 */ /* 0x000fcc00078e00ff */
[----:B------:R-:W0:Y:S02]  /*65a0*/  DFMA R4, R4, R12, +INF ;  /* 0x7ff000000404742b */ /* 0x000e24000000000c */
[----:B0-----:R-:W-:Y:S02]  /*65b0*/  FSEL R4, R4, RZ, P0 ;  /* 0x000000ff04047208 */ /* 0x001fe40000000000 */
[----:B------:R-:W-:-:S07]  /*65c0*/  FSEL R5, R5, -QNAN , P0 ;  /* 0xfff0000005057808 */ /* 0x000fce0000000000 */
.L_x_8046:
[----:B------:R-:W-:Y:S05]  /*65d0*/  BSYNC.RECONVERGENT B0 ;  /* 0x0000000000007941 */ /* 0x000fea0003800200 */
.L_x_8044:
[----:B------:R-:W0:Y:S01]  /*65e0*/  MUFU.RCP64H R13, R29 ;  /* 0x0000001d000d7308 */ /* 0x000e220000001800 */
[----:B------:R-:W-:Y:S01]  /*65f0*/  IMAD.MOV.U32 R12, RZ, RZ, 0x1 ;  /* 0x00000001ff0c7424 */ /* 0x000fe200078e00ff */
[----:B------:R-:W-:Y:S01]  /*6600*/  FSETP.GEU.AND P2, PT, |R27|, 6.5827683646048100446e-37, PT ;  /* 0x036000001b00780b */ /* 0x000fe20003f4e200 */
[----:B------:R-:W-:Y:S04]  /*6610*/  BSSY.RECONVERGENT B3, `(.L_x_8047) ;  /* 0x000002e000037945 */ /* 0x000fe80003800200 */
        /* <DEDUP_REMOVED lines=45> */
.L_x_8048:
[----:B------:R-:W-:Y:S05]  /*68f0*/  BSYNC.RECONVERGENT B3 ;  /* 0x0000000000037941 */ /* 0x000fea0003800200 */
.L_x_8047:
        /* <DEDUP_REMOVED lines=165> */
[----:B------:R-:W-:-:S15]  /*7350*/  @P3 FSEL R9, R0, 3.37028055040000000000e+12, !P0 ;  /* 0x54442d1800093808 */ /* 0x000fde0004000000 */
[----:B------:R-:W-:-:S15]  /*7360*/  NOP ;  /* 0x0000000000007918 */ /* 0x000fde0000000000 */
[----:B------:R-:W-:-:S15]  /*7370*/  NOP ;  /* 0x0000000000007918 */ /* 0x000fde0000000000 */
[----:B------:R-:W-:-:S09]  /*7380*/  NOP ;  /* 0x0000000000007918 */ /* 0x000fd20000000000 */
        /* <DEDUP_REMOVED lines=8> */
[----:B0-----:R-:W-:Y:S01]  /*7410*/  @P1 FSEL R2, R6, R24, !P0 ;  /* 0x0000001806021208 */ /* 0x001fe20004000000 */
[----:B------:R-:W-:Y:S01]  /*7420*/  @P3 IMAD.MOV.U32 R6, RZ, RZ, 0x4002d97c ;  /* 0x4002d97cff063424 */ /* 0x000fe200078e00ff */
[----:B------:R-:W-:Y:S02]  /*7430*/  @P1 FSEL R3, R7, R25, !P0 ;  /* 0x0000001907031208 */ /* 0x000fe40004000000 */
[----:B------:R-:W-:Y:S02]  /*7440*/  @!P3 FSEL R7, RZ, 2.1426990032196044922, P0 ;  /* 0x400921fbff07b808 */ /* 0x000fe40000000000 */
[----:B------:R-:W-:Y:S02]  /*7450*/  @P3 FSEL R13, R6, 1.8213495016098022461, !P0 ;  /* 0x3fe921fb060d3808 */ /* 0x000fe40004000000 */
[----:B------:R-:W-:-:S02]  /*7460*/  @P3 FSEL R0, R9, R2, !P4 ;  /* 0x0000000209003208 */ /* 0x000fc40006000000 */
[----:B------:R-:W-:Y:S02]  /*7470*/  @P3 FSEL R3, R13, R3, !P4 ;  /* 0x000000030d033208 */ /* 0x000fe40006000000 */
[----:B------:R-:W-:Y:S02]  /*7480*/  @!P3 FSEL R6, RZ, 3.37028055040000000000e+12, P0 ;  /* 0x54442d18ff06b808 */ /* 0x000fe40000000000 */
[----:B------:R-:W-:Y:S01]  /*7490*/  @P3 MOV R6, R0 ;  /* 0x0000000000063202 */ /* 0x000fe20000000f00 */
[----:B------:R-:W-:-:S05]  /*74a0*/  @P3 IMAD.MOV.U32 R7, RZ, RZ, R3 ;  /* 0x000000ffff073224 */ /* 0x000fca00078e0003 */
[----:B------:R-:W-:-:S15]  /*74b0*/  LOP3.LUT R3, R7, 0x80000000, R11, 0xb8, !PT ;  /* 0x8000000007037812 */ /* 0x000fde00078eb80b */
[----:B------:R-:W-:-:S15]  /*74c0*/  NOP ;  /* 0x0000000000007918 */ /* 0x000fde0000000000 */
[----:B------:R-:W-:-:S12]  /*74d0*/  NOP ;  /* 0x0000000000007918 */ /* 0x000fd80000000000 */
[----:B------:R-:W0:Y:S02]  /*74e0*/  DSETP.NAN.AND P0, PT, R14, R14, PT ;  /* 0x0000000e0e00722a */ /* 0x000e240003f08000 */
[----:B0-----:R-:W-:Y:S02]  /*74f0*/  FSEL R6, R14, R6, P0 ;  /* 0x000000060e067208 */ /* 0x001fe40000000000 */
[----:B------:R-:W-:Y:S01]  /*7500*/  FSEL R7, R15, R3, P0 ;  /* 0x000000030f077208 */ /* 0x000fe20000000000 */
[----:B------:R-:W-:Y:S06]  /*7510*/  BRA `(.L_x_8042) ;  /* 0x0000001800f87947 */ /* 0x000fec0003800000 */
.L_x_8043:
[----:B------:R-:W0:Y:S01]  /*7520*/  DMUL R4, R26, R26 ;  /* 0x0000001a1a047228 */ /* 0x000e220000000000 */
[----:B------:R-:W-:Y:S01]  /*7530*/  BSSY.RECONVERGENT B0, `(.L_x_8049) ;  /* 0x00000c5000007945 */ /* 0x000fe20003800200 */
[----:B------:R-:W-:-:S15]  /*7540*/  IMAD.MOV.U32 R15, RZ, RZ, -0x3ff ;  /* 0xfffffc01ff0f7424 */ /* 0x000fde00078e00ff */
[----:B------:R-:W-:-:S15]  /*7550*/  NOP ;  /* 0x0000000000007918 */ /* 0x000fde0000000000 */
[----:B------:R-:W-:-:S15]  /*7560*/  NOP ;  /* 0x0000000000007918 */ /* 0x000fde0000000000 */
[----:B------:R-:W-:-:S15]  /*7570*/  NOP ;  /* 0x0000000000007918 */ /* 0x000fde0000000000 */
[----:B------:R-:W-:-:S02]  /*7580*/  NOP ;  /* 0x0000000000007918 */ /* 0x000fc40000000000 */
[----:B0-----:R-:W0:Y:S02]  /*7590*/  DFMA R4, R28, R28, R4 ;  /* 0x0000001c1c04722b */ /* 0x001e240000000004 */
[----:B0-----:R-:W-:Y:S01]  /*75a0*/  ISETP.GT.AND P0, PT, R5, 0xfffff, PT ;  /* 0x000fffff0500780c */ /* 0x001fe20003f04270 */
[----:B------:R-:W-:Y:S02]  /*75b0*/  IMAD.MOV.U32 R12, RZ, RZ, R4 ;  /* 0x000000ffff0c7224 */ /* 0x000fe400078e0004 */
[--C-:B------:R-:W-:Y:S02]  /*75c0*/  IMAD.MOV.U32 R13, RZ, RZ, R5.reuse ;  /* 0x000000ffff0d7224 */ /* 0x100fe400078e0005 */
[----:B------:R-:W-:-:S08]  /*75d0*/  IMAD.MOV.U32 R0, RZ, RZ, R5 ;  /* 0x000000ffff007224 */ /* 0x000fd000078e0005 */
[----:B------:R-:W-:-:S15]  /*75e0*/  @!P0 IMAD.MOV.U32 R15, RZ, RZ, -0x435 ;  /* 0xfffffbcbff0f8424 */ /* 0x000fde00078e00ff */
[----:B------:R-:W-:-:S15]  /*75f0*/  NOP ;  /* 0x0000000000007918 */ /* 0x000fde0000000000 */
[----:B------:R-:W-:-:S15]  /*7600*/  NOP ;  /* 0x0000000000007918 */ /* 0x000fde0000000000 */
[----:B------:R-:W-:-:S04]  /*7610*/  NOP ;  /* 0x0000000000007918 */ /* 0x000fc80000000000 */
[----:B------:R-:W0:Y:S02]  /*7620*/  @!P0 DMUL R12, R12, 1.80143985094819840000e+16 ;  /* 0x435000000c0c8828 */ /* 0x000e240000000000 */
[----:B0-----:R-:W-:Y:S02]  /*7630*/  @!P0 IMAD.MOV.U32 R0, RZ, RZ, R13 ;  /* 0x000000ffff008224 */ /* 0x001fe400078e000d */
[----:B------:R-:W-:-:S03]  /*7640*/  @!P0 IMAD.MOV.U32 R4, RZ, RZ, R12 ;  /* 0x000000ffff048224 */ /* 0x000fc600078e000c */
[----:B------:R-:W-:-:S04]  /*7650*/  IADD3 R5, PT, PT, R0, -0x1, RZ ;  /* 0xffffffff00057810 */ /* 0x000fc80007ffe0ff */
[----:B------:R-:W-:-:S13]  /*7660*/  ISETP.GT.U32.AND P2, PT, R5, 0x7feffffe, PT ;  /* 0x7feffffe0500780c */ /* 0x000fda0003f44070 */
[----:B------:R-:W-:Y:S05]  /*7670*/  @P2 BRA `(.L_x_8050) ;  /* 0x0000000800a82947 */ /* 0x000fea0003800000 */
[C---:B------:R-:W-:Y:S01]  /*7680*/  LOP3.LUT R5, R0.reuse, 0xfffff, RZ, 0xc0, !PT ;  /* 0x000fffff00057812 */ /* 0x040fe200078ec0ff */
[----:B------:R-:W-:Y:S01]  /*7690*/  UMOV UR4, 0x80000000 ;  /* 0x8000000000047882 */ /* 0x000fe20000000000 */
[----:B------:R-:W-:Y:S01]  /*76a0*/  LEA.HI R15, R0, R15, RZ, 0xc ;  /* 0x0000000f000f7211 */ /* 0x000fe200078f60ff */
[----:B------:R-:W-:Y:S01]  /*76b0*/  UMOV UR5, 0x43300000 ;  /* 0x4330000000057882 */ /* 0x000fe20000000000 */
[----:B------:R-:W-:-:S04]  /*76c0*/  LOP3.LUT R5, R5, 0x3ff00000, RZ, 0xfc, !PT ;  /* 0x3ff0000005057812 */ /* 0x000fc800078efcff */
[----:B------:R-:W-:-:S13]  /*76d0*/  ISETP.GE.U32.AND P0, PT, R5, 0x3ff6a09f, PT ;  /* 0x3ff6a09f0500780c */ /* 0x000fda0003f06070 */
[----:B------:R-:W-:Y:S01]  /*76e0*/  @P0 VIADD R13, R5, 0xfff00000 ;  /* 0xfff00000050d0836 */ /* 0x000fe20000000000 */
[----:B------:R-:W-:-:S03]  /*76f0*/  @P0 IADD3 R15, PT, PT, R15, 0x1, RZ ;  /* 0x000000010f0f0810 */ /* 0x000fc60007ffe0ff */
[----:B------:R-:W-:Y:S01]  /*7700*/  @P0 IMAD.MOV.U32 R5, RZ, RZ, R13 ;  /* 0x000000ffff050224 */ /* 0x000fe200078e000d */
[----:B------:R-:W-:Y:S01]  /*7710*/  LOP3.LUT R14, R15, 0x80000000, RZ, 0x3c, !PT ;  /* 0x800000000f0e7812 */ /* 0x000fe200078e3cff */
[----:B------:R-:W-:-:S04]  /*7720*/  IMAD.MOV.U32 R15, RZ, RZ, 0x43300000 ;  /* 0x43300000ff0f7424 */ /* 0x000fc800078e00ff */
        /* <DEDUP_REMOVED lines=13> */
[----:B------:R-:W-:Y:S01]  /*7800*/  IMAD.MOV.U32 R14, RZ, RZ, RZ ;  /* 0x000000ffff0e7224 */ /* 0x000fe200078e00ff */
        /* <DEDUP_REMOVED lines=145> */
.L_x_8050:
[----:B------:R-:W-:Y:S01]  /*8120*/  IMAD.MOV.U32 R4, RZ, RZ, 0x0 ;  /* 0x00000000ff047424 */ /* 0x000fe200078e00ff */
[----:B------:R-:W-:Y:S02]  /*8130*/  MOV R5, 0x7ff00000 ;  /* 0x7ff0000000057802 */ /* 0x000fe40000000f00 */
[----:B------:R-:W-:-:S04]  /*8140*/  LOP3.LUT P0, RZ, R13, 0x7fffffff, RZ, 0xc0, !PT ;  /* 0x7fffffff0dff7812 */ /* 0x000fc8000780c0ff */
[----:B------:R-:W0:Y:S02]  /*8150*/  DFMA R12, R12, R4, +INF ;  /* 0x7ff000000c0c742b */ /* 0x000e240000000004 */
[----:B0-----:R-:W-:Y:S02]  /*8160*/  FSEL R4, R12, RZ, P0 ;  /* 0x000000ff0c047208 */ /* 0x001fe40000000000 */
[----:B------:R-:W-:-:S07]  /*8170*/  FSEL R5, R13, -QNAN , P0 ;  /* 0xfff000000d057808 */ /* 0x000fce0000000000 */
.L_x_8051:
[----:B------:R-:W-:Y:S05]  /*8180*/  BSYNC.RECONVERGENT B0 ;  /* 0x0000000000007941 */ /* 0x000fea0003800200 */
.L_x_8049:
        /* <DEDUP_REMOVED lines=43> */
[----:B------:R-:W-:Y:S01]  /*8440*/  IMAD.MOV.U32 R20, RZ, RZ, R26 ;  /* 0x000000ffff147224 */ /* 0x000fe200078e001a */
[----:B------:R-:W-:Y:S01]  /*8450*/  MOV R0, 0x84a0 ;  /* 0x000084a000007802 */ /* 0x000fe20000000f00 */
[----:B------:R-:W-:Y:S02]  /*8460*/  IMAD.MOV.U32 R21, RZ, RZ, R27 ;  /* 0x000000ffff157224 */ /* 0x000fe400078e001b */
[----:B------:R-:W-:Y:S02]  /*8470*/  IMAD.MOV.U32 R12, RZ, RZ, R28 ;  /* 0x000000ffff0c7224 */ /* 0x000fe400078e001c */
[----:B------:R-:W-:-:S07]  /*8480*/  IMAD.MOV.U32 R13, RZ, RZ, R29 ;  /* 0x000000ffff0d7224 */ /* 0x000fce00078e001d */
[----:B------:R-:W-:Y:S05]  /*8490*/  CALL.REL.NOINC `($__internal_12_$__cuda_sm20_div_rn_f64_full) ;  /* 0x0000055000487944 */ /* 0x000fea0003c00000 */
.L_x_8053:
[----:B------:R-:W-:Y:S05]  /*84a0*/  BSYNC.RECONVERGENT B3 ;  /* 0x0000000000037941 */ /* 0x000fea0003800200 */
.L_x_8052:
[----:B------:R-:W0:Y:S01]  /*84b0*/  DSETP.NEU.AND P3, PT, R28, RZ, PT ;  /* 0x000000ff1c00722a */ /* 0x000e220003f6d000 */
[----:B------:R-:W-:Y:S01]  /*84c0*/  UMOV UR4, 0x2a25ff7e ;  /* 0x2a25ff7e00047882 */ /* 0x000fe20000000000 */
[----:B------:R-:W-:Y:S01]  /*84d0*/  UMOV UR5, 0x3ef53e1d ;  /* 0x3ef53e1d00057882 */ /* 0x000fe20000000000 */
[----:B------:R-:W-:Y:S02]  /*84e0*/  ISETP.GE.AND P2, PT, R9, RZ, PT ;  /* 0x000000ff0900720c */ /* 0x000fe40003f46270 */
[----:B0-----:R-:W-:Y:S02]  /*84f0*/  @P3 MOV R0, 0x7f3321d2 ;  /* 0x7f3321d200003802 */ /* 0x001fe40000000f00 */
        /* <DEDUP_REMOVED lines=10> */
[----:B0-----:R-:W-:Y:S01]  /*85a0*/  MOV R2, 0xdbb65b49 ;  /* 0xdbb65b4900027802 */ /* 0x001fe20000000f00 */
[----:B------:R-:W-:Y:S02]  /*85b0*/  IMAD.MOV.U32 R3, RZ, RZ, 0x3f2d3b63 ;  /* 0x3f2d3b63ff037424 */ /* 0x000fe400078e00ff */
[----:B------:R-:W-:Y:S02]  /*85c0*/  @!P1 IMAD.MOV.U32 R6, RZ, RZ, 0x54442d18 ;  /* 0x54442d18ff069424 */ /* 0x000fe400078e00ff */
[----:B------:R-:W-:-:S15]  /*85d0*/  @!P1 IMAD.MOV.U32 R7, RZ, RZ, 0x3ff921fb ;  /* 0x3ff921fbff079424 */ /* 0x000fde00078e00ff */
[----:B------:R-:W-:-:S15]  /*85e0*/  NOP ;  /* 0x0000000000007918 */ /* 0x000fde0000000000 */
[----:B------:R-:W-:-:S15]  /*85f0*/  NOP ;  /* 0x0000000000007918 */ /* 0x000fde0000000000 */
[----:B------:R-:W-:-:S12]  /*8600*/  NOP ;  /* 0x0000000000007918 */ /* 0x000fd80000000000 */
        /* <DEDUP_REMOVED lines=162> */
[----:B------:R-:W-:Y:S01]  /*9030*/  @!P3 FSEL R6, RZ, 3.37028055040000000000e+12, P0 ;  /* 0x54442d18ff06b808 */ /* 0x000fe20000000000 */
[----:B------:R-:W-:Y:S02]  /*9040*/  @P3 IMAD.MOV.U32 R6, RZ, RZ, R0 ;  /* 0x000000ffff063224 */ /* 0x000fe400078e0000 */
[----:B------:R-:W-:-:S05]  /*9050*/  @P3 IMAD.MOV.U32 R7, RZ, RZ, R3 ;  /* 0x000000ffff073224 */ /* 0x000fca00078e0003 */
[----:B------:R-:W-:-:S15]  /*9060*/  LOP3.LUT R3, R7, 0x80000000, R11, 0xb8, !PT ;  /* 0x8000000007037812 */ /* 0x000fde00078eb80b */
[----:B------:R-:W-:-:S15]  /*9070*/  NOP ;  /* 0x0000000000007918 */ /* 0x000fde0000000000 */
[----:B------:R-:W-:-:S12]  /*9080*/  NOP ;  /* 0x0000000000007918 */ /* 0x000fd80000000000 */
[----:B------:R-:W0:Y:S02]  /*9090*/  DSETP.NAN.AND P5, PT, R14, R14, PT ;  /* 0x0000000e0e00722a */ /* 0x000e240003fa8000 */
[----:B0-----:R-:W-:Y:S02]  /*90a0*/  FSEL R6, R14, R6, P5 ;  /* 0x000000060e067208 */ /* 0x001fe40002800000 */
[----:B------:R-:W-:-:S15]  /*90b0*/  FSEL R7, R15, R3, P5 ;  /* 0x000000030f077208 */ /* 0x000fde0002800000 */
[----:B------:R-:W-:-:S15]  /*90c0*/  NOP ;  /* 0x0000000000007918 */ /* 0x000fde0000000000 */
[----:B------:R-:W-:-:S15]  /*90d0*/  NOP ;  /* 0x0000000000007918 */ /* 0x000fde0000000000 */
[----:B------:R-:W-:-:S15]  /*90e0*/  NOP ;  /* 0x0000000000007918 */ /* 0x000fde0000000000 */
[----:B------:R-:W0:Y:S02]  /*90f0*/  DMUL R4, R4, 0.5 ;  /* 0x3fe0000004047828 */ /* 0x000e240000000000 */
.L_x_8042:
[----:B------:R-:W-:Y:S05]  /*9100*/  BSYNC.RECONVERGENT B2 ;  /* 0x0000000000027941 */ /* 0x000fea0003800200 */
.L_x_8031:
[----:B------:R-:W-:Y:S01]  /*9110*/  UMOV UR4, 0xfefa39ef ;  /* 0xfefa39ef00047882 */ /* 0x000fe20000000000 */
[----:B------:R-:W-:Y:S01]  /*9120*/  UMOV UR5, 0x3fe62e42 ;  /* 0x3fe62e4200057882 */ /* 0x000fe20000000000 */
[----:B------:R-:W-:Y:S01]  /*9130*/  ISETP.GE.AND P0, PT, R11, RZ, PT ;  /* 0x000000ff0b00720c */ /* 0x000fe20003f06270 */
[----:B0-----:R-:W0:-:S15]  /*9140*/  DADD R4, R4, UR4 ;  /* 0x0000000404047e29 */ /* 0x001e1e0008000000 */
[----:B------:R-:W-:-:S15]  /*9150*/  NOP ;  /* 0x0000000000007918 */ /* 0x000fde0000000000 */
[----:B------:R-:W-:-:S15]  /*9160*/  NOP ;  /* 0x0000000000007918 */ /* 0x000fde0000000000 */
[----:B------:R-:W-:-:S15]  /*9170*/  NOP ;  /* 0x0000000000007918 */ /* 0x000fde0000000000 */
[----:B------:R-:W-:-:S04]  /*9180*/  NOP ;  /* 0x0000000000007918 */ /* 0x000fc80000000000 */
[----:B0-----:R-:W0:Y:S02]  /*9190*/  DADD R2, -RZ, -R4 ;  /* 0x00000000ff027229 */ /* 0x001e240000000904 */
[----:B0-----:R-:W-:Y:S02]  /*91a0*/  FSEL R14, R4, R2, !P0 ;  /* 0x00000002040e7208 */ /* 0x001fe40004000000 */
[----:B------:R-:W-:-:S15]  /*91b0*/  FSEL R15, R5, R3, !P0 ;  /* 0x00000003050f7208 */ /* 0x000fde0004000000 */
[----:B------:R-:W-:-:S15]  /*91c0*/  NOP ;  /* 0x0000000000007918 */ /* 0x000fde0000000000 */
[----:B------:R-:W-:-:S15]  /*91d0*/  NOP ;  /* 0x0000000000007918 */ /* 0x000fde0000000000 */
[----:B------:R-:W-:-:S15]  /*91e0*/  NOP ;  /* 0x0000000000007918 */ /* 0x000fde0000000000 */
[----:B------:R0:W1:Y:S02]  /*91f0*/  DADD R12, -RZ, |R6| ;  /* 0x00000000ff0c7229 */ /* 0x0000640000000506 */
[----:B01----:R-:W-:Y:S05]  /*9200*/  BRA `(.L_x_8029) ;  /* 0x000000d0000c7947 */ /* 0x003fea0003800000 */
.L_x_8030:
[----:B------:R-:W0:-:S15]  /*9210*/  DSETP.NEU.AND P0, PT, R10, RZ, PT ;  /* 0x000000ff0a00722a */ /* 0x000e1e0003f0d000 */
[----:B------:R-:W-:-:S15]  /*9220*/  NOP ;  /* 0x0000000000007918 */ /* 0x000fde0000000000 */
[----:B------:R-:W-:-:S15]  /*9230*/  NOP ;  /* 0x0000000000007918 */ /* 0x000fde0000000000 */
[----:B------:R-:W-:-:S15]  /*9240*/  NOP ;  /* 0x0000000000007918 */ /* 0x000fde0000000000 */
[----:B------:R-:W-:-:S04]  /*9250*/  NOP ;  /* 0x0000000000007918 */ /* 0x000fc80000000000 */
[----:B0-----:R-:W0:Y:S02]  /*9260*/  DSETP.NEU.OR P0, PT, R8, 1, P0 ;  /* 0x3ff000000800742a */ /* 0x001e24000070d400 */
[----:B0-----:R-:W-:-:S15]  /*9270*/  @!P0 CS2R R12, SRZ ;  /* 0x00000000000c8805 */ /* 0x001fde000001ff00 */
[----:B------:R-:W-:-:S15]  /*9280*/  NOP ;  /* 0x0000000000007918 */ /* 0x000fde0000000000 */
[----:B------:R-:W-:-:S15]  /*9290*/  NOP ;  /* 0x0000000000007918 */ /* 0x000fde0000000000 */
[----:B------:R-:W-:-:S15]  /*92a0*/  NOP ;  /* 0x0000000000007918 */ /* 0x000fde0000000000 */
[----:B------:R-:W-:-:S02]  /*92b0*/  NOP ;  /* 0x0000000000007918 */ /* 0x000fc40000000000 */
[----:B------:R0:W1:Y:S02]  /*92c0*/  @!P0 DADD R14, -RZ, -R10 ;  /* 0x00000000ff0e8229 */ /* 0x000064000000090a */
[----:B01----:R-:W-:Y:S05]  /*92d0*/  @!P0 BRA `(.L_x_8029) ;  /* 0x000000cc00d88947 */ /* 0x003fea0003800000 */
[----:B------:R-:W-:Y:S01]  /*92e0*/  IMAD.MOV.U32 R5, RZ, RZ, 0xd800000 ;  /* 0x0d800000ff057424 */ /* 0x000fe200078e00ff */
[----:B------:R-:W-:Y:S01]  /*92f0*/  UMOV UR4, 0x1409212f ;  /* 0x1409212f00047882 */ /* 0x000fe20000000000 */
[----:B------:R-:W-:Y:S01]  /*9300*/  IMAD.MOV.U32 R4, RZ, RZ, 0xd800000 ;  /* 0x0d800000ff047424 */ /* 0x000fe200078e00ff */
[----:B------:R-:W-:Y:S01]  /*9310*/  UMOV UR5, 0x3e43988e ;  /* 0x3e43988e00057882 */ /* 0x000fe20000000000 */
[----:B------:R-:W-:Y:S01]  /*9320*/  FADD.FTZ R5, R5, 1 ;  /* 0x3f80000005057421 */ /* 0x000fe20000010000 */
[----:B------:R-:W0:Y:S04]  /*9330*/  DSETP.GEU.AND P0, PT, R2, UR4, PT ;  /* 0x0000000402007e2a */ /* 0x000e28000bf0e000 */
[----:B------:R1:W-:-:S15]  /*9340*/  STL.64 [R1], R4 ;  /* 0x0000000401007387 */ /* 0x0003de0000100a00 */
[----:B------:R-:W-:-:S15]  /*9350*/  NOP ;  /* 0x0000000000007918 */ /* 0x000fde0000000000 */
[----:B------:R-:W-:-:S15]  /*9360*/  NOP ;  /* 0x0000000000007918 */ /* 0x000fde0000000000 */
[----:B------:R-:W-:-:S15]  /*9370*/  NOP ;  /* 0x0000000000007918 */ /* 0x000fde0000000000 */
[----:B0-----:R-:W0:Y:S02]  /*9380*/  DSETP.GEU.OR P0, PT, R6, UR4, P0 ;  /* 0x0000000406007e2a */ /* 0x001e24000870e400 */
[----:B01----:R-:W-:Y:S05]  /*9390*/  @P0 BRA `(.L_x_8054) ;  /* 0x00000000003c0947 */ /* 0x003fea0003800000 */
[----:B------:R-:W2:Y:S01]  /*93a0*/  LDL.64 R2, [R1+0x8] ;  /* 0x0000080001027983 */ /* 0x000ea20000100a00 */
[----:B------:R-:W-:Y:S01]  /*93b0*/  UMOV UR4, 0x54442d18 ;  /* 0x54442d1800047882 */ /* 0x000fe20000000000 */
[----:B------:R-:W-:Y:S01]  /*93c0*/  UMOV UR5, 0x3ff921fb ;  /* 0x3ff921fb00057882 */ /* 0x000fe20000000000 */
[----:B------:R-:W-:-:S15]  /*93d0*/  DADD R14, -RZ, -R10 ;  /* 0x00000000ff0e7229 */ /* 0x000fde000000090a */
[----:B------:R-:W-:-:S15]  /*93e0*/  NOP ;  /* 0x0000000000007918 */ /* 0x000fde0000000000 */
[----:B------:R-:W-:-:S15]  /*93f0*/  NOP ;  /* 0x0000000000007918 */ /* 0x000fde0000000000 */
[----:B------:R-:W-:-:S15]  /*9400*/  NOP ;  /* 0x0000000000007918 */ /* 0x000fde0000000000 */
[----:B------:R-:W-:-:S04]  /*9410*/  NOP ;  /* 0x0000000000007918 */ /* 0x000fc80000000000 */
[----:B--2---:R-:W0:-:S15]  /*9420*/  DADD R8, R2, -R8 ;  /* 0x0000000002087229 */ /* 0x004e1e0000000808 */
[----:B------:R-:W-:-:S15]  /*9430*/  NOP ;  /* 0x0000000000007918 */ /* 0x000fde0000000000 */
[----:B------:R-:W-:-:S15]  /*9440*/  NOP ;  /* 0x0000000000007918 */ /* 0x000fde0000000000 */
[----:B------:R-:W-:-:S15]  /*9450*/  NOP ;  /* 0x0000000000007918 */ /* 0x000fde0000000000 */
[----:B------:R-:W-:-:S04]  /*9460*/  NOP ;  /* 0x0000000000007918 */ /* 0x000fc80000000000 */
[----:B0-----:R0:W1:Y:S02]  /*9470*/  DADD R12, R8, UR4 ;  /* 0x00000004080c7e29 */ /* 0x0010640008000000 */
[----:B01----:R-:W-:Y:S05]  /*9480*/  BRA `(.L_x_8029) ;  /* 0x000000cc006c7947 */ /* 0x003fea0003800000 */
.L_x_8054:
[----:B------:R-:W0:Y:S01]  /*9490*/  DADD R32, R6, 1 ;  /* 0x3ff0000006207429 */ /* 0x000e220000000000 */
[----:B------:R-:W-:Y:S01]  /*94a0*/  IMAD.MOV.U32 R4, RZ, RZ, RZ ;  /* 0x000000ffff047224 */ /* 0x000fe200078e00ff */
[CC--:B0-----:R-:W-:Y:S01]  /*94b0*/  ISETP.LT.U32.AND P0, PT, R32.reuse, R2.reuse, PT ;  /* 0x000000022000720c */ /* 0x0c1fe20003f01070 */
[----:B------:R-:W-:Y:S01]  /*94c0*/  UMOV UR5, 0x7fefffff ;  /* 0x7fefffff00057882 */ /* 0x000fe20000000000 */
[----:B------:R-:W-:Y:S01]  /*94d0*/  UMOV UR4, 0xffffffff ;  /* 0xffffffff00047882 */ /* 0x000fe20000000000 */
[----:B------:R-:W-:Y:S01]  /*94e0*/  UMOV UR6, UR5 ;  /* 0x0000000500067c82 */ /* 0x000fe20008000000 */
[CC--:B------:R-:W-:Y:S01]  /*94f0*/  ISETP.LT.U32.AND.EX P0, PT, R33.reuse, R3.reuse, PT, P0 ;  /* 0x000000032100720c */ /* 0x0c0fe20003f01100 */
[----:B------:R-:W-:Y:S01]  /*9500*/  IMAD.MOV.U32 R24, RZ, RZ, RZ ;  /* 0x000000ffff187224 */ /* 0x000fe200078e00ff */
[----:B------:R-:W-:Y:S01]  /*9510*/  BSSY.RECONVERGENT B2, `(.L_x_8055) ;  /* 0x000061e000027945 */ /* 0x000fe20003800200 */
[----:B------:R-:W-:Y:S01]  /*9520*/  IMAD.MOV.U32 R36, RZ, RZ, 0x0 ;  /* 0x00000000ff247424 */ /* 0x000fe200078e00ff */
[----:B------:R-:W-:Y:S01]  /*9530*/  SEL R41, R32, R2, P0 ;  /* 0x0000000220297207 */ /* 0x000fe20000000000 */
[----:B------:R-:W-:Y:S01]  /*9540*/  IMAD.MOV.U32 R37, RZ, RZ, 0x3fd80000 ;  /* 0x3fd80000ff257424 */ /* 0x000fe200078e00ff */
[----:B------:R-:W-:-:S02]  /*9550*/  SEL R42, R33, R3, P0 ;  /* 0x00000003212a7207 */ /* 0x000fc40000000000 */
[----:B------:R-:W-:Y:S02]  /*9560*/  ISETP.GT.U32.AND P0, PT, R2, R32, PT ;  /* 0x000000200200720c */ /* 0x000fe40003f04070 */
[----:B------:R-:W-:Y:S01]  /*9570*/  MOV R14, R41 ;  /* 0x00000029000e7202 */ /* 0x000fe20000000f00 */
[----:B------:R-:W-:Y:S01]  /*9580*/  IMAD.MOV.U32 R15, RZ, RZ, R42 ;  /* 0x000000ffff0f7224 */ /* 0x000fe200078e002a */
[----:B------:R-:W-:-:S04]  /*9590*/  ISETP.GT.U32.AND.EX P0, PT, R3, R33, PT, P0 ;  /* 0x000000210300720c */ /* 0x000fc80003f04100 */
[----:B------:R-:W-:Y:S02]  /*95a0*/  SEL R29, R3, R33, P0 ;  /* 0x00000021031d7207 */ /* 0x000fe40000000000 */
[----:B------:R-:W-:Y:S02]  /*95b0*/  SEL R28, R2, R32, P0 ;  /* 0x00000020021c7207 */ /* 0x000fe40000000000 */
        /* <DEDUP_REMOVED lines=9> */
[----:B------:R-:W-:-:S15]  /*9650*/  DSETP.NEU.AND P1, PT, R14, RZ, PT ;  /* 0x000000ff0e00722a */ /* 0x000fde0003f2d000 */
[----:B------:R-:W-:-:S15]  /*9660*/  NOP ;  /* 0x0000000000007918 */ /* 0x000fde0000000000 */
[----:B------:R-:W-:-:S15]  /*9670*/  NOP ;  /* 0x0000000000007918 */ /* 0x000fde0000000000 */
[----:B------:R-:W-:-:S15]  /*9680*/  NOP ;  /* 0x0000000000007918 */ /* 0x000fde0000000000 */
[----:B------:R-:W-:-:S04]  /*9690*/  NOP ;  /* 0x0000000000007918 */ /* 0x000fc80000000000 */
[----:B------:R-:W-:-:S15]  /*96a0*/  DMUL R4, R4, R14 ;  /* 0x0000000e04047228 */ /* 0x000fde0000000000 */
[----:B------:R-:W-:-:S15]  /*96b0*/  NOP ;  /* 0x0000000000007918 */ /* 0x000fde0000000000 */
[----:B------:R-:W-:-:S15]  /*96c0*/  NOP ;  /* 0x0000000000007918 */ /* 0x000fde0000000000 */
[----:B------:R-:W-:-:S15]  /*96d0*/  NOP ;  /* 0x0000000000007918 */ /* 0x000fde0000000000 */
[----:B------:R-:W-:-:S04]  /*96e0*/  NOP ;  /* 0x0000000000007918 */ /* 0x000fc80000000000 */
[----:B------:R-:W0:-:S15]  /*96f0*/  DADD R30, R6, -1 ;  /* 0xbff00000061e7429 */ /* 0x000e1e0000000000 */
[----:B------:R-:W-:-:S15]  /*9700*/  NOP ;  /* 0x0000000000007918 */ /* 0x000fde0000000000 */
[----:B------:R-:W-:-:S15]  /*9710*/  NOP ;  /* 0x0000000000007918 */ /* 0x000fde0000000000 */
[----:B------:R-:W-:-:S15]  /*9720*/  NOP ;  /* 0x0000000000007918 */ /* 0x000fde0000000000 */
[----:B------:R-:W-:-:S04]  /*9730*/  NOP ;  /* 0x0000000000007918 */ /* 0x000fc80000000000 */
[----:B0-----:R-:W0:Y:S02]  /*9740*/  DADD R14, -RZ, |R30| ;  /* 0x00000000ff0e7229 */ /* 0x001e24000000051e */
        /* <DEDUP_REMOVED lines=15> */
[----:B------:R-:W0:-:S15]  /*9840*/  DMUL R4, R4, R4 ;  /* 0x0000000404047228 */ /* 0x000e1e0000000000 */
        /* <DEDUP_REMOVED lines=9> */
[----:B0-----:R-:W0:Y:S02]  /*98e0*/  DFMA R4, R12, R12, R4 ;  /* 0x0000000c0c04722b */ /* 0x001e240000000004 */
[----:B0-----:R-:W-:-:S15]  /*98f0*/  IMAD.MOV.U32 R12, RZ, RZ, R5 ;  /* 0x000000ffff0c7224 */ /* 0x001fde00078e0005 */
        /* <DEDUP_REMOVED lines=19> */
[----:B0-----:R0:W-:Y:S02]  /*9a30*/  DFMA R20, R18, R18, R14 ;  /* 0x000000121214722b */ /* 0x0011e4000000000e */
[----:B0-----:R-:W-:-:S15]  /*9a40*/  MOV R14, UR6 ;  /* 0x00000006000e7c02 */ /* 0x001fde0008000f00 */
        /* <DEDUP_REMOVED lines=8> */
[----:B------:R-:W-:Y:S01]  /*9ad0*/  UMOV UR6, UR4 ;  /* 0x0000000400067c82 */ /* 0x000fe20008000000 */
[----:B------:R-:W-:Y:S02]  /*9ae0*/  IMAD.MOV.U32 R14, RZ, RZ, RZ ;  /* 0x000000ffff0e7224 */ /* 0x000fe400078e00ff */
[----:B------:R-:W0:Y:S01]  /*9af0*/  MUFU.RSQ64H R15, R13 ;  /* 0x0000000d000f7308 */ /* 0x000e220000001c00 */
[----:B------:R-:W-:Y:S01]  /*9b00*/  SEL R12, R12, UR6, P0 ;  /* 0x000000060c0c7c07 */ /* 0x000fe20008000000 */
[----:B------:R-:W-:-:S02]  /*9b10*/  UMOV UR6, UR5 ;  /* 0x0000000500067c82 */ /* 0x000fc40008000000 */
[----:B------:R-:W-:-:S15]  /*9b20*/  IMAD.U32 R22, RZ, RZ, UR6 ;  /* 0x00000006ff167e24 */ /* 0x000fde000f8e00ff */
[----:B------:R-:W-:-:S15]  /*9b30*/  NOP ;  /* 0x0000000000007918 */ /* 0x000fde0000000000 */
[----:B------:R-:W-:-:S15]  /*9b40*/  NOP ;  /* 0x0000000000007918 */ /* 0x000fde0000000000 */
[----:B------:R-:W-:-:S07]  /*9b50*/  NOP ;  /* 0x0000000000007918 */ /* 0x000fce0000000000 */
[----:B0-----:R-:W0:-:S15]  /*9b60*/  DMUL R18, R14, R14 ;  /* 0x0000000e0e127228 */ /* 0x001e1e0000000000 */
[----:B------:R-:W-:-:S15]  /*9b70*/  NOP ;  /* 0x0000000000007918 */ /* 0x000fde0000000000 */
[----:B------:R-:W-:-:S15]  /*9b80*/  NOP ;  /* 0x0000000000007918 */ /* 0x000fde0000000000 */
[----:B------:R-:W-:-:S15]  /*9b90*/  NOP ;  /* 0x0000000000007918 */ /* 0x000fde0000000000 */
[----:B------:R-:W-:-:S04]  /*9ba0*/  NOP ;  /* 0x0000000000007918 */ /* 0x000fc80000000000 */
[----:B0-----:R0:W-:Y:S02]  /*9bb0*/  DFMA R18, R12, -R18, 1 ;  /* 0x3ff000000c12742b */ /* 0x0011e40000000812 */
[----:B0-----:R-:W-:-:S15]  /*9bc0*/  IMAD.MOV.U32 R12, RZ, RZ, R21 ;  /* 0x000000ffff0c7224 */ /* 0x001fde00078e0015 */
[----:B------:R-:W-:-:S15]  /*9bd0*/  NOP ;  /* 0x0000000000007918 */ /* 0x000fde0000000000 */
[----:B------:R-:W-:-:S15]  /*9be0*/  NOP ;  /* 0x0000000000007918 */ /* 0x000fde0000000000 */
[----:B------:R-:W-:-:S15]  /*9bf0*/  NOP ;  /* 0x0000000000007918 */ /* 0x000fde0000000000 */
[----:B------:R-:W-:-:S02]  /*9c00*/  NOP ;  /* 0x0000000000007918 */ /* 0x000fc40000000000 */
[----:B------:R-:W0:Y:S02]  /*9c10*/  DSETP.MIN.AND P0, P3, R20, UR4, PT ;  /* 0x0000000414007e2a */ /* 0x000e24000bb00000 */
[----:B0-----:R-:W-:Y:S02]  /*9c20*/  FSEL R23, R12, UR6, P0 ;  /* 0x000000060c177c08 */ /* 0x001fe40008000000 */
[----:B------:R-:W-:Y:S02]  /*9c30*/  @P3 LOP3.LUT R23, R22, 0x80000, RZ, 0xfc, !PT ;  /* 0x0008000016173812 */ /* 0x000fe400078efcff */
[----:B------:R-:W-:Y:S02]  /*9c40*/  MOV R12, R20 ;  /* 0x00000014000c7202 */ /* 0x000fe40000000f00 */
[----:B------:R-:W0:Y:S01]  /*9c50*/  MUFU.RSQ64H R25, R23 ;  /* 0x0000001700197308 */ /* 0x000e220000001c00 */
[----:B------:R-:W-:Y:S02]  /*9c60*/  ISETP.GE.U32.AND P3, PT, R40, 0x7ff00000, PT ;  /* 0x7ff000002800780c */ /* 0x000fe40003f66070 */
[----:B------:R-:W-:-:S02]  /*9c70*/  SEL R22, R12, UR4, P0 ;  /* 0x000000040c167c07 */ /* 0x000fc40008000000 */
[----:B------:R-:W-:-:S15]  /*9c80*/  ISETP.GE.U32.AND P0, PT, R42, 0x7ff00000, PT ;  /* 0x7ff000002a00780c */ /* 0x000fde0003f06070 */
[----:B------:R-:W-:-:S15]  /*9c90*/  NOP ;  /* 0x0000000000007918 */ /* 0x000fde0000000000 */
[----:B------:R-:W-:-:S15]  /*9ca0*/  NOP ;  /* 0x0000000000007918 */ /* 0x000fde0000000000 */
[----:B------:R-:W-:-:S06]  /*9cb0*/  NOP ;  /* 0x0000000000007918 */ /* 0x000fcc0000000000 */
[----:B0-----:R-:W0:-:S15]  /*9cc0*/  DMUL R12, R24, R24 ;  /* 0x00000018180c7228 */ /* 0x001e1e0000000000 */
[----:B------:R-:W-:-:S15]  /*9cd0*/  NOP ;  /* 0x0000000000007918 */ /* 0x000fde0000000000 */
[----:B------:R-:W-:-:S15]  /*9ce0*/  NOP ;  /* 0x0000000000007918 */ /* 0x000fde0000000000 */
[----:B------:R-:W-:-:S15]  /*9cf0*/  NOP ;  /* 0x0000000000007918 */ /* 0x000fde0000000000 */
[----:B------:R-:W-:-:S04]  /*9d00*/  NOP ;  /* 0x0000000000007918 */ /* 0x000fc80000000000 */
[----:B0-----:R-:W-:-:S15]  /*9d10*/  DFMA R26, R22, -R12, 1 ;  /* 0x3ff00000161a742b */ /* 0x001fde000000080c */
        /* <DEDUP_REMOVED lines=9> */
[----:B------:R-:W0:-:S15]  /*9db0*/  DFMA R18, R18, R36, 0.5 ;  /* 0x3fe000001212742b */ /* 0x000e1e0000000024 */
        /* <DEDUP_REMOVED lines=9> */
[----:B0-----:R0:W1:Y:S02]  /*9e50*/  DMUL R12, R4, R12 ;  /* 0x0000000c040c7228 */ /* 0x0010640000000000 */
[----:B0-----:R-:W-:Y:S01]  /*9e60*/  LOP3.LUT R5, R0, 0x100000, RZ, 0xfc, !PT ;  /* 0x0010000000057812 */ /* 0x001fe200078efcff */
[----:B------:R-:W-:-:S15]  /*9e70*/  IMAD.MOV.U32 R4, RZ, RZ, RZ ;  /* 0x000000ffff047224 */ /* 0x000fde00078e00ff */
[----:B------:R-:W-:-:S15]  /*9e80*/  NOP ;  /* 0x0000000000007918 */ /* 0x000fde0000000000 */
[----:B------:R-:W-:-:S15]  /*9e90*/  NOP ;  /* 0x0000000000007918 */ /* 0x000fde0000000000 */
[----:B------:R-:W-:-:S15]  /*9ea0*/  NOP ;  /* 0x0000000000007918 */ /* 0x000fde0000000000 */
[----:B------:R-:W-:-:S01]  /*9eb0*/  NOP ;  /* 0x0000000000007918 */ /* 0x000fc20000000000 */
[----:B-1----:R0:W1:Y:S02]  /*9ec0*/  DMUL R12, R12, R4 ;  /* 0x000000040c0c7228 */ /* 0x0020640000000000 */
[----:B0-----:R-:W-:Y:S02]  /*9ed0*/  LOP3.LUT R5, R38, 0x100000, RZ, 0xfc, !PT ;  /* 0x0010000026057812 */ /* 0x001fe400078efcff */
[----:B-1----:R-:W-:Y:S02]  /*9ee0*/  @!P0 FSEL R41, R28, R12, !P1 ;  /* 0x0000000c1c298208 */ /* 0x002fe40004800000 */
[----:B------:R-:W-:-:S03]  /*9ef0*/  @!P0 FSEL R42, R29, R13, !P1 ;  /* 0x0000000d1d2a8208 */ /* 0x000fc60004800000 */
[----:B------:R-:W-:Y:S01]  /*9f00*/  IMAD.MOV.U32 R28, RZ, RZ, R41 ;  /* 0x000000ffff1c7224 */ /* 0x000fe200078e0029 */
[----:B------:R-:W-:-:S15]  /*9f10*/  MOV R29, R42 ;  /* 0x0000002a001d7202 */ /* 0x000fde0000000f00 */
[----:B------:R-:W-:-:S15]  /*9f20*/  NOP ;  /* 0x0000000000007918 */ /* 0x000fde0000000000 */
[----:B------:R-:W-:-:S15]  /*9f30*/  NOP ;  /* 0x0000000000007918 */ /* 0x000fde0000000000 */
[----:B------:R-:W-:-:S09]  /*9f40*/  NOP ;  /* 0x0000000000007918 */ /* 0x000fd20000000000 */
[----:B------:R-:W-:-:S15]  /*9f50*/  DFMA R14, R26, R36, 0.5 ;  /* 0x3fe000001a0e742b */ /* 0x000fde0000000024 */
        /* <DEDUP_REMOVED lines=19> */
[----:B0-----:R-:W0:Y:S02]  /*a090*/  DMUL R14, R14, R4 ;  /* 0x000000040e0e7228 */ /* 0x001e240000000000 */
[----:B0-----:R-:W-:Y:S02]  /*a0a0*/  @!P3 FSEL R39, R34, R14, !P2 ;  /* 0x0000000e2227b208 */ /* 0x001fe40005000000 */
[----:B------:R-:W-:-:S03]  /*a0b0*/  @!P3 FSEL R40, R35, R15, !P2 ;  /* 0x0000000f2328b208 */ /* 0x000fc60005000000 */
[----:B------:R-:W-:Y:S02]  /*a0c0*/  IMAD.MOV.U32 R26, RZ, RZ, R39 ;  /* 0x000000ffff1a7224 */ /* 0x000fe400078e0027 */
[----:B------:R-:W-:-:S15]  /*a0d0*/  IMAD.MOV.U32 R27, RZ, RZ, R40 ;  /* 0x000000ffff1b7224 */ /* 0x000fde00078e0028 */
[----:B------:R-:W-:-:S15]  /*a0e0*/  NOP ;  /* 0x0000000000007918 */ /* 0x000fde0000000000 */
[----:B------:R-:W-:-:S15]  /*a0f0*/  NOP ;  /* 0x0000000000007918 */ /* 0x000fde0000000000 */
[----:B------:R-:W-:-:S10]  /*a100*/  NOP ;  /* 0x0000000000007918 */ /* 0x000fd40000000000 */
[----:B------:R-:W0:-:S15]  /*a110*/  DADD R4, R28, R26 ;  /* 0x000000001c047229 */ /* 0x000e1e000000001a */
[----:B------:R-:W-:-:S15]  /*a120*/  NOP ;  /* 0x0000000000007918 */ /* 0x000fde0000000000 */
[----:B------:R-:W-:-:S15]  /*a130*/  NOP ;  /* 0x0000000000007918 */ /* 0x000fde0000000000 */
[----:B------:R-:W-:-:S15]  /*a140*/  NOP ;  /* 0x0000000000007918 */ /* 0x000fde0000000000 */
[----:B------:R-:W-:-:S04]  /*a150*/  NOP ;  /* 0x0000000000007918 */ /* 0x000fc80000000000 */
[----:B0-----:R-:W0:-:S15]  /*a160*/  DMUL R4, R4, 0.5 ;  /* 0x3fe0000004047828 */ /* 0x001e1e0000000000 */
[----:B------:R-:W-:-:S15]  /*a170*/  NOP ;  /* 0x0000000000007918 */ /* 0x000fde0000000000 */
[----:B------:R-:W-:-:S15]  /*a180*/  NOP ;  /* 0x0000000000007918 */ /* 0x000fde0000000000 */
[----:B------:R-:W-:-:S15]  /*a190*/  NOP ;  /* 0x0000000000007918 */ /* 0x000fde0000000000 */
[----:B------:R-:W-:-:S04]  /*a1a0*/  NOP ;  /* 0x0000000000007918 */ /* 0x000fc80000000000 */
[----:B0-----:R-:W0:Y:S02]  /*a1b0*/  DSETP.GEU.AND P0, PT, R4, 1, PT ;  /* 0x3ff000000400742a */ /* 0x001e240003f0e000 */
[----:B0-----:R-:W-:Y:S02]  /*a1c0*/  FSEL R4, R4, RZ, P0 ;  /* 0x000000ff04047208 */ /* 0x001fe40000000000 */
[----:B------:R-:W-:-:S15]  /*a1d0*/  FSEL R5, R5, 1.875, P0 ;  /* 0x3ff0000005057808 */ /* 0x000fde0000000000 */
[----:B------:R-:W-:-:S15]  /*a1e0*/  NOP ;  /* 0x0000000000007918 */ /* 0x000fde0000000000 */
[----:B------:R-:W-:-:S15]  /*a1f0*/  NOP ;  /* 0x0000000000007918 */ /* 0x000fde0000000000 */
[----:B------:R-:W-:-:S15]  /*a200*/  NOP ;  /* 0x0000000000007918 */ /* 0x000fde0000000000 */
[----:B------:R-:W0:Y:S02]  /*a210*/  DSETP.GEU.AND P0, PT, R4, 10, PT ;  /* 0x402400000400742a */ /* 0x000e240003f0e000 */
[----:B0-----:R-:W-:Y:S05]  /*a220*/  @P0 BRA `(.L_x_8056) ;  /* 0x0000004400540947 */ /* 0x001fea0003800000 */
[----:B------:R-:W0:-:S15]  /*a230*/  DSETP.GEU.AND P0, PT, R2, 3.8518598887744717061e-34, PT ;  /* 0x390000000200742a */ /* 0x000e1e0003f0e000 */
[----:B------:R-:W-:-:S15]  /*a240*/  NOP ;  /* 0x0000000000007918 */ /* 0x000fde0000000000 */
[----:B------:R-:W-:-:S15]  /*a250*/  NOP ;  /* 0x0000000000007918 */ /* 0x000fde0000000000 */
[----:B------:R-:W-:-:S15]  /*a260*/  NOP ;  /* 0x0000000000007918 */ /* 0x000fde0000000000 */
[----:B------:R-:W-:-:S04]  /*a270*/  NOP ;  /* 0x0000000000007918 */ /* 0x000fc80000000000 */
[----:B0-----:R-:W0:Y:S02]  /*a280*/  DSETP.NEU.OR P0, PT, R6, 1, P0 ;  /* 0x3ff000000600742a */ /* 0x001e24000070d400 */
[----:B0-----:R-:W-:Y:S05]  /*a290*/  @P0 BRA `(.L_x_8057) ;  /* 0x0000000000d80947 */ /* 0x001fea0003800000 */
[----:B------:R-:W0:Y:S01]  /*a2a0*/  MUFU.RSQ64H R23, R3 ;  /* 0x0000000300177308 */ /* 0x000e220000001c00 */
[----:B------:R-:W-:Y:S01]  /*a2b0*/  VIADD R22, R3, 0xfcb00000 ;  /* 0xfcb0000003167836 */ /* 0x000fe20000000000 */
[----:B------:R-:W-:Y:S04]  /*a2c0*/  BSSY.RECONVERGENT B3, `(.L_x_8058) ;  /* 0x0000032000037945 */ /* 0x000fe80003800200 */
[----:B------:R-:W-:Y:S01]  /*a2d0*/  ISETP.GE.U32.AND P0, PT, R22, 0x7ca00000, PT ;  /* 0x7ca000001600780c */ /* 0x000fe20003f06070 */
        /* <DEDUP_REMOVED lines=20> */
[----:B0-----:R-:W0:Y:S02]  /*a420*/  DFMA R12, R14, R12, R22 ;  /* 0x0000000c0e0c722b */ /* 0x001e240000000016 */
[----:B0-----:R-:W-:Y:S02]  /*a430*/  VIADD R19, R13, 0xfff00000 ;  /* 0xfff000000d137836 */ /* 0x001fe40000000000 */
[----:B------:R-:W-:-:S15]  /*a440*/  IMAD.MOV.U32 R18, RZ, RZ, R12 ;  /* 0x000000ffff127224 */ /* 0x000fde00078e000c */
        /* <DEDUP_REMOVED lines=13> */
[----:B0-----:R0:W1:Y:S02]  /*a520*/  DFMA R40, R14, R18, R20 ;  /* 0x000000120e28722b */ /* 0x0010640000000014 */
[----:B01----:R-:W-:Y:S05]  /*a530*/  @!P0 BRA `(.L_x_8059) ;  /* 0x0000000000288947 */ /* 0x003fea0003800000 */
[----:B------:R-:W-:Y:S01]  /*a540*/  MOV R0, R12 ;  /* 0x0000000c00007202 */ /* 0x000fe20000000f00 */
[----:B------:R-:W-:Y:S02]  /*a550*/  IMAD.MOV.U32 R13, RZ, RZ, R21 ;  /* 0x000000ffff0d7224 */ /* 0x000fe400078e0015 */
[----:B------:R-:W-:Y:S01]  /*a560*/  IMAD.MOV.U32 R12, RZ, RZ, R20 ;  /* 0x000000ffff0c7224 */ /* 0x000fe200078e0014 */
[----:B------:R-:W-:Y:S01]  /*a570*/  MOV R20, 0xa5c0 ;  /* 0x0000a5c000147802 */ /* 0x000fe20000000f00 */
[----:B------:R-:W-:Y:S02]  /*a580*/  IMAD.MOV.U32 R21, RZ, RZ, R19 ;  /* 0x000000ffff157224 */ /* 0x000fe400078e0013 */
[----:B------:R-:W-:Y:S02]  /*a590*/  IMAD.MOV.U32 R18, RZ, RZ, R2 ;  /* 0x000000ffff127224 */ /* 0x000fe400078e0002 */
[----:B------:R-:W-:-:S07]  /*a5a0*/  IMAD.MOV.U32 R19, RZ, RZ, R3 ;  /* 0x000000ffff137224 */ /* 0x000fce00078e0003 */
[----:B------:R-:W-:Y:S05]  /*a5b0*/  CALL.REL.NOINC `($__internal_13_$__cuda_sm20_dsqrt_rn_f64_mediumpath_v1) ;  /* 0x00000538001c7944 */ /* 0x000fea0003c00000 */
[----:B------:R-:W-:Y:S01]  /*a5c0*/  MOV R40, R12 ;  /* 0x0000000c00287202 */ /* 0x000fe20000000f00 */
[----:B------:R-:W-:-:S07]  /*a5d0*/  IMAD.MOV.U32 R41, RZ, RZ, R13 ;  /* 0x000000ffff297224 */ /* 0x000fce00078e000d */
.L_x_8059:
[----:B------:R-:W-:Y:S05]  /*a5e0*/  BSYNC.RECONVERGENT B3 ;  /* 0x0000000000037941 */ /* 0x000fea0003800200 */
.L_x_8058:
[----:B------:R-:W-:Y:S05]  /*a5f0*/  BRA `(.L_x_8060) ;  /* 0x00000050003c7947 */ /* 0x000fea0003800000 */
.L_x_8057:
[----:B------:R-:W0:-:S15]  /*a600*/  DMUL R12, |R30|, 2.2204460492503130808e-16 ;  /* 0x3cb000001e0c7828 */ /* 0x000e1e0000000200 */
[----:B------:R-:W-:-:S15]  /*a610*/  NOP ;  /* 0x0000000000007918 */ /* 0x000fde0000000000 */
[----:B------:R-:W-:-:S15]  /*a620*/  NOP ;  /* 0x0000000000007918 */ /* 0x000fde0000000000 */
[----:B------:R-:W-:-:S15]  /*a630*/  NOP ;  /* 0x0000000000007918 */ /* 0x000fde0000000000 */
[----:B------:R-:W-:-:S04]  /*a640*/  NOP ;  /* 0x0000000000007918 */ /* 0x000fc80000000000 */
[----:B0-----:R-:W0:Y:S02]  /*a650*/  DSETP.GE.AND P0, PT, R2, R12, PT ;  /* 0x0000000c0200722a */ /* 0x001e240003f06000 */
[----:B0-----:R-:W-:Y:S05]  /*a660*/  @!P0 BRA `(.L_x_8061) ;  /* 0x0000002000808947 */ /* 0x001fea0003800000 */
[----:B------:R-:W0:Y:S01]  /*a670*/  DSETP.NEU.AND P0, PT, R32, RZ, PT ;  /* 0x000000ff2000722a */ /* 0x000e220003f0d000 */
[----:B------:R-:W-:Y:S01]  /*a680*/  BSSY.RECONVERGENT B3, `(.L_x_8062) ;  /* 0x0000040000037945 */ /* 0x000fe20003800200 */
[----:B------:R-:W-:Y:S02]  /*a690*/  IMAD.MOV.U32 R40, RZ, RZ, R2 ;  /* 0x000000ffff287224 */ /* 0x000fe400078e0002 */
[----:B------:R-:W-:Y:S01]  /*a6a0*/  IMAD.MOV.U32 R41, RZ, RZ, R3 ;  /* 0x000000ffff297224 */ /* 0x000fe200078e0003 */
[----:B0-----:R-:W-:Y:S06]  /*a6b0*/  @!P0 BRA `(.L_x_8063) ;  /* 0x0000000000f08947 */ /* 0x001fec0003800000 */
[----:B------:R-:W0:Y:S01]  /*a6c0*/  DADD R18, R32, R28 ;  /* 0x0000000020127229 */ /* 0x000e22000000001c */
[----:B------:R-:W-:Y:S01]  /*a6d0*/  IMAD.MOV.U32 R12, RZ, RZ, 0x1 ;  /* 0x00000001ff0c7424 */ /* 0x000fe200078e00ff */
[----:B0-----:R-:W0:Y:S01]  /*a6e0*/  MUFU.RCP64H R13, R19 ;  /* 0x00000013000d7308 */ /* 0x001e220000001800 */
[----:B------:R-:W-:-:S15]  /*a6f0*/  BSSY.RECONVERGENT B4, `(.L_x_8064) ;  /* 0x0000036000047945 */ /* 0x000fde0003800200 */
[----:B------:R-:W-:-:S15]  /*a700*/  NOP ;  /* 0x0000000000007918 */ /* 0x000fde0000000000 */
[----:B------:R-:W-:-:S15]  /*a710*/  NOP ;  /* 0x0000000000007918 */ /* 0x000fde0000000000 */
[----:B------:R-:W-:-:S15]  /*a720*/  NOP ;  /* 0x0000000000007918 */ /* 0x000fde0000000000 */
[----:B------:R-:W-:-:S01]  /*a730*/  NOP ;  /* 0x0000000000007918 */ /* 0x000fc20000000000 */
        /* <DEDUP_REMOVED lines=15> */
[----:B0-----:R-:W-:-:S15]  /*a830*/  DFMA R12, -R18, R14, 1 ;  /* 0x3ff00000120c742b */ /* 0x001fde000000010e */
[----:B------:R-:W-:-:S15]  /*a840*/  NOP ;  /* 0x0000000000007918 */ /* 0x000fde0000000000 */
[----:B------:R-:W-:-:S15]  /*a850*/  NOP ;  /* 0x0000000000007918 */ /* 0x000fde0000000000 */
[----:B------:R-:W-:-:S15]  /*a860*/  NOP ;  /* 0x0000000000007918 */ /* 0x000fde0000000000 */
[----:B------:R-:W-:-:S04]  /*a870*/  NOP ;  /* 0x0000000000007918 */ /* 0x000fc80000000000 */
[----:B------:R-:W0:Y:S02]  /*a880*/  DMUL R20, R10, R10 ;  /* 0x0000000a0a147228 */ /* 0x000e240000000000 */
[----:B0-----:R-:W-:-:S15]  /*a890*/  FSETP.GEU.AND P1, PT, |R21|, 6.5827683646048100446e-37, PT ;  /* 0x036000001500780b */ /* 0x001fde0003f2e200 */
[----:B------:R-:W-:-:S15]  /*a8a0*/  NOP ;  /* 0x0000000000007918 */ /* 0x000fde0000000000 */
[----:B------:R-:W-:-:S15]  /*a8b0*/  NOP ;  /* 0x0000000000007918 */ /* 0x000fde0000000000 */
[----:B------:R-:W-:-:S15]  /*a8c0*/  NOP ;  /* 0x0000000000007918 */ /* 0x000fde0000000000 */
[----:B------:R-:W-:-:S02]  /*a8d0*/  NOP ;  /* 0x0000000000007918 */ /* 0x000fc40000000000 */
[----:B------:R-:W0:-:S15]  /*a8e0*/  DFMA R12, R14, R12, R14 ;  /* 0x0000000c0e0c722b */ /* 0x000e1e000000000e */
        /* <DEDUP_REMOVED lines=19> */
[----:B------:R-:W-:Y:S02]  /*aa20*/  MOV R13, R19 ;  /* 0x00000013000d7202 */ /* 0x000fe40000000f00 */
[----:B------:R-:W-:-:S07]  /*aa30*/  MOV R0, 0xaa50 ;  /* 0x0000aa5000007802 */ /* 0x000fce0000000f00 */
[----:B------:R-:W-:Y:S05]  /*aa40*/  CALL.REL.NOINC `($__internal_12_$__cuda_sm20_div_rn_f64_full) ;  /* 0x0000052800dc7944 */ /* 0x000fea0003c00000 */
.L_x_8065:
[----:B------:R-:W-:Y:S05]  /*aa50*/  BSYNC.RECONVERGENT B4 ;  /* 0x0000000000047941 */ /* 0x000fea0003800200 */
.L_x_8064:
[----:B------:R-:W-:Y:S02]  /*aa60*/  IMAD.MOV.U32 R40, RZ, RZ, R24 ;  /* 0x000000ffff287224 */ /* 0x000fe400078e0018 */
[----:B------:R-:W-:-:S07]  /*aa70*/  IMAD.MOV.U32 R41, RZ, RZ, R25 ;  /* 0x000000ffff297224 */ /* 0x000fce00078e0019 */
.L_x_8063:
[----:B------:R-:W-:Y:S05]  /*aa80*/  BSYNC.RECONVERGENT B3 ;  /* 0x0000000000037941 */ /* 0x000fea0003800200 */
.L_x_8062:
[----:B------:R-:W0:Y:S01]  /*aa90*/  DADD R12, -R6, 1 ;  /* 0x3ff00000060c7429 */ /* 0x000e220000000100 */
[----:B------:R-:W-:-:S15]  /*aaa0*/  BSSY.RECONVERGENT B3, `(.L_x_8066) ;  /* 0x000004a000037945 */ /* 0x000fde0003800200 */
[----:B------:R-:W-:-:S15]  /*aab0*/  NOP ;  /* 0x0000000000007918 */ /* 0x000fde0000000000 */
[----:B------:R-:W-:-:S15]  /*aac0*/  NOP ;  /* 0x0000000000007918 */ /* 0x000fde0000000000 */
[----:B------:R-:W-:-:S15]  /*aad0*/  NOP ;  /* 0x0000000000007918 */ /* 0x000fde0000000000 */
[----:B------:R-:W-:-:S03]  /*aae0*/  NOP ;  /* 0x0000000000007918 */ /* 0x000fc60000000000 */
[----:B0-----:R-:W0:-:S15]  /*aaf0*/  DSETP.GEU.AND P0, PT, R12, RZ, PT ;  /* 0x000000ff0c00722a */ /* 0x001e1e0003f0e000 */
[----:B------:R-:W-:-:S15]  /*ab00*/  NOP ;  /* 0x0000000000007918 */ /* 0x000fde0000000000 */
[----:B------:R-:W-:-:S15]  /*ab10*/  NOP ;  /* 0x0000000000007918 */ /* 0x000fde0000000000 */
[----:B------:R-:W-:-:S15]  /*ab20*/  NOP ;  /* 0x0000000000007918 */ /* 0x000fde0000000000 */
[----:B------:R-:W-:-:S04]  /*ab30*/  NOP ;  /* 0x0000000000007918 */ /* 0x000fc80000000000 */
[----:B0-----:R0:W1:Y:S02]  /*ab40*/  @!P0 DADD R24, R26, -R12 ;  /* 0x000000001a188229 */ /* 0x001064000000080c */
[----:B01----:R-:W-:Y:S05]  /*ab50*/  @!P0 BRA `(.L_x_8067) ;  /* 0x0000000000f88947 */ /* 0x003fea0003800000 */
[----:B------:R-:W0:Y:S01]  /*ab60*/  DSETP.NEU.AND P0, PT, R12, RZ, PT ;  /* 0x000000ff0c00722a */ /* 0x000e220003f0d000 */
[----:B------:R-:W-:Y:S02]  /*ab70*/  IMAD.MOV.U32 R24, RZ, RZ, R2 ;  /* 0x000000ffff187224 */ /* 0x000fe400078e0002 */
[----:B------:R-:W-:Y:S01]  /*ab80*/  IMAD.MOV.U32 R25, RZ, RZ, R3 ;  /* 0x000000ffff197224 */ /* 0x000fe200078e0003 */
[----:B0-----:R-:W-:Y:S06]  /*ab90*/  @!P0 BRA `(.L_x_8067) ;  /* 0x0000000000e88947 */ /* 0x001fec0003800000 */
[----:B------:R-:W0:Y:S01]  /*aba0*/  DADD R18, R26, R12 ;  /* 0x000000001a127229 */ /* 0x000e22000000000c */
[----:B------:R-:W-:Y:S01]  /*abb0*/  BSSY.RECONVERGENT B4, `(.L_x_8067) ;  /* 0x0000038000047945 */ /* 0x000fe20003800200 */
[----:B0-----:R-:W0:Y:S01]  /*abc0*/  MUFU.RCP64H R13, R19 ;  /* 0x00000013000d7308 */ /* 0x001e220000001800 */
[----:B------:R-:W-:-:S15]  /*abd0*/  IMAD.MOV.U32 R12, RZ, RZ, 0x1 ;  /* 0x00000001ff0c7424 */ /* 0x000fde00078e00ff */
        /* <DEDUP_REMOVED lines=51> */
[----:B------:R-:W-:-:S07]  /*af10*/  MOV R0, 0xaf30 ;  /* 0x0000af3000007802 */ /* 0x000fce0000000f00 */
[----:B------:R-:W-:Y:S05]  /*af20*/  CALL.REL.NOINC `($__internal_12_$__cuda_sm20_div_rn_f64_full) ;  /* 0x0000052400a47944 */ /* 0x000fea0003c00000 */
.L_x_8068:
[----:B------:R-:W-:Y:S05]  /*af30*/  BSYNC.RECONVERGENT B4 ;  /* 0x0000000000047941 */ /* 0x000fea0003800200 */
.L_x_8067:
[----:B------:R-:W-:Y:S05]  /*af40*/  BSYNC.RECONVERGENT B3 ;  /* 0x0000000000037941 */ /* 0x000fea0003800200 */
.L_x_8066:
[----:B------:R-:W0:Y:S01]  /*af50*/  DMUL R12, R24, 0.5 ;  /* 0x3fe00000180c7828 */ /* 0x000e220000000000 */
[----:B------:R-:W-:-:S15]  /*af60*/  BSSY.RECONVERGENT B3, `(.L_x_8069) ;  /* 0x0000046000037945 */ /* 0x000fde0003800200 */
[----:B------:R-:W-:-:S15]  /*af70*/  NOP ;  /* 0x0000000000007918 */ /* 0x000fde0000000000 */
[----:B------:R-:W-:-:S15]  /*af80*/  NOP ;  /* 0x0000000000007918 */ /* 0x000fde0000000000 */
[----:B------:R-:W-:-:S15]  /*af90*/  NOP ;  /* 0x0000000000007918 */ /* 0x000fde0000000000 */
[----:B------:R-:W-:-:S03]  /*afa0*/  NOP ;  /* 0x0000000000007918 */ /* 0x000fc60000000000 */
[----:B------:R-:W-:-:S15]  /*afb0*/  DADD R14, R4, 1 ;  /* 0x3ff00000040e7429 */ /* 0x000fde0000000000 */
[----:B------:R-:W-:-:S15]  /*afc0*/  NOP ;  /* 0x0000000000007918 */ /* 0x000fde0000000000 */
[----:B------:R-:W-:-:S15]  /*afd0*/  NOP ;  /* 0x0000000000007918 */ /* 0x000fde0000000000 */
[----:B------:R-:W-:-:S15]  /*afe0*/  NOP ;  /* 0x0000000000007918 */ /* 0x000fde0000000000 */
[----:B------:R-:W-:-:S04]  /*aff0*/  NOP ;  /* 0x0000000000007918 */ /* 0x000fc80000000000 */
[----:B0-----:R-:W0:-:S15]  /*b000*/  DFMA R24, R40, 0.5, R12 ;  /* 0x3fe000002818782b */ /* 0x001e1e000000000c */
[----:B------:R-:W-:-:S15]  /*b010*/  NOP ;  /* 0x0000000000007918 */ /* 0x000fde0000000000 */
[----:B------:R-:W-:-:S15]  /*b020*/  NOP ;  /* 0x0000000000007918 */ /* 0x000fde0000000000 */
[----:B------:R-:W-:-:S15]  /*b030*/  NOP ;  /* 0x0000000000007918 */ /* 0x000fde0000000000 */
[----:B------:R-:W-:-:S04]  /*b040*/  NOP ;  /* 0x0000000000007918 */ /* 0x000fc80000000000 */
[----:B0-----:R-:W0:Y:S02]  /*b050*/  DMUL R18, R24, R14 ;  /* 0x0000000e18127228 */ /* 0x001e240000000000 */
[----:B0-----:R-:W0:Y:S01]  /*b060*/  MUFU.RSQ64H R23, R19 ;  /* 0x0000001300177308 */ /* 0x001e220000001c00 */
[----:B------:R-:W-:Y:S02]  /*b070*/  VIADD R22, R19, 0xfcb00000 ;  /* 0xfcb0000013167836 */ /* 0x000fe40000000000 */
[----:B------:R-:W-:Y:S02]  /*b080*/  IMAD.MOV.U32 R14, RZ, RZ, 0x0 ;  /* 0x00000000ff0e7424 */ /* 0x000fe400078e00ff */
[----:B------:R-:W-:Y:S01]  /*b090*/  IMAD.MOV.U32 R15, RZ, RZ, 0x3fd80000 ;  /* 0x3fd80000ff0f7424 */ /* 0x000fe200078e00ff */
[----:B------:R-:W-:-:S15]  /*b0a0*/  ISETP.GE.U32.AND P0, PT, R22, 0x7ca00000, PT ;  /* 0x7ca000001600780c */ /* 0x000fde0003f06070 */
[----:B------:R-:W-:-:S15]  /*b0b0*/  NOP ;  /* 0x0000000000007918 */ /* 0x000fde0000000000 */
[----:B------:R-:W-:-:S15]  /*b0c0*/  NOP ;  /* 0x0000000000007918 */ /* 0x000fde0000000000 */
[----:B------:R-:W-:-:S11]  /*b0d0*/  NOP ;  /* 0x0000000000007918 */ /* 0x000fd60000000000 */
        /* <DEDUP_REMOVED lines=21> */
[----:B0-----:R-:W-:Y:S01]  /*b230*/  VIADD R21, R13, 0xfff00000 ;  /* 0xfff000000d157836 */ /* 0x001fe20000000000 */
[----:B------:R-:W-:-:S15]  /*b240*/  MOV R20, R12 ;  /* 0x0000000c00147202 */ /* 0x000fde0000000f00 */
[----:B------:R-:W-:-:S15]  /*b250*/  NOP ;  /* 0x0000000000007918 */ /* 0x000fde0000000000 */
[----:B------:R-:W-:-:S15]  /*b260*/  NOP ;  /* 0x0000000000007918 */ /* 0x000fde0000000000 */
[----:B------:R-:W-:-:S15]  /*b270*/  NOP ;  /* 0x0000000000007918 */ /* 0x000fde0000000000 */
[----:B------:R-:W-:-:S01]  /*b280*/  NOP ;  /* 0x0000000000007918 */ /* 0x000fc20000000000 */
        /* <DEDUP_REMOVED lines=12> */
[----:B------:R-:W-:Y:S01]  /*b350*/  IMAD.MOV.U32 R0, RZ, RZ, R12 ;  /* 0x000000ffff007224 */ /* 0x000fe200078e000c */
[----:B------:R-:W-:Y:S01]  /*b360*/  MOV R20, 0xb3a0 ;  /* 0x0000b3a000147802 */ /* 0x000fe20000000f00 */
[----:B------:R-:W-:Y:S02]  /*b370*/  IMAD.MOV.U32 R12, RZ, RZ, R34 ;  /* 0x000000ffff0c7224 */ /* 0x000fe400078e0022 */
[----:B------:R-:W-:-:S07]  /*b380*/  IMAD.MOV.U32 R13, RZ, RZ, R35 ;  /* 0x000000ffff0d7224 */ /* 0x000fce00078e0023 */
[----:B------:R-:W-:Y:S05]  /*b390*/  CALL.REL.NOINC `($__internal_13_$__cuda_sm20_dsqrt_rn_f64_mediumpath_v1) ;  /* 0x0000052800a47944 */ /* 0x000fea0003c00000 */
[----:B------:R-:W-:Y:S02]  /*b3a0*/  IMAD.MOV.U32 R40, RZ, RZ, R12 ;  /* 0x000000ffff287224 */ /* 0x000fe400078e000c */
[----:B------:R-:W-:-:S07]  /*b3b0*/  IMAD.MOV.U32 R41, RZ, RZ, R13 ;  /* 0x000000ffff297224 */ /* 0x000fce00078e000d */
.L_x_8070:
[----:B------:R-:W-:Y:S05]  /*b3c0*/  BSYNC.RECONVERGENT B3 ;  /* 0x0000000000037941 */ /* 0x000fea0003800200 */
.L_x_8069:
[----:B------:R-:W0:Y:S02]  /*b3d0*/  DADD R40, R24, R40 ;  /* 0x0000000018287229 */ /* 0x000e240000000028 */
[C---:B0-----:R-:W-:Y:S02]  /*b3e0*/  FSETP.GEU.FTZ.AND P0, PT, R41.reuse, 1.7916666269302368164, PT ;  /* 0x3fe555552900780b */ /* 0x041fe40003f1e000 */
[----:B------:R-:W-:-:S04]  /*b3f0*/  FSETP.GT.FTZ.AND P1, PT, R41, -1.6999999284744262695, PT ;  /* 0xbfd999992900780b */ /* 0x000fc80003f34000 */
[----:B------:R-:W-:-:S13]  /*b400*/  PLOP3.LUT P0, PT, P0, P1, PT, 0xf2, 0x2f ;  /* 0x00000000002f781c */ /* 0x000fda0000703e72 */
[----:B------:R-:W-:Y:S05]  /*b410*/  @P0 BRA `(.L_x_8071) ;  /* 0x0000000800100947 */ /* 0x000fea0003800000 */
[----:B------:R-:W0:Y:S01]  /*b420*/  DADD R18, R40, 2 ;  /* 0x4000000028127429 */ /* 0x000e220000000000 */
[----:B------:R-:W-:Y:S01]  /*b430*/  MOV R12, 0x1 ;  /* 0x00000001000c7802 */ /* 0x000fe20000000f00 */
[----:B0-----:R-:W0:Y:S01]  /*b440*/  MUFU.RCP64H R13, R19 ;  /* 0x00000013000d7308 */ /* 0x001e220000001800 */
[----:B------:R-:W-:Y:S01]  /*b450*/  FSETP.GEU.AND P1, PT, |R41|, 6.5827683646048100446e-37, PT ;  /* 0x036000002900780b */ /* 0x000fe20003f2e200 */
[----:B------:R-:W-:-:S15]  /*b460*/  BSSY.RECONVERGENT B3, `(.L_x_8072) ;  /* 0x0000031000037945 */ /* 0x000fde0003800200 */
[----:B------:R-:W-:-:S15]  /*b470*/  NOP ;  /* 0x0000000000007918 */ /* 0x000fde0000000000 */
[----:B------:R-:W-:-:S15]  /*b480*/  NOP ;  /* 0x0000000000007918 */ /* 0x000fde0000000000 */
[----:B------:R-:W-:-:S15]  /*b490*/  NOP ;  /* 0x0000000000007918 */ /* 0x000fde0000000000 */
        /* <DEDUP_REMOVED lines=45> */
.L_x_8073:
[----:B------:R-:W-:Y:S05]  /*b770*/  BSYNC.RECONVERGENT B3 ;  /* 0x0000000000037941 */ /* 0x000fea0003800200 */
.L_x_8072:
[----:B------:R-:W-:Y:S01]  /*b780*/  IMAD.MOV.U32 R18, RZ, RZ, -0x314d23bc ;  /* 0xceb2dc44ff127424 */ /* 0x000fe200078e00ff */
[----:B------:R-:W-:Y:S01]  /*b790*/  MOV R19, 0x3ed087ff ;  /* 0x3ed087ff00137802 */ /* 0x000fe20000000f00 */
[----:B------:R-:W0:Y:S01]  /*b7a0*/  DMUL R24, R40, -R24 ;  /* 0x8000001828187228 */ /* 0x000e220000000000 */
[----:B------:R-:W-:Y:S01]  /*b7b0*/  UMOV UR4, 0x2fbe14b5 ;  /* 0x2fbe14b500047882 */ /* 0x000fe20000000000 */
[----:B------:R-:W-:-:S15]  /*b7c0*/  UMOV UR5, 0x3eb372fb ;  /* 0x3eb372fb00057882 */ /* 0x000fde0000000000 */
[----:B------:R-:W-:-:S15]  /*b7d0*/  NOP ;  /* 0x0000000000007918 */ /* 0x000fde0000000000 */
[----:B------:R-:W-:-:S15]  /*b7e0*/  NOP ;  /* 0x0000000000007918 */ /* 0x000fde0000000000 */
[----:B------:R-:W-:-:S15]  /*b7f0*/  NOP ;  /* 0x0000000000007918 */ /* 0x000fde0000000000 */
[----:B------:R-:W-:-:S02]  /*b800*/  NOP ;  /* 0x0000000000007918 */ /* 0x000fc40000000000 */
[----:B0-----:R-:W0:-:S15]  /*b810*/  DADD R12, R40, R24 ;  /* 0x00000000280c7229 */ /* 0x001e1e0000000018 */
        /* <DEDUP_REMOVED lines=66> */
[----:B0-----:R0:W1:Y:S02]  /*bc40*/  DADD R40, R40, R18 ;  /* 0x0000000028287229 */ /* 0x0010640000000012 */
[----:B01----:R-:W-:Y:S05]  /*bc50*/  BRA `(.L_x_8060) ;  /* 0x0000003800a47947 */ /* 0x003fea0003800000 */
.L_x_8071:
[----:B------:R-:W0:Y:S02]  /*bc60*/  DADD R40, R40, 1 ;  /* 0x3ff0000028287429 */ /* 0x000e240000000000 */
[----:B0-----:R-:W-:Y:S01]  /*bc70*/  ISETP.GT.AND P0, PT, R41, 0xfffff, PT ;  /* 0x000fffff2900780c */ /* 0x001fe20003f04270 */
[----:B------:R-:W-:Y:S02]  /*bc80*/  IMAD.MOV.U32 R12, RZ, RZ, R40 ;  /* 0x000000ffff0c7224 */ /* 0x000fe400078e0028 */
[----:B------:R-:W-:-:S15]  /*bc90*/  IMAD.MOV.U32 R13, RZ, RZ, R41 ;  /* 0x000000ffff0d7224 */ /* 0x000fde00078e0029 */
[----:B------:R-:W-:-:S15]  /*bca0*/  NOP ;  /* 0x0000000000007918 */ /* 0x000fde0000000000 */
[----:B------:R-:W-:-:S15]  /*bcb0*/  NOP ;  /* 0x0000000000007918 */ /* 0x000fde0000000000 */
[----:B------:R-:W-:-:S14]  /*bcc0*/  NOP ;  /* 0x0000000000007918 */ /* 0x000fdc0000000000 */
[----:B------:R-:W0:Y:S02]  /*bcd0*/  @!P0 DMUL R12, R12, 1.80143985094819840000e+16 ;  /* 0x435000000c0c8828 */ /* 0x000e240000000000 */
[----:B0-----:R-:W-:Y:S02]  /*bce0*/  @!P0 IMAD.MOV.U32 R41, RZ, RZ, R13 ;  /* 0x000000ffff298224 */ /* 0x001fe400078e000d */
[----:B------:R-:W-:Y:S02]  /*bcf0*/  @!P0 IMAD.MOV.U32 R40, RZ, RZ, R12 ;  /* 0x000000ffff288224 */ /* 0x000fe400078e000c */
[----:B------:R-:W-:-:S05]  /*bd00*/  VIADD R0, R41, 0xffffffff ;  /* 0xffffffff29007836 */ /* 0x000fca0000000000 */
[----:B------:R-:W-:Y:S01]  /*bd10*/  ISETP.GT.U32.AND P1, PT, R0, 0x7feffffe, PT ;  /* 0x7feffffe0000780c */ /* 0x000fe20003f24070 */
[----:B------:R-:W-:Y:S01]  /*bd20*/  IMAD.MOV.U32 R0, RZ, RZ, -0x3ff ;  /* 0xfffffc01ff007424 */ /* 0x000fe200078e00ff */
[----:B------:R-:W-:-:S11]  /*bd30*/  @!P0 MOV R0, 0xfffffbcb ;  /* 0xfffffbcb00008802 */ /* 0x000fd60000000f00 */
[----:B------:R-:W-:Y:S05]  /*bd40*/  @P1 BRA `(.L_x_8074) ;  /* 0x0000000800ac1947 */ /* 0x000fea0003800000 */
[C---:B------:R-:W-:Y:S01]  /*bd50*/  LOP3.LUT R12, R41.reuse, 0xfffff, RZ, 0xc0, !PT ;  /* 0x000fffff290c7812 */ /* 0x040fe200078ec0ff */
[----:B------:R-:W-:Y:S01]  /*bd60*/  UMOV UR4, 0x80000000 ;  /* 0x8000000000047882 */ /* 0x000fe20000000000 */
[----:B------:R-:W-:Y:S01]  /*bd70*/  LEA.HI R0, R41, R0, RZ, 0xc ;  /* 0x0000000029007211 */ /* 0x000fe200078f60ff */
[----:B------:R-:W-:Y:S01]  /*bd80*/  UMOV UR5, 0x43300000 ;  /* 0x4330000000057882 */ /* 0x000fe20000000000 */
[----:B------:R-:W-:Y:S01]  /*bd90*/  LOP3.LUT R13, R12, 0x3ff00000, RZ, 0xfc, !PT ;  /* 0x3ff000000c0d7812 */ /* 0x000fe200078efcff */
[----:B------:R-:W-:Y:S01]  /*bda0*/  IMAD.MOV.U32 R12, RZ, RZ, R40 ;  /* 0x000000ffff0c7224 */ /* 0x000fe200078e0028 */
[----:B------:R-:W-:Y:S02]  /*bdb0*/  MOV R19, 0x43300000 ;  /* 0x4330000000137802 */ /* 0x000fe40000000f00 */
[----:B------:R-:W-:-:S13]  /*bdc0*/  ISETP.GE.U32.AND P0, PT, R13, 0x3ff6a09f, PT ;  /* 0x3ff6a09f0d00780c */ /* 0x000fda0003f06070 */
[----:B------:R-:W-:Y:S02]  /*bdd0*/  @P0 VIADD R15, R13, 0xfff00000 ;  /* 0xfff000000d0f0836 */ /* 0x000fe40000000000 */
[----:B------:R-:W-:Y:S02]  /*bde0*/  @P0 VIADD R0, R0, 0x1 ;  /* 0x0000000100000836 */ /* 0x000fe40000000000 */
[----:B------:R-:W-:-:S03]  /*bdf0*/  @P0 IMAD.MOV.U32 R13, RZ, RZ, R15 ;  /* 0x000000ffff0d0224 */ /* 0x000fc600078e000f */
[----:B------:R-:W-:-:S03]  /*be00*/  LOP3.LUT R18, R0, 0x80000000, RZ, 0x3c, !PT ;  /* 0x8000000000127812 */ /* 0x000fc600078e3cff */
        /* <DEDUP_REMOVED lines=159> */
.L_x_8074:
[----:B------:R-:W-:Y:S01]  /*c800*/  IMAD.MOV.U32 R14, RZ, RZ, 0x0 ;  /* 0x00000000ff0e7424 */ /* 0x000fe200078e00ff */
[----:B------:R-:W-:Y:S01]  /*c810*/  LOP3.LUT P0, RZ, R13, 0x7fffffff, RZ, 0xc0, !PT ;  /* 0x7fffffff0dff7812 */ /* 0x000fe2000780c0ff */
[----:B------:R-:W-:-:S06]  /*c820*/  IMAD.MOV.U32 R15, RZ, RZ, 0x7ff00000 ;  /* 0x7ff00000ff0f7424 */ /* 0x000fcc00078e00ff */
[----:B------:R-:W0:Y:S02]  /*c830*/  DFMA R12, R12, R14, +INF ;  /* 0x7ff000000c0c742b */ /* 0x000e24000000000e */
[----:B0-----:R-:W-:Y:S02]  /*c840*/  FSEL R40, R12, RZ, P0 ;  /* 0x000000ff0c287208 */ /* 0x001fe40000000000 */
[----:B------:R-:W-:Y:S01]  /*c850*/  FSEL R41, R13, -QNAN , P0 ;  /* 0xfff000000d297808 */ /* 0x000fe20000000000 */
[----:B------:R-:W-:Y:S06]  /*c860*/  BRA `(.L_x_8060) ;  /* 0x0000002c00a07947 */ /* 0x000fec0003800000 */
.L_x_8061:
[----:B------:R-:W0:Y:S02]  /*c870*/  DSETP.GEU.AND P0, PT, R6, 1, PT ;  /* 0x3ff000000600742a */ /* 0x000e240003f0e000 */
[----:B0-----:R-:W-:Y:S05]  /*c880*/  @P0 BRA `(.L_x_8075) ;  /* 0x0000000400b80947 */ /* 0x001fea0003800000 */
[----:B------:R-:W0:Y:S01]  /*c890*/  DADD R18, -R6, 1 ;  /* 0x3ff0000006127429 */ /* 0x000e220000000100 */
[----:B------:R-:W-:-:S15]  /*c8a0*/  BSSY.RECONVERGENT B3, `(.L_x_8076) ;  /* 0x0000039000037945 */ /* 0x000fde0003800200 */
[----:B------:R-:W-:-:S15]  /*c8b0*/  NOP ;  /* 0x0000000000007918 */ /* 0x000fde0000000000 */
[----:B------:R-:W-:-:S15]  /*c8c0*/  NOP ;  /* 0x0000000000007918 */ /* 0x000fde0000000000 */
[----:B------:R-:W-:-:S15]  /*c8d0*/  NOP ;  /* 0x0000000000007918 */ /* 0x000fde0000000000 */
[----:B------:R-:W-:-:S03]  /*c8e0*/  NOP ;  /* 0x0000000000007918 */ /* 0x000fc60000000000 */
[----:B0-----:R-:W0:Y:S02]  /*c8f0*/  DMUL R18, R32, R18 ;  /* 0x0000001220127228 */ /* 0x001e240000000000 */
[----:B0-----:R-:W0:Y:S01]  /*c900*/  MUFU.RSQ64H R23, R19 ;  /* 0x0000001300177308 */ /* 0x001e220000001c00 */
[----:B------:R-:W-:-:S04]  /*c910*/  IADD3 R22, PT, PT, R19, -0x3500000, RZ ;  /* 0xfcb0000013167810 */ /* 0x000fc80007ffe0ff */
[----:B------:R-:W-:-:S15]  /*c920*/  ISETP.GE.U32.AND P0, PT, R22, 0x7ca00000, PT ;  /* 0x7ca000001600780c */ /* 0x000fde0003f06070 */
[----:B------:R-:W-:-:S15]  /*c930*/  NOP ;  /* 0x0000000000007918 */ /* 0x000fde0000000000 */
[----:B------:R-:W-:-:S15]  /*c940*/  NOP ;  /* 0x0000000000007918 */ /* 0x000fde0000000000 */
[----:B------:R-:W-:-:S12]  /*c950*/  NOP ;  /* 0x0000000000007918 */ /* 0x000fd80000000000 */
        /* <DEDUP_REMOVED lines=39> */
[----:B------:R-:W-:Y:S01]  /*cbd0*/  MOV R12, R24 ;  /* 0x00000018000c7202 */ /* 0x000fe20000000f00 */
[----:B------:R-:W-:Y:S01]  /*cbe0*/  IMAD.MOV.U32 R14, RZ, RZ, R34 ;  /* 0x000000ffff0e7224 */ /* 0x000fe200078e0022 */
[----:B------:R-:W-:Y:S01]  /*cbf0*/  MOV R20, 0xcc30 ;  /* 0x0000cc3000147802 */ /* 0x000fe20000000f00 */
[----:B------:R-:W-:Y:S02]  /*cc00*/  IMAD.MOV.U32 R15, RZ, RZ, R35 ;  /* 0x000000ffff0f7224 */ /* 0x000fe400078e0023 */
[----:B------:R-:W-:-:S07]  /*cc10*/  IMAD.MOV.U32 R13, RZ, RZ, R25 ;  /* 0x000000ffff0d7224 */ /* 0x000fce00078e0019 */
[----:B------:R-:W-:Y:S05]  /*cc20*/  CALL.REL.NOINC `($__internal_13_$__cuda_sm20_dsqrt_rn_f64_mediumpath_v1) ;  /* 0x0000051000807944 */ /* 0x000fea0003c00000 */
.L_x_8077:
[----:B------:R-:W-:Y:S05]  /*cc30*/  BSYNC.RECONVERGENT B3 ;  /* 0x0000000000037941 */ /* 0x000fea0003800200 */
.L_x_8076:
[----:B------:R-:W0:Y:S01]  /*cc40*/  MUFU.RCP64H R15, R13 ;  /* 0x0000000d000f7308 */ /* 0x000e220000001800 */
        /* <DEDUP_REMOVED lines=44> */
[----:B------:R-:W-:-:S07]  /*cf10*/  IMAD.MOV.U32 R21, RZ, RZ, R3 ;  /* 0x000000ffff157224 */ /* 0x000fce00078e0003 */
[----:B------:R-:W-:Y:S05]  /*cf20*/  CALL.REL.NOINC `($__internal_12_$__cuda_sm20_div_rn_f64_full) ;  /* 0x0000050400a47944 */ /* 0x000fea0003c00000 */
.L_x_8079:
[----:B------:R-:W-:Y:S05]  /*cf30*/  BSYNC.RECONVERGENT B3 ;  /* 0x0000000000037941 */ /* 0x000fea0003800200 */
.L_x_8078:
[----:B------:R-:W-:Y:S01]  /*cf40*/  IMAD.MOV.U32 R40, RZ, RZ, R24 ;  /* 0x000000ffff287224 */ /* 0x000fe200078e0018 */
[----:B------:R-:W-:Y:S01]  /*cf50*/  MOV R41, R25 ;  /* 0x0000001900297202 */ /* 0x000fe20000000f00 */
[----:B------:R-:W-:Y:S06]  /*cf60*/  BRA `(.L_x_8060) ;  /* 0x0000002400e07947 */ /* 0x000fec0003800000 */
.L_x_8075:
[----:B------:R-:W0:Y:S01]  /*cf70*/  DMUL R18, R32, R30 ;  /* 0x0000001e20127228 */ /* 0x000e220000000000 */
[----:B------:R-:W-:Y:S01]  /*cf80*/  BSSY.RECONVERGENT B3, `(.L_x_8080) ;  /* 0x0000034000037945 */ /* 0x000fe20003800200 */
[----:B0-----:R-:W0:Y:S01]  /*cf90*/  MUFU.RSQ64H R23, R19 ;  /* 0x0000001300177308 */ /* 0x001e220000001c00 */
[----:B------:R-:W-:-:S05]  /*cfa0*/  VIADD R22, R19, 0xfcb00000 ;  /* 0xfcb0000013167836 */ /* 0x000fca0000000000 */
        /* <DEDUP_REMOVED lines=45> */
[----:B------:R-:W-:-:S07]  /*d280*/  MOV R20, 0xd2a0 ;  /* 0x0000d2a000147802 */ /* 0x000fce0000000f00 */
[----:B------:R-:W-:Y:S05]  /*d290*/  CALL.REL.NOINC `($__internal_13_$__cuda_sm20_dsqrt_rn_f64_mediumpath_v1) ;  /* 0x0000050800e47944 */ /* 0x000fea0003c00000 */
[----:B------:R-:W-:Y:S02]  /*d2a0*/  IMAD.MOV.U32 R40, RZ, RZ, R12 ;  /* 0x000000ffff287224 */ /* 0x000fe400078e000c */
[----:B------:R-:W-:-:S07]  /*d2b0*/  IMAD.MOV.U32 R41, RZ, RZ, R13 ;  /* 0x000000ffff297224 */ /* 0x000fce00078e000d */
.L_x_8081:
[----:B------:R-:W-:Y:S05]  /*d2c0*/  BSYNC.RECONVERGENT B3 ;  /* 0x0000000000037941 */ /* 0x000fea0003800200 */
.L_x_8080:
[----:B------:R-:W0:Y:S02]  /*d2d0*/  DADD R40, R30, R40 ;  /* 0x000000001e287229 */ /* 0x000e240000000028 */
[C---:B0-----:R-:W-:Y:S02]  /*d2e0*/  FSETP.GEU.FTZ.AND P0, PT, R41.reuse, 1.7916666269302368164, PT ;  /* 0x3fe555552900780b */ /* 0x041fe40003f1e000 */
[----:B------:R-:W-:-:S04]  /*d2f0*/  FSETP.GT.FTZ.AND P1, PT, R41, -1.6999999284744262695, PT ;  /* 0xbfd999992900780b */ /* 0x000fc80003f34000 */
[----:B------:R-:W-:-:S13]  /*d300*/  PLOP3.LUT P0, PT, P0, P1, PT, 0xf2, 0x2f ;  /* 0x00000000002f781c */ /* 0x000fda0000703e72 */
[----:B------:R-:W-:Y:S05]  /*d310*/  @P0 BRA `(.L_x_8082) ;  /* 0x0000000800100947 */ /* 0x000fea0003800000 */
[----:B------:R-:W0:Y:S01]  /*d320*/  DADD R18, R40, 2 ;  /* 0x4000000028127429 */ /* 0x000e220000000000 */
[----:B------:R-:W-:Y:S01]  /*d330*/  IMAD.MOV.U32 R12, RZ, RZ, 0x1 ;  /* 0x00000001ff0c7424 */ /* 0x000fe200078e00ff */
        /* <DEDUP_REMOVED lines=46> */
[----:B------:R-:W-:Y:S01]  /*d620*/  MOV R20, R40 ;  /* 0x0000002800147202 */ /* 0x000fe20000000f00 */
[----:B------:R-:W-:Y:S01]  /*d630*/  IMAD.MOV.U32 R13, RZ, RZ, R19 ;  /* 0x000000ffff0d7224 */ /* 0x000fe200078e0013 */
[----:B------:R-:W-:Y:S01]  /*d640*/  MOV R0, 0xd670 ;  /* 0x0000d67000007802 */ /* 0x000fe20000000f00 */
[----:B------:R-:W-:-:S07]  /*d650*/  IMAD.MOV.U32 R21, RZ, RZ, R41 ;  /* 0x000000ffff157224 */ /* 0x000fce00078e0029 */
[----:B------:R-:W-:Y:S05]  /*d660*/  CALL.REL.NOINC `($__internal_12_$__cuda_sm20_div_rn_f64_full) ;  /* 0x000004fc00d47944 */ /* 0x000fea0003c00000 */
.L_x_8084:
[----:B------:R-:W-:Y:S05]  /*d670*/  BSYNC.RECONVERGENT B3 ;  /* 0x0000000000037941 */ /* 0x000fea0003800200 */
.L_x_8083:
[----:B------:R-:W-:Y:S01]  /*d680*/  IMAD.MOV.U32 R18, RZ, RZ, -0x314d23bc ;  /* 0xceb2dc44ff127424 */ /* 0x000fe200078e00ff */
[----:B------:R-:W0:Y:S01]  /*d690*/  DMUL R24, R40, -R24 ;  /* 0x8000001828187228 */ /* 0x000e220000000000 */
[----:B------:R-:W-:Y:S01]  /*d6a0*/  IMAD.MOV.U32 R19, RZ, RZ, 0x3ed087ff ;  /* 0x3ed087ffff137424 */ /* 0x000fe200078e00ff */
[----:B------:R-:W-:Y:S01]  /*d6b0*/  UMOV UR4, 0x2fbe14b5 ;  /* 0x2fbe14b500047882 */ /* 0x000fe20000000000 */
[----:B------:R-:W-:-:S15]  /*d6c0*/  UMOV UR5, 0x3eb372fb ;  /* 0x3eb372fb00057882 */ /* 0x000fde0000000000 */
[----:B------:R-:W-:-:S15]  /*d6d0*/  NOP ;  /* 0x0000000000007918 */ /* 0x000fde0000000000 */
[----:B------:R-:W-:-:S15]  /*d6e0*/  NOP ;  /* 0x0000000000007918 */ /* 0x000fde0000000000 */
[----:B------:R-:W-:-:S15]  /*d6f0*/  NOP ;  /* 0x0000000000007918 */ /* 0x000fde0000000000 */
[----:B------:R-:W-:-:S01]  /*d700*/  NOP ;  /* 0x0000000000007918 */ /* 0x000fc20000000000 */
        /* <DEDUP_REMOVED lines=69> */
.L_x_8082:
        /* <DEDUP_REMOVED lines=8> */
[----:B0-----:R-:W-:Y:S01]  /*dbe0*/  @!P0 MOV R41, R13 ;  /* 0x0000000d00298202 */ /* 0x001fe20000000f00 */
[----:B------:R-:W-:-:S04]  /*dbf0*/  @!P0 IMAD.MOV.U32 R40, RZ, RZ, R12 ;  /* 0x000000ffff288224 */ /* 0x000fc800078e000c */
[----:B------:R-:W-:-:S05]  /*dc00*/  VIADD R0, R41, 0xffffffff ;  /* 0xffffffff29007836 */ /* 0x000fca0000000000 */
[----:B------:R-:W-:Y:S01]  /*dc10*/  ISETP.GT.U32.AND P1, PT, R0, 0x7feffffe, PT ;  /* 0x7feffffe0000780c */ /* 0x000fe20003f24070 */
[----:B------:R-:W-:Y:S02]  /*dc20*/  IMAD.MOV.U32 R0, RZ, RZ, -0x3ff ;  /* 0xfffffc01ff007424 */ /* 0x000fe400078e00ff */
[----:B------:R-:W-:-:S10]  /*dc30*/  @!P0 IMAD.MOV.U32 R0, RZ, RZ, -0x435 ;  /* 0xfffffbcbff008424 */ /* 0x000fd400078e00ff */
[----:B------:R-:W-:Y:S05]  /*dc40*/  @P1 BRA `(.L_x_8085) ;  /* 0x0000000800b01947 */ /* 0x000fea0003800000 */
[C---:B------:R-:W-:Y:S01]  /*dc50*/  LOP3.LUT R12, R41.reuse, 0xfffff, RZ, 0xc0, !PT ;  /* 0x000fffff290c7812 */ /* 0x040fe200078ec0ff */
[----:B------:R-:W-:Y:S01]  /*dc60*/  IMAD.MOV.U32 R19, RZ, RZ, 0x43300000 ;  /* 0x43300000ff137424 */ /* 0x000fe200078e00ff */
[----:B------:R-:W-:Y:S01]  /*dc70*/  LEA.HI R0, R41, R0, RZ, 0xc ;  /* 0x0000000029007211 */ /* 0x000fe200078f60ff */
[----:B------:R-:W-:Y:S01]  /*dc80*/  UMOV UR4, 0x80000000 ;  /* 0x8000000000047882 */ /* 0x000fe20000000000 */
[----:B------:R-:W-:Y:S01]  /*dc90*/  LOP3.LUT R13, R12, 0x3ff00000, RZ, 0xfc, !PT ;  /* 0x3ff000000c0d7812 */ /* 0x000fe200078efcff */
[----:B------:R-:W-:Y:S01]  /*dca0*/  IMAD.MOV.U32 R12, RZ, RZ, R40 ;  /* 0x000000ffff0c7224 */ /* 0x000fe200078e0028 */
[----:B------:R-:W-:Y:S02]  /*dcb0*/  UMOV UR5, 0x43300000 ;  /* 0x4330000000057882 */ /* 0x000fe40000000000 */
[----:B------:R-:W-:-:S13]  /*dcc0*/  ISETP.GE.U32.AND P0, PT, R13, 0x3ff6a09f, PT ;  /* 0x3ff6a09f0d00780c */ /* 0x000fda0003f06070 */
[----:B------:R-:W-:Y:S01]  /*dcd0*/  @P0 IADD3 R15, PT, PT, R13, -0x100000, RZ ;  /* 0xfff000000d0f0810 */ /* 0x000fe20007ffe0ff */
[----:B------:R-:W-:-:S04]  /*dce0*/  @P0 VIADD R0, R0, 0x1 ;  /* 0x0000000100000836 */ /* 0x000fc80000000000 */
[----:B------:R-:W-:Y:S01]  /*dcf0*/  @P0 IMAD.MOV.U32 R13, RZ, RZ, R15 ;  /* 0x000000ffff0d0224 */ /* 0x000fe200078e000f */
[----:B------:R-:W-:-:S05]  /*dd00*/  LOP3.LUT R18, R0, 0x80000000, RZ, 0x3c, !PT ;  /* 0x8000000000127812 */ /* 0x000fca00078e3cff */
        /* <DEDUP_REMOVED lines=19> */
[----:B0-----:R-:W-:Y:S01]  /*de40*/  IMAD.MOV.U32 R12, RZ, RZ, -0x748574fc ;  /* 0x8b7a8b04ff0c7424 */ /* 0x001fe200078e00ff */
[----:B------:R-:W-:-:S15]  /*de50*/  MOV R13, 0x3ed0ee25 ;  /* 0x3ed0ee25000d7802 */ /* 0x000fde0000000f00 */
[----:B------:R-:W-:-:S15]  /*de60*/  NOP ;  /* 0x0000000000007918 */ /* 0x000fde0000000000 */
[----:B------:R-:W-:-:S15]  /*de70*/  NOP ;  /* 0x0000000000007918 */ /* 0x000fde0000000000 */
[----:B------:R-:W-:-:S15]  /*de80*/  NOP ;  /* 0x0000000000007918 */ /* 0x000fde0000000000 */
[----:B------:R-:W-:-:S01]  /*de90*/  NOP ;  /* 0x0000000000007918 */ /* 0x000fc20000000000 */
        /* <DEDUP_REMOVED lines=135> */
.L_x_8085:
[----:B------:R-:W-:Y:S01]  /*e710*/  IMAD.MOV.U32 R14, RZ, RZ, 0x0 ;  /* 0x00000000ff0e7424 */ /* 0x000fe200078e00ff */
[----:B------:R-:W-:Y:S01]  /*e720*/  LOP3.LUT P0, RZ, R13, 0x7fffffff, RZ, 0xc0, !PT ;  /* 0x7fffffff0dff7812 */ /* 0x000fe2000780c0ff */
[----:B------:R-:W-:-:S06]  /*e730*/  IMAD.MOV.U32 R15, RZ, RZ, 0x7ff00000 ;  /* 0x7ff00000ff0f7424 */ /* 0x000fcc00078e00ff */
[----:B------:R-:W0:Y:S02]  /*e740*/  DFMA R12, R12, R14, +INF ;  /* 0x7ff000000c0c742b */ /* 0x000e24000000000e */
[----:B0-----:R-:W-:Y:S02]  /*e750*/  FSEL R40, R12, RZ, P0 ;  /* 0x000000ff0c287208 */ /* 0x001fe40000000000 */
[----:B------:R-:W-:Y:S01]  /*e760*/  FSEL R41, R13, -QNAN , P0 ;  /* 0xfff000000d297808 */ /* 0x000fe20000000000 */
[----:B------:R-:W-:Y:S06]  /*e770*/  BRA `(.L_x_8060) ;  /* 0x0000000c00dc7947 */ /* 0x000fec0003800000 */
.L_x_8056:
[----:B------:R-:W0:Y:S01]  /*e780*/  DFMA R18, R4, R4, -1 ;  /* 0xbff000000412742b */ /* 0x000e220000000004 */
        /* <DEDUP_REMOVED lines=46> */
[----:B------:R-:W-:Y:S01]  /*ea70*/  IMAD.MOV.U32 R14, RZ, RZ, R34 ;  /* 0x000000ffff0e7224 */ /* 0x000fe200078e0022 */
[----:B------:R-:W-:Y:S01]  /*ea80*/  MOV R20, 0xead0 ;  /* 0x0000ead000147802 */ /* 0x000fe20000000f00 */
[----:B------:R-:W-:Y:S02]  /*ea90*/  IMAD.MOV.U32 R15, RZ, RZ, R35 ;  /* 0x000000ffff0f7224 */ /* 0x000fe400078e0023 */
[----:B------:R-:W-:Y:S02]  /*eaa0*/  IMAD.MOV.U32 R12, RZ, RZ, R24 ;  /* 0x000000ffff0c7224 */ /* 0x000fe400078e0018 */
[----:B------:R-:W-:-:S07]  /*eab0*/  IMAD.MOV.U32 R13, RZ, RZ, R25 ;  /* 0x000000ffff0d7224 */ /* 0x000fce00078e0019 */
[----:B------:R-:W-:Y:S05]  /*eac0*/  CALL.REL.NOINC `($__internal_13_$__cuda_sm20_dsqrt_rn_f64_mediumpath_v1) ;  /* 0x000004f000d87944 */ /* 0x000fea0003c00000 */
.L_x_8087:
[----:B------:R-:W-:Y:S05]  /*ead0*/  BSYNC.RECONVERGENT B3 ;  /* 0x0000000000037941 */ /* 0x000fea0003800200 */
.L_x_8086:
[----:B------:R-:W0:Y:S01]  /*eae0*/  DADD R12, R4, R12 ;  /* 0x00000000040c7229 */ /* 0x000e22000000000c */
[----:B------:R-:W-:Y:S01]  /*eaf0*/  IMAD.MOV.U32 R19, RZ, RZ, -0x3ff ;  /* 0xfffffc01ff137424 */ /* 0x000fe200078e00ff */
[----:B0-----:R-:W-:Y:S01]  /*eb00*/  ISETP.GT.AND P0, PT, R13, 0xfffff, PT ;  /* 0x000fffff0d00780c */ /* 0x001fe20003f04270 */
[----:B------:R-:W-:Y:S01]  /*eb10*/  IMAD.MOV.U32 R14, RZ, RZ, R12 ;  /* 0x000000ffff0e7224 */ /* 0x000fe200078e000c */
[----:B------:R-:W-:Y:S01]  /*eb20*/  MOV R15, R13 ;  /* 0x0000000d000f7202 */ /* 0x000fe20000000f00 */
[----:B------:R-:W-:-:S10]  /*eb30*/  IMAD.MOV.U32 R0, RZ, RZ, R13 ;  /* 0x000000ffff007224 */ /* 0x000fd400078e000d */
[----:B------:R-:W-:-:S15]  /*eb40*/  @!P0 IMAD.MOV.U32 R19, RZ, RZ, -0x435 ;  /* 0xfffffbcbff138424 */ /* 0x000fde00078e00ff */
[----:B------:R-:W-:-:S15]  /*eb50*/  NOP ;  /* 0x0000000000007918 */ /* 0x000fde0000000000 */
[----:B------:R-:W-:-:S15]  /*eb60*/  NOP ;  /* 0x0000000000007918 */ /* 0x000fde0000000000 */
[----:B------:R-:W-:-:S04]  /*eb70*/  NOP ;  /* 0x0000000000007918 */ /* 0x000fc80000000000 */
[----:B------:R-:W0:Y:S02]  /*eb80*/  @!P0 DMUL R14, R14, 1.80143985094819840000e+16 ;  /* 0x435000000e0e8828 */ /* 0x000e240000000000 */
[----:B0-----:R-:W-:Y:S01]  /*eb90*/  @!P0 IMAD.MOV.U32 R0, RZ, RZ, R15 ;  /* 0x000000ffff008224 */ /* 0x001fe200078e000f */
[----:B------:R-:W-:-:S03]  /*eba0*/  @!P0 MOV R12, R14 ;  /* 0x0000000e000c8202 */ /* 0x000fc60000000f00 */
[----:B------:R-:W-:-:S05]  /*ebb0*/  VIADD R13, R0, 0xffffffff ;  /* 0xffffffff000d7836 */ /* 0x000fca0000000000 */
        /* <DEDUP_REMOVED lines=32> */
[----:B0-----:R-:W-:Y:S01]  /*edc0*/  MOV R12, 0x8b7a8b04 ;  /* 0x8b7a8b04000c7802 */ /* 0x001fe20000000f00 */
[----:B------:R-:W-:-:S15]  /*edd0*/  IMAD.MOV.U32 R13, RZ, RZ, 0x3ed0ee25 ;  /* 0x3ed0ee25ff0d7424 */ /* 0x000fde00078e00ff */
        /* <DEDUP_REMOVED lines=139> */
.L_x_8088:
[----:B------:R-:W-:Y:S01]  /*f690*/  IMAD.MOV.U32 R12, RZ, RZ, 0x0 ;  /* 0x00000000ff0c7424 */ /* 0x000fe200078e00ff */
[----:B------:R-:W-:Y:S01]  /*f6a0*/  LOP3.LUT P0, RZ, R15, 0x7fffffff, RZ, 0xc0, !PT ;  /* 0x7fffffff0fff7812 */ /* 0x000fe2000780c0ff */
[----:B------:R-:W-:-:S06]  /*f6b0*/  IMAD.MOV.U32 R13, RZ, RZ, 0x7ff00000 ;  /* 0x7ff00000ff0d7424 */ /* 0x000fcc00078e00ff */
[----:B------:R-:W0:Y:S02]  /*f6c0*/  DFMA R14, R14, R12, +INF ;  /* 0x7ff000000e0e742b */ /* 0x000e24000000000c */
[----:B0-----:R-:W-:Y:S02]  /*f6d0*/  FSEL R40, R14, RZ, P0 ;  /* 0x000000ff0e287208 */ /* 0x001fe40000000000 */
[----:B------:R-:W-:-:S07]  /*f6e0*/  FSEL R41, R15, -QNAN , P0 ;  /* 0xfff000000f297808 */ /* 0x000fce0000000000 */
.L_x_8060:
[----:B------:R-:W-:Y:S05]  /*f6f0*/  BSYNC.RECONVERGENT B2 ;  /* 0x0000000000027941 */ /* 0x000fea0003800200 */
.L_x_8055:
[----:B------:R-:W0:Y:S01]  /*f700*/  DSETP.GEU.AND P0, PT, R6, 5.9666725849601653946e-154, PT ;  /* 0x202000000600742a */ /* 0x000e220003f0e000 */
[----:B------:R-:W-:Y:S04]  /*f710*/  BSSY.RECONVERGENT B3, `(.L_x_8089) ;  /* 0x00006ae000037945 */ /* 0x000fe80003800200 */
[----:B------:R-:W-:-:S15]  /*f720*/  BSSY.RELIABLE B2, `(.L_x_8090) ;  /* 0x0000250000027945 */ /* 0x000fde0003800100 */
[----:B------:R-:W-:-:S15]  /*f730*/  NOP ;  /* 0x0000000000007918 */ /* 0x000fde0000000000 */
[----:B------:R-:W-:-:S15]  /*f740*/  NOP ;  /* 0x0000000000007918 */ /* 0x000fde0000000000 */
[----:B------:R-:W-:-:S14]  /*f750*/  NOP ;  /* 0x0000000000007918 */ /* 0x000fdc0000000000 */
[----:B0-----:R-:W0:-:S15]  /*f760*/  @!P0 DMUL R6, R6, 9.00719925474099200000e+15 ;  /* 0x4340000006068828 */ /* 0x001e1e0000000000 */
[----:B------:R-:W-:-:S15]  /*f770*/  NOP ;  /* 0x0000000000007918 */ /* 0x000fde0000000000 */
[----:B------:R-:W-:-:S15]  /*f780*/  NOP ;  /* 0x0000000000007918 */ /* 0x000fde0000000000 */
[----:B------:R-:W-:-:S15]  /*f790*/  NOP ;  /* 0x0000000000007918 */ /* 0x000fde0000000000 */
[----:B------:R-:W-:-:S04]  /*f7a0*/  NOP ;  /* 0x0000000000007918 */ /* 0x000fc80000000000 */
[----:B------:R1:W2:Y:S02]  /*f7b0*/  @!P0 DMUL R42, R4, 9.00719925474099200000e+15 ;  /* 0x43400000042a8828 */ /* 0x0002a40000000000 */
[----:B012---:R-:W-:Y:S05]  /*f7c0*/  @!P0 BRA `(.L_x_8091) ;  /* 0x0000002400148947 */ /* 0x007fea0003800000 */
        /* <DEDUP_REMOVED lines=49> */
.L_x_8093:
[----:B------:R-:W-:Y:S05]  /*fae0*/  BSYNC.RECONVERGENT B4 ;  /* 0x0000000000047941 */ /* 0x000fea0003800200 */
.L_x_8092:
[----:B------:R-:W-:Y:S01]  /*faf0*/  UMOV UR4, 0x703afb7f ;  /* 0x703afb7f00047882 */ /* 0x000fe20000000000 */
[----:B------:R-:W-:Y:S02]  /*fb00*/  UMOV UR5, 0x3fe488ce ;  /* 0x3fe488ce00057882 */ /* 0x000fe40000000000 */
[----:B------:R-:W0:Y:S02]  /*fb10*/  DSETP.GT.AND P0, PT, R24, UR4, PT ;  /* 0x0000000418007e2a */ /* 0x000e24000bf04000 */
[----:B0-----:R-:W-:Y:S05]  /*fb20*/  @!P0 BREAK.RELIABLE B2 ;  /* 0x0000000000028942 */ /* 0x001fea0003800100 */
[----:B------:R-:W-:Y:S05]  /*fb30*/  @!P0 BRA `(.L_x_8094) ;  /* 0x0000004000588947 */ /* 0x000fea0003800000 */
[----:B------:R-:W0:Y:S01]  /*fb40*/  DSETP.GEU.AND P0, PT, R2, 1.7347234759768070944e-18, PT ;  /* 0x3c4000000200742a */ /* 0x000e220003f0e000 */
[----:B------:R-:W-:-:S15]  /*fb50*/  BSSY.RECONVERGENT B4, `(.L_x_8091) ;  /* 0x000020c000047945 */ /* 0x000fde0003800200 */
[----:B------:R-:W-:-:S15]  /*fb60*/  NOP ;  /* 0x0000000000007918 */ /* 0x000fde0000000000 */
[----:B------:R-:W-:-:S15]  /*fb70*/  NOP ;  /* 0x0000000000007918 */ /* 0x000fde0000000000 */
[----:B------:R-:W-:-:S15]  /*fb80*/  NOP ;  /* 0x0000000000007918 */ /* 0x000fde0000000000 */
[----:B------:R-:W-:-:S03]  /*fb90*/  NOP ;  /* 0x0000000000007918 */ /* 0x000fc60000000000 */
[----:B0-----:R-:W0:Y:S02]  /*fba0*/  DSETP.NEU.OR P0, PT, R6, 1, P0 ;  /* 0x3ff000000600742a */ /* 0x001e24000070d400 */
[----:B0-----:R-:W-:Y:S05]  /*fbb0*/  @P0 BRA `(.L_x_8095) ;  /* 0x0000000400e00947 */ /* 0x001fea0003800000 */
[----:B------:R-:W0:Y:S01]  /*fbc0*/  MUFU.RSQ64H R23, R3 ;  /* 0x0000000300177308 */ /* 0x000e220000001c00 */
[----:B------:R-:W-:Y:S01]  /*fbd0*/  VIADD R22, R3, 0xfcb00000 ;  /* 0xfcb0000003167836 */ /* 0x000fe20000000000 */
[----:B------:R-:W-:Y:S01]  /*fbe0*/  BSSY.RECONVERGENT B5, `(.L_x_8096) ;  /* 0x0000035000057945 */ /* 0x000fe20003800200 */
[----:B------:R-:W-:Y:S02]  /*fbf0*/  IMAD.MOV.U32 R12, RZ, RZ, 0x0 ;  /* 0x00000000ff0c7424 */ /* 0x000fe400078e00ff */
[----:B------:R-:W-:Y:S01]  /*fc00*/  IMAD.MOV.U32 R13, RZ, RZ, 0x3fd80000 ;  /* 0x3fd80000ff0d7424 */ /* 0x000fe200078e00ff */
        /* <DEDUP_REMOVED lines=22> */
[----:B0-----:R-:W-:Y:S01]  /*fd70*/  IADD3 R7, PT, PT, R13, -0x100000, RZ ;  /* 0xfff000000d077810 */ /* 0x001fe20007ffe0ff */
[----:B------:R-:W-:-:S15]  /*fd80*/  IMAD.MOV.U32 R6, RZ, RZ, R12 ;  /* 0x000000ffff067224 */ /* 0x000fde00078e000c */
        /* <DEDUP_REMOVED lines=18> */
[----:B------:R-:W-:Y:S01]  /*feb0*/  IMAD.MOV.U32 R12, RZ, RZ, R18 ;  /* 0x000000ffff0c7224 */ /* 0x000fe200078e0012 */
[----:B------:R-:W-:Y:S01]  /*fec0*/  MOV R18, R2 ;  /* 0x0000000200127202 */ /* 0x000fe20000000f00 */
[----:B------:R-:W-:Y:S02]  /*fed0*/  IMAD.MOV.U32 R13, RZ, RZ, R19 ;  /* 0x000000ffff0d7224 */ /* 0x000fe400078e0013 */
[----:B------:R-:W-:Y:S02]  /*fee0*/  IMAD.MOV.U32 R19, RZ, RZ, R3 ;  /* 0x000000ffff137224 */ /* 0x000fe400078e0003 */
[----:B------:R-:W-:-:S07]  /*fef0*/  IMAD.MOV.U32 R21, RZ, RZ, R7 ;  /* 0x000000ffff157224 */ /* 0x000fce00078e0007 */
[----:B------:R-:W-:Y:S05]  /*ff00*/  CALL.REL.NOINC `($__internal_13_$__cuda_sm20_dsqrt_rn_f64_mediumpath_v1) ;  /* 0x000004dc00c87944 */ /* 0x000fea0003c00000 */
[----:B------:R-:W-:Y:S02]  /*ff10*/  IMAD.MOV.U32 R42, RZ, RZ, R12 ;  /* 0x000000ffff2a7224 */ /* 0x000fe400078e000c */
[----:B------:R-:W-:-:S07]  /*ff20*/  IMAD.MOV.U32 R43, RZ, RZ, R13 ;  /* 0x000000ffff2b7224 */ /* 0x000fce00078e000d */
.L_x_8097:
[----:B------:R-:W-:Y:S05]  /*ff30*/  BSYNC.RECONVERGENT B5 ;  /* 0x0000000000057941 */ /* 0x000fea0003800200 */
.L_x_8096:
[----:B------:R0:W1:Y:S01]  /*ff40*/  DADD R18, R4, 1 ;  /* 0x3ff0000004127429 */ /* 0x0000620000000000 */
[----:B------:R-:W-:Y:S01]  /*ff50*/  BSSY.RECONVERGENT B5, `(.L_x_8098) ;  /* 0x000003a000057945 */ /* 0x000fe20003800200 */
[----:B0-----:R-:W-:Y:S01]  /*ff60*/  IMAD.MOV.U32 R4, RZ, RZ, 0x0 ;  /* 0x00000000ff047424 */ /* 0x001fe200078e00ff */
[----:B------:R-:W-:-:S15]  /*ff70*/  MOV R5, 0x3fd80000 ;  /* 0x3fd8000000057802 */ /* 0x000fde0000000f00 */
[----:B------:R-:W-:-:S15]  /*ff80*/  NOP ;  /* 0x0000000000007918 */ /* 0x000fde0000000000 */
[----:B------:R-:W-:-:S15]  /*ff90*/  NOP ;  /* 0x0000000000007918 */ /* 0x000fde0000000000 */
[----:B------:R-:W-:-:S15]  /*ffa0*/  NOP ;  /* 0x0000000000007918 */ /* 0x000fde0000000000 */
[----:B------:R-:W-:-:S01]  /*ffb0*/  NOP ;  /* 0x0000000000007918 */ /* 0x000fc20000000000 */
[----:B-1----:R-:W0:Y:S02]  /*ffc0*/  DMUL R18, R18, 0.5 ;  /* 0x3fe0000012127828 */ /* 0x002e240000000000 */
        /* <DEDUP_REMOVED lines=46> */
[----:B------:R-:W-:-:S07]  /*102b0*/  IMAD.MOV.U32 R21, RZ, RZ, R5 ;  /* 0x000000ffff157224 */ /* 0x000fce00078e0005 */
[----:B------:R-:W-:Y:S05]  /*102c0*/  CALL.REL.NOINC `($__internal_13_$__cuda_sm20_dsqrt_rn_f64_mediumpath_v1) ;  /* 0x000004d800d87944 */ /* 0x000fea0003c00000 */
[----:B------:R-:W-:Y:S01]  /*102d0*/  IMAD.MOV.U32 R2, RZ, RZ, R12 ;  /* 0x000000ffff027224 */ /* 0x000fe200078e000c */
[----:B------:R-:W-:-:S07]  /*102e0*/  MOV R3, R13 ;  /* 0x0000000d00037202 */ /* 0x000fce0000000f00 */
.L_x_8099:
[----:B------:R-:W-:Y:S05]  /*102f0*/  BSYNC.RECONVERGENT B5 ;  /* 0x0000000000057941 */ /* 0x000fea0003800200 */
.L_x_8098:
[----:B------:R0:W1:Y:S01]  /*10300*/  DMUL R42, R2, R42 ;  /* 0x0000002a022a7228 */ /* 0x0000620000000000 */
[----:B------:R-:W-:Y:S02]  /*10310*/  IMAD.MOV.U32 R6, RZ, RZ, 0x0 ;  /* 0x00000000ff067424 */ /* 0x000fe400078e00ff */
[----:B------:R-:W-:Y:S01]  /*10320*/  IMAD.MOV.U32 R7, RZ, RZ, 0x3ff00000 ;  /* 0x3ff00000ff077424 */ /* 0x000fe200078e00ff */
[----:B01----:R-:W-:Y:S06]  /*10330*/  BRA `(.L_x_8100) ;  /* 0x0000001800347947 */ /* 0x003fec0003800000 */
.L_x_8095:
        /* <DEDUP_REMOVED lines=69> */
.L_x_8105:
[----:B------:R-:W-:Y:S05]  /*10790*/  BSYNC.RECONVERGENT B7 ;  /* 0x0000000000077941 */ /* 0x000fea0003800200 */
.L_x_8104:
[----:B------:R-:W-:Y:S02]  /*107a0*/  IMAD.MOV.U32 R42, RZ, RZ, R24 ;  /* 0x000000ffff2a7224 */ /* 0x000fe400078e0018 */
[----:B------:R-:W-:-:S07]  /*107b0*/  IMAD.MOV.U32 R43, RZ, RZ, R25 ;  /* 0x000000ffff2b7224 */ /* 0x000fce00078e0019 */
.L_x_8103:
[----:B------:R-:W-:Y:S05]  /*107c0*/  BSYNC.RECONVERGENT B5 ;  /* 0x0000000000057941 */ /* 0x000fea0003800200 */
.L_x_8102:
[----:B------:R-:W0:Y:S01]  /*107d0*/  DSETP.GEU.AND P0, PT, R30, RZ, PT ;  /* 0x000000ff1e00722a */ /* 0x000e220003f0e000 */
[----:B------:R-:W-:-:S15]  /*107e0*/  BSSY.RECONVERGENT B5, `(.L_x_8106) ;  /* 0x0000045000057945 */ /* 0x000fde0003800200 */
[----:B------:R-:W-:-:S15]  /*107f0*/  NOP ;  /* 0x0000000000007918 */ /* 0x000fde0000000000 */
[----:B------:R-:W-:-:S15]  /*10800*/  NOP ;  /* 0x0000000000007918 */ /* 0x000fde0000000000 */
[----:B------:R-:W-:-:S15]  /*10810*/  NOP ;  /* 0x0000000000007918 */ /* 0x000fde0000000000 */
[----:B------:R-:W-:-:S03]  /*10820*/  NOP ;  /* 0x0000000000007918 */ /* 0x000fc60000000000 */
[----:B0-----:R0:W1:Y:S02]  /*10830*/  @!P0 DADD R2, -R30, R26 ;  /* 0x000000001e028229 */ /* 0x001064000000011a */
[----:B01----:R-:W-:Y:S05]  /*10840*/  @!P0 BRA `(.L_x_8107) ;  /* 0x0000000000f88947 */ /* 0x003fea0003800000 */
[----:B------:R-:W0:Y:S02]  /*10850*/  DSETP.NEU.AND P0, PT, R30, RZ, PT ;  /* 0x000000ff1e00722a */ /* 0x000e240003f0d000 */
[----:B0-----:R-:W-:Y:S05]  /*10860*/  @!P0 BRA `(.L_x_8107) ;  /* 0x0000000000f08947 */ /* 0x001fea0003800000 */
        /* <DEDUP_REMOVED lines=57> */
.L_x_8109:
[----:B------:R-:W-:Y:S05]  /*10c00*/  BSYNC.RECONVERGENT B7 ;  /* 0x0000000000077941 */ /* 0x000fea0003800200 */
.L_x_8108:
[----:B------:R-:W-:Y:S02]  /*10c10*/  IMAD.MOV.U32 R2, RZ, RZ, R24 ;  /* 0x000000ffff027224 */ /* 0x000fe400078e0018 */
[----:B------:R-:W-:-:S07]  /*10c20*/  IMAD.MOV.U32 R3, RZ, RZ, R25 ;  /* 0x000000ffff037224 */ /* 0x000fce00078e0019 */
.L_x_8107:
[----:B------:R-:W-:Y:S05]  /*10c30*/  BSYNC.RECONVERGENT B5 ;  /* 0x0000000000057941 */ /* 0x000fea0003800200 */
.L_x_8106:
[----:B------:R-:W0:Y:S01]  /*10c40*/  DMUL R2, R2, 0.5 ;  /* 0x3fe0000002027828 */ /* 0x000e220000000000 */
[----:B------:R-:W-:-:S15]  /*10c50*/  BSSY.RECONVERGENT B5, `(.L_x_8110) ;  /* 0x0000045000057945 */ /* 0x000fde0003800200 */
[----:B------:R-:W-:-:S15]  /*10c60*/  NOP ;  /* 0x0000000000007918 */ /* 0x000fde0000000000 */
[----:B------:R-:W-:-:S15]  /*10c70*/  NOP ;  /* 0x0000000000007918 */ /* 0x000fde0000000000 */
[----:B------:R-:W-:-:S15]  /*10c80*/  NOP ;  /* 0x0000000000007918 */ /* 0x000fde0000000000 */
[----:B------:R-:W-:-:S03]  /*10c90*/  NOP ;  /* 0x0000000000007918 */ /* 0x000fc60000000000 */
[----:B------:R-:W-:-:S15]  /*10ca0*/  DADD R4, R6, R4 ;  /* 0x0000000006047229 */ /* 0x000fde0000000004 */
        /* <DEDUP_REMOVED lines=61> */
[----:B------:R-:W-:Y:S02]  /*11080*/  IMAD.MOV.U32 R42, RZ, RZ, R12 ;  /* 0x000000ffff2a7224 */ /* 0x000fe400078e000c */
[----:B------:R-:W-:-:S07]  /*11090*/  IMAD.MOV.U32 R43, RZ, RZ, R13 ;  /* 0x000000ffff2b7224 */ /* 0x000fce00078e000d */
.L_x_8111:
[----:B------:R-:W-:Y:S05]  /*110a0*/  BSYNC.RECONVERGENT B5 ;  /* 0x0000000000057941 */ /* 0x000fea0003800200 */
.L_x_8110:
[----:B------:R-:W-:Y:S05]  /*110b0*/  BRA `(.L_x_8100) ;  /* 0x0000000800d47947 */ /* 0x000fea0003800000 */
.L_x_8101:
[----:B------:R-:W0:Y:S02]  /*110c0*/  DSETP.GT.AND P0, PT, R6, 1, PT ;  /* 0x3ff000000600742a */ /* 0x000e240003f04000 */
[----:B0-----:R-:W-:Y:S05]  /*110d0*/  @!P0 BRA `(.L_x_8112) ;  /* 0x0000000400dc8947 */ /* 0x001fea0003800000 */
[----:B------:R-:W0:Y:S01]  /*110e0*/  DMUL R18, R32, R30 ;  /* 0x0000001e20127228 */ /* 0x000e220000000000 */
[----:B------:R-:W-:Y:S01]  /*110f0*/  IMAD.MOV.U32 R12, RZ, RZ, 0x0 ;  /* 0x00000000ff0c7424 */ /* 0x000fe200078e00ff */
[----:B0-----:R-:W0:Y:S01]  /*11100*/  MUFU.RSQ64H R23, R19 ;  /* 0x0000001300177308 */ /* 0x001e220000001c00 */
[----:B------:R-:W-:Y:S01]  /*11110*/  IADD3 R22, PT, PT, R19, -0x3500000, RZ ;  /* 0xfcb0000013167810 */ /* 0x000fe20007ffe0ff */
[----:B------:R-:W-:Y:S01]  /*11120*/  IMAD.MOV.U32 R13, RZ, RZ, 0x3fd80000 ;  /* 0x3fd80000ff0d7424 */ /* 0x000fe200078e00ff */
[----:B------:R-:W-:Y:S02]  /*11130*/  BSSY.RECONVERGENT B5, `(.L_x_8113) ;  /* 0x000003d000057945 */ /* 0x000fe40003800200 */
        /* <DEDUP_REMOVED lines=35> */
[----:B------:R-:W1:-:S15]  /*11370*/  DMUL R2, R2, 8.11296384146066816958e+31 ;  /* 0x4690000002027828 */ /* 0x000e5e0000000000 */
        /* <DEDUP_REMOVED lines=9> */
[----:B-1----:R1:W2:-:S15]  /*11410*/  DMUL R2, R6, R2 ;  /* 0x0000000206027228 */ /* 0x00229e0000000000 */
[----:B------:R-:W-:-:S15]  /*11420*/  NOP ;  /* 0x0000000000007918 */ /* 0x000fde0000000000 */
[----:B------:R-:W-:-:S15]  /*11430*/  NOP ;  /* 0x0000000000007918 */ /* 0x000fde0000000000 */
[----:B------:R-:W-:-:S15]  /*11440*/  NOP ;  /* 0x0000000000007918 */ /* 0x000fde0000000000 */
[----:B------:R-:W-:-:S04]  /*11450*/  NOP ;  /* 0x0000000000007918 */ /* 0x000fc80000000000 */
[----:B0-----:R1:W0:Y:S02]  /*11460*/  DFMA R12, R24, R4, R20 ;  /* 0x00000004180c722b */ /* 0x0012240000000014 */
[----:B012---:R-:W-:Y:S05]  /*11470*/  @!P0 BRA `(.L_x_8114) ;  /* 0x0000000000208947 */ /* 0x007fea0003800000 */
[----:B------:R-:W-:Y:S01]  /*11480*/  IMAD.MOV.U32 R0, RZ, RZ, R14 ;  /* 0x000000ffff007224 */ /* 0x000fe200078e000e */
[----:B------:R-:W-:Y:S01]  /*11490*/  MOV R14, R24 ;  /* 0x00000018000e7202 */ /* 0x000fe20000000f00 */
[----:B------:R-:W-:Y:S01]  /*114a0*/  IMAD.MOV.U32 R12, RZ, RZ, R20 ;  /* 0x000000ffff0c7224 */ /* 0x000fe200078e0014 */
[----:B------:R-:W-:Y:S01]  /*114b0*/  MOV R20, 0x11500 ;  /* 0x0001150000147802 */ /* 0x000fe20000000f00 */
[----:B------:R-:W-:Y:S02]  /*114c0*/  IMAD.MOV.U32 R13, RZ, RZ, R21 ;  /* 0x000000ffff0d7224 */ /* 0x000fe400078e0015 */
[----:B------:R-:W-:Y:S02]  /*114d0*/  IMAD.MOV.U32 R15, RZ, RZ, R25 ;  /* 0x000000ffff0f7224 */ /* 0x000fe400078e0019 */
[----:B------:R-:W-:-:S07]  /*114e0*/  IMAD.MOV.U32 R21, RZ, RZ, R5 ;  /* 0x000000ffff157224 */ /* 0x000fce00078e0005 */
[----:B------:R-:W-:Y:S05]  /*114f0*/  CALL.REL.NOINC `($__internal_13_$__cuda_sm20_dsqrt_rn_f64_mediumpath_v1) ;  /* 0x000004c8004c7944 */ /* 0x000fea0003c00000 */
.L_x_8114:
[----:B------:R-:W-:Y:S05]  /*11500*/  BSYNC.RECONVERGENT B5 ;  /* 0x0000000000057941 */ /* 0x000fea0003800200 */
.L_x_8113:
        /* <DEDUP_REMOVED lines=47> */
.L_x_8116:
[----:B------:R-:W-:Y:S05]  /*11800*/  BSYNC.RECONVERGENT B5 ;  /* 0x0000000000057941 */ /* 0x000fea0003800200 */
.L_x_8115:
[----:B------:R-:W0:Y:S01]  /*11810*/  DMUL R6, R6, 8.11296384146066816958e+31 ;  /* 0x4690000006067828 */ /* 0x000e220000000000 */
[----:B------:R-:W-:Y:S02]  /*11820*/  IMAD.MOV.U32 R42, RZ, RZ, R24 ;  /* 0x000000ffff2a7224 */ /* 0x000fe400078e0018 */
[----:B------:R-:W-:Y:S01]  /*11830*/  IMAD.MOV.U32 R43, RZ, RZ, R25 ;  /* 0x000000ffff2b7224 */ /* 0x000fe200078e0019 */
[----:B0-----:R-:W-:Y:S06]  /*11840*/  BRA `(.L_x_8100) ;  /* 0x0000000000f07947 */ /* 0x001fec0003800000 */
.L_x_8112:
[----:B------:R-:W0:Y:S01]  /*11850*/  DADD R2, -R6, 1 ;  /* 0x3ff0000006027429 */ /* 0x000e220000000100 */
[----:B------:R-:W-:Y:S01]  /*11860*/  IMAD.MOV.U32 R4, RZ, RZ, 0x0 ;  /* 0x00000000ff047424 */ /* 0x000fe200078e00ff */
[----:B------:R-:W-:Y:S01]  /*11870*/  MOV R5, 0x3fd80000 ;  /* 0x3fd8000000057802 */ /* 0x000fe20000000f00 */
[----:B------:R-:W-:-:S15]  /*11880*/  BSSY.RECONVERGENT B5, `(.L_x_8100) ;  /* 0x0000038000057945 */ /* 0x000fde0003800200 */
[----:B------:R-:W-:-:S15]  /*11890*/  NOP ;  /* 0x0000000000007918 */ /* 0x000fde0000000000 */
[----:B------:R-:W-:-:S15]  /*118a0*/  NOP ;  /* 0x0000000000007918 */ /* 0x000fde0000000000 */
[----:B------:R-:W-:-:S15]  /*118b0*/  NOP ;  /* 0x0000000000007918 */ /* 0x000fde0000000000 */
[----:B------:R-:W-:-:S01]  /*118c0*/  NOP ;  /* 0x0000000000007918 */ /* 0x000fc20000000000 */
[----:B0-----:R-:W0:Y:S02]  /*118d0*/  DMUL R18, R32, R2 ;  /* 0x0000000220127228 */ /* 0x001e240000000000 */
        /* <DEDUP_REMOVED lines=50> */
.L_x_8117:
[----:B------:R-:W-:Y:S05]  /*11c00*/  BSYNC.RECONVERGENT B5 ;  /* 0x0000000000057941 */ /* 0x000fea0003800200 */
.L_x_8100:
[----:B------:R-:W-:Y:S05]  /*11c10*/  BSYNC.RECONVERGENT B4 ;  /* 0x0000000000047941 */ /* 0x000fea0003800200 */
.L_x_8091:
[----:B------:R-:W-:Y:S05]  /*11c20*/  BSYNC.RELIABLE B2 ;  /* 0x0000000000027941 */ /* 0x000fea0003800100 */
.L_x_8090:
[----:B------:R-:W-:-:S13]  /*11c30*/  ISETP.GE.AND P0, PT, R9, RZ, PT ;  /* 0x000000ff0900720c */ /* 0x000fda0003f06270 */
[----:B------:R-:W-:Y:S05]  /*11c40*/  @!P0 BRA `(.L_x_8118) ;  /* 0x0000001000008947 */ /* 0x000fea0003800000 */
[----:B------:R-:W-:Y:S01]  /*11c50*/  DSETP.GT.AND P1, PT, |R42|, R6, PT ;  /* 0x000000062a00722a */ /* 0x000fe20003f24200 */
[----:B------:R-:W-:Y:S01]  /*11c60*/  IMAD.MOV.U32 R4, RZ, RZ, 0x1 ;  /* 0x00000001ff047424 */ /* 0x000fe200078e00ff */
[----:B------:R-:W-:-:S15]  /*11c70*/  BSSY.RECONVERGENT B2, `(.L_x_8119) ;  /* 0x000003a000027945 */ /* 0x000fde0003800200 */
[----:B------:R-:W-:-:S15]  /*11c80*/  NOP ;  /* 0x0000000000007918 */ /* 0x000fde0000000000 */
[----:B------:R-:W-:-:S15]  /*11c90*/  NOP ;  /* 0x0000000000007918 */ /* 0x000fde0000000000 */
[----:B------:R-:W-:-:S15]  /*11ca0*/  NOP ;  /* 0x0000000000007918 */ /* 0x000fde0000000000 */
[----:B------:R-:W-:-:S02]  /*11cb0*/  NOP ;  /* 0x0000000000007918 */ /* 0x000fc40000000000 */
[----:B------:R-:W0:Y:S02]  /*11cc0*/  DADD R12, -RZ, |R42| ;  /* 0x00000000ff0c7229 */ /* 0x000e24000000052a */
[----:B0-----:R-:W-:Y:S02]  /*11cd0*/  FSEL R3, R13, R7, P1 ;  /* 0x000000070d037208 */ /* 0x001fe40000800000 */
[----:B------:R-:W-:Y:S02]  /*11ce0*/  FSEL R2, R12, R6, P1 ;  /* 0x000000060c027208 */ /* 0x000fe40000800000 */
[----:B------:R-:W0:Y:S01]  /*11cf0*/  MUFU.RCP64H R5, R3 ;  /* 0x0000000300057308 */ /* 0x000e220000001800 */
[----:B------:R-:W-:Y:S02]  /*11d00*/  FSEL R20, R6, R12, P1 ;  /* 0x0000000c06147208 */ /* 0x000fe40000800000 */
[----:B------:R-:W-:-:S04]  /*11d10*/  FSEL R21, R7, R13, P1 ;  /* 0x0000000d07157208 */ /* 0x000fc80000800000 */
[----:B------:R-:W-:-:S15]  /*11d20*/  FSETP.GEU.AND P2, PT, |R21|, 6.5827683646048100446e-37, PT ;  /* 0x036000001500780b */ /* 0x000fde0003f4e200 */
[----:B------:R-:W-:-:S15]  /*11d30*/  NOP ;  /* 0x0000000000007918 */ /* 0x000fde0000000000 */
[----:B------:R-:W-:-:S15]  /*11d40*/  NOP ;  /* 0x0000000000007918 */ /* 0x000fde0000000000 */
[----:B------:R-:W-:-:S06]  /*11d50*/  NOP ;  /* 0x0000000000007918 */ /* 0x000fcc0000000000 */
        /* <DEDUP_REMOVED lines=43> */
.L_x_8120:
[----:B------:R-:W-:Y:S05]  /*12010*/  BSYNC.RECONVERGENT B2 ;  /* 0x0000000000027941 */ /* 0x000fea0003800200 */
.L_x_8119:
[----:B------:R-:W-:Y:S01]  /*12020*/  IMAD.MOV.U32 R4, RZ, RZ, -0x2449a4b7 ;  /* 0xdbb65b49ff047424 */ /* 0x000fe200078e00ff */
[----:B------:R-:W0:Y:S01]  /*12030*/  DSETP.NEU.AND P3, PT, R2, RZ, PT ;  /* 0x000000ff0200722a */ /* 0x000e220003f6d000 */
[----:B------:R-:W-:Y:S01]  /*12040*/  IMAD.MOV.U32 R5, RZ, RZ, 0x3f2d3b63 ;  /* 0x3f2d3b63ff057424 */ /* 0x000fe200078e00ff */
[----:B------:R-:W-:Y:S01]  /*12050*/  UMOV UR4, 0x2a25ff7e ;  /* 0x2a25ff7e00047882 */ /* 0x000fe20000000000 */
[----:B------:R-:W-:Y:S01]  /*12060*/  UMOV UR5, 0x3ef53e1d ;  /* 0x3ef53e1d00057882 */ /* 0x000fe20000000000 */
[----:B------:R-:W-:Y:S01]  /*12070*/  ISETP.GE.AND P2, PT, R7, RZ, PT ;  /* 0x000000ff0700720c */ /* 0x000fe20003f46270 */
[----:B0-----:R-:W-:-:S03]  /*12080*/  @P3 IMAD.MOV.U32 R13, RZ, RZ, 0x4002d97c ;  /* 0x4002d97cff0d3424 */ /* 0x001fc600078e00ff */
[----:B------:R-:W-:-:S15]  /*12090*/  @P1 PLOP3.LUT P0, PT, P2, PT, PT, 0x80, 0x8 ;  /* 0x000000000008181c */ /* 0x000fde000170f070 */
[----:B------:R-:W-:-:S15]  /*120a0*/  NOP ;  /* 0x0000000000007918 */ /* 0x000fde0000000000 */
[----:B------:R-:W-:-:S15]  /*120b0*/  NOP ;  /* 0x0000000000007918 */ /* 0x000fde0000000000 */
[----:B------:R-:W-:-:S11]  /*120c0*/  NOP ;  /* 0x0000000000007918 */ /* 0x000fd60000000000 */
        /* <DEDUP_REMOVED lines=134> */
[----:B0-----:R0:W1:Y:S02]  /*12930*/  DFMA R24, R4, R24, R24 ;  /* 0x000000180418722b */ /* 0x0010640000000018 */
[----:B0-----:R-:W-:Y:S01]  /*12940*/  @P1 MOV R4, 0x54442d18 ;  /* 0x54442d1800041802 */ /* 0x001fe20000000f00 */
[----:B------:R-:W-:-:S15]  /*12950*/  @P1 IMAD.MOV.U32 R5, RZ, RZ, 0x3ff921fb ;  /* 0x3ff921fbff051424 */ /* 0x000fde00078e00ff */
[----:B------:R-:W-:-:S15]  /*12960*/  NOP ;  /* 0x0000000000007918 */ /* 0x000fde0000000000 */
[----:B------:R-:W-:-:S15]  /*12970*/  NOP ;  /* 0x0000000000007918 */ /* 0x000fde0000000000 */
[----:B------:R-:W-:-:S15]  /*12980*/  NOP ;  /* 0x0000000000007918 */ /* 0x000fde0000000000 */
[----:B------:R-:W-:-:S01]  /*12990*/  NOP ;  /* 0x0000000000007918 */ /* 0x000fc20000000000 */
[----:B-1----:R-:W0:Y:S02]  /*129a0*/  @P1 DADD R2, -RZ, -R24 ;  /* 0x00000000ff021229 */ /* 0x002e240000000918 */
[----:B0-----:R-:W-:Y:S02]  /*129b0*/  @P1 FSEL R2, R24, R2, !P0 ;  /* 0x0000000218021208 */ /* 0x001fe40004000000 */
[----:B------:R-:W-:Y:S02]  /*129c0*/  @P1 FSEL R3, R25, R3, !P0 ;  /* 0x0000000319031208 */ /* 0x000fe40004000000 */
[----:B------:R-:W-:-:S04]  /*129d0*/  @!P1 PLOP3.LUT P0, PT, P2, PT, PT, 0x80, 0x8 ;  /* 0x000000000008981c */ /* 0x000fc8000170f070 */
[----:B------:R-:W-:-:S15]  /*129e0*/  @P3 FSEL R13, R13, 1.8213495016098022461, !P0 ;  /* 0x3fe921fb0d0d3808 */ /* 0x000fde0004000000 */
[----:B------:R-:W-:-:S15]  /*129f0*/  NOP ;  /* 0x0000000000007918 */ /* 0x000fde0000000000 */
[----:B------:R-:W-:-:S15]  /*12a00*/  NOP ;  /* 0x0000000000007918 */ /* 0x000fde0000000000 */
[----:B------:R-:W-:-:S09]  /*12a10*/  NOP ;  /* 0x0000000000007918 */ /* 0x000fd20000000000 */
[----:B------:R-:W-:Y:S01]  /*12a20*/  @P1 DADD R2, R2, R4 ;  /* 0x0000000002021229 */ /* 0x000fe20000000004 */
[----:B------:R-:W-:Y:S02]  /*12a30*/  @!P1 IMAD.MOV.U32 R4, RZ, RZ, 0x54442d18 ;  /* 0x54442d18ff049424 */ /* 0x000fe400078e00ff */
[----:B------:R-:W-:-:S15]  /*12a40*/  @!P1 IMAD.MOV.U32 R5, RZ, RZ, 0x400921fb ;  /* 0x400921fbff059424 */ /* 0x000fde00078e00ff */
[----:B------:R-:W-:-:S15]  /*12a50*/  NOP ;  /* 0x0000000000007918 */ /* 0x000fde0000000000 */
[----:B------:R-:W-:-:S15]  /*12a60*/  NOP ;  /* 0x0000000000007918 */ /* 0x000fde0000000000 */
[----:B------:R-:W-:-:S15]  /*12a70*/  NOP ;  /* 0x0000000000007918 */ /* 0x000fde0000000000 */
[----:B------:R-:W-:-:S01]  /*12a80*/  NOP ;  /* 0x0000000000007918 */ /* 0x000fc20000000000 */
[----:B------:R-:W0:Y:S02]  /*12a90*/  @!P1 DADD R4, -R24, R4 ;  /* 0x0000000018049229 */ /* 0x000e240000000104 */
[----:B0-----:R-:W-:Y:S02]  /*12aa0*/  @!P1 FSEL R3, R5, R25, !P0 ;  /* 0x0000001905039208 */ /* 0x001fe40004000000 */
[----:B------:R-:W-:Y:S02]  /*12ab0*/  @!P1 FSEL R2, R4, R24, !P0 ;  /* 0x0000001804029208 */ /* 0x000fe40004000000 */
[----:B------:R-:W-:Y:S02]  /*12ac0*/  @!P3 FSEL R5, RZ, 2.1426990032196044922, P0 ;  /* 0x400921fbff05b808 */ /* 0x000fe40000000000 */
[----:B------:R-:W-:-:S15]  /*12ad0*/  @!P3 FSEL R4, RZ, 3.37028055040000000000e+12, P0 ;  /* 0x54442d18ff04b808 */ /* 0x000fde0000000000 */
[----:B------:R-:W-:-:S15]  /*12ae0*/  NOP ;  /* 0x0000000000007918 */ /* 0x000fde0000000000 */
[----:B------:R-:W-:-:S15]  /*12af0*/  NOP ;  /* 0x0000000000007918 */ /* 0x000fde0000000000 */
[----:B------:R-:W-:-:S11]  /*12b00*/  NOP ;  /* 0x0000000000007918 */ /* 0x000fd60000000000 */
[----:B------:R-:W-:-:S15]  /*12b10*/  DADD R8, |R42|, R6 ;  /* 0x000000002a087229 */ /* 0x000fde0000000206 */
[----:B------:R-:W-:-:S15]  /*12b20*/  NOP ;  /* 0x0000000000007918 */ /* 0x000fde0000000000 */
[----:B------:R-:W-:-:S15]  /*12b30*/  NOP ;  /* 0x0000000000007918 */ /* 0x000fde0000000000 */
[----:B------:R-:W-:-:S15]  /*12b40*/  NOP ;  /* 0x0000000000007918 */ /* 0x000fde0000000000 */
[----:B------:R-:W-:-:S04]  /*12b50*/  NOP ;  /* 0x0000000000007918 */ /* 0x000fc80000000000 */
[----:B------:R0:W1:Y:S02]  /*12b60*/  @P3 DSETP.NEU.AND P4, PT, R6, |R42|, PT ;  /* 0x4000002a0600322a */ /* 0x0000640003f8d000 */
[----:B0-----:R-:W-:Y:S01]  /*12b70*/  @P3 IMAD.MOV.U32 R7, RZ, RZ, 0x7f3321d2 ;  /* 0x7f3321d2ff073424 */ /* 0x001fe200078e00ff */
[----:B-1----:R-:W-:-:S04]  /*12b80*/  @P3 FSEL R3, R13, R3, !P4 ;  /* 0x000000030d033208 */ /* 0x002fc80006000000 */
[----:B------:R-:W-:Y:S01]  /*12b90*/  @P3 FSEL R7, R7, 3.37028055040000000000e+12, !P0 ;  /* 0x54442d1807073808 */ /* 0x000fe20004000000 */
[----:B------:R-:W-:-:S03]  /*12ba0*/  @P3 IMAD.MOV.U32 R5, RZ, RZ, R3 ;  /* 0x000000ffff053224 */ /* 0x000fc600078e0003 */
[----:B------:R-:W-:Y:S02]  /*12bb0*/  @P3 FSEL R0, R7, R2, !P4 ;  /* 0x0000000207003208 */ /* 0x000fe40006000000 */
[----:B------:R-:W-:Y:S02]  /*12bc0*/  LOP3.LUT R43, R5, 0x80000000, R43, 0xb8, !PT ;  /* 0x80000000052b7812 */ /* 0x000fe400078eb82b */
[----:B------:R-:W-:-:S15]  /*12bd0*/  @P3 MOV R4, R0 ;  /* 0x0000000000043202 */ /* 0x000fde0000000f00 */
[----:B------:R-:W-:-:S15]  /*12be0*/  NOP ;  /* 0x0000000000007918 */ /* 0x000fde0000000000 */
[----:B------:R-:W-:-:S15]  /*12bf0*/  NOP ;  /* 0x0000000000007918 */ /* 0x000fde0000000000 */
[----:B------:R-:W-:-:S04]  /*12c00*/  NOP ;  /* 0x0000000000007918 */ /* 0x000fc80000000000 */
[----:B------:R-:W0:Y:S02]  /*12c10*/  DSETP.NAN.AND P0, PT, R8, R8, PT ;  /* 0x000000080800722a */ /* 0x000e240003f08000 */
[----:B0-----:R-:W-:Y:S02]  /*12c20*/  FSEL R12, R8, R4, P0 ;  /* 0x00000004080c7208 */ /* 0x001fe40000000000 */
[----:B------:R-:W-:Y:S01]  /*12c30*/  FSEL R13, R9, R43, P0 ;  /* 0x0000002b090d7208 */ /* 0x000fe20000000000 */
[----:B------:R-:W-:Y:S06]  /*12c40*/  BRA `(.L_x_8121) ;  /* 0x0000003400687947 */ /* 0x000fec0003800000 */
.L_x_8118:
        /* <DEDUP_REMOVED lines=54> */
[----:B------:R-:W-:-:S15]  /*12fb0*/  FSETP.GT.AND P0, PT, |R0|, 1.469367938527859385e-39, PT ;  /* 0x001000000000780b */ /* 0x000fde0003f04200 */
[----:B------:R-:W-:-:S15]  /*12fc0*/  NOP ;  /* 0x0000000000007918 */ /* 0x000fde0000000000 */
[----:B------:R-:W-:-:S15]  /*12fd0*/  NOP ;  /* 0x0000000000007918 */ /* 0x000fde0000000000 */
[----:B------:R-:W-:-:S12]  /*12fe0*/  NOP ;  /* 0x0000000000007918 */ /* 0x000fd80000000000 */
[----:B------:R0:W1:Y:S02]  /*12ff0*/  DADD R4, -RZ, -R6 ;  /* 0x00000000ff047229 */ /* 0x0000640000000906 */
[----:B01----:R-:W-:Y:S05]  /*13000*/  @P0 BRA P2, `(.L_x_8123) ;  /* 0x0000000000100947 */ /* 0x003fea0001000000 */
[----:B------:R-:W-:Y:S01]  /*13010*/  IMAD.MOV.U32 R12, RZ, RZ, R2 ;  /* 0x000000ffff0c7224 */ /* 0x000fe200078e0002 */
[----:B------:R-:W-:Y:S01]  /*13020*/  MOV R0, 0x13050 ;  /* 0x0001305000007802 */ /* 0x000fe20000000f00 */
[----:B------:R-:W-:-:S07]  /*13030*/  IMAD.MOV.U32 R13, RZ, RZ, R3 ;  /* 0x000000ffff0d7224 */ /* 0x000fce00078e0003 */
[----:B------:R-:W-:Y:S05]  /*13040*/  CALL.REL.NOINC `($__internal_12_$__cuda_sm20_div_rn_f64_full) ;  /* 0x000004a4005c7944 */ /* 0x000fea0003c00000 */
.L_x_8123:
[----:B------:R-:W-:Y:S05]  /*13050*/  BSYNC.RECONVERGENT B2 ;  /* 0x0000000000027941 */ /* 0x000fea0003800200 */
.L_x_8122:
[----:B------:R-:W0:Y:S01]  /*13060*/  DSETP.NEU.AND P3, PT, R2, RZ, PT ;  /* 0x000000ff0200722a */ /* 0x000e220003f6d000 */
[----:B------:R-:W-:Y:S01]  /*13070*/  UMOV UR4, 0x2a25ff7e ;  /* 0x2a25ff7e00047882 */ /* 0x000fe20000000000 */
[----:B------:R-:W-:Y:S01]  /*13080*/  UMOV UR5, 0x3ef53e1d ;  /* 0x3ef53e1d00057882 */ /* 0x000fe20000000000 */
[----:B------:R-:W-:Y:S01]  /*13090*/  ISETP.GE.AND P2, PT, R5, RZ, PT ;  /* 0x000000ff0500720c */ /* 0x000fe20003f46270 */
[----:B------:R-:W-:Y:S01]  /*130a0*/  @P1 IMAD.MOV.U32 R4, RZ, RZ, 0x54442d18 ;  /* 0x54442d18ff041424 */ /* 0x000fe200078e00ff */
[----:B0-----:R-:W-:Y:S01]  /*130b0*/  @P3 MOV R13, 0x4002d97c ;  /* 0x4002d97c000d3802 */ /* 0x001fe20000000f00 */
[----:B------:R-:W-:Y:S01]  /*130c0*/  @P1 IMAD.MOV.U32 R5, RZ, RZ, 0x3ff921fb ;  /* 0x3ff921fbff051424 */ /* 0x000fe200078e00ff */
[----:B------:R-:W-:-:S15]  /*130d0*/  @P1 PLOP3.LUT P0, PT, P2, PT, PT, 0x80, 0x8 ;  /* 0x000000000008181c */ /* 0x000fde000170f070 */
[----:B------:R-:W-:-:S15]  /*130e0*/  NOP ;  /* 0x0000000000007918 */ /* 0x000fde0000000000 */
[----:B------:R-:W-:-:S15]  /*130f0*/  NOP ;  /* 0x0000000000007918 */ /* 0x000fde0000000000 */
[----:B------:R-:W-:-:S12]  /*13100*/  NOP ;  /* 0x0000000000007918 */ /* 0x000fd80000000000 */
[----:B------:R-:W-:-:S15]  /*13110*/  DADD R8, |R42|, R6 ;  /* 0x000000002a087229 */ /* 0x000fde0000000206 */
[----:B------:R-:W-:-:S15]  /*13120*/  NOP ;  /* 0x0000000000007918 */ /* 0x000fde0000000000 */
[----:B------:R-:W-:-:S15]  /*13130*/  NOP ;  /* 0x0000000000007918 */ /* 0x000fde0000000000 */
[----:B------:R-:W-:-:S15]  /*13140*/  NOP ;  /* 0x0000000000007918 */ /* 0x000fde0000000000 */
[----:B------:R-:W-:-:S04]  /*13150*/  NOP ;  /* 0x0000000000007918 */ /* 0x000fc80000000000 */
[----:B------:R0:W-:Y:S02]  /*13160*/  @P3 DSETP.NEU.AND P4, PT, R6, |R42|, PT ;  /* 0x4000002a0600322a */ /* 0x0001e40003f8d000 */
[----:B0-----:R-:W-:Y:S01]  /*13170*/  IMAD.MOV.U32 R6, RZ, RZ, -0x2449a4b7 ;  /* 0xdbb65b49ff067424 */ /* 0x001fe200078e00ff */
[----:B------:R-:W-:-:S15]  /*13180*/  MOV R7, 0x3f2d3b63 ;  /* 0x3f2d3b6300077802 */ /* 0x000fde0000000f00 */
        /* <DEDUP_REMOVED lines=143> */
[----:B0-----:R-:W0:Y:S02]  /*13a80*/  @P1 DADD R2, -RZ, -R6 ;  /* 0x00000000ff021229 */ /* 0x001e240000000906 */
        /* <DEDUP_REMOVED lines=15> */
[----:B0-----:R-:W-:Y:S01]  /*13b80*/  @!P1 FSEL R3, R5, R7, !P0 ;  /* 0x0000000705039208 */ /* 0x001fe20004000000 */
[----:B------:R-:W-:Y:S01]  /*13b90*/  @P3 IMAD.MOV.U32 R7, RZ, RZ, 0x7f3321d2 ;  /* 0x7f3321d2ff073424 */ /* 0x000fe200078e00ff */
[----:B------:R-:W-:Y:S02]  /*13ba0*/  @!P1 FSEL R2, R4, R6, !P0 ;  /* 0x0000000604029208 */ /* 0x000fe40004000000 */
[----:B------:R-:W-:Y:S02]  /*13bb0*/  @P3 FSEL R3, R13, R3, !P4 ;  /* 0x000000030d033208 */ /* 0x000fe40006000000 */
[----:B------:R-:W-:Y:S02]  /*13bc0*/  @P3 FSEL R7, R7, 3.37028055040000000000e+12, !P0 ;  /* 0x54442d1807073808 */ /* 0x000fe40004000000 */
[----:B------:R-:W-:Y:S01]  /*13bd0*/  @!P3 FSEL R5, RZ, 2.1426990032196044922, P0 ;  /* 0x400921fbff05b808 */ /* 0x000fe20000000000 */
[----:B------:R-:W-:Y:S01]  /*13be0*/  @P3 IMAD.MOV.U32 R5, RZ, RZ, R3 ;  /* 0x000000ffff053224 */ /* 0x000fe200078e0003 */
[----:B------:R-:W-:-:S02]  /*13bf0*/  @P3 FSEL R0, R7, R2, !P4 ;  /* 0x0000000207003208 */ /* 0x000fc40006000000 */
[----:B------:R-:W-:Y:S02]  /*13c00*/  @!P3 FSEL R4, RZ, 3.37028055040000000000e+12, P0 ;  /* 0x54442d18ff04b808 */ /* 0x000fe40000000000 */
[----:B------:R-:W-:Y:S01]  /*13c10*/  LOP3.LUT R43, R5, 0x80000000, R43, 0xb8, !PT ;  /* 0x80000000052b7812 */ /* 0x000fe200078eb82b */
[----:B------:R-:W-:-:S15]  /*13c20*/  @P3 IMAD.MOV.U32 R4, RZ, RZ, R0 ;  /* 0x000000ffff043224 */ /* 0x000fde00078e0000 */
[----:B------:R-:W-:-:S15]  /*13c30*/  NOP ;  /* 0x0000000000007918 */ /* 0x000fde0000000000 */
[----:B------:R-:W-:-:S15]  /*13c40*/  NOP ;  /* 0x0000000000007918 */ /* 0x000fde0000000000 */
[----:B------:R-:W-:-:S02]  /*13c50*/  NOP ;  /* 0x0000000000007918 */ /* 0x000fc40000000000 */
[----:B------:R-:W0:Y:S02]  /*13c60*/  DSETP.NAN.AND P0, PT, R8, R8, PT ;  /* 0x000000080800722a */ /* 0x000e240003f08000 */
[----:B0-----:R-:W-:Y:S02]  /*13c70*/  FSEL R12, R8, R4, P0 ;  /* 0x00000004080c7208 */ /* 0x001fe40000000000 */
[----:B------:R-:W-:Y:S01]  /*13c80*/  FSEL R13, R9, R43, P0 ;  /* 0x0000002b090d7208 */ /* 0x000fe20000000000 */
[----:B------:R-:W-:Y:S06]  /*13c90*/  BRA `(.L_x_8121) ;  /* 0x0000002400547947 */ /* 0x000fec0003800000 */
.L_x_8094:
[----:B------:R-:W-:-:S13]  /*13ca0*/  ISETP.GE.AND P0, PT, R9, RZ, PT ;  /* 0x000000ff0900720c */ /* 0x000fda0003f06270 */
[----:B------:R-:W-:Y:S05]  /*13cb0*/  @!P0 BRA `(.L_x_8124) ;  /* 0x00000010009c8947 */ /* 0x000fea0003800000 */
[----:B------:R-:W0:Y:S02]  /*13cc0*/  DADD R2, -RZ, |R24| ;  /* 0x00000000ff027229 */ /* 0x000e240000000518 */
[----:B0-----:R-:W-:-:S13]  /*13cd0*/  ISETP.GT.AND P0, PT, R3, 0x3fe26665, PT ;  /* 0x3fe266650300780c */ /* 0x001fda0003f04270 */
[----:B------:R-:W-:Y:S05]  /*13ce0*/  @P0 BRA `(.L_x_8125) ;  /* 0x0000000400ec0947 */ /* 0x000fea0003800000 */
[----:B------:R-:W-:Y:S01]  /*13cf0*/  IMAD.MOV.U32 R4, RZ, RZ, 0x180754af ;  /* 0x180754afff047424 */ /* 0x000fe200078e00ff */
[----:B------:R-:W-:Y:S01]  /*13d00*/  UMOV UR4, 0xdc1895e9 ;  /* 0xdc1895e900047882 */ /* 0x000fe20000000000 */
[----:B------:R-:W-:Y:S01]  /*13d10*/  IMAD.MOV.U32 R5, RZ, RZ, 0x3fb3823b ;  /* 0x3fb3823bff057424 */ /* 0x000fe200078e00ff */
[----:B------:R-:W-:Y:S01]  /*13d20*/  UMOV UR5, 0x3fb0066b ;  /* 0x3fb0066b00057882 */ /* 0x000fe20000000000 */
[----:B------:R-:W0:Y:S01]  /*13d30*/  DMUL R2, R24, R24 ;  /* 0x0000001818027228 */ /* 0x000e220000000000 */
[----:B------:R-:W-:-:S13]  /*13d40*/  ISETP.GT.AND P0, PT, R25, -0x1, PT ;  /* 0xffffffff1900780c */ /* 0x000fda0003f04270 */
[----:B------:R-:W-:Y:S01]  /*13d50*/  @!P0 IMAD.MOV.U32 R12, RZ, RZ, 0x33145c07 ;  /* 0x33145c07ff0c8424 */ /* 0x000fe200078e00ff */
[----:B------:R-:W-:-:S15]  /*13d60*/  @!P0 MOV R13, 0x3c91a626 ;  /* 0x3c91a626000d8802 */ /* 0x000fde0000000f00 */
[----:B------:R-:W-:-:S15]  /*13d70*/  NOP ;  /* 0x0000000000007918 */ /* 0x000fde0000000000 */
[----:B------:R-:W-:-:S15]  /*13d80*/  NOP ;  /* 0x0000000000007918 */ /* 0x000fde0000000000 */
[----:B------:R-:W-:-:S04]  /*13d90*/  NOP ;  /* 0x0000000000007918 */ /* 0x000fc80000000000 */
        /* <DEDUP_REMOVED lines=90> */
[----:B-1----:R-:W0:-:S15]  /*14340*/  DFMA R4, R4, |R24|, |R24| ;  /* 0x400000180404722b */ /* 0x002e1e0000000418 */
[----:B------:R-:W-:-:S15]  /*14350*/  NOP ;  /* 0x0000000000007918 */ /* 0x000fde0000000000 */
[----:B------:R-:W-:-:S15]  /*14360*/  NOP ;  /* 0x0000000000007918 */ /* 0x000fde0000000000 */
[----:B------:R-:W-:-:S15]  /*14370*/  NOP ;  /* 0x0000000000007918 */ /* 0x000fde0000000000 */
[----:B------:R-:W-:-:S04]  /*14380*/  NOP ;  /* 0x0000000000007918 */ /* 0x000fc80000000000 */
[----:B0-----:R-:W0:-:S15]  /*14390*/  @!P0 DADD R12, R4, R12 ;  /* 0x00000000040c8229 */ /* 0x001e1e000000000c */
        /* <DEDUP_REMOVED lines=16> */
.L_x_8125:
[----:B------:R-:W-:Y:S01]  /*144a0*/  IMAD.MOV.U32 R4, RZ, RZ, 0x66faac4b ;  /* 0x66faac4bff047424 */ /* 0x000fe200078e00ff */
[----:B------:R-:W-:Y:S01]  /*144b0*/  UMOV UR4, 0x71155f70 ;  /* 0x71155f7000047882 */ /* 0x000fe20000000000 */
[----:B------:R-:W-:Y:S01]  /*144c0*/  IMAD.MOV.U32 R5, RZ, RZ, 0x3ebac2fe ;  /* 0x3ebac2feff057424 */ /* 0x000fe200078e00ff */
        /* <DEDUP_REMOVED lines=166> */
.L_x_8124:
[----:B------:R-:W0:Y:S02]  /*14f30*/  DADD R2, -RZ, |R24| ;  /* 0x00000000ff027229 */ /* 0x000e240000000518 */
[----:B0-----:R-:W-:-:S15]  /*14f40*/  ISETP.GT.AND P0, PT, R3, 0x3fe26665, PT ;  /* 0x3fe266650300780c */ /* 0x001fde0003f04270 */
[----:B------:R-:W-:-:S15]  /*14f50*/  NOP ;  /* 0x0000000000007918 */ /* 0x000fde0000000000 */
[----:B------:R-:W-:-:S15]  /*14f60*/  NOP ;  /* 0x0000000000007918 */ /* 0x000fde0000000000 */
[----:B------:R-:W-:-:S15]  /*14f70*/  NOP ;  /* 0x0000000000007918 */ /* 0x000fde0000000000 */
[----:B------:R-:W-:-:S02]  /*14f80*/  NOP ;  /* 0x0000000000007918 */ /* 0x000fc40000000000 */
[----:B------:R-:W0:Y:S02]  /*14f90*/  DADD R2, -RZ, -R24 ;  /* 0x00000000ff027229 */ /* 0x000e240000000918 */
[----:B0-----:R-:W-:Y:S01]  /*14fa0*/  IMAD.MOV.U32 R0, RZ, RZ, R3 ;  /* 0x000000ffff007224 */ /* 0x001fe200078e0003 */
[----:B------:R-:W-:Y:S06]  /*14fb0*/  @P0 BRA `(.L_x_8126) ;  /* 0x0000000400ec0947 */ /* 0x000fec0003800000 */
[----:B------:R-:W-:Y:S01]  /*14fc0*/  MOV R4, 0x180754af ;  /* 0x180754af00047802 */ /* 0x000fe20000000f00 */
[----:B------:R-:W-:Y:S01]  /*14fd0*/  IMAD.MOV.U32 R5, RZ, RZ, 0x3fb3823b ;  /* 0x3fb3823bff057424 */ /* 0x000fe200078e00ff */
[----:B------:R-:W-:Y:S01]  /*14fe0*/  UMOV UR4, 0xdc1895e9 ;  /* 0xdc1895e900047882 */ /* 0x000fe20000000000 */
[----:B------:R-:W-:Y:S01]  /*14ff0*/  UMOV UR5, 0x3fb0066b ;  /* 0x3fb0066b00057882 */ /* 0x000fe20000000000 */
[----:B------:R-:W0:Y:S01]  /*15000*/  DMUL R2, R24, R24 ;  /* 0x0000001818027228 */ /* 0x000e220000000000 */
[----:B------:R-:W-:-:S13]  /*15010*/  ISETP.GT.AND P0, PT, R0, -0x1, PT ;  /* 0xffffffff0000780c */ /* 0x000fda0003f04270 */
[----:B------:R-:W-:Y:S02]  /*15020*/  @!P0 IMAD.MOV.U32 R12, RZ, RZ, 0x33145c07 ;  /* 0x33145c07ff0c8424 */ /* 0x000fe400078e00ff */
[----:B------:R-:W-:-:S15]  /*15030*/  @!P0 IMAD.MOV.U32 R13, RZ, RZ, 0x3c91a626 ;  /* 0x3c91a626ff0d8424 */ /* 0x000fde00078e00ff */
        /* <DEDUP_REMOVED lines=115> */
.L_x_8126:
[----:B------:R-:W-:Y:S01]  /*15770*/  MOV R4, 0x66faac4b ;  /* 0x66faac4b00047802 */ /* 0x000fe20000000f00 */
[----:B------:R-:W-:Y:S01]  /*15780*/  IMAD.MOV.U32 R5, RZ, RZ, 0x3ebac2fe ;  /* 0x3ebac2feff057424 */ /* 0x000fe200078e00ff */
        /* <DEDUP_REMOVED lines=166> */
.L_x_8121:
[----:B------:R-:W-:Y:S05]  /*161f0*/  BSYNC.RECONVERGENT B3 ;  /* 0x0000000000037941 */ /* 0x000fea0003800200 */
.L_x_8089:
[----:B------:R-:W-:Y:S01]  /*16200*/  ISETP.GE.AND P0, PT, R11, RZ, PT ;  /* 0x000000ff0b00720c */ /* 0x000fe20003f06270 */
[----:B------:R-:W0:Y:S03]  /*16210*/  DADD R2, -RZ, -R40 ;  /* 0x00000000ff027229 */ /* 0x000e260000000928 */
[----:B0-----:R-:W-:Y:S02]  /*16220*/  FSEL R14, R40, R2, !P0 ;  /* 0x00000002280e7208 */ /* 0x001fe40004000000 */
[----:B------:R-:W-:-:S07]  /*16230*/  FSEL R15, R41, R3, !P0 ;  /* 0x00000003290f7208 */ /* 0x000fce0004000000 */
.L_x_8029:
[----:B------:R-:W-:Y:S05]  /*16240*/  BSYNC.RECONVERGENT B1 ;  /* 0x0000000000017941 */ /* 0x000fea0003800200 */
.L_x_8027:
        /* <DEDUP_REMOVED lines=17> */
.L_x_8130:
[----:B------:R-:W0:Y:S02]  /*16360*/  F2I.S64.F64.TRUNC R12, R12 ;  /* 0x0000000c000c7311 */ /* 0x000e24000030d900 */
[----:B0-----:R-:W-:-:S05]  /*16370*/  IMAD.MOV.U32 R5, RZ, RZ, R12 ;  /* 0x000000ffff057224 */ /* 0x001fca00078e000c */
[----:B------:R0:W-:Y:S01]  /*16380*/  STG.E.U8 desc[UR36][R2.64], R5 ;  /* 0x0000000502007986 */ /* 0x0001e2000c101124 */
[----:B------:R-:W-:Y:S05]  /*16390*/  BRA `(.L_x_8132) ;  /* 0x0000001000e47947 */ /* 0x000fea0003800000 */
.L_x_8129:
        /* <DEDUP_REMOVED lines=9> */
.L_x_8134:
[----:B------:R-:W0:Y:S02]  /*16430*/  F2I.F64.TRUNC R13, R12 ;  /* 0x0000000c000d7311 */ /* 0x000e24000030d100 */
[----:B0-----:R0:W-:Y:S01]  /*16440*/  STG.E desc[UR36][R2.64], R13 ;  /* 0x0000000d02007986 */ /* 0x0011e2000c101924 */
[----:B------:R-:W-:Y:S05]  /*16450*/  BRA `(.L_x_8132) ;  /* 0x0000001000b47947 */ /* 0x000fea0003800000 */
.L_x_8133:
[----:B------:R-:W0:Y:S02]  /*16460*/  F2I.F64.TRUNC R13, R12 ;  /* 0x0000000c000d7311 */ /* 0x000e24000030d100 */
[----:B0-----:R0:W-:Y:S01]  /*16470*/  STG.E.U16 desc[UR36][R2.64], R13 ;  /* 0x0000000d02007986 */ /* 0x0011e2000c101524 */
[----:B------:R-:W-:Y:S05]  /*16480*/  BRA `(.L_x_8132) ;  /* 0x0000001000a87947 */ /* 0x000fea0003800000 */
.L_x_8128:
        /* <DEDUP_REMOVED lines=17> */
.L_x_8136:
        /* <DEDUP_REMOVED lines=12> */
.L_x_8135:
        /* <DEDUP_REMOVED lines=14> */
[----:B0-----:R-:W-:-:S15]  /*16740*/  @!P1 FMUL R4, R4, 1.175494350822287508e-38 ;  /* 0x0080000004049820 */ /* 0x001fde0000400000 */
[----:B------:R-:W-:-:S15]  /*16750*/  NOP ;  /* 0x0000000000007918 */ /* 0x000fde0000000000 */
[----:B------:R-:W-:-:S15]  /*16760*/  NOP ;  /* 0x0000000000007918 */ /* 0x000fde0000000000 */
[----:B------:R-:W-:-:S15]  /*16770*/  NOP ;  /* 0x0000000000007918 */ /* 0x000fde0000000000 */
[----:B------:R-:W-:-:S02]  /*16780*/  NOP ;  /* 0x0000000000007918 */ /* 0x000fc40000000000 */
[----:B------:R-:W0:-:S15]  /*16790*/  F2F.F32.F64 R5, R14 ;  /* 0x0000000e00057310 */ /* 0x000e1e0000301000 */
[----:B------:R-:W-:-:S15]  /*167a0*/  NOP ;  /* 0x0000000000007918 */ /* 0x000fde0000000000 */
[----:B------:R-:W-:-:S15]  /*167b0*/  NOP ;  /* 0x0000000000007918 */ /* 0x000fde0000000000 */
[----:B------:R-:W-:-:S15]  /*167c0*/  NOP ;  /* 0x0000000000007918 */ /* 0x000fde0000000000 */
[----:B------:R-:W-:-:S04]  /*167d0*/  NOP ;  /* 0x0000000000007918 */ /* 0x000fc80000000000 */
[----:B------:R-:W0:Y:S02]  /*167e0*/  DSETP.GEU.AND P0, PT, |R14|, UR4, PT ;  /* 0x000000040e007e2a */ /* 0x000e24000bf0e200 */
[----:B0-----:R-:W-:-:S05]  /*167f0*/  @!P0 FMUL R5, R5, 1.175494350822287508e-38 ;  /* 0x0080000005058820 */ /* 0x001fca0000400000 */
[----:B------:R0:W-:Y:S01]  /*16800*/  STG.E.64 desc[UR36][R2.64], R4 ;  /* 0x0000000402007986 */ /* 0x0001e2000c101b24 */
[----:B------:R-:W-:Y:S05]  /*16810*/  BRA `(.L_x_8132) ;  /* 0x0000000c00c47947 */ /* 0x000fea0003800000 */
.L_x_8138:
        /* <DEDUP_REMOVED lines=20> */
[----:B------:R-:W-:-:S05]  /*16960*/  F2FP.F16.F32.PACK_AB R5, R0, R5 ;  /* 0x000000050005723e */ /* 0x000fca00000000ff */
[----:B------:R0:W-:Y:S01]  /*16970*/  STG.E desc[UR36][R2.64], R5 ;  /* 0x0000000502007986 */ /* 0x0001e2000c101924 */
[----:B------:R-:W-:Y:S05]  /*16980*/  BRA `(.L_x_8132) ;  /* 0x0000000c00687947 */ /* 0x000fea0003800000 */
.L_x_8137:
[----:B------:R0:W-:Y:S01]  /*16990*/  STG.E.64 desc[UR36][R2.64], R12 ;  /* 0x0000000c02007986 */ /* 0x0001e2000c101b24 */
[----:B------:R-:W-:Y:S05]  /*169a0*/  BRA `(.L_x_8132) ;  /* 0x0000000c00607947 */ /* 0x000fea0003800000 */
.L_x_8127:
        /* <DEDUP_REMOVED lines=8> */
[----:B------:R-:W0:-:S15]  /*16a30*/  DSETP.NEU.AND P0, PT, R14, RZ, PT ;  /* 0x000000ff0e00722a */ /* 0x000e1e0003f0d000 */
[----:B------:R-:W-:-:S15]  /*16a40*/  NOP ;  /* 0x0000000000007918 */ /* 0x000fde0000000000 */
[----:B------:R-:W-:-:S15]  /*16a50*/  NOP ;  /* 0x0000000000007918 */ /* 0x000fde0000000000 */
[----:B------:R-:W-:-:S15]  /*16a60*/  NOP ;  /* 0x0000000000007918 */ /* 0x000fde0000000000 */
[----:B------:R-:W-:-:S04]  /*16a70*/  NOP ;  /* 0x0000000000007918 */ /* 0x000fc80000000000 */
[----:B0-----:R-:W0:Y:S02]  /*16a80*/  DSETP.NEU.OR P0, PT, R12, RZ, P0 ;  /* 0x000000ff0c00722a */ /* 0x001e24000070d400 */
[----:B0-----:R-:W-:-:S05]  /*16a90*/  SEL R5, RZ, 0x1, !P0 ;  /* 0x00000001ff057807 */ /* 0x001fca0004000000 */
[----:B------:R0:W-:Y:S01]  /*16aa0*/  STG.E.U8 desc[UR36][R2.64], R5 ;  /* 0x0000000502007986 */ /* 0x0001e2000c101124 */
[----:B------:R-:W-:Y:S05]  /*16ab0*/  BRA `(.L_x_8132) ;  /* 0x0000000c001c7947 */ /* 0x000fea0003800000 */
.L_x_8141:
[----:B------:R0:W-:Y:S01]  /*16ac0*/  STG.E.128 desc[UR36][R2.64], R12 ;  /* 0x0000000c02007986 */ /* 0x0001e2000c101d24 */
[----:B------:R-:W-:Y:S05]  /*16ad0*/  BRA `(.L_x_8132) ;  /* 0x0000000c00147947 */ /* 0x000fea0003800000 */
.L_x_8140:
        /* <DEDUP_REMOVED lines=27> */
.L_x_8145:
[----:B------:R-:W-:Y:S05]  /*16c90*/  BSYNC.RECONVERGENT B0 ;  /* 0x0000000000007941 */ /* 0x000fea0003800200 */
.L_x_8144:
[----:B------:R-:W-:-:S05]  /*16ca0*/  LOP3.LUT R5, R0, 0x80, R5, 0xf8, !PT ;  /* 0x0000008000057812 */ /* 0x000fca00078ef805 */
[----:B------:R0:W-:Y:S01]  /*16cb0*/  STG.E.U8 desc[UR36][R2.64], R5 ;  /* 0x0000000502007986 */ /* 0x0001e2000c101124 */
[----:B------:R-:W-:Y:S05]  /*16cc0*/  BRA `(.L_x_8132) ;  /* 0x0000000800987947 */ /* 0x000fea0003800000 */
.L_x_8143:
        /* <DEDUP_REMOVED lines=23> */
.L_x_8147:
[----:B------:R-:W-:Y:S05]  /*16e40*/  BSYNC.RECONVERGENT B0 ;  /* 0x0000000000007941 */ /* 0x000fea0003800200 */
.L_x_8146:
[----:B------:R-:W-:-:S05]  /*16e50*/  LOP3.LUT R5, R0, 0x80, R5, 0xf8, !PT ;  /* 0x0000008000057812 */ /* 0x000fca00078ef805 */
[----:B------:R0:W-:Y:S01]  /*16e60*/  STG.E.U8 desc[UR36][R2.64], R5 ;  /* 0x0000000502007986 */ /* 0x0001e2000c101124 */
[----:B------:R-:W-:Y:S05]  /*16e70*/  BRA `(.L_x_8132) ;  /* 0x00000008002c7947 */ /* 0x000fea0003800000 */
.L_x_8142:
        /* <DEDUP_REMOVED lines=12> */
.L_x_8139:
        /* <DEDUP_REMOVED lines=11> */
.L_x_8150:
        /* <DEDUP_REMOVED lines=21> */
.L_x_8153:
[----:B------:R-:W-:-:S04]  /*17140*/  SHF.R.U32.HI R0, RZ, 0x14, R5 ;  /* 0x00000014ff007819 */ /* 0x000fc80000011605 */
[----:B------:R-:W-:-:S04]  /*17150*/  LOP3.LUT R0, R0, 0x1, RZ, 0xc0, !PT ;  /* 0x0000000100007812 */ /* 0x000fc800078ec0ff */
[----:B------:R-:W-:-:S04]  /*17160*/  IADD3 R0, PT, PT, R5, 0x487ffff, R0 ;  /* 0x0487ffff05007810 */ /* 0x000fc80007ffe000 */
[----:B------:R-:W-:-:S04]  /*17170*/  SHF.R.U32.HI R0, RZ, 0x14, R0 ;  /* 0x00000014ff007819 */ /* 0x000fc80000011600 */
[----:B------:R-:W-:-:S07]  /*17180*/  LOP3.LUT R4, R0, 0xff, RZ, 0xc0, !PT ;  /* 0x000000ff00047812 */ /* 0x000fce00078ec0ff */
.L_x_8154:
[----:B------:R-:W-:-:S04]  /*17190*/  SHF.R.U32.HI R5, RZ, 0x18, R5 ;  /* 0x00000018ff057819 */ /* 0x000fc80000011605 */
[----:B------:R-:W-:-:S04]  /*171a0*/  LOP3.LUT R4, R4, 0x80, R5, 0xf8, !PT ;  /* 0x0000008004047812 */ /* 0x000fc800078ef805 */
[----:B------:R-:W-:-:S07]  /*171b0*/  PRMT R0, R4, 0x7610, R0 ;  /* 0x0000761004007816 */ /* 0x000fce0000000000 */
.L_x_8152:
[----:B------:R-:W-:Y:S05]  /*171c0*/  BSYNC.RECONVERGENT B0 ;  /* 0x0000000000007941 */ /* 0x000fea0003800200 */
.L_x_8151:
[----:B------:R1:W-:Y:S01]  /*171d0*/  STG.E.U8 desc[UR36][R2.64], R0 ;  /* 0x0000000002007986 */ /* 0x0003e2000c101124 */
[----:B------:R-:W-:Y:S05]  /*171e0*/  BRA `(.L_x_8132) ;  /* 0x0000000400507947 */ /* 0x000fea0003800000 */
.L_x_8149:
        /* <DEDUP_REMOVED lines=21> */
.L_x_8157:
[----:B------:R-:W-:-:S04]  /*17340*/  SHF.R.U32.HI R0, RZ, 0x15, R5 ;  /* 0x00000015ff007819 */ /* 0x000fc80000011605 */
[----:B------:R-:W-:-:S04]  /*17350*/  LOP3.LUT R0, R0, 0x1, RZ, 0xc0, !PT ;  /* 0x0000000100007812 */ /* 0x000fc800078ec0ff */
[----:B------:R-:W-:-:S04]  /*17360*/  IADD3 R0, PT, PT, R5, 0x88fffff, R0 ;  /* 0x088fffff05007810 */ /* 0x000fc80007ffe000 */
[----:B------:R-:W-:-:S04]  /*17370*/  SHF.R.U32.HI R0, RZ, 0x15, R0 ;  /* 0x00000015ff007819 */ /* 0x000fc80000011600 */
[----:B------:R-:W-:-:S07]  /*17380*/  LOP3.LUT R4, R0, 0xff, RZ, 0xc0, !PT ;  /* 0x000000ff00047812 */ /* 0x000fce00078ec0ff */
.L_x_8158:
[----:B------:R-:W-:-:S04]  /*17390*/  SHF.R.U32.HI R5, RZ, 0x18, R5 ;  /* 0x00000018ff057819 */ /* 0x000fc80000011605 */
[----:B------:R-:W-:-:S04]  /*173a0*/  LOP3.LUT R4, R4, 0x80, R5, 0xf8, !PT ;  /* 0x0000008004047812 */ /* 0x000fc800078ef805 */
[----:B------:R-:W-:-:S07]  /*173b0*/  PRMT R0, R4, 0x7610, R0 ;  /* 0x0000761004007816 */ /* 0x000fce0000000000 */
.L_x_8156:
[----:B------:R-:W-:Y:S05]  /*173c0*/  BSYNC.RECONVERGENT B0 ;  /* 0x0000000000007941 */ /* 0x000fea0003800200 */
.L_x_8155:
[----:B------:R2:W-:Y:S01]  /*173d0*/  STG.E.U8 desc[UR36][R2.64], R0 ;  /* 0x0000000002007986 */ /* 0x0005e2000c101124 */
[----:B------:R-:W-:Y:S05]  /*173e0*/  BRA `(.L_x_8132) ;  /* 0x0000000000d07947 */ /* 0x000fea0003800000 */
.L_x_8148:
[----:B------:R-:W-:-:S09]  /*173f0*/  UISETP.NE.AND UP0, UPT, UR4, 0x1c, UPT ;  /* 0x0000001c0400788c */ /* 0x000fd2000bf05270 */
[----:B------:R-:W-:Y:S05]  /*17400*/  BRA.U !UP0, `(.L_x_8159) ;  /* 0x0000000108c07547 */ /* 0x000fea000b800000 */
[----:B------:R-:W-:-:S09]  /*17410*/  UISETP.NE.AND UP0, UPT, UR4, 0x1d, UPT ;  /* 0x0000001d0400788c */ /* 0x000fd2000bf05270 */
[----:B------:R-:W-:Y:S05]  /*17420*/  BRA.U !UP0, `(.L_x_8160) ;  /* 0x0000000108ac7547 */ /* 0x000fea000b800000 */
[----:B------:R-:W-:-:S09]  /*17430*/  UISETP.NE.AND UP0, UPT, UR4, 0x2c, UPT ;  /* 0x0000002c0400788c */ /* 0x000fd2000bf05270 */
[----:B------:R-:W-:Y:S05]  /*17440*/  BRA.U !UP0, `(.L_x_8161) ;  /* 0x0000000108447547 */ /* 0x000fea000b800000 */
.L_x_8131:
        /* <DEDUP_REMOVED lines=11> */
[----:B------:R-:W-:Y:S01]  /*17500*/  IMAD.U32 R7, RZ, RZ, UR9 ;  /* 0x00000009ff077e24 */ /* 0x000fe2000f8e00ff */
[----:B----4-:R-:W-:Y:S01]  /*17510*/  MOV R10, UR4 ;  /* 0x00000004000a7c02 */ /* 0x010fe20008000f00 */
[----:B-1----:R-:W-:-:S07]  /*17520*/  IMAD.U32 R11, RZ, RZ, UR5 ;  /* 0x00000005ff0b7e24 */ /* 0x002fce000f8e00ff */
[----:B------:R-:W-:-:S07]  /*17530*/  LEPC R20, `(.L_x_8162) ;  /* 0x000000001014794e */ /* 0x000fce0000000000 */
[----:B--2---:R-:W-:Y:S05]  /*17540*/  CALL.ABS.NOINC R2 ;  /* 0x0000000002007343 */ /* 0x004fea0003c00000 */
.L_x_8162:
[----:B------:R-:W-:Y:S05]  /*17550*/  BRA `(.L_x_8132) ;  /* 0x0000000000747947 */ /* 0x000fea0003800000 */
.L_x_8161:
        /* <DEDUP_REMOVED lines=24> */
.L_x_8160:
[----:B------:R-:W0:Y:S02]  /*176e0*/  F2I.U64.F64.TRUNC R12, R12 ;  /* 0x0000000c000c7311 */ /* 0x000e24000030d800 */
[----:B0-----:R0:W-:Y:S01]  /*176f0*/  STG.E.64 desc[UR36][R2.64], R12 ;  /* 0x0000000c02007986 */ /* 0x0011e2000c101b24 */
[----:B------:R-:W-:Y:S05]  /*17700*/  BRA `(.L_x_8132) ;  /* 0x0000000000087947 */ /* 0x000fea0003800000 */
.L_x_8159:
[----:B------:R-:W0:Y:S02]  /*17710*/  F2I.U32.F64.TRUNC R13, R12 ;  /* 0x0000000c000d7311 */ /* 0x000e24000030d000 */
[----:B0-----:R3:W-:Y:S02]  /*17720*/  STG.E desc[UR36][R2.64], R13 ;  /* 0x0000000d02007986 */ /* 0x0017e4000c101924 */
.L_x_8132:
[----:B------:R-:W-:-:S07]  /*17730*/  VIADD R16, R16, 0x80 ;  /* 0x0000008010107836 */ /* 0x000fce0000000000 */
.L_x_7996:
[----:B------:R-:W-:Y:S05]  /*17740*/  BSYNC.RECONVERGENT B6 ;  /* 0x0000000000067941 */ /* 0x000fea0003800200 */
.L_x_7995:
[----:B------:R-:W5:Y:S01]  /*17750*/  LDCU UR4, c[0x0][0x380] ;  /* 0x00007000ff0477ac */ /* 0x000f620008000800 */
[----:B------:R-:W-:Y:S01]  /*17760*/  BSSY.RECONVERGENT B6, `(.L_x_8163) ;  /* 0x000174b000067945 */ /* 0x000fe20003800200 */
[----:B-----5:R-:W-:-:S13]  /*17770*/  ISETP.GE.AND P0, PT, R16, UR4, PT ;  /* 0x0000000410007c0c */ /* 0x020fda000bf06270 */
[----:B------:R-:W-:Y:S05]  /*17780*/  @P0 BRA `(.L_x_8164) ;  /* 0x0000017400200947 */ /* 0x000fea0003800000 */
[----:B------:R-:W5:Y:S01]  /*17790*/  LDCU UR4, c[0x0][0x388] ;  /* 0x00007100ff0477ac */ /* 0x000f620008000800 */
[----:B012---:R-:W-:Y:S02]  /*177a0*/  IMAD.MOV.U32 R0, RZ, RZ, RZ ;  /* 0x000000ffff007224 */ /* 0x007fe400078e00ff */
[----:B------:R-:W-:Y:S01]  /*177b0*/  IMAD.MOV.U32 R17, RZ, RZ, RZ ;  /* 0x000000ffff117224 */ /* 0x000fe200078e00ff */
[----:B-----5:R-:W-:-:S09]  /*177c0*/  UISETP.NE.AND UP0, UPT, UR4, URZ, UPT ;  /* 0x000000ff0400728c */ /* 0x020fd2000bf05270 */
[----:B------:R-:W-:Y:S05]  /*177d0*/  BRA.U !UP0, `(.L_x_8165) ;  /* 0x0000001108ac7547 */ /* 0x000fea000b800000 */
[----:B------:R-:W0:Y:S01]  /*177e0*/  LDCU.64 UR4, c[0x0][0x390] ;  /* 0x00007200ff0477ac */ /* 0x000e220008000a00 */
[----:B---34-:R-:W-:Y:S02]  /*177f0*/  HFMA2 R2, -RZ, RZ, 0, 0 ;  /* 0x00000000ff027431 */ /* 0x018fe400000001ff */
[----:B------:R-:W-:Y:S01]  /*17800*/  IMAD.MOV.U32 R3, RZ, RZ, R16 ;  /* 0x000000ffff037224 */ /* 0x000fe200078e0010 */
[----:B------:R-:W1:Y:S01]  /*17810*/  LDCU UR6, c[0x0][0x38c] ;  /* 0x00007180ff0677ac */ /* 0x000e620008000800 */
[----:B------:R-:W2:Y:S01]  /*17820*/  LDCU.64 UR8, c[0x0][0x4b8] ;  /* 0x00009700ff0877ac */ /* 0x000ea20008000a00 */
[----:B------:R-:W-:Y:S01]  /*17830*/  UISETP.NE.AND UP0, UPT, UR40, URZ, UPT ;  /* 0x000000ff2800728c */ /* 0x000fe2000bf05270 */
        /* <DEDUP_REMOVED lines=293> */
.L_x_8165:
[----:B------:R-:W3:Y:S01]  /*18a90*/  LDCU.64 UR6, c[0x0][0x588] ;  /* 0x0000b100ff0677ac */ /* 0x000ee20008000a00 */
[----:B------:R-:W-:Y:S01]  /*18aa0*/  BSSY.RECONVERGENT B7, `(.L_x_8166) ;  /* 0x000010c000077945 */ /* 0x000fe20003800200 */
[----:B------:R-:W-:-:S04]  /*18ab0*/  UPRMT UR4, UR41, 0x9910, URZ ;  /* 0x0000991029047896 */ /* 0x000fc800080000ff */
[----:B------:R-:W-:Y:S01]  /*18ac0*/  UISETP.GT.AND UP0, UPT, UR4, 0x9, UPT ;  /* 0x000000090400788c */ /* 0x000fe2000bf04270 */
[----:B---34-:R-:W-:-:S05]  /*18ad0*/  IADD3 R2, P0, PT, R0, UR6, RZ ;  /* 0x0000000600027c10 */ /* 0x018fca000ff1e0ff */
        /* <DEDUP_REMOVED lines=12> */
[----:B--2---:R3:W4:Y:S02]  /*18ba0*/  I2F.F64.S16 R4, R2 ;  /* 0x0000000200047312 */ /* 0x0047240000101c00 */
[----:B---34-:R-:W-:Y:S05]  /*18bb0*/  BRA `(.L_x_8172) ;  /* 0x0000000c00e87947 */ /* 0x018fea0003800000 */
.L_x_8170:
[----:B------:R-:W2:Y:S01]  /*18bc0*/  LDG.E.U8 R2, desc[UR36][R2.64] ;  /* 0x0000002402027981 */ /* 0x000ea2000c1e1100 */
[----:B------:R-:W-:Y:S01]  /*18bd0*/  CS2R R6, SRZ ;  /* 0x0000000000067805 */ /* 0x000fe2000001ff00 */
[----:B--2---:R3:W4:Y:S02]  /*18be0*/  I2F.F64.U16 R4, R2 ;  /* 0x0000000200047312 */ /* 0x0047240000101800 */
[----:B---34-:R-:W-:Y:S05]  /*18bf0*/  BRA `(.L_x_8172) ;  /* 0x0000000c00d87947 */ /* 0x018fea0003800000 */
.L_x_8169:
        /* <DEDUP_REMOVED lines=8> */
[----:B--2---:R-:W3:Y:S02]  /*18c80*/  I2F.F64.S64 R4, R4 ;  /* 0x0000000400047312 */ /* 0x004ee40000301c00 */
[----:B---3--:R-:W-:Y:S05]  /*18c90*/  BRA `(.L_x_8172) ;  /* 0x0000000c00b07947 */ /* 0x008fea0003800000 */
.L_x_8174:
[----:B------:R-:W2:Y:S01]  /*18ca0*/  LDG.E R2, desc[UR36][R2.64] ;  /* 0x0000002402027981 */ /* 0x000ea2000c1e1900 */
[----:B------:R-:W-:Y:S01]  /*18cb0*/  CS2R R6, SRZ ;  /* 0x0000000000067805 */ /* 0x000fe2000001ff00 */
[----:B--2---:R3:W4:Y:S02]  /*18cc0*/  I2F.F64 R4, R2 ;  /* 0x0000000200047312 */ /* 0x0047240000201c00 */
[----:B---34-:R-:W-:Y:S05]  /*18cd0*/  BRA `(.L_x_8172) ;  /* 0x0000000c00a07947 */ /* 0x018fea0003800000 */
.L_x_8173:
[----:B------:R-:W2:Y:S01]  /*18ce0*/  LDG.E.U16 R2, desc[UR36][R2.64] ;  /* 0x0000002402027981 */ /* 0x000ea2000c1e1500 */
[----:B------:R-:W-:Y:S01]  /*18cf0*/  CS2R R6, SRZ ;  /* 0x0000000000067805 */ /* 0x000fe2000001ff00 */
[----:B--2---:R3:W4:Y:S02]  /*18d00*/  I2F.F64.S16 R4, R2 ;  /* 0x0000000200047312 */ /* 0x0047240000101c00 */
[----:B---34-:R-:W-:Y:S05]  /*18d10*/  BRA `(.L_x_8172) ;  /* 0x0000000c00907947 */ /* 0x018fea0003800000 */
.L_x_8168:
        /* <DEDUP_REMOVED lines=9> */
[----:B------:R-:W4:Y:S02]  /*18db0*/  F2F.F64.F32 R4, R4 ;  /* 0x0000000400047310 */ /* 0x000f240000201800 */
[----:B----4-:R-:W-:Y:S05]  /*18dc0*/  BRA `(.L_x_8172) ;  /* 0x0000000c00647947 */ /* 0x010fea0003800000 */
.L_x_8176:
[----:B------:R-:W2:Y:S01]  /*18dd0*/  LDG.E.U16 R0, desc[UR36][R2.64] ;  /* 0x0000002402007981 */ /* 0x000ea2000c1e1500 */
[----:B------:R-:W-:Y:S01]  /*18de0*/  CS2R R6, SRZ ;  /* 0x0000000000067805 */ /* 0x000fe2000001ff00 */
[----:B--2---:R-:W-:-:S05]  /*18df0*/  HADD2.F32 R0, -RZ, R0.H0_H0 ;  /* 0x20000000ff007230 */ /* 0x004fca0000004100 */
[----:B------:R-:W-:-:S04]  /*18e00*/  FMUL.FTZ R0, R0, 1 ;  /* 0x3f80000000007820 */ /* 0x000fc80000410000 */
[----:B------:R4:W0:Y:S02]  /*18e10*/  F2F.F64.F32 R4, R0 ;  /* 0x0000000000047310 */ /* 0x0008240000201800 */
[----:B0---4-:R-:W-:Y:S05]  /*18e20*/  BRA `(.L_x_8172) ;  /* 0x0000000c004c7947 */ /* 0x011fea0003800000 */
.L_x_8175:
        /* <DEDUP_REMOVED lines=16> */
.L_x_8178:
        /* <DEDUP_REMOVED lines=12> */
.L_x_8177:
[----:B------:R3:W5:Y:S01]  /*18ff0*/  LDG.E.64 R4, desc[UR36][R2.64] ;  /* 0x0000002402047981 */ /* 0x000762000c1e1b00 */
[----:B------:R-:W-:Y:S01]  /*19000*/  CS2R R6, SRZ ;  /* 0x0000000000067805 */ /* 0x000fe2000001ff00 */
[----:B------:R-:W-:Y:S06]  /*19010*/  BRA `(.L_x_8172) ;  /* 0x0000000800d07947 */ /* 0x000fec0003800000 */
.L_x_8167:
        /* <DEDUP_REMOVED lines=14> */
.L_x_8181:
[----:B------:R2:W5:Y:S01]  /*19100*/  LDG.E.128 R4, desc[UR36][R2.64] ;  /* 0x0000002402047981 */ /* 0x000562000c1e1d00 */
[----:B------:R-:W-:Y:S05]  /*19110*/  BRA `(.L_x_8172) ;  /* 0x0000000800907947 */ /* 0x000fea0003800000 */
.L_x_8180:
        /* <DEDUP_REMOVED lines=21> */
[----:B------:R-:W-:Y:S02]  /*19270*/  LOP3.LUT R5, R6, 0x7f800000, R5, 0xf8, !PT ;  /* 0x7f80000006057812 */ /* 0x000fe400078ef805 */
[----:B------:R-:W-:Y:S02]  /*19280*/  CS2R R6, SRZ ;  /* 0x0000000000067805 */ /* 0x000fe4000001ff00 */
[----:B------:R-:W-:-:S04]  /*19290*/  SEL R5, R5, RZ, P0 ;  /* 0x000000ff05057207 */ /* 0x000fc80000000000 */
[----:B------:R-:W-:-:S05]  /*192a0*/  LOP3.LUT R5, R5, 0x80000000, R0, 0xf8, !PT ;  /* 0x8000000005057812 */ /* 0x000fca00078ef800 */
[----:B------:R-:W-:-:S06]  /*192b0*/  FMUL.FTZ R5, R5, 1 ;  /* 0x3f80000005057820 */ /* 0x000fcc0000410000 */
[----:B------:R-:W3:Y:S02]  /*192c0*/  F2F.F64.F32 R4, R5 ;  /* 0x0000000500047310 */ /* 0x000ee40000201800 */
[----:B---3--:R-:W-:Y:S05]  /*192d0*/  BRA `(.L_x_8172) ;  /* 0x0000000800207947 */ /* 0x008fea0003800000 */
.L_x_8183:
[----:B------:R-:W2:Y:S01]  /*192e0*/  LDG.E.U8 R2, desc[UR36][R2.64] ;  /* 0x0000002402027981 */ /* 0x000ea2000c1e1100 */
[----:B------:R-:W-:Y:S02]  /*192f0*/  CS2R R6, SRZ ;  /* 0x0000000000067805 */ /* 0x000fe4000001ff00 */
        /* <DEDUP_REMOVED lines=11> */
[----:B------:R3:W4:Y:S02]  /*193b0*/  F2F.F64.F32 R4, R0 ;  /* 0x0000000000047310 */ /* 0x0007240000201800 */
[----:B---34-:R-:W-:Y:S05]  /*193c0*/  BRA `(.L_x_8172) ;  /* 0x0000000400e47947 */ /* 0x018fea0003800000 */
.L_x_8182:
[----:B------:R-:W2:Y:S01]  /*193d0*/  LDG.E.U16 R0, desc[UR36][R2.64] ;  /* 0x0000002402007981 */ /* 0x000ea2000c1e1500 */
[----:B------:R-:W-:Y:S01]  /*193e0*/  CS2R R6, SRZ ;  /* 0x0000000000067805 */ /* 0x000fe2000001ff00 */
[----:B--2---:R-:W-:-:S04]  /*193f0*/  IMAD.U32 R0, R0, 0x10000, RZ ;  /* 0x0001000000007824 */ /* 0x004fc800078e00ff */
[----:B------:R-:W-:-:S04]  /*19400*/  FMUL.FTZ R0, R0, 1 ;  /* 0x3f80000000007820 */ /* 0x000fc80000410000 */
[----:B------:R3:W4:Y:S02]  /*19410*/  F2F.F64.F32 R4, R0 ;  /* 0x0000000000047310 */ /* 0x0007240000201800 */
[----:B---34-:R-:W-:Y:S05]  /*19420*/  BRA `(.L_x_8172) ;  /* 0x0000000400cc7947 */ /* 0x018fea0003800000 */
.L_x_8179:
        /* <DEDUP_REMOVED lines=12> */
.L_x_8186:
        /* <DEDUP_REMOVED lines=22> */
.L_x_8188:
[----:B------:R-:W-:Y:S05]  /*19650*/  BSYNC.RECONVERGENT B0 ;  /* 0x0000000000007941 */ /* 0x000fea0003800200 */
.L_x_8187:
[----:B------:R-:W-:Y:S01]  /*19660*/  IMAD.SHL.U32 R0, R0, 0x100000, RZ ;  /* 0x0010000000007824 */ /* 0x000fe200078e00ff */
[----:B------:R-:W-:-:S04]  /*19670*/  LEA R2, R2, 0x3b800000, 0x17 ;  /* 0x3b80000002027811 */ /* 0x000fc800078eb8ff */
[----:B------:R-:W-:-:S05]  /*19680*/  LOP3.LUT R0, R2, R0, R9, 0xfe, !PT ;  /* 0x0000000002007212 */ /* 0x000fca00078efe09 */
[----:B------:R-:W-:-:S04]  /*19690*/  FMUL.FTZ R0, R0, 1 ;  /* 0x3f80000000007820 */ /* 0x000fc80000410000 */
[----:B------:R2:W3:Y:S02]  /*196a0*/  F2F.F64.F32 R4, R0 ;  /* 0x0000000000047310 */ /* 0x0004e40000201800 */
[----:B--23--:R-:W-:Y:S05]  /*196b0*/  BRA `(.L_x_8172) ;  /* 0x0000000400287947 */ /* 0x00cfea0003800000 */
.L_x_8185:
        /* <DEDUP_REMOVED lines=22> */
.L_x_8190:
[----:B------:R-:W-:Y:S05]  /*19820*/  BSYNC.RECONVERGENT B0 ;  /* 0x0000000000007941 */ /* 0x000fea0003800200 */
.L_x_8189:
[----:B------:R-:W-:Y:S02]  /*19830*/  SHF.L.U32 R0, R0, 0x15, RZ ;  /* 0x0000001500007819 */ /* 0x000fe400000006ff */
[----:B------:R-:W-:-:S04]  /*19840*/  LEA R2, R2, 0x37800000, 0x17 ;  /* 0x3780000002027811 */ /* 0x000fc800078eb8ff */
[----:B------:R-:W-:-:S05]  /*19850*/  LOP3.LUT R0, R2, R0, R9, 0xfe, !PT ;  /* 0x0000000002007212 */ /* 0x000fca00078efe09 */
[----:B------:R-:W-:-:S04]  /*19860*/  FMUL.FTZ R0, R0, 1 ;  /* 0x3f80000000007820 */ /* 0x000fc80000410000 */
[----:B------:R2:W3:Y:S02]  /*19870*/  F2F.F64.F32 R4, R0 ;  /* 0x0000000000047310 */ /* 0x0004e40000201800 */
[----:B--23--:R-:W-:Y:S05]  /*19880*/  BRA `(.L_x_8172) ;  /* 0x0000000000b47947 */ /* 0x00cfea0003800000 */
.L_x_8184:
        /* <DEDUP_REMOVED lines=17> */
[----:B------:R2:W3:Y:S02]  /*199a0*/  @P0 F2F.F64.F32 R4, R0 ;  /* 0x0000000000040310 */ /* 0x0004e40000201800 */
[----:B--23--:R-:W-:Y:S05]  /*199b0*/  BRA `(.L_x_8172) ;  /* 0x0000000000687947 */ /* 0x00cfea0003800000 */
.L_x_8171:
[----:B------:R-:W-:Y:S01]  /*199c0*/  MOV R0, 0x0 ;  /* 0x0000000000007802 */ /* 0x000fe20000000f00 */
[----:B------:R-:W0:Y:S01]  /*199d0*/  LDCU.64 UR4, c[0x4][0x158] ;  /* 0x01002b00ff0477ac */ /* 0x000e220008000a00 */
[----:B------:R-:W-:Y:S02]  /*199e0*/  HFMA2 R8, -RZ, RZ, 0, 4.64916229248046875e-06 ;  /* 0x0000004eff087431 */ /* 0x000fe400000001ff */
[----:B------:R-:W-:Y:S01]  /*199f0*/  IMAD.MOV.U32 R12, RZ, RZ, 0x1 ;  /* 0x00000001ff0c7424 */ /* 0x000fe200078e00ff */
[----:B------:R1:W2:Y:S01]  /*19a00*/  LDC.64 R2, c[0x4][R0] ;  /* 0x0100000000027b82 */ /* 0x0002a20000000a00 */
[----:B------:R-:W3:Y:S01]  /*19a10*/  LDCU.64 UR6, c[0x4][0x160] ;  /* 0x01002c00ff0677ac */ /* 0x000ee20008000a00 */
[----:B------:R-:W-:Y:S01]  /*19a20*/  IMAD.MOV.U32 R13, RZ, RZ, RZ ;  /* 0x000000ffff0d7224 */ /* 0x000fe200078e00ff */
[----:B------:R-:W4:Y:S01]  /*19a30*/  LDCU.64 UR8, c[0x4][0x8] ;  /* 0x01000100ff0877ac */ /* 0x000f220008000a00 */
[----:B0-----:R-:W-:Y:S01]  /*19a40*/  MOV R4, UR4 ;  /* 0x0000000400047c02 */ /* 0x001fe20008000f00 */
[----:B------:R-:W-:-:S02]  /*19a50*/  IMAD.U32 R5, RZ, RZ, UR5 ;  /* 0x00000005ff057e24 */ /* 0x000fc4000f8e00ff */
[----:B---3--:R-:W-:Y:S02]  /*19a60*/  IMAD.U32 R6, RZ, RZ, UR6 ;  /* 0x00000006ff067e24 */ /* 0x008fe4000f8e00ff */
[----:B------:R-:W-:Y:S02]  /*19a70*/  IMAD.U32 R7, RZ, RZ, UR7 ;  /* 0x00000007ff077e24 */ /* 0x000fe4000f8e00ff */
[----:B----4-:R-:W-:Y:S02]  /*19a80*/  IMAD.U32 R10, RZ, RZ, UR8 ;  /* 0x00000008ff0a7e24 */ /* 0x010fe4000f8e00ff */
[----:B-1----:R-:W-:-:S07]  /*19a90*/  IMAD.U32 R11, RZ, RZ, UR9 ;  /* 0x00000009ff0b7e24 */ /* 0x002fce000f8e00ff */
[----:B------:R-:W-:-:S07]  /*19aa0*/  LEPC R20, `(.L_x_8193) ;  /* 0x000000001014794e */ /* 0x000fce0000000000 */
[----:B--2---:R-:W-:Y:S05]  /*19ab0*/  CALL.ABS.NOINC R2 ;  /* 0x0000000002007343 */ /* 0x004fea0003c00000 */
.L_x_8193:
[----:B------:R-:W-:Y:S02]  /*19ac0*/  CS2R R6, SRZ ;  /* 0x0000000000067805 */ /* 0x000fe4000001ff00 */
[----:B------:R-:W-:Y:S01]  /*19ad0*/  CS2R R4, SRZ ;  /* 0x0000000000047805 */ /* 0x000fe2000001ff00 */
[----:B------:R-:W-:Y:S06]  /*19ae0*/  BRA `(.L_x_8172) ;  /* 0x00000000001c7947 */ /* 0x000fec0003800000 */
.L_x_8192:
[----:B------:R-:W2:Y:S01]  /*19af0*/  LDG.E.64 R4, desc[UR36][R2.64] ;  /* 0x0000002402047981 */ /* 0x000ea2000c1e1b00 */
[----:B------:R-:W-:Y:S01]  /*19b00*/  CS2R R6, SRZ ;  /* 0x0000000000067805 */ /* 0x000fe2000001ff00 */
[----:B--2---:R-:W2:Y:S02]  /*19b10*/  I2F.F64.U64 R4, R4 ;  /* 0x0000000400047312 */ /* 0x004ea40000301800 */
[----:B--2---:R-:W-:Y:S05]  /*19b20*/  BRA `(.L_x_8172) ;  /* 0x00000000000c7947 */ /* 0x004fea0003800000 */
.L_x_8191:
[----:B------:R-:W2:Y:S01]  /*19b30*/  LDG.E R2, desc[UR36][R2.64] ;  /* 0x0000002402027981 */ /* 0x000ea2000c1e1900 */
[----:B------:R-:W-:Y:S01]  /*19b40*/  CS2R R6, SRZ ;  /* 0x0000000000067805 */ /* 0x000fe2000001ff00 */
[----:B--2---:R0:W1:Y:S06]  /*19b50*/  I2F.F64.U32 R4, R2 ;  /* 0x0000000200047312 */ /* 0x00406c0000201800 */
.L_x_8172:
[----:B------:R-:W-:Y:S05]  /*19b60*/  BSYNC.RECONVERGENT B7 ;  /* 0x0000000000077941 */ /* 0x000fea0003800200 */
.L_x_8166:
[----:B------:R-:W-:Y:S01]  /*19b70*/  IMAD.MOV.U32 R8, RZ, RZ, 0x33145c07 ;  /* 0x33145c07ff087424 */ /* 0x000fe200078e00ff */
[----:B-----5:R-:W-:Y:S01]  /*19b80*/  DSETP.NAN.AND P0, PT, R6, R6, PT ;  /* 0x000000060600722a */ /* 0x020fe20003f08000 */
[----:B------:R-:W-:Y:S01]  /*19b90*/  IMAD.MOV.U32 R9, RZ, RZ, 0x3c91a626 ;  /* 0x3c91a626ff097424 */ /* 0x000fe200078e00ff */
[----:B------:R-:W-:Y:S01]  /*19ba0*/  BSSY.RECONVERGENT B1, `(.L_x_8194) ;  /* 0x00013b8000017945 */ /* 0x000fe20003800200 */
[----:B------:R-:W-:Y:S01]  /*19bb0*/  IMAD.MOV.U32 R12, RZ, RZ, 0x33145c07 ;  /* 0x33145c07ff0c7424 */ /* 0x000fe200078e00ff */
[----:B------:R-:W-:Y:S02]  /*19bc0*/  MOV R13, 0x3c91a626 ;  /* 0x3c91a626000d7802 */ /* 0x000fe40000000f00 */
        /* <DEDUP_REMOVED lines=17> */
[----:B0-----:R-:W-:Y:S02]  /*19ce0*/  @!P0 IMAD.MOV.U32 R10, RZ, RZ, 0x0 ;  /* 0x00000000ff0a8424 */ /* 0x001fe400078e00ff */
[----:B------:R-:W-:-:S15]  /*19cf0*/  @!P0 IMAD.MOV.U32 R11, RZ, RZ, -0x100000 ;  /* 0xfff00000ff0b8424 */ /* 0x000fde00078e00ff */
[----:B------:R-:W-:-:S15]  /*19d00*/  NOP ;  /* 0x0000000000007918 */ /* 0x000fde0000000000 */
[----:B------:R-:W-:-:S15]  /*19d10*/  NOP ;  /* 0x0000000000007918 */ /* 0x000fde0000000000 */
[----:B------:R-:W-:-:S15]  /*19d20*/  NOP ;  /* 0x0000000000007918 */ /* 0x000fde0000000000 */
        /* <DEDUP_REMOVED lines=30> */
[----:B0-----:R-:W0:Y:S02]  /*19f10*/  @P0 DADD R10, R4, R10 ;  /* 0x00000000040a0229 */ /* 0x001e24000000000a */
[----:B0-----:R-:W-:Y:S01]  /*19f20*/  @P0 IMAD.MOV.U32 R8, RZ, RZ, R10 ;  /* 0x000000ffff080224 */ /* 0x001fe200078e000a */
[----:B------:R-:W-:-:S15]  /*19f30*/  @P0 MOV R9, R11 ;  /* 0x0000000b00090202 */ /* 0x000fde0000000f00 */
[----:B------:R-:W-:-:S15]  /*19f40*/  NOP ;  /* 0x0000000000007918 */ /* 0x000fde0000000000 */
[----:B------:R-:W-:-:S15]  /*19f50*/  NOP ;  /* 0x0000000000007918 */ /* 0x000fde0000000000 */
[----:B------:R-:W-:-:S15]  /*19f60*/  NOP ;  /* 0x0000000000007918 */ /* 0x000fde0000000000 */
[----:B------:R-:W-:-:S01]  /*19f70*/  NOP ;  /* 0x0000000000007918 */ /* 0x000fc20000000000 */
[----:B------:R0:W1:-:S15]  /*19f80*/  @!P0 DADD R8, R2, R12 ;  /* 0x0000000002088229 */ /* 0x00005e000000000c */
[----:B------:R-:W-:-:S15]  /*19f90*/  NOP ;  /* 0x0000000000007918 */ /* 0x000fde0000000000 */
[----:B------:R-:W-:-:S15]  /*19fa0*/  NOP ;  /* 0x0000000000007918 */ /* 0x000fde0000000000 */
[----:B------:R-:W-:-:S15]  /*19fb0*/  NOP ;  /* 0x0000000000007918 */ /* 0x000fde0000000000 */
[----:B------:R-:W-:-:S04]  /*19fc0*/  NOP ;  /* 0x0000000000007918 */ /* 0x000fc80000000000 */
[----:B------:R0:W2:Y:S02]  /*19fd0*/  @!P0 DADD R10, R6, R6 ;  /* 0x00000000060a8229 */ /* 0x0000a40000000006 */
[----:B012---:R-:W-:Y:S05]  /*19fe0*/  BRA `(.L_x_8196) ;  /* 0x0000013400cc7947 */ /* 0x007fea0003800000 */
.L_x_8195:
[----:B------:R-:W-:Y:S01]  /*19ff0*/  IMAD.MOV.U32 R0, RZ, RZ, R33 ;  /* 0x000000ffff007224 */ /* 0x000fe200078e0021 */
[----:B------:R-:W0:Y:S01]  /*1a000*/  DSETP.MAX.AND P0, P1, R32, R2, PT ;  /* 0x000000022000722a */ /* 0x000e22000390f000 */
[----:B------:R-:W-:Y:S02]  /*1a010*/  IMAD.MOV.U32 R11, RZ, RZ, R3 ;  /* 0x000000ffff0b7224 */ /* 0x000fe400078e0003 */
[----:B------:R-:W-:-:S03]  /*1a020*/  IMAD.MOV.U32 R9, RZ, RZ, R2 ;  /* 0x000000ffff097224 */ /* 0x000fc600078e0002 */
[----:B0-----:R-:W-:Y:S01]  /*1a030*/  FSEL R13, R0, R11, P0 ;  /* 0x0000000b000d7208 */ /* 0x001fe20000000000 */
[----:B------:R-:W-:Y:S01]  /*1a040*/  IMAD.MOV.U32 R0, RZ, RZ, R32 ;  /* 0x000000ffff007224 */ /* 0x000fe200078e0020 */
[----:B------:R-:W-:-:S04]  /*1a050*/  @P1 LOP3.LUT R13, R11, 0x80000, RZ, 0xfc, !PT ;  /* 0x000800000b0d1812 */ /* 0x000fc800078efcff */
[----:B------:R-:W-:Y:S01]  /*1a060*/  SEL R8, R0, R9, P0 ;  /* 0x0000000900087207 */ /* 0x000fe20000000000 */
[----:B------:R-:W-:-:S15]  /*1a070*/  IMAD.MOV.U32 R9, RZ, RZ, R13 ;  /* 0x000000ffff097224 */ /* 0x000fde00078e000d */
[----:B------:R-:W-:-:S15]  /*1a080*/  NOP ;  /* 0x0000000000007918 */ /* 0x000fde0000000000 */
[----:B------:R-:W-:-:S15]  /*1a090*/  NOP ;  /* 0x0000000000007918 */ /* 0x000fde0000000000 */
[----:B------:R-:W-:-:S06]  /*1a0a0*/  NOP ;  /* 0x0000000000007918 */ /* 0x000fcc0000000000 */
[----:B------:R-:W0:Y:S02]  /*1a0b0*/  DSETP.GT.AND P0, PT, R8, 4.50359962737049600000e+15, PT ;  /* 0x433000000800742a */ /* 0x000e240003f04000 */
[----:B0-----:R-:W-:Y:S05]  /*1a0c0*/  @P0 BRA `(.L_x_8197) ;  /* 0x000000cc00c40947 */ /* 0x001fea0003800000 */
[----:B------:R-:W-:-:S15]  /*1a0d0*/  DSETP.NEU.AND P0, PT, R6, RZ, PT ;  /* 0x000000ff0600722a */ /* 0x000fde0003f0d000 */
[----:B------:R-:W-:-:S15]  /*1a0e0*/  NOP ;  /* 0x0000000000007918 */ /* 0x000fde0000000000 */
[----:B------:R-:W-:-:S15]  /*1a0f0*/  NOP ;  /* 0x0000000000007918 */ /* 0x000fde0000000000 */
[----:B------:R-:W-:-:S15]  /*1a100*/  NOP ;  /* 0x0000000000007918 */ /* 0x000fde0000000000 */
[----:B------:R-:W-:-:S04]  /*1a110*/  NOP ;  /* 0x0000000000007918 */ /* 0x000fc80000000000 */
[----:B------:R-:W0:Y:S02]  /*1a120*/  DSETP.EQ.AND P1, PT, R4, 1, PT ;  /* 0x3ff000000400742a */ /* 0x000e240003f22000 */
[----:B0-----:R-:W-:Y:S05]  /*1a130*/  @!P0 BRA P1, `(.L_x_8198) ;  /* 0x000000cc009c8947 */ /* 0x001fea0000800000 */
[----:B------:R-:W-:Y:S01]  /*1a140*/  MOV R9, 0xd800000 ;  /* 0x0d80000000097802 */ /* 0x000fe20000000f00 */
[----:B------:R-:W-:Y:S01]  /*1a150*/  IMAD.MOV.U32 R8, RZ, RZ, 0xd800000 ;  /* 0x0d800000ff087424 */ /* 0x000fe200078e00ff */
[----:B------:R-:W-:Y:S01]  /*1a160*/  UMOV UR4, 0x1409212f ;  /* 0x1409212f00047882 */ /* 0x000fe20000000000 */
[----:B------:R-:W-:Y:S02]  /*1a170*/  UMOV UR5, 0x3e43988e ;  /* 0x3e43988e00057882 */ /* 0x000fe40000000000 */
[----:B------:R-:W-:Y:S01]  /*1a180*/  FADD.FTZ R9, R9, 1 ;  /* 0x3f80000009097421 */ /* 0x000fe20000010000 */
[----:B------:R-:W-:Y:S04]  /*1a190*/  DSETP.GEU.AND P0, PT, R2, UR4, PT ;  /* 0x0000000402007e2a */ /* 0x000fe8000bf0e000 */
[----:B------:R0:W-:-:S15]  /*1a1a0*/  STL.64 [R1], R8 ;  /* 0x0000000801007387 */ /* 0x0001de0000100a00 */
[----:B------:R-:W-:-:S15]  /*1a1b0*/  NOP ;  /* 0x0000000000007918 */ /* 0x000fde0000000000 */
[----:B------:R-:W-:-:S15]  /*1a1c0*/  NOP ;  /* 0x0000000000007918 */ /* 0x000fde0000000000 */
[----:B------:R-:W-:-:S15]  /*1a1d0*/  NOP ;  /* 0x0000000000007918 */ /* 0x000fde0000000000 */
[----:B------:R-:W1:Y:S02]  /*1a1e0*/  DSETP.LT.AND P1, PT, R32, UR4, PT ;  /* 0x0000000420007e2a */ /* 0x000e64000bf21000 */
[----:B01----:R-:W-:Y:S05]  /*1a1f0*/  @!P0 BRA P1, `(.L_x_8199) ;  /* 0x000000cc00308947 */ /* 0x003fea0000800000 */
        /* <DEDUP_REMOVED lines=13> */
[----:B------:R-:W-:Y:S01]  /*1a2d0*/  ISETP.GT.U32.AND P0, PT, R2, R30, PT ;  /* 0x0000001e0200720c */ /* 0x000fe20003f04070 */
[----:B------:R-:W-:Y:S02]  /*1a2e0*/  IMAD.MOV.U32 R12, RZ, RZ, R41 ;  /* 0x000000ffff0c7224 */ /* 0x000fe400078e0029 */
        /* <DEDUP_REMOVED lines=34> */
[----:B------:R-:W-:Y:S01]  /*1a510*/  IMAD.MOV.U32 R18, RZ, RZ, R39 ;  /* 0x000000ffff127224 */ /* 0x000fe200078e0027 */
[----:B------:R-:W-:Y:S02]  /*1a520*/  MOV R19, R40 ;  /* 0x0000002800137202 */ /* 0x000fe40000000f00 */
        /* <DEDUP_REMOVED lines=29> */
[----:B------:R-:W-:-:S15]  /*1a700*/  DSETP.NEU.AND P2, PT, R18, RZ, PT ;  /* 0x000000ff1200722a */ /* 0x000fde0003f4d000 */
        /* <DEDUP_REMOVED lines=9> */
[----:B0-----:R0:W-:Y:S02]  /*1a7a0*/  DFMA R18, R14, R14, R12 ;  /* 0x0000000e0e12722b */ /* 0x0011e4000000000c */
        /* <DEDUP_REMOVED lines=14> */
[----:B------:R-:W-:-:S15]  /*1a890*/  MOV R20, UR6 ;  /* 0x0000000600147c02 */ /* 0x000fde0008000f00 */
        /* <DEDUP_REMOVED lines=15> */
[----:B0-----:R-:W-:Y:S01]  /*1a990*/  FSEL R21, R10, UR6, P0 ;  /* 0x000000060a157c08 */ /* 0x001fe20008000000 */
[----:B------:R-:W-:Y:S01]  /*1a9a0*/  IMAD.MOV.U32 R10, RZ, RZ, R18 ;  /* 0x000000ffff0a7224 */ /* 0x000fe200078e0012 */
[----:B------:R-:W-:Y:S02]  /*1a9b0*/  @P3 LOP3.LUT R21, R20, 0x80000, RZ, 0xfc, !PT ;  /* 0x0008000014153812 */ /* 0x000fe400078efcff */
[----:B------:R-:W-:Y:S02]  /*1a9c0*/  ISETP.GE.U32.AND P3, PT, R40, 0x7ff00000, PT ;  /* 0x7ff000002800780c */ /* 0x000fe40003f66070 */
        /* <DEDUP_REMOVED lines=32> */
[----:B0-----:R-:W-:Y:S02]  /*1abd0*/  LOP3.LUT R9, R0, 0x100000, RZ, 0xfc, !PT ;  /* 0x0010000000097812 */ /* 0x001fe400078efcff */
[----:B------:R-:W-:-:S15]  /*1abe0*/  MOV R8, RZ ;  /* 0x000000ff00087202 */ /* 0x000fde0000000f00 */
[----:B------:R-:W-:-:S15]  /*1abf0*/  NOP ;  /* 0x0000000000007918 */ /* 0x000fde0000000000 */
[----:B------:R-:W-:-:S15]  /*1ac00*/  NOP ;  /* 0x0000000000007918 */ /* 0x000fde0000000000 */
[----:B------:R-:W-:-:S15]  /*1ac10*/  NOP ;  /* 0x0000000000007918 */ /* 0x000fde0000000000 */
[----:B-1----:R0:W1:Y:S02]  /*1ac20*/  DMUL R10, R10, R8 ;  /* 0x000000080a0a7228 */ /* 0x0020640000000000 */
[----:B0-----:R-:W-:Y:S02]  /*1ac30*/  LOP3.LUT R9, R38, 0x100000, RZ, 0xfc, !PT ;  /* 0x0010000026097812 */ /* 0x001fe400078efcff */
[----:B-1----:R-:W-:Y:S02]  /*1ac40*/  @!P0 FSEL R41, R26, R10, !P1 ;  /* 0x0000000a1a298208 */ /* 0x002fe40004800000 */
[----:B------:R-:W-:-:S03]  /*1ac50*/  @!P0 FSEL R42, R27, R11, !P1 ;  /* 0x0000000b1b2a8208 */ /* 0x000fc60004800000 */
[----:B------:R-:W-:Y:S02]  /*1ac60*/  IMAD.MOV.U32 R26, RZ, RZ, R41 ;  /* 0x000000ffff1a7224 */ /* 0x000fe400078e0029 */
[----:B------:R-:W-:-:S15]  /*1ac70*/  IMAD.MOV.U32 R27, RZ, RZ, R42 ;  /* 0x000000ffff1b7224 */ /* 0x000fde00078e002a */
[----:B------:R-:W-:-:S15]  /*1ac80*/  NOP ;  /* 0x0000000000007918 */ /* 0x000fde0000000000 */
[----:B------:R-:W-:-:S15]  /*1ac90*/  NOP ;  /* 0x0000000000007918 */ /* 0x000fde0000000000 */
[----:B------:R-:W-:-:S08]  /*1aca0*/  NOP ;  /* 0x0000000000007918 */ /* 0x000fd00000000000 */
        /* <DEDUP_REMOVED lines=45> */
[----:B0-----:R-:W-:Y:S05]  /*1af80*/  @!P0 BRA `(.L_x_8201) ;  /* 0x0000000c00f08947 */ /* 0x001fea0003800000 */
        /* <DEDUP_REMOVED lines=54> */
.L_x_8203:
[----:B------:R-:W-:Y:S05]  /*1b2f0*/  BSYNC.RECONVERGENT B3 ;  /* 0x0000000000037941 */ /* 0x000fea0003800200 */
.L_x_8202:
[----:B------:R-:W0:Y:S02]  /*1b300*/  DADD R12, R8, R12 ;  /* 0x00000000080c7229 */ /* 0x000e24000000000c */
[----:B0-----:R-:W-:Y:S01]  /*1b310*/  ISETP.GT.AND P0, PT, R13, 0xfffff, PT ;  /* 0x000fffff0d00780c */ /* 0x001fe20003f04270 */
[--C-:B------:R-:W-:Y:S02]  /*1b320*/  IMAD.MOV.U32 R14, RZ, RZ, R12.reuse ;  /* 0x000000ffff0e7224 */ /* 0x100fe400078e000c */
[--C-:B------:R-:W-:Y:S02]  /*1b330*/  IMAD.MOV.U32 R15, RZ, RZ, R13.reuse ;  /* 0x000000ffff0f7224 */ /* 0x100fe400078e000d */
[----:B------:R-:W-:Y:S02]  /*1b340*/  IMAD.MOV.U32 R0, RZ, RZ, R13 ;  /* 0x000000ffff007224 */ /* 0x000fe400078e000d */
[----:B------:R-:W-:-:S15]  /*1b350*/  IMAD.MOV.U32 R20, RZ, RZ, R12 ;  /* 0x000000ffff147224 */ /* 0x000fde00078e000c */
[----:B------:R-:W-:-:S15]  /*1b360*/  NOP ;  /* 0x0000000000007918 */ /* 0x000fde0000000000 */
[----:B------:R-:W-:-:S15]  /*1b370*/  NOP ;  /* 0x0000000000007918 */ /* 0x000fde0000000000 */
[----:B------:R-:W-:-:S10]  /*1b380*/  NOP ;  /* 0x0000000000007918 */ /* 0x000fd40000000000 */
[----:B------:R-:W0:Y:S02]  /*1b390*/  @!P0 DMUL R14, R14, 1.80143985094819840000e+16 ;  /* 0x435000000e0e8828 */ /* 0x000e240000000000 */
[----:B0-----:R-:W-:Y:S02]  /*1b3a0*/  @!P0 IMAD.MOV.U32 R0, RZ, RZ, R15 ;  /* 0x000000ffff008224 */ /* 0x001fe400078e000f */
[----:B------:R-:W-:Y:S02]  /*1b3b0*/  @!P0 IMAD.MOV.U32 R20, RZ, RZ, R14 ;  /* 0x000000ffff148224 */ /* 0x000fe400078e000e */
[----:B------:R-:W-:-:S05]  /*1b3c0*/  VIADD R13, R0, 0xffffffff ;  /* 0xffffffff000d7836 */ /* 0x000fca0000000000 */
[----:B------:R-:W-:-:S13]  /*1b3d0*/  ISETP.GE.U32.AND P1, PT, R13, 0x7fefffff, PT ;  /* 0x7fefffff0d00780c */ /* 0x000fda0003f26070 */
[----:B------:R-:W-:Y:S01]  /*1b3e0*/  @P1 MOV R18, 0x0 ;  /* 0x0000000000121802 */ /* 0x000fe20000000f00 */
[----:B------:R-:W-:Y:S01]  /*1b3f0*/  @P1 IMAD.MOV.U32 R19, RZ, RZ, 0x7ff00000 ;  /* 0x7ff00000ff131424 */ /* 0x000fe200078e00ff */
[----:B------:R-:W-:-:S15]  /*1b400*/  @P1 LOP3.LUT P2, RZ, R15, 0x7fffffff, RZ, 0xc0, !PT ;  /* 0x7fffffff0fff1812 */ /* 0x000fde000784c0ff */
[----:B------:R-:W-:-:S15]  /*1b410*/  NOP ;  /* 0x0000000000007918 */ /* 0x000fde0000000000 */
[----:B------:R-:W-:-:S08]  /*1b420*/  NOP ;  /* 0x0000000000007918 */ /* 0x000fd00000000000 */
[----:B------:R0:W1:Y:S02]  /*1b430*/  @P1 DFMA R12, R14, R18, +INF ;  /* 0x7ff000000e0c142b */ /* 0x0000640000000012 */
[----:B0-----:R-:W-:Y:S01]  /*1b440*/  IMAD.MOV.U32 R19, RZ, RZ, -0x3ff ;  /* 0xfffffc01ff137424 */ /* 0x001fe200078e00ff */
[----:B-1----:R-:W-:Y:S01]  /*1b450*/  @P1 FSEL R40, R12, RZ, P2 ;  /* 0x000000ff0c281208 */ /* 0x002fe20001000000 */
[----:B------:R-:W-:Y:S01]  /*1b460*/  @!P0 IMAD.MOV.U32 R19, RZ, RZ, -0x435 ;  /* 0xfffffbcbff138424 */ /* 0x000fe200078e00ff */
[----:B------:R-:W-:Y:S01]  /*1b470*/  @P1 FSEL R41, R13, -QNAN , P2 ;  /* 0xfff000000d291808 */ /* 0x000fe20001000000 */
[----:B------:R-:W-:Y:S06]  /*1b480*/  @P1 BRA `(.L_x_8204) ;  /* 0x0000005000041947 */ /* 0x000fec0003800000 */
[C---:B------:R-:W-:Y:S01]  /*1b490*/  LOP3.LUT R12, R0.reuse, 0xfffff, RZ, 0xc0, !PT ;  /* 0x000fffff000c7812 */ /* 0x040fe200078ec0ff */
[----:B------:R-:W-:Y:S01]  /*1b4a0*/  UMOV UR4, 0x80000000 ;  /* 0x8000000000047882 */ /* 0x000fe20000000000 */
[----:B------:R-:W-:Y:S01]  /*1b4b0*/  LEA.HI R19, R0, R19, RZ, 0xc ;  /* 0x0000001300137211 */ /* 0x000fe200078f60ff */
[----:B------:R-:W-:Y:S01]  /*1b4c0*/  UMOV UR5, 0x43300000 ;  /* 0x4330000000057882 */ /* 0x000fe20000000000 */
[----:B------:R-:W-:Y:S02]  /*1b4d0*/  LOP3.LUT R13, R12, 0x3ff00000, RZ, 0xfc, !PT ;  /* 0x3ff000000c0d7812 */ /* 0x000fe400078efcff */
[----:B------:R-:W-:Y:S02]  /*1b4e0*/  MOV R12, R20 ;  /* 0x00000014000c7202 */ /* 0x000fe40000000f00 */
        /* <DEDUP_REMOVED lines=166> */
.L_x_8201:
[----:B------:R-:W-:-:S15]  /*1bf50*/  DSETP.GEU.AND P0, PT, R2, 3.8518598887744717061e-34, PT ;  /* 0x390000000200742a */ /* 0x000fde0003f0e000 */
[----:B------:R-:W-:-:S15]  /*1bf60*/  NOP ;  /* 0x0000000000007918 */ /* 0x000fde0000000000 */
[----:B------:R-:W-:-:S15]  /*1bf70*/  NOP ;  /* 0x0000000000007918 */ /* 0x000fde0000000000 */
[----:B------:R-:W-:-:S15]  /*1bf80*/  NOP ;  /* 0x0000000000007918 */ /* 0x000fde0000000000 */
[----:B------:R-:W-:-:S04]  /*1bf90*/  NOP ;  /* 0x0000000000007918 */ /* 0x000fc80000000000 */
[----:B------:R-:W0:Y:S02]  /*1bfa0*/  DSETP.EQ.AND P1, PT, R32, 1, PT ;  /* 0x3ff000002000742a */ /* 0x000e240003f22000 */
[----:B0-----:R-:W-:Y:S05]  /*1bfb0*/  @!P0 BRA P1, `(.L_x_8205) ;  /* 0x0000004000648947 */ /* 0x001fea0000800000 */
        /* <DEDUP_REMOVED lines=69> */
.L_x_8210:
[----:B------:R-:W-:Y:S05]  /*1c410*/  BSYNC.RECONVERGENT B4 ;  /* 0x0000000000047941 */ /* 0x000fea0003800200 */
.L_x_8209:
[----:B------:R-:W-:Y:S02]  /*1c420*/  IMAD.MOV.U32 R40, RZ, RZ, R24 ;  /* 0x000000ffff287224 */ /* 0x000fe400078e0018 */
[----:B------:R-:W-:-:S07]  /*1c430*/  IMAD.MOV.U32 R41, RZ, RZ, R25 ;  /* 0x000000ffff297224 */ /* 0x000fce00078e0019 */
.L_x_8208:
[----:B------:R-:W-:Y:S05]  /*1c440*/  BSYNC.RECONVERGENT B3 ;  /* 0x0000000000037941 */ /* 0x000fea0003800200 */
.L_x_8207:
[----:B------:R-:W0:Y:S01]  /*1c450*/  DADD R12, -R32, 1 ;  /* 0x3ff00000200c7429 */ /* 0x000e220000000100 */
[----:B------:R-:W-:-:S15]  /*1c460*/  BSSY.RECONVERGENT B3, `(.L_x_8211) ;  /* 0x0000047000037945 */ /* 0x000fde0003800200 */
[----:B------:R-:W-:-:S15]  /*1c470*/  NOP ;  /* 0x0000000000007918 */ /* 0x000fde0000000000 */
[----:B------:R-:W-:-:S15]  /*1c480*/  NOP ;  /* 0x0000000000007918 */ /* 0x000fde0000000000 */
[----:B------:R-:W-:-:S15]  /*1c490*/  NOP ;  /* 0x0000000000007918 */ /* 0x000fde0000000000 */
[----:B------:R-:W-:-:S03]  /*1c4a0*/  NOP ;  /* 0x0000000000007918 */ /* 0x000fc60000000000 */
[----:B0-----:R-:W0:Y:S02]  /*1c4b0*/  DSETP.GEU.AND P0, PT, R12, RZ, PT ;  /* 0x000000ff0c00722a */ /* 0x001e240003f0e000 */
[----:B0-----:R-:W-:Y:S05]  /*1c4c0*/  @!P0 BRA `(.L_x_8212) ;  /* 0x0000000000fc8947 */ /* 0x001fea0003800000 */
        /* <DEDUP_REMOVED lines=61> */
.L_x_8215:
[----:B------:R-:W-:Y:S05]  /*1c8a0*/  BSYNC.RECONVERGENT B4 ;  /* 0x0000000000047941 */ /* 0x000fea0003800200 */
.L_x_8214:
[----:B------:R-:W-:Y:S05]  /*1c8b0*/  BRA `(.L_x_8213) ;  /* 0x0000000000047947 */ /* 0x000fea0003800000 */
.L_x_8212:
[----:B------:R0:W1:Y:S02]  /*1c8c0*/  DADD R24, R10, -R12 ;  /* 0x000000000a187229 */ /* 0x000064000000080c */
.L_x_8213:
[----:B------:R-:W-:Y:S05]  /*1c8d0*/  BSYNC.RECONVERGENT B3 ;  /* 0x0000000000037941 */ /* 0x000fea0003800200 */
.L_x_8211:
[----:B01----:R-:W0:Y:S01]  /*1c8e0*/  DMUL R12, R24, 0.5 ;  /* 0x3fe00000180c7828 */ /* 0x003e220000000000 */
        /* <DEDUP_REMOVED lines=70> */
.L_x_8217:
[----:B------:R-:W-:Y:S05]  /*1cd50*/  BSYNC.RECONVERGENT B3 ;  /* 0x0000000000037941 */ /* 0x000fea0003800200 */
.L_x_8216:
[----:B------:R-:W0:Y:S02]  /*1cd60*/  DADD R40, R24, R40 ;  /* 0x0000000018287229 */ /* 0x000e240000000028 */
[C---:B0-----:R-:W-:Y:S02]  /*1cd70*/  FSETP.GEU.FTZ.AND P1, PT, R41.reuse, 1.7916666269302368164, PT ;  /* 0x3fe555552900780b */ /* 0x041fe40003f3e000 */
[----:B------:R-:W-:-:S13]  /*1cd80*/  FSETP.GT.FTZ.AND P0, PT, R41, -1.6999999284744262695, PT ;  /* 0xbfd999992900780b */ /* 0x000fda0003f14000 */
[----:B------:R-:W-:Y:S05]  /*1cd90*/  @P0 BRA !P1, `(.L_x_8218) ;  /* 0x0000000c00140947 */ /* 0x000fea0004800000 */
[----:B------:R-:W0:Y:S01]  /*1cda0*/  DADD R40, R40, 1 ;  /* 0x3ff0000028287429 */ /* 0x000e220000000000 */
[----:B------:R-:W-:Y:S01]  /*1cdb0*/  IMAD.MOV.U32 R19, RZ, RZ, -0x3ff ;  /* 0xfffffc01ff137424 */ /* 0x000fe200078e00ff */
[----:B0-----:R-:W-:Y:S01]  /*1cdc0*/  ISETP.GT.AND P0, PT, R41, 0xfffff, PT ;  /* 0x000fffff2900780c */ /* 0x001fe20003f04270 */
[--C-:B------:R-:W-:Y:S01]  /*1cdd0*/  IMAD.MOV.U32 R13, RZ, RZ, R41.reuse ;  /* 0x000000ffff0d7224 */ /* 0x100fe200078e0029 */
[----:B------:R-:W-:Y:S01]  /*1cde0*/  MOV R12, R40 ;  /* 0x00000028000c7202 */ /* 0x000fe20000000f00 */
[----:B------:R-:W-:Y:S02]  /*1cdf0*/  IMAD.MOV.U32 R0, RZ, RZ, R41 ;  /* 0x000000ffff007224 */ /* 0x000fe400078e0029 */
[----:B------:R-:W-:-:S08]  /*1ce00*/  IMAD.MOV.U32 R18, RZ, RZ, R40 ;  /* 0x000000ffff127224 */ /* 0x000fd000078e0028 */
[----:B------:R-:W-:-:S15]  /*1ce10*/  @!P0 IMAD.MOV.U32 R19, RZ, RZ, -0x435 ;  /* 0xfffffbcbff138424 */ /* 0x000fde00078e00ff */
[----:B------:R-:W-:-:S15]  /*1ce20*/  NOP ;  /* 0x0000000000007918 */ /* 0x000fde0000000000 */
[----:B------:R-:W-:-:S15]  /*1ce30*/  NOP ;  /* 0x0000000000007918 */ /* 0x000fde0000000000 */
[----:B------:R-:W-:-:S04]  /*1ce40*/  NOP ;  /* 0x0000000000007918 */ /* 0x000fc80000000000 */
[----:B------:R-:W0:Y:S02]  /*1ce50*/  @!P0 DMUL R12, R12, 1.80143985094819840000e+16 ;  /* 0x435000000c0c8828 */ /* 0x000e240000000000 */
[----:B0-----:R-:W-:Y:S02]  /*1ce60*/  @!P0 IMAD.MOV.U32 R0, RZ, RZ, R13 ;  /* 0x000000ffff008224 */ /* 0x001fe400078e000d */
[----:B------:R-:W-:Y:S02]  /*1ce70*/  @!P0 IMAD.MOV.U32 R18, RZ, RZ, R12 ;  /* 0x000000ffff128224 */ /* 0x000fe400078e000c */
[----:B------:R-:W-:-:S05]  /*1ce80*/  VIADD R14, R0, 0xffffffff ;  /* 0xffffffff000e7836 */ /* 0x000fca0000000000 */
[----:B------:R-:W-:-:S13]  /*1ce90*/  ISETP.GE.U32.AND P1, PT, R14, 0x7fefffff, PT ;  /* 0x7fefffff0e00780c */ /* 0x000fda0003f26070 */
[----:B------:R-:W-:Y:S01]  /*1cea0*/  @P1 IMAD.MOV.U32 R14, RZ, RZ, 0x0 ;  /* 0x00000000ff0e1424 */ /* 0x000fe200078e00ff */
[----:B------:R-:W-:Y:S02]  /*1ceb0*/  @P1 MOV R15, 0x7ff00000 ;  /* 0x7ff00000000f1802 */ /* 0x000fe40000000f00 */
[----:B------:R-:W-:-:S15]  /*1cec0*/  @P1 LOP3.LUT P2, RZ, R13, 0x7fffffff, RZ, 0xc0, !PT ;  /* 0x7fffffff0dff1812 */ /* 0x000fde000784c0ff */
[----:B------:R-:W-:-:S15]  /*1ced0*/  NOP ;  /* 0x0000000000007918 */ /* 0x000fde0000000000 */
[----:B------:R-:W-:-:S07]  /*1cee0*/  NOP ;  /* 0x0000000000007918 */ /* 0x000fce0000000000 */
[----:B------:R-:W0:Y:S02]  /*1cef0*/  @P1 DFMA R14, R12, R14, +INF ;  /* 0x7ff000000c0e142b */ /* 0x000e24000000000e */
[----:B0-----:R-:W-:Y:S02]  /*1cf00*/  @P1 FSEL R40, R14, RZ, P2 ;  /* 0x000000ff0e281208 */ /* 0x001fe40001000000 */
[----:B------:R-:W-:Y:S01]  /*1cf10*/  @P1 FSEL R41, R15, -QNAN , P2 ;  /* 0xfff000000f291808 */ /* 0x000fe20001000000 */
[----:B------:R-:W-:Y:S06]  /*1cf20*/  @P1 BRA `(.L_x_8204) ;  /* 0x00000034005c1947 */ /* 0x000fec0003800000 */
[C---:B------:R-:W-:Y:S01]  /*1cf30*/  LOP3.LUT R12, R0.reuse, 0xfffff, RZ, 0xc0, !PT ;  /* 0x000fffff000c7812 */ /* 0x040fe200078ec0ff */
[----:B------:R-:W-:Y:S01]  /*1cf40*/  UMOV UR4, 0x80000000 ;  /* 0x8000000000047882 */ /* 0x000fe20000000000 */
[----:B------:R-:W-:Y:S01]  /*1cf50*/  LEA.HI R19, R0, R19, RZ, 0xc ;  /* 0x0000001300137211 */ /* 0x000fe200078f60ff */
[----:B------:R-:W-:Y:S01]  /*1cf60*/  UMOV UR5, 0x43300000 ;  /* 0x4330000000057882 */ /* 0x000fe20000000000 */
[----:B------:R-:W-:Y:S01]  /*1cf70*/  LOP3.LUT R13, R12, 0x3ff00000, RZ, 0xfc, !PT ;  /* 0x3ff000000c0d7812 */ /* 0x000fe200078efcff */
[----:B------:R-:W-:-:S03]  /*1cf80*/  IMAD.MOV.U32 R12, RZ, RZ, R18 ;  /* 0x000000ffff0c7224 */ /* 0x000fc600078e0012 */
[----:B------:R-:W-:-:S13]  /*1cf90*/  ISETP.GE.U32.AND P0, PT, R13, 0x3ff6a09f, PT ;  /* 0x3ff6a09f0d00780c */ /* 0x000fda0003f06070 */
[----:B------:R-:W-:Y:S01]  /*1cfa0*/  @P0 IADD3 R15, PT, PT, R13, -0x100000, RZ ;  /* 0xfff000000d0f0810 */ /* 0x000fe20007ffe0ff */
[----:B------:R-:W-:-:S04]  /*1cfb0*/  @P0 VIADD R19, R19, 0x1 ;  /* 0x0000000113130836 */ /* 0x000fc80000000000 */
        /* <DEDUP_REMOVED lines=163> */
.L_x_8218:
        /* <DEDUP_REMOVED lines=53> */
.L_x_8220:
[----:B------:R-:W-:Y:S05]  /*1dd40*/  BSYNC.RECONVERGENT B3 ;  /* 0x0000000000037941 */ /* 0x000fea0003800200 */
.L_x_8219:
[----:B------:R-:W-:Y:S01]  /*1dd50*/  MOV R18, 0xceb2dc44 ;  /* 0xceb2dc4400127802 */ /* 0x000fe20000000f00 */
[----:B------:R-:W-:Y:S01]  /*1dd60*/  IMAD.MOV.U32 R19, RZ, RZ, 0x3ed087ff ;  /* 0x3ed087ffff137424 */ /* 0x000fe200078e00ff */
        /* <DEDUP_REMOVED lines=76> */
.L_x_8206:
[----:B------:R-:W0:Y:S02]  /*1e230*/  DSETP.GEU.AND P0, PT, R32, 1, PT ;  /* 0x3ff000002000742a */ /* 0x000e240003f0e000 */
[----:B0-----:R-:W-:Y:S05]  /*1e240*/  @!P0 BRA `(.L_x_8221) ;  /* 0x0000001800088947 */ /* 0x001fea0003800000 */
        /* <DEDUP_REMOVED lines=53> */
.L_x_8223:
[----:B------:R-:W-:Y:S05]  /*1e5a0*/  BSYNC.RECONVERGENT B3 ;  /* 0x0000000000037941 */ /* 0x000fea0003800200 */
.L_x_8222:
[----:B------:R-:W0:Y:S02]  /*1e5b0*/  DADD R40, R28, R40 ;  /* 0x000000001c287229 */ /* 0x000e240000000028 */
[C---:B0-----:R-:W-:Y:S02]  /*1e5c0*/  FSETP.GEU.FTZ.AND P1, PT, R41.reuse, 1.7916666269302368164, PT ;  /* 0x3fe555552900780b */ /* 0x041fe40003f3e000 */
[----:B------:R-:W-:-:S13]  /*1e5d0*/  FSETP.GT.FTZ.AND P0, PT, R41, -1.6999999284744262695, PT ;  /* 0xbfd999992900780b */ /* 0x000fda0003f14000 */
[----:B------:R-:W-:Y:S05]  /*1e5e0*/  @P0 BRA !P1, `(.L_x_8224) ;  /* 0x0000000c00100947 */ /* 0x000fea0004800000 */
[----:B------:R-:W0:Y:S01]  /*1e5f0*/  DADD R40, R40, 1 ;  /* 0x3ff0000028287429 */ /* 0x000e220000000000 */
[----:B------:R-:W-:Y:S01]  /*1e600*/  MOV R19, 0xfffffc01 ;  /* 0xfffffc0100137802 */ /* 0x000fe20000000f00 */
[--C-:B0-----:R-:W-:Y:S01]  /*1e610*/  IMAD.MOV.U32 R12, RZ, RZ, R40.reuse ;  /* 0x000000ffff0c7224 */ /* 0x101fe200078e0028 */
[----:B------:R-:W-:Y:S01]  /*1e620*/  ISETP.GT.AND P0, PT, R41, 0xfffff, PT ;  /* 0x000fffff2900780c */ /* 0x000fe20003f04270 */
[----:B------:R-:W-:Y:S01]  /*1e630*/  IMAD.MOV.U32 R13, RZ, RZ, R41 ;  /* 0x000000ffff0d7224 */ /* 0x000fe200078e0029 */
[----:B------:R-:W-:Y:S01]  /*1e640*/  MOV R0, R41 ;  /* 0x0000002900007202 */ /* 0x000fe20000000f00 */
[----:B------:R-:W-:-:S10]  /*1e650*/  IMAD.MOV.U32 R18, RZ, RZ, R40 ;  /* 0x000000ffff127224 */ /* 0x000fd400078e0028 */
[----:B------:R-:W-:-:S15]  /*1e660*/  @!P0 IMAD.MOV.U32 R19, RZ, RZ, -0x435 ;  /* 0xfffffbcbff138424 */ /* 0x000fde00078e00ff */
[----:B------:R-:W-:-:S15]  /*1e670*/  NOP ;  /* 0x0000000000007918 */ /* 0x000fde0000000000 */
[----:B------:R-:W-:-:S15]  /*1e680*/  NOP ;  /* 0x0000000000007918 */ /* 0x000fde0000000000 */
[----:B------:R-:W-:-:S03]  /*1e690*/  NOP ;  /* 0x0000000000007918 */ /* 0x000fc60000000000 */
[----:B------:R-:W0:Y:S02]  /*1e6a0*/  @!P0 DMUL R12, R12, 1.80143985094819840000e+16 ;  /* 0x435000000c0c8828 */ /* 0x000e240000000000 */
[----:B0-----:R-:W-:Y:S02]  /*1e6b0*/  @!P0 IMAD.MOV.U32 R0, RZ, RZ, R13 ;  /* 0x000000ffff008224 */ /* 0x001fe400078e000d */
[----:B------:R-:W-:Y:S02]  /*1e6c0*/  @!P0 IMAD.MOV.U32 R18, RZ, RZ, R12 ;  /* 0x000000ffff128224 */ /* 0x000fe400078e000c */
[----:B------:R-:W-:-:S05]  /*1e6d0*/  VIADD R14, R0, 0xffffffff ;  /* 0xffffffff000e7836 */ /* 0x000fca0000000000 */
[----:B------:R-:W-:-:S13]  /*1e6e0*/  ISETP.GE.U32.AND P1, PT, R14, 0x7fefffff, PT ;  /* 0x7fefffff0e00780c */ /* 0x000fda0003f26070 */
[----:B------:R-:W-:Y:S01]  /*1e6f0*/  @P1 IMAD.MOV.U32 R14, RZ, RZ, 0x0 ;  /* 0x00000000ff0e1424 */ /* 0x000fe200078e00ff */
[----:B------:R-:W-:Y:S01]  /*1e700*/  @P1 LOP3.LUT P2, RZ, R13, 0x7fffffff, RZ, 0xc0, !PT ;  /* 0x7fffffff0dff1812 */ /* 0x000fe2000784c0ff */
[----:B------:R-:W-:-:S15]  /*1e710*/  @P1 IMAD.MOV.U32 R15, RZ, RZ, 0x7ff00000 ;  /* 0x7ff00000ff0f1424 */ /* 0x000fde00078e00ff */
[----:B------:R-:W-:-:S15]  /*1e720*/  NOP ;  /* 0x0000000000007918 */ /* 0x000fde0000000000 */
[----:B------:R-:W-:-:S08]  /*1e730*/  NOP ;  /* 0x0000000000007918 */ /* 0x000fd00000000000 */
        /* <DEDUP_REMOVED lines=175> */
.L_x_8224:
        /* <DEDUP_REMOVED lines=53> */
.L_x_8226:
[----:B------:R-:W-:Y:S05]  /*1f580*/  BSYNC.RECONVERGENT B3 ;  /* 0x0000000000037941 */ /* 0x000fea0003800200 */
.L_x_8225:
        /* <DEDUP_REMOVED lines=78> */
.L_x_8221:
        /* <DEDUP_REMOVED lines=58> */
.L_x_8228:
[----:B------:R-:W-:Y:S05]  /*1fe10*/  BSYNC.RECONVERGENT B3 ;  /* 0x0000000000037941 */ /* 0x000fea0003800200 */
.L_x_8227:
        /* <DEDUP_REMOVED lines=47> */
.L_x_8230:
[----:B------:R-:W-:Y:S05]  /*20110*/  BSYNC.RECONVERGENT B3 ;  /* 0x0000000000037941 */ /* 0x000fea0003800200 */
.L_x_8229:
[----:B------:R-:W-:Y:S01]  /*20120*/  IMAD.MOV.U32 R40, RZ, RZ, R24 ;  /* 0x000000ffff287224 */ /* 0x000fe200078e0018 */
[----:B------:R-:W-:Y:S01]  /*20130*/  MOV R41, R25 ;  /* 0x0000001900297202 */ /* 0x000fe20000000f00 */
[----:B------:R-:W-:Y:S06]  /*20140*/  BRA `(.L_x_8204) ;  /* 0x0000000000d47947 */ /* 0x000fec0003800000 */
.L_x_8205:
        /* <DEDUP_REMOVED lines=50> */
[----:B------:R-:W-:Y:S02]  /*20470*/  IMAD.MOV.U32 R40, RZ, RZ, R12 ;  /* 0x000000ffff287224 */ /* 0x000fe400078e000c */
[----:B------:R-:W-:-:S07]  /*20480*/  IMAD.MOV.U32 R41, RZ, RZ, R13 ;  /* 0x000000ffff297224 */ /* 0x000fce00078e000d */
.L_x_8231:
[----:B------:R-:W-:Y:S05]  /*20490*/  BSYNC.RECONVERGENT B3 ;  /* 0x0000000000037941 */ /* 0x000fea0003800200 */
.L_x_8204:
[----:B------:R-:W-:Y:S05]  /*204a0*/  BSYNC.RECONVERGENT B2 ;  /* 0x0000000000027941 */ /* 0x000fea0003800200 */
.L_x_8200:
[----:B------:R-:W0:Y:S01]  /*204b0*/  DSETP.GEU.AND P0, PT, R32, 5.9666725849601653946e-154, PT ;  /* 0x202000002000742a */ /* 0x000e220003f0e000 */
[----:B------:R-:W-:Y:S04]  /*204c0*/  BSSY.RECONVERGENT B3, `(.L_x_8232) ;  /* 0x000069a000037945 */ /* 0x000fe80003800200 */
[----:B------:R-:W-:Y:S04]  /*204d0*/  BSSY.RELIABLE B2, `(.L_x_8233) ;  /* 0x000049f000027945 */ /* 0x000fe80003800100 */
[----:B0-----:R-:W-:Y:S05]  /*204e0*/  @!P0 BRA `(.L_x_8234) ;  /* 0x00000048005c8947 */ /* 0x001fea0003800000 */
[----:B------:R-:W0:Y:S01]  /*204f0*/  MUFU.RCP64H R13, R9 ;  /* 0x00000009000d7308 */ /* 0x000e220000001800 */
[----:B------:R-:W-:Y:S01]  /*20500*/  MOV R12, 0x1 ;  /* 0x00000001000c7802 */ /* 0x000fe20000000f00 */
[----:B------:R-:W-:Y:S01]  /*20510*/  BSSY.RECONVERGENT B4, `(.L_x_8235) ;  /* 0x000002f000047945 */ /* 0x000fe20003800200 */
[----:B------:R-:W-:-:S04]  /*20520*/  FSETP.GEU.AND P1, PT, |R33|, 6.5827683646048100446e-37, PT ;  /* 0x036000002100780b */ /* 0x000fc80003f2e200 */
        /* <DEDUP_REMOVED lines=45> */
.L_x_8236:
[----:B------:R-:W-:Y:S05]  /*20800*/  BSYNC.RECONVERGENT B4 ;  /* 0x0000000000047941 */ /* 0x000fea0003800200 */
.L_x_8235:
[----:B------:R-:W-:Y:S01]  /*20810*/  UMOV UR4, 0x703afb7f ;  /* 0x703afb7f00047882 */ /* 0x000fe20000000000 */
[----:B------:R-:W-:Y:S02]  /*20820*/  UMOV UR5, 0x3fe488ce ;  /* 0x3fe488ce00057882 */ /* 0x000fe40000000000 */
[----:B------:R-:W0:Y:S02]  /*20830*/  DSETP.GT.AND P0, PT, R24, UR4, PT ;  /* 0x0000000418007e2a */ /* 0x000e24000bf04000 */
[----:B0-----:R-:W-:Y:S05]  /*20840*/  @!P0 BREAK.RELIABLE B2 ;  /* 0x0000000000028942 */ /* 0x001fea0003800100 */
[----:B------:R-:W-:Y:S05]  /*20850*/  @P0 BRA `(.L_x_8237) ;  /* 0x00000024005c0947 */ /* 0x000fea0003800000 */
[----:B------:R-:W-:-:S13]  /*20860*/  ISETP.GT.AND P0, PT, R5, -0x1, PT ;  /* 0xffffffff0500780c */ /* 0x000fda0003f04270 */
[----:B------:R-:W-:Y:S05]  /*20870*/  @P0 BRA `(.L_x_8238) ;  /* 0x0000001000b80947 */ /* 0x000fea0003800000 */
[----:B------:R-:W0:Y:S02]  /*20880*/  DADD R2, -RZ, |R24| ;  /* 0x00000000ff027229 */ /* 0x000e240000000518 */
[----:B0-----:R-:W-:-:S15]  /*20890*/  ISETP.GE.AND P0, PT, R3, 0x3fe26666, PT ;  /* 0x3fe266660300780c */ /* 0x001fde0003f06270 */
[----:B------:R-:W-:-:S15]  /*208a0*/  NOP ;  /* 0x0000000000007918 */ /* 0x000fde0000000000 */
[----:B------:R-:W-:-:S15]  /*208b0*/  NOP ;  /* 0x0000000000007918 */ /* 0x000fde0000000000 */
[----:B------:R-:W-:-:S15]  /*208c0*/  NOP ;  /* 0x0000000000007918 */ /* 0x000fde0000000000 */
[----:B------:R-:W-:-:S02]  /*208d0*/  NOP ;  /* 0x0000000000007918 */ /* 0x000fc40000000000 */
[----:B------:R-:W0:Y:S02]  /*208e0*/  DADD R2, -RZ, -R24 ;  /* 0x00000000ff027229 */ /* 0x000e240000000918 */
[----:B0-----:R-:W-:Y:S01]  /*208f0*/  IMAD.MOV.U32 R0, RZ, RZ, R3 ;  /* 0x000000ffff007224 */ /* 0x001fe200078e0003 */
[----:B------:R-:W-:Y:S06]  /*20900*/  @!P0 BRA `(.L_x_8239) ;  /* 0x0000000800a48947 */ /* 0x000fec0003800000 */
        /* <DEDUP_REMOVED lines=169> */
.L_x_8239:
[----:B------:R-:W-:Y:S01]  /*213a0*/  IMAD.MOV.U32 R4, RZ, RZ, 0x180754af ;  /* 0x180754afff047424 */ /* 0x000fe200078e00ff */
[----:B------:R-:W-:Y:S01]  /*213b0*/  UMOV UR4, 0xdc1895e9 ;  /* 0xdc1895e900047882 */ /* 0x000fe20000000000 */
[----:B------:R-:W-:Y:S01]  /*213c0*/  IMAD.MOV.U32 R5, RZ, RZ, 0x3fb3823b ;  /* 0x3fb3823bff057424 */ /* 0x000fe200078e00ff */
[----:B------:R-:W-:Y:S01]  /*213d0*/  UMOV UR5, 0x3fb0066b ;  /* 0x3fb0066b00057882 */ /* 0x000fe20000000000 */
[----:B------:R-:W0:Y:S01]  /*213e0*/  DMUL R2, R24, R24 ;  /* 0x0000001818027228 */ /* 0x000e220000000000 */
[----:B------:R-:W-:-:S13]  /*213f0*/  ISETP.GE.AND P0, PT, R0, RZ, PT ;  /* 0x000000ff0000720c */ /* 0x000fda0003f06270 */
[----:B------:R-:W-:Y:S02]  /*21400*/  @P0 IMAD.MOV.U32 R8, RZ, RZ, 0x33145c07 ;  /* 0x33145c07ff080424 */ /* 0x000fe400078e00ff */
        /* <DEDUP_REMOVED lines=95> */
[----:B-1----:R-:W0:-:S15]  /*21a00*/  DFMA R4, R4, |R24|, |R24| ;  /* 0x400000180404722b */ /* 0x002e1e0000000418 */
        /* <DEDUP_REMOVED lines=19> */
[----:B-1----:R1:W2:Y:S02]  /*21b40*/  @!P0 DADD R8, R2, UR4 ;  /* 0x0000000402088e29 */ /* 0x0022a40008000000 */
[----:B012---:R-:W-:Y:S05]  /*21b50*/  BRA `(.L_x_8240) ;  /* 0x0000005000c07947 */ /* 0x007fea0003800000 */
.L_x_8238:
[----:B------:R-:W0:Y:S02]  /*21b60*/  DADD R2, -RZ, |R24| ;  /* 0x00000000ff027229 */ /* 0x000e240000000518 */
[----:B0-----:R-:W-:-:S13]  /*21b70*/  ISETP.GE.AND P0, PT, R3, 0x3fe26666, PT ;  /* 0x3fe266660300780c */ /* 0x001fda0003f06270 */
[----:B------:R-:W-:Y:S05]  /*21b80*/  @!P0 BRA `(.L_x_8241) ;  /* 0x0000000800a48947 */ /* 0x000fea0003800000 */
[----:B------:R-:W-:Y:S01]  /*21b90*/  IMAD.MOV.U32 R4, RZ, RZ, 0x66faac4b ;  /* 0x66faac4bff047424 */ /* 0x000fe200078e00ff */
[----:B------:R-:W-:Y:S01]  /*21ba0*/  UMOV UR4, 0x71155f70 ;  /* 0x71155f7000047882 */ /* 0x000fe20000000000 */
[----:B------:R-:W-:Y:S01]  /*21bb0*/  IMAD.MOV.U32 R5, RZ, RZ, 0x3ebac2fe ;  /* 0x3ebac2feff057424 */ /* 0x000fe200078e00ff */
        /* <DEDUP_REMOVED lines=166> */
.L_x_8241:
[----:B------:R-:W-:Y:S01]  /*22620*/  IMAD.MOV.U32 R4, RZ, RZ, 0x180754af ;  /* 0x180754afff047424 */ /* 0x000fe200078e00ff */
[----:B------:R-:W-:Y:S01]  /*22630*/  UMOV UR4, 0xdc1895e9 ;  /* 0xdc1895e900047882 */ /* 0x000fe20000000000 */
[----:B------:R-:W-:Y:S01]  /*22640*/  IMAD.MOV.U32 R5, RZ, RZ, 0x3fb3823b ;  /* 0x3fb3823bff057424 */ /* 0x000fe200078e00ff */
[----:B------:R-:W-:Y:S01]  /*22650*/  UMOV UR5, 0x3fb0066b ;  /* 0x3fb0066b00057882 */ /* 0x000fe20000000000 */
[----:B------:R-:W0:Y:S01]  /*22660*/  DMUL R2, R24, R24 ;  /* 0x0000001818027228 */ /* 0x000e220000000000 */
[----:B------:R-:W-:-:S13]  /*22670*/  ISETP.GE.AND P0, PT, R25, RZ, PT ;  /* 0x000000ff1900720c */ /* 0x000fda0003f06270 */
[----:B------:R-:W-:Y:S01]  /*22680*/  @P0 MOV R8, 0x33145c07 ;  /* 0x33145c0700080802 */ /* 0x000fe20000000f00 */
[----:B------:R-:W-:-:S15]  /*22690*/  @P0 IMAD.MOV.U32 R9, RZ, RZ, 0x3c91a626 ;  /* 0x3c91a626ff090424 */ /* 0x000fde00078e00ff */
        /* <DEDUP_REMOVED lines=115> */
.L_x_8237:
[----:B------:R-:W-:Y:S01]  /*22dd0*/  DSETP.GEU.AND P0, PT, R2, 1.7347234759768070944e-18, PT ;  /* 0x3c4000000200742a */ /* 0x000fe20003f0e000 */
[----:B------:R-:W-:-:S15]  /*22de0*/  BSSY.RECONVERGENT B4, `(.L_x_8242) ;  /* 0x0000206000047945 */ /* 0x000fde0003800200 */
[----:B------:R-:W-:-:S15]  /*22df0*/  NOP ;  /* 0x0000000000007918 */ /* 0x000fde0000000000 */
[----:B------:R-:W-:-:S15]  /*22e00*/  NOP ;  /* 0x0000000000007918 */ /* 0x000fde0000000000 */
[----:B------:R-:W-:-:S15]  /*22e10*/  NOP ;  /* 0x0000000000007918 */ /* 0x000fde0000000000 */
[----:B------:R-:W-:-:S03]  /*22e20*/  NOP ;  /* 0x0000000000007918 */ /* 0x000fc60000000000 */
        /* <DEDUP_REMOVED lines=15> */
[----:B------:R-:W-:Y:S01]  /*22f20*/  MOV R12, 0x1 ;  /* 0x00000001000c7802 */ /* 0x000fe20000000f00 */
        /* <DEDUP_REMOVED lines=55> */
.L_x_8248:
[----:B------:R-:W-:Y:S05]  /*232a0*/  BSYNC.RECONVERGENT B7 ;  /* 0x0000000000077941 */ /* 0x000fea0003800200 */
.L_x_8247:
[----:B------:R-:W-:Y:S02]  /*232b0*/  IMAD.MOV.U32 R42, RZ, RZ, R24 ;  /* 0x000000ffff2a7224 */ /* 0x000fe400078e0018 */
[----:B------:R-:W-:-:S07]  /*232c0*/  IMAD.MOV.U32 R43, RZ, RZ, R25 ;  /* 0x000000ffff2b7224 */ /* 0x000fce00078e0019 */
.L_x_8246:
[----:B------:R-:W-:Y:S05]  /*232d0*/  BSYNC.RECONVERGENT B5 ;  /* 0x0000000000057941 */ /* 0x000fea0003800200 */
.L_x_8245:
[----:B------:R-:W0:Y:S01]  /*232e0*/  DSETP.GEU.AND P0, PT, R28, RZ, PT ;  /* 0x000000ff1c00722a */ /* 0x000e220003f0e000 */
[----:B------:R-:W-:Y:S04]  /*232f0*/  BSSY.RECONVERGENT B5, `(.L_x_8249) ;  /* 0x0000040000057945 */ /* 0x000fe80003800200 */
[----:B0-----:R-:W-:Y:S05]  /*23300*/  @!P0 BRA `(.L_x_8250) ;  /* 0x0000000000f48947 */ /* 0x001fea0003800000 */
        /* <DEDUP_REMOVED lines=55> */
[----:B------:R-:W-:-:S07]  /*23680*/  MOV R0, 0x236a0 ;  /* 0x000236a000007802 */ /* 0x000fce0000000f00 */
[----:B------:R-:W-:Y:S05]  /*23690*/  CALL.REL.NOINC `($__internal_12_$__cuda_sm20_div_rn_f64_full) ;  /* 0x0000039c00c87944 */ /* 0x000fea0003c00000 */
.L_x_8253:
[----:B------:R-:W-:Y:S05]  /*236a0*/  BSYNC.RECONVERGENT B7 ;  /* 0x0000000000077941 */ /* 0x000fea0003800200 */
.L_x_8252:
[----:B------:R-:W-:Y:S01]  /*236b0*/  MOV R2, R24 ;  /* 0x0000001800027202 */ /* 0x000fe20000000f00 */
[----:B------:R-:W-:Y:S01]  /*236c0*/  IMAD.MOV.U32 R3, RZ, RZ, R25 ;  /* 0x000000ffff037224 */ /* 0x000fe200078e0019 */
[----:B------:R-:W-:Y:S06]  /*236d0*/  BRA `(.L_x_8251) ;  /* 0x0000000000047947 */ /* 0x000fec0003800000 */
.L_x_8250:
[----:B------:R0:W1:Y:S02]  /*236e0*/  DADD R2, -R28, R10 ;  /* 0x000000001c027229 */ /* 0x000064000000010a */
.L_x_8251:
[----:B------:R-:W-:Y:S05]  /*236f0*/  BSYNC.RECONVERGENT B5 ;  /* 0x0000000000057941 */ /* 0x000fea0003800200 */
.L_x_8249:
[----:B-1----:R-:W1:Y:S01]  /*23700*/  DMUL R2, R2, 0.5 ;  /* 0x3fe0000002027828 */ /* 0x002e620000000000 */
        /* <DEDUP_REMOVED lines=10> */
[----:B-1----:R-:W1:-:S15]  /*237b0*/  DFMA R2, R42, 0.5, R2 ;  /* 0x3fe000002a02782b */ /* 0x002e5e0000000002 */
[----:B------:R-:W-:-:S15]  /*237c0*/  NOP ;  /* 0x0000000000007918 */ /* 0x000fde0000000000 */
[----:B------:R-:W-:-:S15]  /*237d0*/  NOP ;  /* 0x0000000000007918 */ /* 0x000fde0000000000 */
[----:B------:R-:W-:-:S15]  /*237e0*/  NOP ;  /* 0x0000000000007918 */ /* 0x000fde0000000000 */
[----:B------:R-:W-:-:S04]  /*237f0*/  NOP ;  /* 0x0000000000007918 */ /* 0x000fc80000000000 */
[----:B-1----:R-:W1:Y:S02]  /*23800*/  DMUL R18, R2, R8 ;  /* 0x0000000802127228 */ /* 0x002e640000000000 */
[----:B-1----:R-:W1:Y:S01]  /*23810*/  MUFU.RSQ64H R23, R19 ;  /* 0x0000001300177308 */ /* 0x002e620000001c00 */
[----:B------:R-:W-:Y:S02]  /*23820*/  VIADD R22, R19, 0xfcb00000 ;  /* 0xfcb0000013167836 */ /* 0x000fe40000000000 */
[----:B------:R-:W-:Y:S02]  /*23830*/  IMAD.MOV.U32 R8, RZ, RZ, 0x0 ;  /* 0x00000000ff087424 */ /* 0x000fe400078e00ff */
[----:B------:R-:W-:Y:S01]  /*23840*/  IMAD.MOV.U32 R9, RZ, RZ, 0x3fd80000 ;  /* 0x3fd80000ff097424 */ /* 0x000fe200078e00ff */
[----:B------:R-:W-:-:S15]  /*23850*/  ISETP.GE.U32.AND P0, PT, R22, 0x7ca00000, PT ;  /* 0x7ca000001600780c */ /* 0x000fde0003f06070 */
[----:B------:R-:W-:-:S15]  /*23860*/  NOP ;  /* 0x0000000000007918 */ /* 0x000fde0000000000 */
[----:B------:R-:W-:-:S15]  /*23870*/  NOP ;  /* 0x0000000000007918 */ /* 0x000fde0000000000 */
[----:B------:R-:W-:-:S11]  /*23880*/  NOP ;  /* 0x0000000000007918 */ /* 0x000fd60000000000 */
[----:B-1----:R-:W1:-:S15]  /*23890*/  DMUL R2, R22, R22 ;  /* 0x0000001616027228 */ /* 0x002e5e0000000000 */
        /* <DEDUP_REMOVED lines=9> */
[----:B-1----:R-:W-:-:S15]  /*23930*/  DFMA R8, R2, R8, 0.5 ;  /* 0x3fe000000208742b */ /* 0x002fde0000000008 */
        /* <DEDUP_REMOVED lines=34> */
.L_x_8255:
[----:B------:R-:W-:Y:S05]  /*23b60*/  BSYNC.RECONVERGENT B5 ;  /* 0x0000000000057941 */ /* 0x000fea0003800200 */
.L_x_8254:
[----:B------:R-:W-:Y:S05]  /*23b70*/  BRA `(.L_x_8256) ;  /* 0x0000001000b07947 */ /* 0x000fea0003800000 */
.L_x_8244:
[----:B------:R-:W0:Y:S02]  /*23b80*/  DSETP.GT.AND P0, PT, R32, 1, PT ;  /* 0x3ff000002000742a */ /* 0x000e240003f04000 */
[----:B0-----:R-:W-:Y:S05]  /*23b90*/  @P0 BRA `(.L_x_8257) ;  /* 0x0000000000f40947 */ /* 0x001fea0003800000 */
[----:B------:R-:W0:Y:S01]  /*23ba0*/  DADD R2, -R32, 1 ;  /* 0x3ff0000020027429 */ /* 0x000e220000000100 */
[----:B------:R-:W-:Y:S01]  /*23bb0*/  MOV R8, 0x0 ;  /* 0x0000000000087802 */ /* 0x000fe20000000f00 */
[----:B------:R-:W-:Y:S01]  /*23bc0*/  IMAD.MOV.U32 R9, RZ, RZ, 0x3fd80000 ;  /* 0x3fd80000ff097424 */ /* 0x000fe200078e00ff */
        /* <DEDUP_REMOVED lines=54> */
[----:B------:R-:W-:Y:S01]  /*23f30*/  MOV R8, R12 ;  /* 0x0000000c00087202 */ /* 0x000fe20000000f00 */
[----:B------:R-:W-:-:S07]  /*23f40*/  IMAD.MOV.U32 R9, RZ, RZ, R13 ;  /* 0x000000ffff097224 */ /* 0x000fce00078e000d */
.L_x_8259:
[----:B------:R-:W-:Y:S05]  /*23f50*/  BSYNC.RECONVERGENT B5 ;  /* 0x0000000000057941 */ /* 0x000fea0003800200 */
.L_x_8258:
[----:B------:R-:W-:Y:S05]  /*23f60*/  BRA `(.L_x_8256) ;  /* 0x0000000c00b47947 */ /* 0x000fea0003800000 */
.L_x_8257:
[----:B------:R-:W0:Y:S01]  /*23f70*/  DMUL R18, R30, R28 ;  /* 0x0000001c1e127228 */ /* 0x000e220000000000 */
[----:B------:R-:W-:Y:S01]  /*23f80*/  IMAD.MOV.U32 R10, RZ, RZ, 0x0 ;  /* 0x00000000ff0a7424 */ /* 0x000fe200078e00ff */
[----:B0-----:R-:W0:Y:S01]  /*23f90*/  MUFU.RSQ64H R23, R19 ;  /* 0x0000001300177308 */ /* 0x001e220000001c00 */
[----:B------:R-:W-:Y:S01]  /*23fa0*/  VIADD R22, R19, 0xfcb00000 ;  /* 0xfcb0000013167836 */ /* 0x000fe20000000000 */
[----:B------:R-:W-:Y:S01]  /*23fb0*/  BSSY.RECONVERGENT B5, `(.L_x_8260) ;  /* 0x000003d000057945 */ /* 0x000fe20003800200 */
[----:B------:R-:W-:-:S03]  /*23fc0*/  IMAD.MOV.U32 R11, RZ, RZ, 0x3fd80000 ;  /* 0x3fd80000ff0b7424 */ /* 0x000fc600078e00ff */
        /* <DEDUP_REMOVED lines=54> */
[----:B------:R-:W-:Y:S01]  /*24330*/  MOV R20, 0x24380 ;  /* 0x0002438000147802 */ /* 0x000fe20000000f00 */
[----:B------:R-:W-:Y:S02]  /*24340*/  IMAD.MOV.U32 R13, RZ, RZ, R21 ;  /* 0x000000ffff0d7224 */ /* 0x000fe400078e0015 */
[----:B------:R-:W-:Y:S02]  /*24350*/  IMAD.MOV.U32 R0, RZ, RZ, R10 ;  /* 0x000000ffff007224 */ /* 0x000fe400078e000a */
[----:B------:R-:W-:-:S07]  /*24360*/  IMAD.MOV.U32 R21, RZ, RZ, R9 ;  /* 0x000000ffff157224 */ /* 0x000fce00078e0009 */
[----:B------:R-:W-:Y:S05]  /*24370*/  CALL.REL.NOINC `($__internal_13_$__cuda_sm20_dsqrt_rn_f64_mediumpath_v1) ;  /* 0x0000039800ac7944 */ /* 0x000fea0003c00000 */
.L_x_8261:
[----:B------:R-:W-:Y:S05]  /*24380*/  BSYNC.RECONVERGENT B5 ;  /* 0x0000000000057941 */ /* 0x000fea0003800200 */
.L_x_8260:
        /* <DEDUP_REMOVED lines=47> */
.L_x_8263:
[----:B------:R-:W-:Y:S05]  /*24680*/  BSYNC.RECONVERGENT B5 ;  /* 0x0000000000057941 */ /* 0x000fea0003800200 */
.L_x_8262:
[----:B------:R-:W0:Y:S01]  /*24690*/  DMUL R32, R32, 8.11296384146066816958e+31 ;  /* 0x4690000020207828 */ /* 0x000e220000000000 */
[----:B------:R-:W-:Y:S02]  /*246a0*/  IMAD.MOV.U32 R8, RZ, RZ, R24 ;  /* 0x000000ffff087224 */ /* 0x000fe400078e0018 */
[----:B------:R-:W-:Y:S01]  /*246b0*/  IMAD.MOV.U32 R9, RZ, RZ, R25 ;  /* 0x000000ffff097224 */ /* 0x000fe200078e0019 */
[----:B0-----:R-:W-:Y:S06]  /*246c0*/  BRA `(.L_x_8256) ;  /* 0x0000000400dc7947 */ /* 0x001fec0003800000 */
.L_x_8243:
[----:B------:R-:W0:Y:S01]  /*246d0*/  MUFU.RSQ64H R23, R3 ;  /* 0x0000000300177308 */ /* 0x000e220000001c00 */
[----:B------:R-:W-:Y:S01]  /*246e0*/  VIADD R22, R3, 0xfcb00000 ;  /* 0xfcb0000003167836 */ /* 0x000fe20000000000 */
[----:B------:R-:W-:Y:S01]  /*246f0*/  MOV R13, 0x3fd80000 ;  /* 0x3fd80000000d7802 */ /* 0x000fe20000000f00 */
[----:B------:R-:W-:Y:S01]  /*24700*/  IMAD.MOV.U32 R12, RZ, RZ, 0x0 ;  /* 0x00000000ff0c7424 */ /* 0x000fe200078e00ff */
[----:B------:R-:W-:Y:S02]  /*24710*/  BSSY.RECONVERGENT B5, `(.L_x_8264) ;  /* 0x0000031000057945 */ /* 0x000fe40003800200 */
        /* <DEDUP_REMOVED lines=42> */
[----:B------:R-:W-:Y:S01]  /*249c0*/  IMAD.MOV.U32 R13, RZ, RZ, R19 ;  /* 0x000000ffff0d7224 */ /* 0x000fe200078e0013 */
[----:B------:R-:W-:Y:S01]  /*249d0*/  MOV R19, R3 ;  /* 0x0000000300137202 */ /* 0x000fe20000000f00 */
[----:B------:R-:W-:-:S07]  /*249e0*/  IMAD.MOV.U32 R18, RZ, RZ, R2 ;  /* 0x000000ffff127224 */ /* 0x000fce00078e0002 */
[----:B------:R-:W-:Y:S05]  /*249f0*/  CALL.REL.NOINC `($__internal_13_$__cuda_sm20_dsqrt_rn_f64_mediumpath_v1) ;  /* 0x00000394000c7944 */ /* 0x000fea0003c00000 */
[----:B------:R-:W-:Y:S02]  /*24a00*/  IMAD.MOV.U32 R10, RZ, RZ, R12 ;  /* 0x000000ffff0a7224 */ /* 0x000fe400078e000c */
[----:B------:R-:W-:-:S07]  /*24a10*/  IMAD.MOV.U32 R11, RZ, RZ, R13 ;  /* 0x000000ffff0b7224 */ /* 0x000fce00078e000d */
.L_x_8265:
[----:B------:R-:W-:Y:S05]  /*24a20*/  BSYNC.RECONVERGENT B5 ;  /* 0x0000000000057941 */ /* 0x000fea0003800200 */
.L_x_8264:
        /* <DEDUP_REMOVED lines=53> */
[----:B------:R-:W-:Y:S02]  /*24d80*/  IMAD.MOV.U32 R0, RZ, RZ, R12 ;  /* 0x000000ffff007224 */ /* 0x000fe400078e000c */
[----:B------:R-:W-:Y:S01]  /*24d90*/  IMAD.MOV.U32 R12, RZ, RZ, R20 ;  /* 0x000000ffff0c7224 */ /* 0x000fe200078e0014 */
[----:B------:R-:W-:Y:S01]  /*24da0*/  MOV R20, 0x24de0 ;  /* 0x00024de000147802 */ /* 0x000fe20000000f00 */
[----:B------:R-:W-:Y:S01]  /*24db0*/  IMAD.MOV.U32 R13, RZ, RZ, R21 ;  /* 0x000000ffff0d7224 */ /* 0x000fe200078e0015 */
[----:B------:R-:W-:-:S07]  /*24dc0*/  MOV R21, R3 ;  /* 0x0000000300157202 */ /* 0x000fce0000000f00 */
[----:B------:R-:W-:Y:S05]  /*24dd0*/  CALL.REL.NOINC `($__internal_13_$__cuda_sm20_dsqrt_rn_f64_mediumpath_v1) ;  /* 0x0000039000147944 */ /* 0x000fea0003c00000 */
[----:B------:R-:W-:Y:S02]  /*24de0*/  IMAD.MOV.U32 R8, RZ, RZ, R12 ;  /* 0x000000ffff087224 */ /* 0x000fe400078e000c */
[----:B------:R-:W-:-:S07]  /*24df0*/  IMAD.MOV.U32 R9, RZ, RZ, R13 ;  /* 0x000000ffff097224 */ /* 0x000fce00078e000d */
.L_x_8267:
[----:B------:R-:W-:Y:S05]  /*24e00*/  BSYNC.RECONVERGENT B5 ;  /* 0x0000000000057941 */ /* 0x000fea0003800200 */
.L_x_8266:
[----:B------:R0:W1:Y:S01]  /*24e10*/  DMUL R8, R8, R10 ;  /* 0x0000000a08087228 */ /* 0x0000620000000000 */
[----:B------:R-:W-:Y:S02]  /*24e20*/  IMAD.MOV.U32 R32, RZ, RZ, 0x0 ;  /* 0x00000000ff207424 */ /* 0x000fe400078e00ff */
[----:B01----:R-:W-:-:S07]  /*24e30*/  IMAD.MOV.U32 R33, RZ, RZ, 0x3ff00000 ;  /* 0x3ff00000ff217424 */ /* 0x003fce00078e00ff */
.L_x_8256:
[----:B------:R-:W-:Y:S05]  /*24e40*/  BSYNC.RECONVERGENT B4 ;  /* 0x0000000000047941 */ /* 0x000fea0003800200 */
.L_x_8242:
[----:B------:R-:W-:Y:S05]  /*24e50*/  BRA `(.L_x_8268) ;  /* 0x0000000000187947 */ /* 0x000fea0003800000 */
.L_x_8234:
[----:B------:R-:W0:-:S15]  /*24e60*/  DMUL R8, R8, 9.00719925474099200000e+15 ;  /* 0x4340000008087828 */ /* 0x000e1e0000000000 */
[----:B------:R-:W-:-:S15]  /*24e70*/  NOP ;  /* 0x0000000000007918 */ /* 0x000fde0000000000 */
[----:B------:R-:W-:-:S15]  /*24e80*/  NOP ;  /* 0x0000000000007918 */ /* 0x000fde0000000000 */
[----:B------:R-:W-:-:S15]  /*24e90*/  NOP ;  /* 0x0000000000007918 */ /* 0x000fde0000000000 */
[----:B------:R-:W-:-:S04]  /*24ea0*/  NOP ;  /* 0x0000000000007918 */ /* 0x000fc80000000000 */
[----:B0-----:R-:W1:Y:S02]  /*24eb0*/  DMUL R32, R32, 9.00719925474099200000e+15 ;  /* 0x4340000020207828 */ /* 0x001e640000000000 */
.L_x_8268:
[----:B------:R-:W-:Y:S05]  /*24ec0*/  BSYNC.RELIABLE B2 ;  /* 0x0000000000027941 */ /* 0x000fea0003800100 */
.L_x_8233:
[----:B------:R-:W-:-:S13]  /*24ed0*/  ISETP.GT.AND P0, PT, R5, -0x1, PT ;  /* 0xffffffff0500780c */ /* 0x000fda0003f04270 */
[----:B------:R-:W-:Y:S05]  /*24ee0*/  @P0 BRA `(.L_x_8269) ;  /* 0x0000000c00f80947 */ /* 0x000fea0003800000 */
[----:B-1----:R-:W-:Y:S01]  /*24ef0*/  DSETP.GT.AND P1, PT, |R8|, R32, PT ;  /* 0x000000200800722a */ /* 0x002fe20003f24200 */
        /* <DEDUP_REMOVED lines=59> */
[----:B------:R-:W-:Y:S01]  /*252b0*/  MOV R12, R2 ;  /* 0x00000002000c7202 */ /* 0x000fe20000000f00 */
[----:B------:R-:W-:Y:S01]  /*252c0*/  IMAD.MOV.U32 R13, RZ, RZ, R3 ;  /* 0x000000ffff0d7224 */ /* 0x000fe200078e0003 */
[----:B------:R-:W-:-:S07]  /*252d0*/  MOV R0, 0x252f0 ;  /* 0x000252f000007802 */ /* 0x000fce0000000f00 */
[----:B------:R-:W-:Y:S05]  /*252e0*/  CALL.REL.NOINC `($__internal_12_$__cuda_sm20_div_rn_f64_full) ;  /* 0x0000038000b47944 */ /* 0x000fea0003c00000 */
.L_x_8271:
[----:B------:R-:W-:Y:S05]  /*252f0*/  BSYNC.RECONVERGENT B2 ;  /* 0x0000000000027941 */ /* 0x000fea0003800200 */
.L_x_8270:
[----:B------:R-:W-:Y:S01]  /*25300*/  IMAD.MOV.U32 R10, RZ, RZ, -0x2449a4b7 ;  /* 0xdbb65b49ff0a7424 */ /* 0x000fe200078e00ff */
[----:B------:R-:W-:Y:S01]  /*25310*/  DSETP.NEU.AND P3, PT, R2, RZ, PT ;  /* 0x000000ff0200722a */ /* 0x000fe20003f6d000 */
[----:B------:R-:W-:Y:S01]  /*25320*/  IMAD.MOV.U32 R11, RZ, RZ, 0x3f2d3b63 ;  /* 0x3f2d3b63ff0b7424 */ /* 0x000fe200078e00ff */
[----:B------:R-:W-:Y:S01]  /*25330*/  UMOV UR4, 0x2a25ff7e ;  /* 0x2a25ff7e00047882 */ /* 0x000fe20000000000 */
[----:B------:R-:W-:Y:S01]  /*25340*/  UMOV UR5, 0x3ef53e1d ;  /* 0x3ef53e1d00057882 */ /* 0x000fe20000000000 */
[----:B------:R-:W-:Y:S01]  /*25350*/  ISETP.GE.AND P2, PT, R5, RZ, PT ;  /* 0x000000ff0500720c */ /* 0x000fe20003f46270 */
[----:B------:R-:W-:Y:S03]  /*25360*/  BSSY.RECONVERGENT B0, `(.L_x_8272) ;  /* 0x00000ac000007945 */ /* 0x000fe60003800200 */
[----:B------:R-:W-:-:S15]  /*25370*/  @!P1 PLOP3.LUT P0, PT, P2, PT, PT, 0x80, 0x8 ;  /* 0x000000000008981c */ /* 0x000fde000170f070 */
        /* <DEDUP_REMOVED lines=133> */
[----:B0-----:R-:W-:Y:S02]  /*25bd0*/  @!P1 IMAD.MOV.U32 R2, RZ, RZ, 0x54442d18 ;  /* 0x54442d18ff029424 */ /* 0x001fe400078e00ff */
[----:B------:R-:W-:-:S15]  /*25be0*/  @!P1 IMAD.MOV.U32 R3, RZ, RZ, 0x400921fb ;  /* 0x400921fbff039424 */ /* 0x000fde00078e00ff */
        /* <DEDUP_REMOVED lines=8> */
[----:B0-----:R-:W0:Y:S02]  /*25c70*/  @!P1 DADD R2, -R24, R2 ;  /* 0x0000000018029229 */ /* 0x001e240000000102 */
[----:B0-----:R-:W-:Y:S02]  /*25c80*/  @!P1 FSEL R2, R2, R24, !P0 ;  /* 0x0000001802029208 */ /* 0x001fe40004000000 */
[----:B------:R-:W-:Y:S02]  /*25c90*/  @!P1 FSEL R3, R3, R25, !P0 ;  /* 0x0000001903039208 */ /* 0x000fe40004000000 */
[----:B------:R-:W-:-:S15]  /*25ca0*/  @P1 PLOP3.LUT P0, PT, P2, PT, PT, 0x80, 0x8 ;  /* 0x000000000008181c */ /* 0x000fde000170f070 */
[----:B------:R-:W-:-:S15]  /*25cb0*/  NOP ;  /* 0x0000000000007918 */ /* 0x000fde0000000000 */
[----:B------:R-:W-:-:S15]  /*25cc0*/  NOP ;  /* 0x0000000000007918 */ /* 0x000fde0000000000 */
[----:B------:R-:W-:-:S13]  /*25cd0*/  NOP ;  /* 0x0000000000007918 */ /* 0x000fda0000000000 */
[----:B------:R-:W0:Y:S02]  /*25ce0*/  @P1 DADD R10, -RZ, -R24 ;  /* 0x00000000ff0a1229 */ /* 0x000e240000000918 */
[----:B0-----:R-:W-:Y:S02]  /*25cf0*/  @P1 FSEL R4, R24, R10, !P0 ;  /* 0x0000000a18041208 */ /* 0x001fe40004000000 */
[----:B------:R-:W-:Y:S01]  /*25d00*/  @P1 FSEL R5, R25, R11, !P0 ;  /* 0x0000000b19051208 */ /* 0x000fe20004000000 */
[----:B------:R-:W-:Y:S01]  /*25d10*/  @P1 IMAD.MOV.U32 R11, RZ, RZ, 0x3ff921fb ;  /* 0x3ff921fbff0b1424 */ /* 0x000fe200078e00ff */
[----:B------:R-:W-:-:S15]  /*25d20*/  @P1 MOV R10, 0x54442d18 ;  /* 0x54442d18000a1802 */ /* 0x000fde0000000f00 */
[----:B------:R-:W-:-:S15]  /*25d30*/  NOP ;  /* 0x0000000000007918 */ /* 0x000fde0000000000 */
[----:B------:R-:W-:-:S15]  /*25d40*/  NOP ;  /* 0x0000000000007918 */ /* 0x000fde0000000000 */
[----:B------:R-:W-:-:S13]  /*25d50*/  NOP ;  /* 0x0000000000007918 */ /* 0x000fda0000000000 */
[----:B------:R0:W1:Y:S02]  /*25d60*/  @P1 DADD R2, R4, R10 ;  /* 0x0000000004021229 */ /* 0x000064000000000a */
[----:B01----:R-:W-:Y:S05]  /*25d70*/  @!P3 BRA `(.L_x_8273) ;  /* 0x000000000020b947 */ /* 0x003fea0003800000 */
[----:B------:R-:W-:Y:S02]  /*25d80*/  IMAD.MOV.U32 R5, RZ, RZ, 0x7f3321d2 ;  /* 0x7f3321d2ff057424 */ /* 0x000fe400078e00ff */
[----:B------:R-:W-:-:S03]  /*25d90*/  IMAD.MOV.U32 R11, RZ, RZ, 0x4002d97c ;  /* 0x4002d97cff0b7424 */ /* 0x000fc600078e00ff */
[----:B------:R-:W-:Y:S02]  /*25da0*/  FSEL R5, R5, 3.37028055040000000000e+12, !P0 ;  /* 0x54442d1805057808 */ /* 0x000fe40004000000 */
[----:B------:R-:W-:Y:S01]  /*25db0*/  FSEL R11, R11, 1.8213495016098022461, !P0 ;  /* 0x3fe921fb0b0b7808 */ /* 0x000fe20004000000 */
[----:B------:R-:W0:Y:S02]  /*25dc0*/  DSETP.NEU.AND P0, PT, R32, |R8|, PT ;  /* 0x400000082000722a */ /* 0x000e240003f0d000 */
[----:B0-----:R-:W-:Y:S02]  /*25dd0*/  FSEL R2, R5, R2, !P0 ;  /* 0x0000000205027208 */ /* 0x001fe40004000000 */
[----:B------:R-:W-:Y:S01]  /*25de0*/  FSEL R3, R11, R3, !P0 ;  /* 0x000000030b037208 */ /* 0x000fe20004000000 */
[----:B------:R-:W-:Y:S06]  /*25df0*/  BRA `(.L_x_8274) ;  /* 0x0000000000087947 */ /* 0x000fec0003800000 */
.L_x_8273:
[----:B------:R-:W-:Y:S02]  /*25e00*/  FSEL R2, RZ, 3.37028055040000000000e+12, P0 ;  /* 0x54442d18ff027808 */ /* 0x000fe40000000000 */
[----:B------:R-:W-:-:S07]  /*25e10*/  FSEL R3, RZ, 2.1426990032196044922, P0 ;  /* 0x400921fbff037808 */ /* 0x000fce0000000000 */
.L_x_8274:
[----:B------:R-:W-:Y:S05]  /*25e20*/  BSYNC.RECONVERGENT B0 ;  /* 0x0000000000007941 */ /* 0x000fea0003800200 */
.L_x_8272:
[----:B------:R0:W1:Y:S02]  /*25e30*/  DADD R32, |R8|, R32 ;  /* 0x0000000008207229 */ /* 0x0000640000000220 */
[----:B0-----:R-:W-:-:S15]  /*25e40*/  LOP3.LUT R9, R3, 0x80000000, R9, 0xb8, !PT ;  /* 0x8000000003097812 */ /* 0x001fde00078eb809 */
[----:B------:R-:W-:-:S15]  /*25e50*/  NOP ;  /* 0x0000000000007918 */ /* 0x000fde0000000000 */
[----:B------:R-:W-:-:S15]  /*25e60*/  NOP ;  /* 0x0000000000007918 */ /* 0x000fde0000000000 */
[----:B------:R-:W-:-:S15]  /*25e70*/  NOP ;  /* 0x0000000000007918 */ /* 0x000fde0000000000 */
[----:B------:R-:W-:-:S02]  /*25e80*/  NOP ;  /* 0x0000000000007918 */ /* 0x000fc40000000000 */
[----:B-1----:R-:W0:Y:S02]  /*25e90*/  DSETP.NAN.AND P0, PT, R32, R32, PT ;  /* 0x000000202000722a */ /* 0x002e240003f08000 */
[----:B0-----:R-:W-:Y:S02]  /*25ea0*/  FSEL R8, R32, R2, P0 ;  /* 0x0000000220087208 */ /* 0x001fe40000000000 */
[----:B------:R-:W-:Y:S01]  /*25eb0*/  FSEL R9, R33, R9, P0 ;  /* 0x0000000921097208 */ /* 0x000fe20000000000 */
[----:B------:R-:W-:Y:S06]  /*25ec0*/  BRA `(.L_x_8240) ;  /* 0x0000000c00e47947 */ /* 0x000fec0003800000 */
.L_x_8269:
        /* <DEDUP_REMOVED lines=60> */
.L_x_8276:
[----:B------:R-:W-:Y:S05]  /*26290*/  BSYNC.RECONVERGENT B2 ;  /* 0x0000000000027941 */ /* 0x000fea0003800200 */
.L_x_8275:
[----:B------:R-:W-:Y:S01]  /*262a0*/  IMAD.MOV.U32 R4, RZ, RZ, -0x2449a4b7 ;  /* 0xdbb65b49ff047424 */ /* 0x000fe200078e00ff */
[----:B------:R-:W-:Y:S01]  /*262b0*/  DSETP.NEU.AND P3, PT, R2, RZ, PT ;  /* 0x000000ff0200722a */ /* 0x000fe20003f6d000 */
[----:B------:R-:W-:Y:S01]  /*262c0*/  IMAD.MOV.U32 R5, RZ, RZ, 0x3f2d3b63 ;  /* 0x3f2d3b63ff057424 */ /* 0x000fe200078e00ff */
[----:B------:R-:W-:Y:S01]  /*262d0*/  UMOV UR4, 0x2a25ff7e ;  /* 0x2a25ff7e00047882 */ /* 0x000fe20000000000 */
[----:B------:R-:W-:Y:S01]  /*262e0*/  UMOV UR5, 0x3ef53e1d ;  /* 0x3ef53e1d00057882 */ /* 0x000fe20000000000 */
[----:B------:R-:W-:Y:S01]  /*262f0*/  ISETP.GE.AND P2, PT, R33, RZ, PT ;  /* 0x000000ff2100720c */ /* 0x000fe20003f46270 */
[----:B------:R-:W-:Y:S01]  /*26300*/  @P1 IMAD.MOV.U32 R10, RZ, RZ, 0x54442d18 ;  /* 0x54442d18ff0a1424 */ /* 0x000fe200078e00ff */
[----:B------:R-:W-:Y:S01]  /*26310*/  @P1 MOV R11, 0x3ff921fb ;  /* 0x3ff921fb000b1802 */ /* 0x000fe20000000f00 */
[----:B------:R-:W-:Y:S01]  /*26320*/  BSSY.RECONVERGENT B0, `(.L_x_8277) ;  /* 0x00000aa000007945 */ /* 0x000fe20003800200 */
        /* <DEDUP_REMOVED lines=153> */
[----:B------:R-:W-:-:S15]  /*26cc0*/  @P1 FSEL R5, R25, R5, !P0 ;  /* 0x0000000519051208 */ /* 0x000fde0004000000 */
[----:B------:R-:W-:-:S15]  /*26cd0*/  NOP ;  /* 0x0000000000007918 */ /* 0x000fde0000000000 */
[----:B------:R-:W-:-:S15]  /*26ce0*/  NOP ;  /* 0x0000000000007918 */ /* 0x000fde0000000000 */
[----:B------:R-:W-:-:S15]  /*26cf0*/  NOP ;  /* 0x0000000000007918 */ /* 0x000fde0000000000 */
        /* <DEDUP_REMOVED lines=10> */
.L_x_8278:
[----:B------:R-:W-:Y:S02]  /*26da0*/  FSEL R2, RZ, 3.37028055040000000000e+12, P0 ;  /* 0x54442d18ff027808 */ /* 0x000fe40000000000 */
[----:B------:R-:W-:-:S07]  /*26db0*/  FSEL R3, RZ, 2.1426990032196044922, P0 ;  /* 0x400921fbff037808 */ /* 0x000fce0000000000 */
.L_x_8279:
[----:B------:R-:W-:Y:S05]  /*26dc0*/  BSYNC.RECONVERGENT B0 ;  /* 0x0000000000007941 */ /* 0x000fea0003800200 */
.L_x_8277:
        /* <DEDUP_REMOVED lines=8> */
[----:B------:R-:W-:-:S07]  /*26e50*/  FSEL R9, R33, R9, P0 ;  /* 0x0000000921097208 */ /* 0x000fce0000000000 */
.L_x_8240:
[----:B------:R-:W-:Y:S05]  /*26e60*/  BSYNC.RECONVERGENT B3 ;  /* 0x0000000000037941 */ /* 0x000fea0003800200 */
.L_x_8232:
[----:B------:R-:W-:Y:S01]  /*26e70*/  ISETP.GE.AND P0, PT, R7, RZ, PT ;  /* 0x000000ff0700720c */ /* 0x000fe20003f06270 */
[----:B------:R-:W0:Y:S03]  /*26e80*/  DADD R2, -RZ, -R40 ;  /* 0x00000000ff027229 */ /* 0x000e260000000928 */
[----:B0-----:R-:W-:Y:S02]  /*26e90*/  FSEL R10, R40, R2, !P0 ;  /* 0x00000002280a7208 */ /* 0x001fe40004000000 */
[----:B------:R-:W-:Y:S01]  /*26ea0*/  FSEL R11, R41, R3, !P0 ;  /* 0x00000003290b7208 */ /* 0x000fe20004000000 */
[----:B------:R-:W-:Y:S06]  /*26eb0*/  BRA `(.L_x_8196) ;  /* 0x0000006800187947 */ /* 0x000fec0003800000 */
.L_x_8199:
        /* <DEDUP_REMOVED lines=15> */
.L_x_8198:
[----:B------:R0:W1:Y:S01]  /*26fb0*/  DADD R10, -RZ, -R6 ;  /* 0x00000000ff0a7229 */ /* 0x0000620000000906 */
[----:B------:R-:W-:Y:S01]  /*26fc0*/  CS2R R8, SRZ ;  /* 0x0000000000087805 */ /* 0x000fe2000001ff00 */
[----:B01----:R-:W-:Y:S06]  /*26fd0*/  BRA `(.L_x_8196) ;  /* 0x0000006400d07947 */ /* 0x003fec0003800000 */
.L_x_8197:
        /* <DEDUP_REMOVED lines=12> */
[----:B0-----:R-:W-:Y:S05]  /*270a0*/  @P0 BRA `(.L_x_8281) ;  /* 0x0000003c00500947 */ /* 0x001fea0003800000 */
[----:B------:R-:W0:-:S15]  /*270b0*/  DSETP.GEU.AND P0, PT, R10, 1.4916681462400413487e-154, PT ;  /* 0x200000000a00742a */ /* 0x000e1e0003f0e000 */
[----:B------:R-:W-:-:S15]  /*270c0*/  NOP ;  /* 0x0000000000007918 */ /* 0x000fde0000000000 */
[----:B------:R-:W-:-:S15]  /*270d0*/  NOP ;  /* 0x0000000000007918 */ /* 0x000fde0000000000 */
[----:B------:R-:W-:-:S15]  /*270e0*/  NOP ;  /* 0x0000000000007918 */ /* 0x000fde0000000000 */
[----:B------:R-:W-:-:S04]  /*270f0*/  NOP ;  /* 0x0000000000007918 */ /* 0x000fc80000000000 */
[----:B0-----:R-:W0:Y:S02]  /*27100*/  DSETP.GT.OR P0, PT, R26, 5.9666725849601653946e-154, !P0 ;  /* 0x202000001a00742a */ /* 0x001e240004704400 */
[----:B0-----:R-:W-:Y:S05]  /*27110*/  @P0 BRA `(.L_x_8282) ;  /* 0x0000001c00000947 */ /* 0x001fea0003800000 */
[----:B------:R-:W0:Y:S01]  /*27120*/  DMUL R8, R10, R10 ;  /* 0x0000000a0a087228 */ /* 0x000e220000000000 */
[----:B------:R-:W1:Y:S01]  /*27130*/  MUFU.RCP64H R15, R27 ;  /* 0x0000001b000f7308 */ /* 0x000e620000001800 */
[----:B------:R-:W-:Y:S01]  /*27140*/  IMAD.MOV.U32 R14, RZ, RZ, 0x1 ;  /* 0x00000001ff0e7424 */ /* 0x000fe200078e00ff */
[----:B------:R-:W-:Y:S01]  /*27150*/  BSSY.RECONVERGENT B0, `(.L_x_8283) ;  /* 0x00000f1000007945 */ /* 0x000fe20003800200 */
[----:B------:R-:W-:-:S15]  /*27160*/  FSETP.GEU.AND P5, PT, |R11|, 6.5827683646048100446e-37, PT ;  /* 0x036000000b00780b */ /* 0x000fde0003fae200 */
[----:B------:R-:W-:-:S15]  /*27170*/  NOP ;  /* 0x0000000000007918 */ /* 0x000fde0000000000 */
[----:B------:R-:W-:-:S15]  /*27180*/  NOP ;  /* 0x0000000000007918 */ /* 0x000fde0000000000 */
[----:B------:R-:W-:-:S15]  /*27190*/  NOP ;  /* 0x0000000000007918 */ /* 0x000fde0000000000 */
[----:B0-----:R-:W0:Y:S02]  /*271a0*/  DFMA R8, R26, R26, R8 ;  /* 0x0000001a1a08722b */ /* 0x001e240000000008 */
[----:B0-----:R-:W-:Y:S01]  /*271b0*/  ISETP.GT.AND P0, PT, R9, 0xfffff, PT ;  /* 0x000fffff0900780c */ /* 0x001fe20003f04270 */
[----:B------:R-:W-:Y:S01]  /*271c0*/  IMAD.MOV.U32 R12, RZ, RZ, R8 ;  /* 0x000000ffff0c7224 */ /* 0x000fe200078e0008 */
[----:B------:R-:W-:Y:S01]  /*271d0*/  MOV R0, R9 ;  /* 0x0000000900007202 */ /* 0x000fe20000000f00 */
[----:B------:R-:W-:-:S15]  /*271e0*/  IMAD.MOV.U32 R13, RZ, RZ, R9 ;  /* 0x000000ffff0d7224 */ /* 0x000fde00078e0009 */
[----:B------:R-:W-:-:S15]  /*271f0*/  NOP ;  /* 0x0000000000007918 */ /* 0x000fde0000000000 */
[----:B------:R-:W-:-:S15]  /*27200*/  NOP ;  /* 0x0000000000007918 */ /* 0x000fde0000000000 */
[----:B------:R-:W-:-:S14]  /*27210*/  NOP ;  /* 0x0000000000007918 */ /* 0x000fdc0000000000 */
[----:B------:R-:W0:Y:S02]  /*27220*/  @!P0 DMUL R12, R12, 1.80143985094819840000e+16 ;  /* 0x435000000c0c8828 */ /* 0x000e240000000000 */
[----:B0-----:R-:W-:-:S04]  /*27230*/  @!P0 IMAD.MOV.U32 R0, RZ, RZ, R13 ;  /* 0x000000ffff008224 */ /* 0x001fc800078e000d */
[----:B------:R-:W-:-:S05]  /*27240*/  VIADD R9, R0, 0xffffffff ;  /* 0xffffffff00097836 */ /* 0x000fca0000000000 */
[----:B------:R-:W-:-:S13]  /*27250*/  ISETP.GE.U32.AND P2, PT, R9, 0x7fefffff, PT ;  /* 0x7fefffff0900780c */ /* 0x000fda0003f46070 */
[----:B------:R-:W-:-:S15]  /*27260*/  @P2 LOP3.LUT P3, RZ, R13, 0x7fffffff, RZ, 0xc0, !PT ;  /* 0x7fffffff0dff2812 */ /* 0x000fde000786c0ff */
[----:B------:R-:W-:-:S15]  /*27270*/  NOP ;  /* 0x0000000000007918 */ /* 0x000fde0000000000 */
[----:B------:R-:W-:-:S10]  /*27280*/  NOP ;  /* 0x0000000000007918 */ /* 0x000fd40000000000 */
[----:B-1----:R-:W0:-:S15]  /*27290*/  DFMA R18, -R26, R14, 1 ;  /* 0x3ff000001a12742b */ /* 0x002e1e000000010e */
        /* <DEDUP_REMOVED lines=34> */
[----:B0-----:R0:W1:Y:S02]  /*274c0*/  DFMA R24, R14, R18, R24 ;  /* 0x000000120e18722b */ /* 0x0010640000000018 */
[----:B0-----:R-:W-:Y:S02]  /*274d0*/  @P2 IMAD.MOV.U32 R14, RZ, RZ, 0x0 ;  /* 0x00000000ff0e2424 */ /* 0x001fe400078e00ff */
[----:B-1----:R-:W-:Y:S01]  /*274e0*/  FFMA R9, RZ, R27, R25 ;  /* 0x0000001bff097223 */ /* 0x002fe20000000019 */
[----:B------:R-:W-:Y:S02]  /*274f0*/  @P2 IMAD.MOV.U32 R15, RZ, RZ, 0x7ff00000 ;  /* 0x7ff00000ff0f2424 */ /* 0x000fe400078e00ff */
[----:B------:R-:W-:Y:S02]  /*27500*/  IMAD.MOV.U32 R18, RZ, RZ, R8 ;  /* 0x000000ffff127224 */ /* 0x000fe400078e0008 */
[----:B------:R-:W-:Y:S01]  /*27510*/  FSETP.GT.AND P4, PT, |R9|, 1.469367938527859385e-39, PT ;  /* 0x001000000900780b */ /* 0x000fe20003f84200 */
[----:B------:R-:W-:-:S15]  /*27520*/  @!P0 IMAD.MOV.U32 R18, RZ, RZ, R12 ;  /* 0x000000ffff128224 */ /* 0x000fde00078e000c */
[----:B------:R-:W-:-:S15]  /*27530*/  NOP ;  /* 0x0000000000007918 */ /* 0x000fde0000000000 */
[----:B------:R-:W-:-:S15]  /*27540*/  NOP ;  /* 0x0000000000007918 */ /* 0x000fde0000000000 */
[----:B------:R-:W-:-:S09]  /*27550*/  NOP ;  /* 0x0000000000007918 */ /* 0x000fd20000000000 */
[----:B------:R0:W1:Y:S02]  /*27560*/  @P2 DFMA R8, R12, R14, +INF ;  /* 0x7ff000000c08242b */ /* 0x000064000000000e */
[----:B0-----:R-:W-:Y:S01]  /*27570*/  MOV R15, 0xfffffc01 ;  /* 0xfffffc01000f7802 */ /* 0x001fe20000000f00 */
[----:B------:R-:W-:Y:S01]  /*27580*/  @!P0 IMAD.MOV.U32 R15, RZ, RZ, -0x435 ;  /* 0xfffffbcbff0f8424 */ /* 0x000fe200078e00ff */
[----:B-1----:R-:W-:Y:S02]  /*27590*/  @P2 FSEL R8, R8, RZ, P3 ;  /* 0x000000ff08082208 */ /* 0x002fe40001800000 */
        /* <DEDUP_REMOVED lines=172> */
.L_x_8284:
[----:B------:R-:W-:Y:S05]  /*28060*/  BSYNC.RECONVERGENT B0 ;  /* 0x0000000000007941 */ /* 0x000fea0003800200 */
.L_x_8283:
[----:B------:R-:W-:Y:S04]  /*28070*/  BSSY.RECONVERGENT B3, `(.L_x_8285) ;  /* 0x0000008000037945 */ /* 0x000fe80003800200 */
[----:B------:R-:W-:Y:S05]  /*28080*/  @P4 BRA P5, `(.L_x_8286) ;  /* 0x0000000000184947 */ /* 0x000fea0002800000 */
[----:B------:R-:W-:Y:S01]  /*28090*/  IMAD.MOV.U32 R20, RZ, RZ, R10 ;  /* 0x000000ffff147224 */ /* 0x000fe200078e000a */
[----:B------:R-:W-:Y:S01]  /*280a0*/  MOV R21, R11 ;  /* 0x0000000b00157202 */ /* 0x000fe20000000f00 */
[----:B------:R-:W-:Y:S01]  /*280b0*/  IMAD.MOV.U32 R12, RZ, RZ, R26 ;  /* 0x000000ffff0c7224 */ /* 0x000fe200078e001a */
[----:B------:R-:W-:Y:S01]  /*280c0*/  MOV R0, 0x280f0 ;  /* 0x000280f000007802 */ /* 0x000fe20000000f00 */
[----:B------:R-:W-:-:S07]  /*280d0*/  IMAD.MOV.U32 R13, RZ, RZ, R27 ;  /* 0x000000ffff0d7224 */ /* 0x000fce00078e001b */
[----:B01----:R-:W-:Y:S05]  /*280e0*/  CALL.REL.NOINC `($__internal_12_$__cuda_sm20_div_rn_f64_full) ;  /* 0x0000035400347944 */ /* 0x003fea0003c00000 */
.L_x_8286:
[----:B------:R-:W-:Y:S05]  /*280f0*/  BSYNC.RECONVERGENT B3 ;  /* 0x0000000000037941 */ /* 0x000fea0003800200 */
.L_x_8285:
[----:B------:R-:W-:Y:S01]  /*28100*/  IMAD.MOV.U32 R12, RZ, RZ, -0x2449a4b7 ;  /* 0xdbb65b49ff0c7424 */ /* 0x000fe200078e00ff */
[----:B------:R-:W-:Y:S01]  /*28110*/  UMOV UR4, 0x2a25ff7e ;  /* 0x2a25ff7e00047882 */ /* 0x000fe20000000000 */
[----:B------:R-:W-:Y:S01]  /*28120*/  IMAD.MOV.U32 R13, RZ, RZ, 0x3f2d3b63 ;  /* 0x3f2d3b63ff0d7424 */ /* 0x000fe200078e00ff */
[----:B------:R-:W-:Y:S01]  /*28130*/  UMOV UR5, 0x3ef53e1d ;  /* 0x3ef53e1d00057882 */ /* 0x000fe20000000000 */
[----:B------:R-:W2:Y:S01]  /*28140*/  DMUL R10, R24, R24 ;  /* 0x00000018180a7228 */ /* 0x000ea20000000000 */
[----:B------:R-:W-:Y:S01]  /*28150*/  ISETP.GE.AND P2, PT, R5, RZ, PT ;  /* 0x000000ff0500720c */ /* 0x000fe20003f46270 */
[----:B------:R-:W-:Y:S03]  /*28160*/  BSSY.RECONVERGENT B0, `(.L_x_8287) ;  /* 0x00000ad000007945 */ /* 0x000fe60003800200 */
[----:B------:R-:W-:-:S15]  /*28170*/  @P1 PLOP3.LUT P0, PT, P2, PT, PT, 0x80, 0x8 ;  /* 0x000000000008181c */ /* 0x000fde000170f070 */
[----:B------:R-:W-:-:S15]  /*28180*/  NOP ;  /* 0x0000000000007918 */ /* 0x000fde0000000000 */
[----:B------:R-:W-:-:S15]  /*28190*/  NOP ;  /* 0x0000000000007918 */ /* 0x000fde0000000000 */
[----:B------:R-:W-:-:S14]  /*281a0*/  NOP ;  /* 0x0000000000007918 */ /* 0x000fdc0000000000 */
[----:B--2---:R-:W2:Y:S01]  /*281b0*/  DFMA R12, R10, -UR4, R12 ;  /* 0x800000040a0c7c2b */ /* 0x004ea2000800000c */
[----:B------:R-:W-:Y:S01]  /*281c0*/  UMOV UR4, 0x8dde082e ;  /* 0x8dde082e00047882 */ /* 0x000fe20000000000 */
[----:B------:R-:W-:-:S15]  /*281d0*/  UMOV UR5, 0x3f531278 ;  /* 0x3f53127800057882 */ /* 0x000fde0000000000 */
[----:B------:R-:W-:-:S15]  /*281e0*/  NOP ;  /* 0x0000000000007918 */ /* 0x000fde0000000000 */
[----:B------:R-:W-:-:S15]  /*281f0*/  NOP ;  /* 0x0000000000007918 */ /* 0x000fde0000000000 */
[----:B------:R-:W-:-:S15]  /*28200*/  NOP ;  /* 0x0000000000007918 */ /* 0x000fde0000000000 */
[----:B------:R-:W-:-:S02]  /*28210*/  NOP ;  /* 0x0000000000007918 */ /* 0x000fc40000000000 */
[----:B--2---:R-:W2:Y:S01]  /*28220*/  DFMA R12, R10, R12, -UR4 ;  /* 0x800000040a0c7e2b */ /* 0x004ea2000800000c */
[----:B------:R-:W-:Y:S01]  /*28230*/  UMOV UR4, 0xc8249315 ;  /* 0xc824931500047882 */ /* 0x000fe20000000000 */
[----:B------:R-:W-:-:S15]  /*28240*/  UMOV UR5, 0x3f6f9690 ;  /* 0x3f6f969000057882 */ /* 0x000fde0000000000 */
[----:B------:R-:W-:-:S15]  /*28250*/  NOP ;  /* 0x0000000000007918 */ /* 0x000fde0000000000 */
[----:B------:R-:W-:-:S15]  /*28260*/  NOP ;  /* 0x0000000000007918 */ /* 0x000fde0000000000 */
[----:B------:R-:W-:-:S15]  /*28270*/  NOP ;  /* 0x0000000000007918 */ /* 0x000fde0000000000 */
[----:B------:R-:W-:-:S02]  /*28280*/  NOP ;  /* 0x0000000000007918 */ /* 0x000fc40000000000 */
[----:B--2---:R-:W2:Y:S01]  /*28290*/  DFMA R12, R10, R12, UR4 ;  /* 0x000000040a0c7e2b */ /* 0x004ea2000800000c */
        /* <DEDUP_REMOVED lines=104> */
[----:B--2---:R-:W2:-:S15]  /*28920*/  DFMA R12, R10, R12, -UR4 ;  /* 0x800000040a0c7e2b */ /* 0x004e9e000800000c */
[----:B------:R-:W-:-:S15]  /*28930*/  NOP ;  /* 0x0000000000007918 */ /* 0x000fde0000000000 */
[----:B------:R-:W-:-:S15]  /*28940*/  NOP ;  /* 0x0000000000007918 */ /* 0x000fde0000000000 */
[----:B------:R-:W-:-:S15]  /*28950*/  NOP ;  /* 0x0000000000007918 */ /* 0x000fde0000000000 */
[----:B------:R-:W-:-:S04]  /*28960*/  NOP ;  /* 0x0000000000007918 */ /* 0x000fc80000000000 */
[----:B--2---:R2:W3:Y:S02]  /*28970*/  DMUL R12, R10, R12 ;  /* 0x0000000c0a0c7228 */ /* 0x0044e40000000000 */
[----:B--2---:R-:W-:Y:S01]  /*28980*/  @P1 IMAD.MOV.U32 R10, RZ, RZ, 0x54442d18 ;  /* 0x54442d18ff0a1424 */ /* 0x004fe200078e00ff */
[----:B------:R-:W-:-:S15]  /*28990*/  @P1 MOV R11, 0x400921fb ;  /* 0x400921fb000b1802 */ /* 0x000fde0000000f00 */
[----:B------:R-:W-:-:S15]  /*289a0*/  NOP ;  /* 0x0000000000007918 */ /* 0x000fde0000000000 */
[----:B------:R-:W-:-:S15]  /*289b0*/  NOP ;  /* 0x0000000000007918 */ /* 0x000fde0000000000 */
[----:B------:R-:W-:-:S15]  /*289c0*/  NOP ;  /* 0x0000000000007918 */ /* 0x000fde0000000000 */
[----:B------:R-:W-:-:S01]  /*289d0*/  NOP ;  /* 0x0000000000007918 */ /* 0x000fc20000000000 */
[----:B---3--:R-:W2:-:S15]  /*289e0*/  DFMA R24, R12, R24, R24 ;  /* 0x000000180c18722b */ /* 0x008e9e0000000018 */
[----:B------:R-:W-:-:S15]  /*289f0*/  NOP ;  /* 0x0000000000007918 */ /* 0x000fde0000000000 */
[----:B------:R-:W-:-:S15]  /*28a00*/  NOP ;  /* 0x0000000000007918 */ /* 0x000fde0000000000 */
[----:B------:R-:W-:-:S15]  /*28a10*/  NOP ;  /* 0x0000000000007918 */ /* 0x000fde0000000000 */
[----:B------:R-:W-:-:S04]  /*28a20*/  NOP ;  /* 0x0000000000007918 */ /* 0x000fc80000000000 */
[----:B--2---:R-:W2:Y:S02]  /*28a30*/  @P1 DADD R10, -R24, R10 ;  /* 0x00000000180a1229 */ /* 0x004ea4000000010a */
[----:B--2---:R-:W-:Y:S02]  /*28a40*/  @P1 FSEL R4, R10, R24, !P0 ;  /* 0x000000180a041208 */ /* 0x004fe40004000000 */
[----:B------:R-:W-:Y:S02]  /*28a50*/  @P1 FSEL R5, R11, R25, !P0 ;  /* 0x000000190b051208 */ /* 0x000fe40004000000 */
[----:B------:R-:W-:-:S15]  /*28a60*/  @!P1 PLOP3.LUT P0, PT, P2, PT, PT, 0x80, 0x8 ;  /* 0x000000000008981c */ /* 0x000fde000170f070 */
[----:B------:R-:W-:-:S15]  /*28a70*/  NOP ;  /* 0x0000000000007918 */ /* 0x000fde0000000000 */
[----:B------:R-:W-:-:S15]  /*28a80*/  NOP ;  /* 0x0000000000007918 */ /* 0x000fde0000000000 */
[----:B------:R-:W-:-:S13]  /*28a90*/  NOP ;  /* 0x0000000000007918 */ /* 0x000fda0000000000 */
[----:B------:R-:W2:Y:S02]  /*28aa0*/  @!P1 DADD R12, -RZ, -R24 ;  /* 0x00000000ff0c9229 */ /* 0x000ea40000000918 */
[----:B--2---:R-:W-:Y:S01]  /*28ab0*/  @!P1 FSEL R10, R24, R12, !P0 ;  /* 0x0000000c180a9208 */ /* 0x004fe20004000000 */
[----:B------:R-:W-:Y:S01]  /*28ac0*/  @!P1 IMAD.MOV.U32 R12, RZ, RZ, 0x54442d18 ;  /* 0x54442d18ff0c9424 */ /* 0x000fe200078e00ff */
[----:B------:R-:W-:Y:S01]  /*28ad0*/  @!P1 FSEL R11, R25, R13, !P0 ;  /* 0x0000000d190b9208 */ /* 0x000fe20004000000 */
[----:B------:R-:W-:-:S15]  /*28ae0*/  @!P1 IMAD.MOV.U32 R13, RZ, RZ, 0x3ff921fb ;  /* 0x3ff921fbff0d9424 */ /* 0x000fde00078e00ff */
[----:B------:R-:W-:-:S15]  /*28af0*/  NOP ;  /* 0x0000000000007918 */ /* 0x000fde0000000000 */
[----:B------:R-:W-:-:S15]  /*28b00*/  NOP ;  /* 0x0000000000007918 */ /* 0x000fde0000000000 */
[----:B------:R-:W-:-:S14]  /*28b10*/  NOP ;  /* 0x0000000000007918 */ /* 0x000fdc0000000000 */
[----:B------:R-:W2:-:S15]  /*28b20*/  DSETP.NEU.AND P3, PT, R26, RZ, PT ;  /* 0x000000ff1a00722a */ /* 0x000e9e0003f6d000 */
[----:B------:R-:W-:-:S15]  /*28b30*/  NOP ;  /* 0x0000000000007918 */ /* 0x000fde0000000000 */
[----:B------:R-:W-:-:S15]  /*28b40*/  NOP ;  /* 0x0000000000007918 */ /* 0x000fde0000000000 */
[----:B------:R-:W-:-:S15]  /*28b50*/  NOP ;  /* 0x0000000000007918 */ /* 0x000fde0000000000 */
[----:B------:R-:W-:-:S04]  /*28b60*/  NOP ;  /* 0x0000000000007918 */ /* 0x000fc80000000000 */
[----:B------:R3:W4:Y:S02]  /*28b70*/  @!P1 DADD R4, R10, R12 ;  /* 0x000000000a049229 */ /* 0x000724000000000c */
[----:B--234-:R-:W-:Y:S05]  /*28b80*/  @!P3 BRA `(.L_x_8288) ;  /* 0x000000000020b947 */ /* 0x01cfea0003800000 */
[----:B------:R-:W-:Y:S02]  /*28b90*/  IMAD.MOV.U32 R11, RZ, RZ, 0x7f3321d2 ;  /* 0x7f3321d2ff0b7424 */ /* 0x000fe400078e00ff */
[----:B------:R-:W-:-:S03]  /*28ba0*/  IMAD.MOV.U32 R13, RZ, RZ, 0x4002d97c ;  /* 0x4002d97cff0d7424 */ /* 0x000fc600078e00ff */
[----:B------:R-:W-:Y:S02]  /*28bb0*/  FSEL R11, R11, 3.37028055040000000000e+12, !P0 ;  /* 0x54442d180b0b7808 */ /* 0x000fe40004000000 */
[----:B------:R-:W-:Y:S01]  /*28bc0*/  FSEL R13, R13, 1.8213495016098022461, !P0 ;  /* 0x3fe921fb0d0d7808 */ /* 0x000fe20004000000 */
[----:B------:R-:W2:Y:S02]  /*28bd0*/  DSETP.NEU.AND P0, PT, R32, R2, PT ;  /* 0x000000022000722a */ /* 0x000ea40003f0d000 */
[----:B--2---:R-:W-:Y:S02]  /*28be0*/  FSEL R4, R11, R4, !P0 ;  /* 0x000000040b047208 */ /* 0x004fe40004000000 */
[----:B------:R-:W-:Y:S01]  /*28bf0*/  FSEL R5, R13, R5, !P0 ;  /* 0x000000050d057208 */ /* 0x000fe20004000000 */
[----:B------:R-:W-:Y:S06]  /*28c00*/  BRA `(.L_x_8289) ;  /* 0x0000000000087947 */ /* 0x000fec0003800000 */
.L_x_8288:
[----:B------:R-:W-:Y:S02]  /*28c10*/  FSEL R4, RZ, 3.37028055040000000000e+12, P0 ;  /* 0x54442d18ff047808 */ /* 0x000fe40000000000 */
[----:B------:R-:W-:-:S07]  /*28c20*/  FSEL R5, RZ, 2.1426990032196044922, P0 ;  /* 0x400921fbff057808 */ /* 0x000fce0000000000 */
.L_x_8289:
[----:B------:R-:W-:Y:S05]  /*28c30*/  BSYNC.RECONVERGENT B0 ;  /* 0x0000000000007941 */ /* 0x000fea0003800200 */
.L_x_8287:
[----:B------:R-:W-:Y:S01]  /*28c40*/  LOP3.LUT R5, R5, 0x80000000, R7, 0xb8, !PT ;  /* 0x8000000005057812 */ /* 0x000fe200078eb807 */
[----:B------:R-:W2:-:S15]  /*28c50*/  DADD R2, R32, R2 ;  /* 0x0000000020027229 */ /* 0x000e9e0000000002 */
[----:B------:R-:W-:-:S15]  /*28c60*/  NOP ;  /* 0x0000000000007918 */ /* 0x000fde0000000000 */
[----:B------:R-:W-:-:S15]  /*28c70*/  NOP ;  /* 0x0000000000007918 */ /* 0x000fde0000000000 */
[----:B------:R-:W-:-:S15]  /*28c80*/  NOP ;  /* 0x0000000000007918 */ /* 0x000fde0000000000 */
[----:B------:R-:W-:-:S04]  /*28c90*/  NOP ;  /* 0x0000000000007918 */ /* 0x000fc80000000000 */
[----:B--2---:R-:W2:Y:S02]  /*28ca0*/  DSETP.NAN.AND P0, PT, R2, R2, PT ;  /* 0x000000020200722a */ /* 0x004ea40003f08000 */
[----:B--2---:R-:W-:Y:S02]  /*28cb0*/  FSEL R4, R2, R4, P0 ;  /* 0x0000000402047208 */ /* 0x004fe40000000000 */
[----:B------:R-:W-:-:S15]  /*28cc0*/  FSEL R5, R3, R5, P0 ;  /* 0x0000000503057208 */ /* 0x000fde0000000000 */
[----:B------:R-:W-:-:S15]  /*28cd0*/  NOP ;  /* 0x0000000000007918 */ /* 0x000fde0000000000 */
[----:B------:R-:W-:-:S15]  /*28ce0*/  NOP ;  /* 0x0000000000007918 */ /* 0x000fde0000000000 */
[----:B------:R-:W-:-:S15]  /*28cf0*/  NOP ;  /* 0x0000000000007918 */ /* 0x000fde0000000000 */
[----:B-1----:R-:W1:Y:S02]  /*28d00*/  DMUL R8, R8, 0.5 ;  /* 0x3fe0000008087828 */ /* 0x002e640000000000 */
[----:B-1----:R-:W-:Y:S05]  /*28d10*/  BRA `(.L_x_8290) ;  /* 0x0000004800407947 */ /* 0x002fea0003800000 */
.L_x_8282:
[CC--:B------:R-:W-:Y:S01]  /*28d20*/  ISETP.LT.U32.AND P0, PT, R2.reuse, R32.reuse, PT ;  /* 0x000000200200720c */ /* 0x0c0fe20003f01070 */
[----:B------:R-:W0:Y:S01]  /*28d30*/  MUFU.RCP64H R9, R27 ;  /* 0x0000001b00097308 */ /* 0x000e220000001800 */
[----:B------:R-:W-:Y:S01]  /*28d40*/  IMAD.MOV.U32 R8, RZ, RZ, 0x1 ;  /* 0x00000001ff087424 */ /* 0x000fe200078e00ff */
[----:B------:R-:W-:Y:S01]  /*28d50*/  UMOV UR5, 0x7fefffff ;  /* 0x7fefffff00057882 */ /* 0x000fe20000000000 */
[CC--:B------:R-:W-:Y:S01]  /*28d60*/  ISETP.LT.U32.AND.EX P0, PT, R3.reuse, R33.reuse, PT, P0 ;  /* 0x000000210300720c */ /* 0x0c0fe20003f01100 */
[----:B------:R-:W-:Y:S01]  /*28d70*/  UMOV UR6, UR5 ;  /* 0x0000000500067c82 */ /* 0x000fe20008000000 */
[----:B------:R-:W-:Y:S01]  /*28d80*/  UMOV UR4, 0xffffffff ;  /* 0xffffffff00047882 */ /* 0x000fe20000000000 */
[----:B------:R-:W-:Y:S01]  /*28d90*/  IMAD.MOV.U32 R20, RZ, RZ, 0x0 ;  /* 0x00000000ff147424 */ /* 0x000fe200078e00ff */
[----:B------:R-:W-:Y:S01]  /*28da0*/  SEL R29, R2, R32, P0 ;  /* 0x00000020021d7207 */ /* 0x000fe20000000000 */
[----:B------:R-:W-:Y:S01]  /*28db0*/  IMAD.MOV.U32 R21, RZ, RZ, 0x3fd80000 ;  /* 0x3fd80000ff157424 */ /* 0x000fe200078e00ff */
[----:B------:R-:W-:Y:S01]  /*28dc0*/  SEL R28, R3, R33, P0 ;  /* 0x00000021031c7207 */ /* 0x000fe20000000000 */
[----:B------:R-:W-:Y:S01]  /*28dd0*/  BSSY.RECONVERGENT B0, `(.L_x_8291) ;  /* 0x000013b000007945 */ /* 0x000fe20003800200 */
[----:B------:R-:W-:-:S02]  /*28de0*/  ISETP.GT.U32.AND P0, PT, R32, R2, PT ;  /* 0x000000022000720c */ /* 0x000fc40003f04070 */
[----:B------:R-:W-:Y:S01]  /*28df0*/  MOV R14, R29 ;  /* 0x0000001d000e7202 */ /* 0x000fe20000000f00 */
[----:B------:R-:W-:Y:S01]  /*28e00*/  IMAD.MOV.U32 R15, RZ, RZ, R28 ;  /* 0x000000ffff0f7224 */ /* 0x000fe200078e001c */
[-C--:B------:R-:W-:Y:S02]  /*28e10*/  ISETP.GT.U32.AND.EX P0, PT, R33, R3.reuse, PT, P0 ;  /* 0x000000032100720c */ /* 0x080fe40003f04100 */
[----:B------:R-:W-:Y:S01]  /*28e20*/  FSETP.GEU.AND P5, PT, |R11|, 6.5827683646048100446e-37, PT ;  /* 0x036000000b00780b */ /* 0x000fe20003fae200 */
[----:B0-----:R-:W0:Y:S01]  /*28e30*/  DFMA R12, -R26, R8, 1 ;  /* 0x3ff000001a0c742b */ /* 0x001e220000000108 */
[----:B------:R-:W-:Y:S02]  /*28e40*/  SEL R23, R33, R3, P0 ;  /* 0x0000000321177207 */ /* 0x000fe40000000000 */
[----:B------:R-:W-:Y:S02]  /*28e50*/  SEL R22, R32, R2, P0 ;  /* 0x0000000220167207 */ /* 0x000fe40000000000 */
[----:B------:R-:W-:-:S15]  /*28e60*/  LOP3.LUT R0, R23, 0xffc00000, RZ, 0xc0, !PT ;  /* 0xffc0000017007812 */ /* 0x000fde00078ec0ff */
[----:B------:R-:W-:-:S15]  /*28e70*/  NOP ;  /* 0x0000000000007918 */ /* 0x000fde0000000000 */
[----:B------:R-:W-:-:S15]  /*28e80*/  NOP ;  /* 0x0000000000007918 */ /* 0x000fde0000000000 */
[----:B------:R-:W-:-:S14]  /*28e90*/  NOP ;  /* 0x0000000000007918 */ /* 0x000fdc0000000000 */
[----:B0-----:R-:W0:-:S15]  /*28ea0*/  DFMA R12, R12, R12, R12 ;  /* 0x0000000c0c0c722b */ /* 0x001e1e000000000c */
[----:B------:R-:W-:-:S15]  /*28eb0*/  NOP ;  /* 0x0000000000007918 */ /* 0x000fde0000000000 */
[----:B------:R-:W-:-:S15]  /*28ec0*/  NOP ;  /* 0x0000000000007918 */ /* 0x000fde0000000000 */
[----:B------:R-:W-:-:S15]  /*28ed0*/  NOP ;  /* 0x0000000000007918 */ /* 0x000fde0000000000 */
[----:B------:R-:W-:-:S04]  /*28ee0*/  NOP ;  /* 0x0000000000007918 */ /* 0x000fc80000000000 */
[----:B0-----:R0:W1:Y:S02]  /*28ef0*/  DFMA R18, R8, R12, R8 ;  /* 0x0000000c0812722b */ /* 0x0010640000000008 */
[----:B0-----:R-:W-:Y:S01]  /*28f00*/  LOP3.LUT R9, R0, 0x7fd00000, RZ, 0x3c, !PT ;  /* 0x7fd0000000097812 */ /* 0x001fe200078e3cff */
[----:B------:R-:W-:-:S15]  /*28f10*/  IMAD.MOV.U32 R8, RZ, RZ, RZ ;  /* 0x000000ffff087224 */ /* 0x000fde00078e00ff */
[----:B------:R-:W-:-:S15]  /*28f20*/  NOP ;  /* 0x0000000000007918 */ /* 0x000fde0000000000 */
[----:B------:R-:W-:-:S15]  /*28f30*/  NOP ;  /* 0x0000000000007918 */ /* 0x000fde0000000000 */
[----:B------:R-:W-:-:S15]  /*28f40*/  NOP ;  /* 0x0000000000007918 */ /* 0x000fde0000000000 */
[----:B------:R-:W-:-:S01]  /*28f50*/  NOP ;  /* 0x0000000000007918 */ /* 0x000fc20000000000 */
        /* <DEDUP_REMOVED lines=25> */
[----:B------:R-:W1:-:S15]  /*290f0*/  DMUL R8, R8, R8 ;  /* 0x0000000808087228 */ /* 0x000e5e0000000000 */
        /* <DEDUP_REMOVED lines=19> */
[----:B0-----:R0:W-:Y:S02]  /*29230*/  DFMA R24, R14, R12, R24 ;  /* 0x0000000c0e18722b */ /* 0x0011e40000000018 */
[----:B0-----:R-:W-:Y:S02]  /*29240*/  IMAD.MOV.U32 R12, RZ, RZ, R9 ;  /* 0x000000ffff0c7224 */ /* 0x001fe400078e0009 */
[----:B------:R-:W-:-:S15]  /*29250*/  IMAD.U32 R14, RZ, RZ, UR6 ;  /* 0x00000006ff0e7e24 */ /* 0x000fde000f8e00ff */
[----:B------:R-:W-:-:S15]  /*29260*/  NOP ;  /* 0x0000000000007918 */ /* 0x000fde0000000000 */
[----:B------:R-:W-:-:S15]  /*29270*/  NOP ;  /* 0x0000000000007918 */ /* 0x000fde0000000000 */
[----:B------:R-:W-:-:S15]  /*29280*/  NOP ;  /* 0x0000000000007918 */ /* 0x000fde0000000000 */
[----:B------:R-:W0:Y:S02]  /*29290*/  DSETP.MIN.AND P0, P3, R8, UR4, PT ;  /* 0x0000000408007e2a */ /* 0x000e24000bb00000 */
[----:B0-----:R-:W-:Y:S01]  /*292a0*/  FSEL R13, R12, UR6, P0 ;  /* 0x000000060c0d7c08 */ /* 0x001fe20008000000 */
[----:B------:R-:W-:Y:S01]  /*292b0*/  IMAD.MOV.U32 R12, RZ, RZ, R8 ;  /* 0x000000ffff0c7224 */ /* 0x000fe200078e0008 */
[----:B------:R-:W-:Y:S02]  /*292c0*/  @P3 LOP3.LUT R13, R14, 0x80000, RZ, 0xfc, !PT ;  /* 0x000800000e0d3812 */ /* 0x000fe400078efcff */
[----:B------:R-:W-:Y:S02]  /*292d0*/  MOV R14, RZ ;  /* 0x000000ff000e7202 */ /* 0x000fe40000000f00 */
        /* <DEDUP_REMOVED lines=43> */
[----:B------:R-:W-:Y:S02]  /*29590*/  IMAD.MOV.U32 R13, RZ, RZ, R28 ;  /* 0x000000ffff0d7224 */ /* 0x000fe400078e001c */
[----:B------:R-:W-:-:S10]  /*295a0*/  IMAD.MOV.U32 R12, RZ, RZ, R29 ;  /* 0x000000ffff0c7224 */ /* 0x000fd400078e001d */
[----:B------:R-:W-:-:S15]  /*295b0*/  @!P0 MOV R15, 0xfffffbcb ;  /* 0xfffffbcb000f8802 */ /* 0x000fde0000000f00 */
[----:B------:R-:W-:-:S15]  /*295c0*/  NOP ;  /* 0x0000000000007918 */ /* 0x000fde0000000000 */
[----:B------:R-:W-:-:S15]  /*295d0*/  NOP ;  /* 0x0000000000007918 */ /* 0x000fde0000000000 */
[----:B------:R-:W0:Y:S02]  /*295e0*/  @!P0 DMUL R12, R12, 1.80143985094819840000e+16 ;  /* 0x435000000c0c8828 */ /* 0x000e240000000000 */
[----:B0-----:R-:W-:Y:S01]  /*295f0*/  @!P0 MOV R28, R13 ;  /* 0x0000000d001c8202 */ /* 0x001fe20000000f00 */
[----:B------:R-:W-:-:S04]  /*29600*/  @!P0 IMAD.MOV.U32 R29, RZ, RZ, R12 ;  /* 0x000000ffff1d8224 */ /* 0x000fc800078e000c */
[----:B------:R-:W-:-:S05]  /*29610*/  VIADD R0, R28, 0xffffffff ;  /* 0xffffffff1c007836 */ /* 0x000fca0000000000 */
[----:B------:R-:W-:Y:S01]  /*29620*/  ISETP.GE.U32.AND P2, PT, R0, 0x7fefffff, PT ;  /* 0x7fefffff0000780c */ /* 0x000fe20003f46070 */
[----:B------:R-:W-:-:S05]  /*29630*/  FFMA R0, RZ, R27, R25 ;  /* 0x0000001bff007223 */ /* 0x000fca0000000019 */
[----:B------:R-:W-:-:S07]  /*29640*/  FSETP.GT.AND P4, PT, |R0|, 1.469367938527859385e-39, PT ;  /* 0x001000000000780b */ /* 0x000fce0003f84200 */
[----:B------:R-:W-:Y:S01]  /*29650*/  @P2 IMAD.MOV.U32 R8, RZ, RZ, 0x0 ;  /* 0x00000000ff082424 */ /* 0x000fe200078e00ff */
[----:B------:R-:W-:Y:S01]  /*29660*/  @P2 LOP3.LUT P3, RZ, R13, 0x7fffffff, RZ, 0xc0, !PT ;  /* 0x7fffffff0dff2812 */ /* 0x000fe2000786c0ff */
[----:B------:R-:W-:-:S15]  /*29670*/  @P2 IMAD.MOV.U32 R9, RZ, RZ, 0x7ff00000 ;  /* 0x7ff00000ff092424 */ /* 0x000fde00078e00ff */
[----:B------:R-:W-:-:S15]  /*29680*/  NOP ;  /* 0x0000000000007918 */ /* 0x000fde0000000000 */
[----:B------:R-:W-:-:S07]  /*29690*/  NOP ;  /* 0x0000000000007918 */ /* 0x000fce0000000000 */
[----:B------:R-:W0:Y:S02]  /*296a0*/  @P2 DFMA R8, R12, R8, +INF ;  /* 0x7ff000000c08242b */ /* 0x000e240000000008 */
[----:B0-----:R-:W-:Y:S02]  /*296b0*/  @P2 FSEL R8, R8, RZ, P3 ;  /* 0x000000ff08082208 */ /* 0x001fe40001800000 */
[----:B------:R-:W-:Y:S01]  /*296c0*/  @P2 FSEL R9, R9, -QNAN , P3 ;  /* 0xfff0000009092808 */ /* 0x000fe20001800000 */
[----:B------:R-:W-:Y:S06]  /*296d0*/  @P2 BRA `(.L_x_8292) ;  /* 0x0000000800a82947 */ /* 0x000fec0003800000 */
        /* <DEDUP_REMOVED lines=170> */
.L_x_8292:
[----:B------:R-:W-:Y:S05]  /*2a180*/  BSYNC.RECONVERGENT B0 ;  /* 0x0000000000007941 */ /* 0x000fea0003800200 */
.L_x_8291:
        /* <DEDUP_REMOVED lines=8> */
.L_x_8294:
[----:B------:R-:W-:Y:S05]  /*2a210*/  BSYNC.RECONVERGENT B3 ;  /* 0x0000000000037941 */ /* 0x000fea0003800200 */
.L_x_8293:
        /* <DEDUP_REMOVED lines=136> */
[----:B--2---:R-:W-:Y:S02]  /*2aaa0*/  @P1 IMAD.MOV.U32 R10, RZ, RZ, 0x54442d18 ;  /* 0x54442d18ff0a1424 */ /* 0x004fe400078e00ff */
[----:B------:R-:W-:-:S15]  /*2aab0*/  @P1 IMAD.MOV.U32 R11, RZ, RZ, 0x400921fb ;  /* 0x400921fbff0b1424 */ /* 0x000fde00078e00ff */
[----:B------:R-:W-:-:S15]  /*2aac0*/  NOP ;  /* 0x0000000000007918 */ /* 0x000fde0000000000 */
[----:B------:R-:W-:-:S15]  /*2aad0*/  NOP ;  /* 0x0000000000007918 */ /* 0x000fde0000000000 */
[----:B------:R-:W-:-:S15]  /*2aae0*/  NOP ;  /* 0x0000000000007918 */ /* 0x000fde0000000000 */
        /* <DEDUP_REMOVED lines=15> */
[----:B------:R-:W-:Y:S02]  /*2abe0*/  @!P1 FSEL R11, R25, R13, !P0 ;  /* 0x0000000d190b9208 */ /* 0x000fe40004000000 */
[----:B------:R-:W-:-:S15]  /*2abf0*/  @!P1 MOV R13, 0x3ff921fb ;  /* 0x3ff921fb000d9802 */ /* 0x000fde0000000f00 */
[----:B------:R-:W-:-:S15]  /*2ac00*/  NOP ;  /* 0x0000000000007918 */ /* 0x000fde0000000000 */
[----:B------:R-:W-:-:S15]  /*2ac10*/  NOP ;  /* 0x0000000000007918 */ /* 0x000fde0000000000 */
[----:B------:R-:W-:-:S13]  /*2ac20*/  NOP ;  /* 0x0000000000007918 */ /* 0x000fda0000000000 */
        /* <DEDUP_REMOVED lines=15> */
.L_x_8296:
[----:B------:R-:W-:Y:S02]  /*2ad20*/  FSEL R4, RZ, 3.37028055040000000000e+12, P0 ;  /* 0x54442d18ff047808 */ /* 0x000fe40000000000 */
[----:B------:R-:W-:-:S07]  /*2ad30*/  FSEL R5, RZ, 2.1426990032196044922, P0 ;  /* 0x400921fbff057808 */ /* 0x000fce0000000000 */
.L_x_8297:
[----:B------:R-:W-:Y:S05]  /*2ad40*/  BSYNC.RECONVERGENT B0 ;  /* 0x0000000000007941 */ /* 0x000fea0003800200 */
.L_x_8295:
        /* <DEDUP_REMOVED lines=8> */
[----:B------:R-:W-:Y:S01]  /*2add0*/  FSEL R5, R3, R5, P0 ;  /* 0x0000000503057208 */ /* 0x000fe20000000000 */
[----:B------:R-:W-:Y:S06]  /*2ade0*/  BRA `(.L_x_8290) ;  /* 0x00000028000c7947 */ /* 0x000fec0003800000 */
.L_x_8281:
        /* <DEDUP_REMOVED lines=45> */
[----:B------:R-:W-:Y:S01]  /*2b0c0*/  MOV R20, R4 ;  /* 0x0000000400147202 */ /* 0x000fe20000000f00 */
[----:B------:R-:W-:Y:S01]  /*2b0d0*/  IMAD.MOV.U32 R21, RZ, RZ, R5 ;  /* 0x000000ffff157224 */ /* 0x000fe200078e0005 */
[----:B------:R-:W-:Y:S01]  /*2b0e0*/  MOV R0, 0x2b120 ;  /* 0x0002b12000007802 */ /* 0x000fe20000000f00 */
[----:B------:R-:W-:Y:S02]  /*2b0f0*/  IMAD.MOV.U32 R12, RZ, RZ, -0x74eba897 ;  /* 0x8b145769ff0c7424 */ /* 0x000fe400078e00ff */
[----:B------:R-:W-:-:S07]  /*2b100*/  IMAD.MOV.U32 R13, RZ, RZ, 0x4005bf0a ;  /* 0x4005bf0aff0d7424 */ /* 0x000fce00078e00ff */
[----:B------:R-:W-:Y:S05]  /*2b110*/  CALL.REL.NOINC `($__internal_12_$__cuda_sm20_div_rn_f64_full) ;  /* 0x0000032400287944 */ /* 0x000fea0003c00000 */
[----:B------:R-:W-:Y:S02]  /*2b120*/  IMAD.MOV.U32 R8, RZ, RZ, R24 ;  /* 0x000000ffff087224 */ /* 0x000fe400078e0018 */
[----:B------:R-:W-:-:S07]  /*2b130*/  IMAD.MOV.U32 R9, RZ, RZ, R25 ;  /* 0x000000ffff097224 */ /* 0x000fce00078e0019 */
.L_x_8299:
[----:B------:R-:W-:Y:S05]  /*2b140*/  BSYNC.RECONVERGENT B3 ;  /* 0x0000000000037941 */ /* 0x000fea0003800200 */
.L_x_8298:
[----:B------:R-:W0:Y:S01]  /*2b150*/  MUFU.RCP64H R13, 2.718280792236328125 ;  /* 0x4005bf0a000d7908 */ /* 0x000e220000001800 */
[----:B------:R-:W-:Y:S01]  /*2b160*/  MOV R14, 0x8b145769 ;  /* 0x8b145769000e7802 */ /* 0x000fe20000000f00 */
[----:B------:R-:W-:Y:S01]  /*2b170*/  IMAD.MOV.U32 R15, RZ, RZ, 0x4005bf0a ;  /* 0x4005bf0aff0f7424 */ /* 0x000fe200078e00ff */
[----:B------:R-:W-:Y:S01]  /*2b180*/  FSETP.GEU.AND P1, PT, |R7|, 6.5827683646048100446e-37, PT ;  /* 0x036000000700780b */ /* 0x000fe20003f2e200 */
[----:B------:R-:W-:Y:S01]  /*2b190*/  IMAD.MOV.U32 R12, RZ, RZ, 0x1 ;  /* 0x00000001ff0c7424 */ /* 0x000fe200078e00ff */
[----:B------:R-:W-:Y:S05]  /*2b1a0*/  BSSY.RECONVERGENT B3, `(.L_x_8300) ;  /* 0x000002e000037945 */ /* 0x000fea0003800200 */
        /* <DEDUP_REMOVED lines=43> */
[----:B------:R-:W-:-:S07]  /*2b460*/  IMAD.MOV.U32 R12, RZ, RZ, -0x74eba897 ;  /* 0x8b145769ff0c7424 */ /* 0x000fce00078e00ff */
[----:B------:R-:W-:Y:S05]  /*2b470*/  CALL.REL.NOINC `($__internal_12_$__cuda_sm20_div_rn_f64_full) ;  /* 0x0000032000507944 */ /* 0x000fea0003c00000 */
.L_x_8301:
[----:B------:R-:W-:Y:S05]  /*2b480*/  BSYNC.RECONVERGENT B3 ;  /* 0x0000000000037941 */ /* 0x000fea0003800200 */
.L_x_8300:
[----:B------:R-:W-:Y:S01]  /*2b490*/  DADD R8, -RZ, |R8| ;  /* 0x00000000ff087229 */ /* 0x000fe20000000508 */
[----:B------:R-:W0:Y:S01]  /*2b4a0*/  MUFU.RCP64H R13, R27 ;  /* 0x0000001b000d7308 */ /* 0x000e220000001800 */
[----:B------:R-:W-:Y:S01]  /*2b4b0*/  IMAD.MOV.U32 R12, RZ, RZ, 0x1 ;  /* 0x00000001ff0c7424 */ /* 0x000fe200078e00ff */
[----:B------:R-:W-:Y:S01]  /*2b4c0*/  UMOV UR5, 0x7fefffff ;  /* 0x7fefffff00057882 */ /* 0x000fe20000000000 */
[----:B------:R-:W-:Y:S01]  /*2b4d0*/  UMOV UR4, 0xffffffff ;  /* 0xffffffff00047882 */ /* 0x000fe20000000000 */
[----:B------:R-:W-:Y:S01]  /*2b4e0*/  UMOV UR6, UR5 ;  /* 0x0000000500067c82 */ /* 0x000fe20008000000 */
[----:B------:R-:W-:Y:S01]  /*2b4f0*/  IMAD.MOV.U32 R20, RZ, RZ, 0x0 ;  /* 0x00000000ff147424 */ /* 0x000fe200078e00ff */
[----:B------:R-:W-:Y:S01]  /*2b500*/  BSSY.RECONVERGENT B0, `(.L_x_8302) ;  /* 0x0000147000007945 */ /* 0x000fe20003800200 */
[----:B------:R-:W-:Y:S01]  /*2b510*/  IMAD.MOV.U32 R21, RZ, RZ, 0x3fd80000 ;  /* 0x3fd80000ff157424 */ /* 0x000fe200078e00ff */
[----:B------:R-:W-:-:S15]  /*2b520*/  FSETP.GEU.AND P4, PT, |R11|, 6.5827683646048100446e-37, PT ;  /* 0x036000000b00780b */ /* 0x000fde0003f8e200 */
[----:B------:R-:W-:-:S15]  /*2b530*/  NOP ;  /* 0x0000000000007918 */ /* 0x000fde0000000000 */
[----:B------:R-:W-:-:S15]  /*2b540*/  NOP ;  /* 0x0000000000007918 */ /* 0x000fde0000000000 */
[----:B------:R-:W-:-:S10]  /*2b550*/  NOP ;  /* 0x0000000000007918 */ /* 0x000fd40000000000 */
[----:B------:R-:W1:Y:S02]  /*2b560*/  DADD R24, -RZ, |R24| ;  /* 0x00000000ff187229 */ /* 0x000e640000000518 */
[----:B-1----:R-:W-:-:S04]  /*2b570*/  ISETP.LT.U32.AND P0, PT, R24, R8, PT ;  /* 0x000000081800720c */ /* 0x002fc80003f01070 */
[----:B------:R-:W-:-:S04]  /*2b580*/  ISETP.LT.U32.AND.EX P0, PT, R25, R9, PT, P0 ;  /* 0x000000091900720c */ /* 0x000fc80003f01100 */
[----:B------:R-:W-:Y:S02]  /*2b590*/  SEL R29, R24, R8, P0 ;  /* 0x00000008181d7207 */ /* 0x000fe40000000000 */
[----:B------:R-:W-:Y:S02]  /*2b5a0*/  SEL R28, R25, R9, P0 ;  /* 0x00000009191c7207 */ /* 0x000fe40000000000 */
[----:B------:R-:W-:-:S04]  /*2b5b0*/  ISETP.GT.U32.AND P0, PT, R8, R24, PT ;  /* 0x000000180800720c */ /* 0x000fc80003f04070 */
        /* <DEDUP_REMOVED lines=18> */
[----:B0-----:R0:W1:Y:S02]  /*2b6e0*/  DFMA R12, R12, R14, R12 ;  /* 0x0000000e0c0c722b */ /* 0x001064000000000c */
[----:B0-----:R-:W-:Y:S02]  /*2b6f0*/  IMAD.MOV.U32 R14, RZ, RZ, R29 ;  /* 0x000000ffff0e7224 */ /* 0x001fe400078e001d */
[----:B------:R-:W-:-:S15]  /*2b700*/  IMAD.MOV.U32 R15, RZ, RZ, R28 ;  /* 0x000000ffff0f7224 */ /* 0x000fde00078e001c */
[----:B------:R-:W-:-:S15]  /*2b710*/  NOP ;  /* 0x0000000000007918 */ /* 0x000fde0000000000 */
[----:B------:R-:W-:-:S15]  /*2b720*/  NOP ;  /* 0x0000000000007918 */ /* 0x000fde0000000000 */
[----:B------:R-:W-:-:S15]  /*2b730*/  NOP ;  /* 0x0000000000007918 */ /* 0x000fde0000000000 */
        /* <DEDUP_REMOVED lines=30> */
[----:B-1----:R-:W1:-:S15]  /*2b920*/  DMUL R8, R8, R8 ;  /* 0x0000000808087228 */ /* 0x002e5e0000000000 */
[----:B------:R-:W-:-:S15]  /*2b930*/  NOP ;  /* 0x0000000000007918 */ /* 0x000fde0000000000 */
[----:B------:R-:W-:-:S15]  /*2b940*/  NOP ;  /* 0x0000000000007918 */ /* 0x000fde0000000000 */
[----:B------:R-:W-:-:S15]  /*2b950*/  NOP ;  /* 0x0000000000007918 */ /* 0x000fde0000000000 */
[----:B------:R-:W-:-:S04]  /*2b960*/  NOP ;  /* 0x0000000000007918 */ /* 0x000fc80000000000 */
[----:B0-----:R-:W-:-:S15]  /*2b970*/  DFMA R14, -R26, R24, R10 ;  /* 0x000000181a0e722b */ /* 0x001fde000000010a */
[----:B------:R-:W-:-:S15]  /*2b980*/  NOP ;  /* 0x0000000000007918 */ /* 0x000fde0000000000 */
[----:B------:R-:W-:-:S15]  /*2b990*/  NOP ;  /* 0x0000000000007918 */ /* 0x000fde0000000000 */
[----:B------:R-:W-:-:S15]  /*2b9a0*/  NOP ;  /* 0x0000000000007918 */ /* 0x000fde0000000000 */
[----:B------:R-:W-:-:S04]  /*2b9b0*/  NOP ;  /* 0x0000000000007918 */ /* 0x000fc80000000000 */
[----:B-1----:R-:W0:Y:S02]  /*2b9c0*/  DFMA R8, R12, R12, R8 ;  /* 0x0000000c0c08722b */ /* 0x002e240000000008 */
[----:B0-----:R-:W-:-:S15]  /*2b9d0*/  MOV R12, R9 ;  /* 0x00000009000c7202 */ /* 0x001fde0000000f00 */
[----:B------:R-:W-:-:S15]  /*2b9e0*/  NOP ;  /* 0x0000000000007918 */ /* 0x000fde0000000000 */
[----:B------:R-:W-:-:S15]  /*2b9f0*/  NOP ;  /* 0x0000000000007918 */ /* 0x000fde0000000000 */
[----:B------:R-:W-:-:S15]  /*2ba00*/  NOP ;  /* 0x0000000000007918 */ /* 0x000fde0000000000 */
[----:B------:R-:W-:-:S02]  /*2ba10*/  NOP ;  /* 0x0000000000007918 */ /* 0x000fc40000000000 */
[----:B------:R0:W-:Y:S02]  /*2ba20*/  DFMA R24, R18, R14, R24 ;  /* 0x0000000e1218722b */ /* 0x0001e40000000018 */
        /* <DEDUP_REMOVED lines=37> */
[----:B0-----:R-:W-:-:S15]  /*2bc80*/  MOV R15, 0xfffffc01 ;  /* 0xfffffc01000f7802 */ /* 0x001fde0000000f00 */
        /* <DEDUP_REMOVED lines=21> */
[----:B0-----:R-:W-:Y:S02]  /*2bde0*/  @!P2 IMAD.MOV.U32 R28, RZ, RZ, R13 ;  /* 0x000000ffff1ca224 */ /* 0x001fe400078e000d */
[----:B------:R-:W-:Y:S02]  /*2bdf0*/  @!P2 IMAD.MOV.U32 R29, RZ, RZ, R12 ;  /* 0x000000ffff1da224 */ /* 0x000fe400078e000c */
        /* <DEDUP_REMOVED lines=183> */
.L_x_8303:
[----:B------:R-:W-:Y:S05]  /*2c970*/  BSYNC.RECONVERGENT B0 ;  /* 0x0000000000007941 */ /* 0x000fea0003800200 */
.L_x_8302:
[----:B------:R-:W-:Y:S01]  /*2c980*/  BSSY.RECONVERGENT B3, `(.L_x_8304) ;  /* 0x0000009000037945 */ /* 0x000fe20003800200 */
[----:B------:R2:W3:Y:S03]  /*2c990*/  DSETP.GEU.AND P1, PT, R32, R2, PT ;  /* 0x000000022000722a */ /* 0x0004e60003f2e000 */
[----:B---3--:R-:W-:Y:S05]  /*2c9a0*/  @P3 BRA P4, `(.L_x_8305) ;  /* 0x0000000000183947 */ /* 0x008fea0002000000 */
[----:B------:R-:W-:Y:S01]  /*2c9b0*/  MOV R20, R10 ;  /* 0x0000000a00147202 */ /* 0x000fe20000000f00 */
[----:B------:R-:W-:Y:S01]  /*2c9c0*/  IMAD.MOV.U32 R21, RZ, RZ, R11 ;  /* 0x000000ffff157224 */ /* 0x000fe200078e000b */
[----:B------:R-:W-:Y:S01]  /*2c9d0*/  MOV R0, 0x2ca10 ;  /* 0x0002ca1000007802 */ /* 0x000fe20000000f00 */
[----:B------:R-:W-:Y:S02]  /*2c9e0*/  IMAD.MOV.U32 R12, RZ, RZ, R26 ;  /* 0x000000ffff0c7224 */ /* 0x000fe400078e001a */
[----:B------:R-:W-:-:S07]  /*2c9f0*/  IMAD.MOV.U32 R13, RZ, RZ, R27 ;  /* 0x000000ffff0d7224 */ /* 0x000fce00078e001b */
[----:B012---:R-:W-:Y:S05]  /*2ca00*/  CALL.REL.NOINC `($__internal_12_$__cuda_sm20_div_rn_f64_full) ;  /* 0x0000030800ec7944 */ /* 0x007fea0003c00000 */
.L_x_8305:
[----:B------:R-:W-:Y:S05]  /*2ca10*/  BSYNC.RECONVERGENT B3 ;  /* 0x0000000000037941 */ /* 0x000fea0003800200 */
.L_x_8304:
[----:B------:R-:W-:Y:S01]  /*2ca20*/  IMAD.MOV.U32 R12, RZ, RZ, -0x2449a4b7 ;  /* 0xdbb65b49ff0c7424 */ /* 0x000fe200078e00ff */
[----:B------:R-:W-:Y:S01]  /*2ca30*/  MOV R13, 0x3f2d3b63 ;  /* 0x3f2d3b63000d7802 */ /* 0x000fe20000000f00 */
[----:B------:R-:W-:Y:S01]  /*2ca40*/  UMOV UR4, 0x2a25ff7e ;  /* 0x2a25ff7e00047882 */ /* 0x000fe20000000000 */
[----:B------:R-:W-:Y:S01]  /*2ca50*/  UMOV UR5, 0x3ef53e1d ;  /* 0x3ef53e1d00057882 */ /* 0x000fe20000000000 */
[----:B------:R-:W3:Y:S01]  /*2ca60*/  DMUL R10, R24, R24 ;  /* 0x00000018180a7228 */ /* 0x000ee20000000000 */
[----:B------:R-:W-:Y:S01]  /*2ca70*/  ISETP.GE.AND P2, PT, R5, RZ, PT ;  /* 0x000000ff0500720c */ /* 0x000fe20003f46270 */
[----:B------:R-:W-:Y:S03]  /*2ca80*/  BSSY.RECONVERGENT B0, `(.L_x_8306) ;  /* 0x00000ac000007945 */ /* 0x000fe60003800200 */
[----:B------:R-:W-:-:S15]  /*2ca90*/  @P1 PLOP3.LUT P0, PT, P2, PT, PT, 0x80, 0x8 ;  /* 0x000000000008181c */ /* 0x000fde000170f070 */
[----:B------:R-:W-:-:S15]  /*2caa0*/  NOP ;  /* 0x0000000000007918 */ /* 0x000fde0000000000 */
[----:B------:R-:W-:-:S15]  /*2cab0*/  NOP ;  /* 0x0000000000007918 */ /* 0x000fde0000000000 */
[----:B------:R-:W-:-:S14]  /*2cac0*/  NOP ;  /* 0x0000000000007918 */ /* 0x000fdc0000000000 */
[----:B---3--:R-:W3:Y:S01]  /*2cad0*/  DFMA R12, R10, -UR4, R12 ;  /* 0x800000040a0c7c2b */ /* 0x008ee2000800000c */
[----:B------:R-:W-:Y:S01]  /*2cae0*/  UMOV UR4, 0x8dde082e ;  /* 0x8dde082e00047882 */ /* 0x000fe20000000000 */
[----:B------:R-:W-:-:S15]  /*2caf0*/  UMOV UR5, 0x3f531278 ;  /* 0x3f53127800057882 */ /* 0x000fde0000000000 */
[----:B------:R-:W-:-:S15]  /*2cb00*/  NOP ;  /* 0x0000000000007918 */ /* 0x000fde0000000000 */
[----:B------:R-:W-:-:S15]  /*2cb10*/  NOP ;  /* 0x0000000000007918 */ /* 0x000fde0000000000 */
[----:B------:R-:W-:-:S15]  /*2cb20*/  NOP ;  /* 0x0000000000007918 */ /* 0x000fde0000000000 */
[----:B------:R-:W-:-:S02]  /*2cb30*/  NOP ;  /* 0x0000000000007918 */ /* 0x000fc40000000000 */
[----:B---3--:R-:W3:Y:S01]  /*2cb40*/  DFMA R12, R10, R12, -UR4 ;  /* 0x800000040a0c7e2b */ /* 0x008ee2000800000c */
[----:B------:R-:W-:Y:S01]  /*2cb50*/  UMOV UR4, 0xc8249315 ;  /* 0xc824931500047882 */ /* 0x000fe20000000000 */
[----:B------:R-:W-:-:S15]  /*2cb60*/  UMOV UR5, 0x3f6f9690 ;  /* 0x3f6f969000057882 */ /* 0x000fde0000000000 */
[----:B------:R-:W-:-:S15]  /*2cb70*/  NOP ;  /* 0x0000000000007918 */ /* 0x000fde0000000000 */
[----:B------:R-:W-:-:S15]  /*2cb80*/  NOP ;  /* 0x0000000000007918 */ /* 0x000fde0000000000 */
[----:B------:R-:W-:-:S15]  /*2cb90*/  NOP ;  /* 0x0000000000007918 */ /* 0x000fde0000000000 */
[----:B------:R-:W-:-:S02]  /*2cba0*/  NOP ;  /* 0x0000000000007918 */ /* 0x000fc40000000000 */
[----:B---3--:R-:W3:Y:S01]  /*2cbb0*/  DFMA R12, R10, R12, UR4 ;  /* 0x000000040a0c7e2b */ /* 0x008ee2000800000c */
        /* <DEDUP_REMOVED lines=104> */
[----:B---3--:R-:W3:-:S15]  /*2d240*/  DFMA R12, R10, R12, -UR4 ;  /* 0x800000040a0c7e2b */ /* 0x008ede000800000c */
[----:B------:R-:W-:-:S15]  /*2d250*/  NOP ;  /* 0x0000000000007918 */ /* 0x000fde0000000000 */
[----:B------:R-:W-:-:S15]  /*2d260*/  NOP ;  /* 0x0000000000007918 */ /* 0x000fde0000000000 */
[----:B------:R-:W-:-:S15]  /*2d270*/  NOP ;  /* 0x0000000000007918 */ /* 0x000fde0000000000 */
[----:B------:R-:W-:-:S04]  /*2d280*/  NOP ;  /* 0x0000000000007918 */ /* 0x000fc80000000000 */
[----:B---3--:R3:W4:Y:S02]  /*2d290*/  DMUL R12, R10, R12 ;  /* 0x0000000c0a0c7228 */ /* 0x0087240000000000 */
[----:B---3--:R-:W-:Y:S02]  /*2d2a0*/  @P1 IMAD.MOV.U32 R10, RZ, RZ, 0x54442d18 ;  /* 0x54442d18ff0a1424 */ /* 0x008fe400078e00ff */
[----:B------:R-:W-:-:S15]  /*2d2b0*/  @P1 IMAD.MOV.U32 R11, RZ, RZ, 0x400921fb ;  /* 0x400921fbff0b1424 */ /* 0x000fde00078e00ff */
[----:B------:R-:W-:-:S15]  /*2d2c0*/  NOP ;  /* 0x0000000000007918 */ /* 0x000fde0000000000 */
[----:B------:R-:W-:-:S15]  /*2d2d0*/  NOP ;  /* 0x0000000000007918 */ /* 0x000fde0000000000 */
[----:B------:R-:W-:-:S15]  /*2d2e0*/  NOP ;  /* 0x0000000000007918 */ /* 0x000fde0000000000 */
[----:B----4-:R-:W3:-:S15]  /*2d2f0*/  DFMA R24, R12, R24, R24 ;  /* 0x000000180c18722b */ /* 0x010ede0000000018 */
[----:B------:R-:W-:-:S15]  /*2d300*/  NOP ;  /* 0x0000000000007918 */ /* 0x000fde0000000000 */
[----:B------:R-:W-:-:S15]  /*2d310*/  NOP ;  /* 0x0000000000007918 */ /* 0x000fde0000000000 */
[----:B------:R-:W-:-:S15]  /*2d320*/  NOP ;  /* 0x0000000000007918 */ /* 0x000fde0000000000 */
[----:B------:R-:W-:-:S04]  /*2d330*/  NOP ;  /* 0x0000000000007918 */ /* 0x000fc80000000000 */
[----:B---3--:R-:W3:Y:S02]  /*2d340*/  @P1 DADD R10, -R24, R10 ;  /* 0x00000000180a1229 */ /* 0x008ee4000000010a */
[----:B---3--:R-:W-:Y:S02]  /*2d350*/  @P1 FSEL R4, R10, R24, !P0 ;  /* 0x000000180a041208 */ /* 0x008fe40004000000 */
[----:B------:R-:W-:Y:S02]  /*2d360*/  @P1 FSEL R5, R11, R25, !P0 ;  /* 0x000000190b051208 */ /* 0x000fe40004000000 */
[----:B------:R-:W-:-:S15]  /*2d370*/  @!P1 PLOP3.LUT P0, PT, P2, PT, PT, 0x80, 0x8 ;  /* 0x000000000008981c */ /* 0x000fde000170f070 */
[----:B------:R-:W-:-:S15]  /*2d380*/  NOP ;  /* 0x0000000000007918 */ /* 0x000fde0000000000 */
[----:B------:R-:W-:-:S15]  /*2d390*/  NOP ;  /* 0x0000000000007918 */ /* 0x000fde0000000000 */
[----:B------:R-:W-:-:S13]  /*2d3a0*/  NOP ;  /* 0x0000000000007918 */ /* 0x000fda0000000000 */
[----:B------:R-:W3:Y:S02]  /*2d3b0*/  @!P1 DADD R12, -RZ, -R24 ;  /* 0x00000000ff0c9229 */ /* 0x000ee40000000918 */
[----:B---3--:R-:W-:Y:S01]  /*2d3c0*/  @!P1 FSEL R10, R24, R12, !P0 ;  /* 0x0000000c180a9208 */ /* 0x008fe20004000000 */
[----:B------:R-:W-:Y:S01]  /*2d3d0*/  @!P1 IMAD.MOV.U32 R12, RZ, RZ, 0x54442d18 ;  /* 0x54442d18ff0c9424 */ /* 0x000fe200078e00ff */
[----:B------:R-:W-:Y:S01]  /*2d3e0*/  @!P1 FSEL R11, R25, R13, !P0 ;  /* 0x0000000d190b9208 */ /* 0x000fe20004000000 */
[----:B------:R-:W-:-:S15]  /*2d3f0*/  @!P1 IMAD.MOV.U32 R13, RZ, RZ, 0x3ff921fb ;  /* 0x3ff921fbff0d9424 */ /* 0x000fde00078e00ff */
[----:B------:R-:W-:-:S15]  /*2d400*/  NOP ;  /* 0x0000000000007918 */ /* 0x000fde0000000000 */
[----:B------:R-:W-:-:S15]  /*2d410*/  NOP ;  /* 0x0000000000007918 */ /* 0x000fde0000000000 */
[----:B------:R-:W-:-:S14]  /*2d420*/  NOP ;  /* 0x0000000000007918 */ /* 0x000fdc0000000000 */
[----:B------:R-:W3:-:S15]  /*2d430*/  DSETP.NEU.AND P3, PT, R26, RZ, PT ;  /* 0x000000ff1a00722a */ /* 0x000ede0003f6d000 */
[----:B------:R-:W-:-:S15]  /*2d440*/  NOP ;  /* 0x0000000000007918 */ /* 0x000fde0000000000 */
[----:B------:R-:W-:-:S15]  /*2d450*/  NOP ;  /* 0x0000000000007918 */ /* 0x000fde0000000000 */
[----:B------:R-:W-:-:S15]  /*2d460*/  NOP ;  /* 0x0000000000007918 */ /* 0x000fde0000000000 */
[----:B------:R-:W-:-:S04]  /*2d470*/  NOP ;  /* 0x0000000000007918 */ /* 0x000fc80000000000 */
[----:B------:R4:W0:Y:S02]  /*2d480*/  @!P1 DADD R4, R10, R12 ;  /* 0x000000000a049229 */ /* 0x000824000000000c */
[----:B0--34-:R-:W-:Y:S05]  /*2d490*/  @!P3 BRA `(.L_x_8307) ;  /* 0x000000000020b947 */ /* 0x019fea0003800000 */
[----:B------:R-:W-:Y:S01]  /*2d4a0*/  IMAD.MOV.U32 R10, RZ, RZ, 0x4002d97c ;  /* 0x4002d97cff0a7424 */ /* 0x000fe200078e00ff */
[----:B------:R-:W-:-:S04]  /*2d4b0*/  MOV R0, 0x7f3321d2 ;  /* 0x7f3321d200007802 */ /* 0x000fc80000000f00 */
[----:B------:R-:W-:Y:S02]  /*2d4c0*/  FSEL R11, R0, 3.37028055040000000000e+12, !P0 ;  /* 0x54442d18000b7808 */ /* 0x000fe40004000000 */
[----:B------:R-:W-:Y:S01]  /*2d4d0*/  FSEL R13, R10, 1.8213495016098022461, !P0 ;  /* 0x3fe921fb0a0d7808 */ /* 0x000fe20004000000 */
[----:B------:R-:W0:Y:S02]  /*2d4e0*/  DSETP.NEU.AND P0, PT, R32, R2, PT ;  /* 0x000000022000722a */ /* 0x000e240003f0d000 */
[----:B0-----:R-:W-:Y:S02]  /*2d4f0*/  FSEL R4, R11, R4, !P0 ;  /* 0x000000040b047208 */ /* 0x001fe40004000000 */
[----:B------:R-:W-:Y:S01]  /*2d500*/  FSEL R5, R13, R5, !P0 ;  /* 0x000000050d057208 */ /* 0x000fe20004000000 */
[----:B------:R-:W-:Y:S06]  /*2d510*/  BRA `(.L_x_8308) ;  /* 0x0000000000087947 */ /* 0x000fec0003800000 */
.L_x_8307:
[----:B------:R-:W-:Y:S02]  /*2d520*/  FSEL R4, RZ, 3.37028055040000000000e+12, P0 ;  /* 0x54442d18ff047808 */ /* 0x000fe40000000000 */
[----:B------:R-:W-:-:S07]  /*2d530*/  FSEL R5, RZ, 2.1426990032196044922, P0 ;  /* 0x400921fbff057808 */ /* 0x000fce0000000000 */
.L_x_8308:
[----:B------:R-:W-:Y:S05]  /*2d540*/  BSYNC.RECONVERGENT B0 ;  /* 0x0000000000007941 */ /* 0x000fea0003800200 */
.L_x_8306:
[----:B------:R-:W-:Y:S01]  /*2d550*/  LOP3.LUT R5, R5, 0x80000000, R7, 0xb8, !PT ;  /* 0x8000000005057812 */ /* 0x000fe200078eb807 */
[----:B--2---:R-:W0:-:S15]  /*2d560*/  DADD R2, R32, R2 ;  /* 0x0000000020027229 */ /* 0x004e1e0000000002 */
[----:B------:R-:W-:-:S15]  /*2d570*/  NOP ;  /* 0x0000000000007918 */ /* 0x000fde0000000000 */
[----:B------:R-:W-:-:S15]  /*2d580*/  NOP ;  /* 0x0000000000007918 */ /* 0x000fde0000000000 */
[----:B------:R-:W-:-:S15]  /*2d590*/  NOP ;  /* 0x0000000000007918 */ /* 0x000fde0000000000 */
[----:B------:R-:W-:-:S04]  /*2d5a0*/  NOP ;  /* 0x0000000000007918 */ /* 0x000fc80000000000 */
[----:B0-----:R-:W0:Y:S02]  /*2d5b0*/  DSETP.NAN.AND P0, PT, R2, R2, PT ;  /* 0x000000020200722a */ /* 0x001e240003f08000 */
[----:B0-----:R-:W-:Y:S02]  /*2d5c0*/  FSEL R4, R2, R4, P0 ;  /* 0x0000000402047208 */ /* 0x001fe40000000000 */
[----:B------:R-:W-:-:S15]  /*2d5d0*/  FSEL R5, R3, R5, P0 ;  /* 0x0000000503057208 */ /* 0x000fde0000000000 */
[----:B------:R-:W-:-:S15]  /*2d5e0*/  NOP ;  /* 0x0000000000007918 */ /* 0x000fde0000000000 */
[----:B------:R-:W-:-:S15]  /*2d5f0*/  NOP ;  /* 0x0000000000007918 */ /* 0x000fde0000000000 */
[----:B------:R-:W-:-:S15]  /*2d600*/  NOP ;  /* 0x0000000000007918 */ /* 0x000fde0000000000 */
[----:B-1----:R-:W0:Y:S02]  /*2d610*/  DADD R8, R8, 1 ;  /* 0x3ff0000008087429 */ /* 0x002e240000000000 */
.L_x_8290:
[----:B------:R-:W-:Y:S05]  /*2d620*/  BSYNC.RECONVERGENT B2 ;  /* 0x0000000000027941 */ /* 0x000fea0003800200 */
.L_x_8280:
[----:B------:R-:W-:Y:S01]  /*2d630*/  UMOV UR4, 0xfefa39ef ;  /* 0xfefa39ef00047882 */ /* 0x000fe20000000000 */
[----:B------:R-:W-:Y:S01]  /*2d640*/  UMOV UR5, 0x3fe62e42 ;  /* 0x3fe62e4200057882 */ /* 0x000fe20000000000 */
[----:B------:R-:W-:Y:S01]  /*2d650*/  ISETP.GE.AND P0, PT, R7, RZ, PT ;  /* 0x000000ff0700720c */ /* 0x000fe20003f06270 */
[----:B01----:R-:W0:-:S15]  /*2d660*/  DADD R8, R8, UR4 ;  /* 0x0000000408087e29 */ /* 0x003e1e0008000000 */
        /* <DEDUP_REMOVED lines=11> */
.L_x_8196:
[----:B------:R-:W-:Y:S05]  /*2d720*/  BSYNC.RECONVERGENT B1 ;  /* 0x0000000000017941 */ /* 0x000fea0003800200 */
.L_x_8194:
[----:B------:R-:W2:Y:S01]  /*2d730*/  LDCU.64 UR6, c[0x0][0x580] ;  /* 0x0000b000ff0677ac */ /* 0x000ea20008000a00 */
[----:B------:R-:W-:-:S04]  /*2d740*/  UPRMT UR4, UR42, 0x9910, URZ ;  /* 0x000099102a047896 */ /* 0x000fc800080000ff */
[----:B------:R-:W-:Y:S01]  /*2d750*/  UISETP.GT.AND UP0, UPT, UR4, 0x9, UPT ;  /* 0x000000090400788c */ /* 0x000fe2000bf04270 */
[----:B--2---:R-:W-:-:S05]  /*2d760*/  IADD3 R2, P0, PT, R17, UR6, RZ ;  /* 0x0000000611027c10 */ /* 0x004fca000ff1e0ff */
        /* <DEDUP_REMOVED lines=10> */
[----:B-1----:R-:W1:Y:S02]  /*2d810*/  F2I.F64.TRUNC R9, R8 ;  /* 0x0000000800097311 */ /* 0x002e64000030d100 */
[----:B-1----:R1:W-:Y:S01]  /*2d820*/  STG.E.U8 desc[UR36][R2.64], R9 ;  /* 0x0000000902007986 */ /* 0x0023e2000c101124 */
[----:B------:R-:W-:Y:S05]  /*2d830*/  BRA `(.L_x_8314) ;  /* 0x0000001000f07947 */ /* 0x000fea0003800000 */
.L_x_8312:
[----:B-1----:R-:W0:Y:S02]  /*2d840*/  F2I.S64.F64.TRUNC R8, R8 ;  /* 0x0000000800087311 */ /* 0x002e24000030d900 */
[----:B0-----:R-:W-:-:S05]  /*2d850*/  IMAD.MOV.U32 R5, RZ, RZ, R8 ;  /* 0x000000ffff057224 */ /* 0x001fca00078e0008 */
[----:B------:R0:W-:Y:S01]  /*2d860*/  STG.E.U8 desc[UR36][R2.64], R5 ;  /* 0x0000000502007986 */ /* 0x0001e2000c101124 */
[----:B------:R-:W-:Y:S05]  /*2d870*/  BRA `(.L_x_8314) ;  /* 0x0000001000e07947 */ /* 0x000fea0003800000 */
.L_x_8311:
[----:B------:R-:W-:-:S09]  /*2d880*/  UISETP.NE.AND UP0, UPT, UR4, 0x2, UPT ;  /* 0x000000020400788c */ /* 0x000fd2000bf05270 */
[----:B------:R-:W-:Y:S05]  /*2d890*/  BRA.U !UP0, `(.L_x_8315) ;  /* 0x0000000108287547 */ /* 0x000fea000b800000 */
[----:B------:R-:W-:-:S09]  /*2d8a0*/  UISETP.NE.AND UP0, UPT, UR4, 0x3, UPT ;  /* 0x000000030400788c */ /* 0x000fd2000bf05270 */
[----:B------:R-:W-:Y:S05]  /*2d8b0*/  BRA.U !UP0, `(.L_x_8316) ;  /* 0x0000000108147547 */ /* 0x000fea000b800000 */
[----:B------:R-:W-:-:S09]  /*2d8c0*/  UISETP.NE.AND UP0, UPT, UR4, 0x4, UPT ;  /* 0x000000040400788c */ /* 0x000fd2000bf05270 */
[----:B------:R-:W-:Y:S05]  /*2d8d0*/  BRA.U UP0, `(.L_x_8313) ;  /* 0x0000000d00847547 */ /* 0x000fea000b800000 */
[----:B-1----:R-:W1:Y:S02]  /*2d8e0*/  F2I.S64.F64.TRUNC R8, R8 ;  /* 0x0000000800087311 */ /* 0x002e64000030d900 */
[----:B-1----:R1:W-:Y:S01]  /*2d8f0*/  STG.E.64 desc[UR36][R2.64], R8 ;  /* 0x0000000802007986 */ /* 0x0023e2000c101b24 */
[----:B------:R-:W-:Y:S05]  /*2d900*/  BRA `(.L_x_8314) ;  /* 0x0000001000bc7947 */ /* 0x000fea0003800000 */
.L_x_8316:
[----:B-1----:R-:W1:Y:S02]  /*2d910*/  F2I.F64.TRUNC R9, R8 ;  /* 0x0000000800097311 */ /* 0x002e64000030d100 */
[----:B-1----:R1:W-:Y:S01]  /*2d920*/  STG.E desc[UR36][R2.64], R9 ;  /* 0x0000000902007986 */ /* 0x0023e2000c101924 */
[----:B------:R-:W-:Y:S05]  /*2d930*/  BRA `(.L_x_8314) ;  /* 0x0000001000b07947 */ /* 0x000fea0003800000 */
.L_x_8315:
[----:B-1----:R-:W1:Y:S02]  /*2d940*/  F2I.F64.TRUNC R9, R8 ;  /* 0x0000000800097311 */ /* 0x002e64000030d100 */
[----:B-1----:R1:W-:Y:S01]  /*2d950*/  STG.E.U16 desc[UR36][R2.64], R9 ;  /* 0x0000000902007986 */ /* 0x0023e2000c101524 */
[----:B------:R-:W-:Y:S05]  /*2d960*/  BRA `(.L_x_8314) ;  /* 0x0000001000a47947 */ /* 0x000fea0003800000 */
.L_x_8310:
        /* <DEDUP_REMOVED lines=8> */
[----:B01----:R-:W0:-:S15]  /*2d9f0*/  F2F.F32.F64 R5, R8 ;  /* 0x0000000800057310 */ /* 0x003e1e0000301000 */
        /* <DEDUP_REMOVED lines=8> */
.L_x_8318:
[----:B------:R-:W-:Y:S01]  /*2da80*/  UMOV UR4, 0xf0000000 ;  /* 0xf000000000047882 */ /* 0x000fe20000000000 */
[----:B------:R-:W-:Y:S01]  /*2da90*/  UMOV UR5, 0x380fffff ;  /* 0x380fffff00057882 */ /* 0x000fe20000000000 */
[----:B-1----:R-:W1:-:S15]  /*2daa0*/  F2F.F32.F64 R0, R8 ;  /* 0x0000000800007310 */ /* 0x002e5e0000301000 */
[----:B------:R-:W-:-:S15]  /*2dab0*/  NOP ;  /* 0x0000000000007918 */ /* 0x000fde0000000000 */
[----:B------:R-:W-:-:S15]  /*2dac0*/  NOP ;  /* 0x0000000000007918 */ /* 0x000fde0000000000 */
[----:B------:R-:W-:-:S15]  /*2dad0*/  NOP ;  /* 0x0000000000007918 */ /* 0x000fde0000000000 */
[----:B------:R-:W-:-:S04]  /*2dae0*/  NOP ;  /* 0x0000000000007918 */ /* 0x000fc80000000000 */
[----:B------:R-:W1:Y:S02]  /*2daf0*/  DSETP.GEU.AND P0, PT, |R8|, UR4, PT ;  /* 0x0000000408007e2a */ /* 0x000e64000bf0e200 */
[----:B-1----:R-:W-:-:S05]  /*2db00*/  @!P0 FMUL R0, R0, 1.175494350822287508e-38 ;  /* 0x0080000000008820 */ /* 0x002fca0000400000 */
[----:B------:R-:W-:-:S05]  /*2db10*/  F2FP.F16.F32.PACK_AB R0, RZ, R0 ;  /* 0x00000000ff00723e */ /* 0x000fca00000000ff */
[----:B------:R1:W-:Y:S01]  /*2db20*/  STG.E.U16 desc[UR36][R2.64], R0 ;  /* 0x0000000002007986 */ /* 0x0003e2000c101524 */
[----:B------:R-:W-:Y:S05]  /*2db30*/  BRA `(.L_x_8314) ;  /* 0x0000001000307947 */ /* 0x000fea0003800000 */
.L_x_8317:
        /* <DEDUP_REMOVED lines=28> */
.L_x_8320:
        /* <DEDUP_REMOVED lines=23> */
.L_x_8319:
[----:B-1----:R1:W-:Y:S01]  /*2de70*/  STG.E.64 desc[UR36][R2.64], R8 ;  /* 0x0000000802007986 */ /* 0x0023e2000c101b24 */
[----:B------:R-:W-:Y:S05]  /*2de80*/  BRA `(.L_x_8314) ;  /* 0x0000000c005c7947 */ /* 0x000fea0003800000 */
.L_x_8309:
        /* <DEDUP_REMOVED lines=10> */
[----:B-1----:R-:W1:Y:S02]  /*2df30*/  F2I.U32.F64.TRUNC R9, R8 ;  /* 0x0000000800097311 */ /* 0x002e64000030d000 */
[----:B-1----:R1:W-:Y:S01]  /*2df40*/  STG.E.U16 desc[UR36][R2.64], R9 ;  /* 0x0000000902007986 */ /* 0x0023e2000c101524 */
[----:B------:R-:W-:Y:S05]  /*2df50*/  BRA `(.L_x_8314) ;  /* 0x0000000c00287947 */ /* 0x000fea0003800000 */
.L_x_8324:
[----:B------:R-:W-:Y:S01]  /*2df60*/  UMOV UR4, 0xf0000000 ;  /* 0xf000000000047882 */ /* 0x000fe20000000000 */
[----:B------:R-:W-:Y:S01]  /*2df70*/  UMOV UR5, 0x380fffff ;  /* 0x380fffff00057882 */ /* 0x000fe20000000000 */
[----:B01----:R-:W0:-:S15]  /*2df80*/  F2F.F32.F64 R5, R8 ;  /* 0x0000000800057310 */ /* 0x003e1e0000301000 */
        /* <DEDUP_REMOVED lines=23> */
.L_x_8327:
[----:B------:R-:W-:-:S04]  /*2e100*/  SHF.R.U32.HI R5, RZ, 0x18, R5 ;  /* 0x00000018ff057819 */ /* 0x000fc80000011605 */
[----:B------:R-:W-:-:S07]  /*2e110*/  LOP3.LUT R0, R0, 0x80, R5, 0xf8, !PT ;  /* 0x0000008000007812 */ /* 0x000fce00078ef805 */
.L_x_8326:
[----:B------:R-:W-:Y:S05]  /*2e120*/  BSYNC.RECONVERGENT B0 ;  /* 0x0000000000007941 */ /* 0x000fea0003800200 */
.L_x_8325:
[----:B------:R0:W-:Y:S01]  /*2e130*/  STG.E.U8 desc[UR36][R2.64], R0 ;  /* 0x0000000002007986 */ /* 0x0001e2000c101124 */
[----:B------:R-:W-:Y:S05]  /*2e140*/  BRA `(.L_x_8314) ;  /* 0x0000000800ac7947 */ /* 0x000fea0003800000 */
.L_x_8323:
        /* <DEDUP_REMOVED lines=26> */
.L_x_8330:
[----:B------:R-:W-:-:S04]  /*2e2f0*/  SHF.R.U32.HI R5, RZ, 0x18, R5 ;  /* 0x00000018ff057819 */ /* 0x000fc80000011605 */
[----:B------:R-:W-:-:S07]  /*2e300*/  LOP3.LUT R0, R0, 0x80, R5, 0xf8, !PT ;  /* 0x0000008000007812 */ /* 0x000fce00078ef805 */
.L_x_8329:
[----:B------:R-:W-:Y:S05]  /*2e310*/  BSYNC.RECONVERGENT B0 ;  /* 0x0000000000007941 */ /* 0x000fea0003800200 */
.L_x_8328:
[----:B------:R0:W-:Y:S01]  /*2e320*/  STG.E.U8 desc[UR36][R2.64], R0 ;  /* 0x0000000002007986 */ /* 0x0001e2000c101124 */
[----:B------:R-:W-:Y:S05]  /*2e330*/  BRA `(.L_x_8314) ;  /* 0x0000000800307947 */ /* 0x000fea0003800000 */
.L_x_8322:
        /* <DEDUP_REMOVED lines=15> */
[----:B0-----:R-:W-:-:S04]  /*2e430*/  SHF.R.U32.HI R4, RZ, 0x17, R6 ;  /* 0x00000017ff047819 */ /* 0x001fc80000011606 */
        /* <DEDUP_REMOVED lines=14> */
.L_x_8332:
[----:B-1----:R-:W1:Y:S02]  /*2e520*/  F2I.U64.F64.TRUNC R8, R8 ;  /* 0x0000000800087311 */ /* 0x002e64000030d800 */
[----:B-1----:R1:W-:Y:S01]  /*2e530*/  STG.E.64 desc[UR36][R2.64], R8 ;  /* 0x0000000802007986 */ /* 0x0023e2000c101b24 */
[----:B------:R-:W-:Y:S05]  /*2e540*/  BRA `(.L_x_8314) ;  /* 0x0000000400ac7947 */ /* 0x000fea0003800000 */
.L_x_8331:
[----:B-1----:R-:W1:Y:S02]  /*2e550*/  F2I.U32.F64.TRUNC R9, R8 ;  /* 0x0000000800097311 */ /* 0x002e64000030d000 */
[----:B-1----:R1:W-:Y:S01]  /*2e560*/  STG.E desc[UR36][R2.64], R9 ;  /* 0x0000000902007986 */ /* 0x0023e2000c101924 */
[----:B------:R-:W-:Y:S05]  /*2e570*/  BRA `(.L_x_8314) ;  /* 0x0000000400a07947 */ /* 0x000fea0003800000 */
.L_x_8321:
[----:B------:R-:W-:-:S09]  /*2e580*/  UISETP.GT.AND UP0, UPT, UR4, 0xe, UPT ;  /* 0x0000000e0400788c */ /* 0x000fd2000bf04270 */
[----:B------:R-:W-:Y:S05]  /*2e590*/  BRA.U UP0, `(.L_x_8333) ;  /* 0x00000001003c7547 */ /* 0x000fea000b800000 */
[----:B------:R-:W-:-:S09]  /*2e5a0*/  UISETP.NE.AND UP0, UPT, UR4, 0xa, UPT ;  /* 0x0000000a0400788c */ /* 0x000fd2000bf05270 */
[----:B------:R-:W-:Y:S05]  /*2e5b0*/  BRA.U !UP0, `(.L_x_8334) ;  /* 0x00000001082c7547 */ /* 0x000fea000b800000 */
[----:B------:R-:W-:-:S09]  /*2e5c0*/  UISETP.NE.AND UP0, UPT, UR4, 0xb, UPT ;  /* 0x0000000b0400788c */ /* 0x000fd2000bf05270 */
[----:B------:R-:W-:Y:S05]  /*2e5d0*/  BRA.U UP0, `(.L_x_8313) ;  /* 0x0000000100447547 */ /* 0x000fea000b800000 */
[----:B------:R-:W1:-:S15]  /*2e5e0*/  DSETP.NEU.AND P0, PT, R10, RZ, PT ;  /* 0x000000ff0a00722a */ /* 0x000e5e0003f0d000 */
[----:B------:R-:W-:-:S15]  /*2e5f0*/  NOP ;  /* 0x0000000000007918 */ /* 0x000fde0000000000 */
[----:B------:R-:W-:-:S15]  /*2e600*/  NOP ;  /* 0x0000000000007918 */ /* 0x000fde0000000000 */
[----:B------:R-:W-:-:S15]  /*2e610*/  NOP ;  /* 0x0000000000007918 */ /* 0x000fde0000000000 */
[----:B------:R-:W-:-:S04]  /*2e620*/  NOP ;  /* 0x0000000000007918 */ /* 0x000fc80000000000 */
[----:B-1----:R-:W0:Y:S02]  /*2e630*/  DSETP.NEU.OR P0, PT, R8, RZ, P0 ;  /* 0x000000ff0800722a */ /* 0x002e24000070d400 */
[----:B0-----:R-:W-:-:S05]  /*2e640*/  SEL R5, RZ, 0x1, !P0 ;  /* 0x00000001ff057807 */ /* 0x001fca0004000000 */
[----:B------:R0:W-:Y:S01]  /*2e650*/  STG.E.U8 desc[UR36][R2.64], R5 ;  /* 0x0000000502007986 */ /* 0x0001e2000c101124 */
[----:B------:R-:W-:Y:S05]  /*2e660*/  BRA `(.L_x_8314) ;  /* 0x0000000400647947 */ /* 0x000fea0003800000 */
.L_x_8334:
[----:B-1----:R1:W-:Y:S01]  /*2e670*/  STG.E.128 desc[UR36][R2.64], R8 ;  /* 0x0000000802007986 */ /* 0x0023e2000c101d24 */
[----:B------:R-:W-:Y:S05]  /*2e680*/  BRA `(.L_x_8314) ;  /* 0x00000004005c7947 */ /* 0x000fea0003800000 */
.L_x_8333:
[----:B------:R-:W-:-:S09]  /*2e690*/  UISETP.NE.AND UP0, UPT, UR4, 0xf, UPT ;  /* 0x0000000f0400788c */ /* 0x000fd2000bf05270 */
[----:B------:R-:W-:Y:S05]  /*2e6a0*/  BRA.U !UP0, `(.L_x_8335) ;  /* 0x0000000508287547 */ /* 0x000fea000b800000 */
[----:B------:R-:W-:-:S09]  /*2e6b0*/  UISETP.NE.AND UP0, UPT, UR4, 0x17, UPT ;  /* 0x000000170400788c */ /* 0x000fd2000bf05270 */
[----:B------:R-:W-:Y:S05]  /*2e6c0*/  BRA.U !UP0, `(.L_x_8336) ;  /* 0x0000000108b07547 */ /* 0x000fea000b800000 */
[----:B------:R-:W-:-:S09]  /*2e6d0*/  UISETP.NE.AND UP0, UPT, UR4, 0x18, UPT ;  /* 0x000000180400788c */ /* 0x000fd2000bf05270 */
[----:B------:R-:W-:Y:S05]  /*2e6e0*/  BRA.U !UP0, `(.L_x_8337) ;  /* 0x0000000108447547 */ /* 0x000fea000b800000 */
.L_x_8313:
[----:B------:R-:W-:Y:S01]  /*2e6f0*/  MOV R0, 0x0 ;  /* 0x0000000000007802 */ /* 0x000fe20000000f00 */
[----:B------:R-:W0:Y:S01]  /*2e700*/  LDCU.64 UR4, c[0x4][0x158] ;  /* 0x01002b00ff0477ac */ /* 0x000e220008000a00 */
[----:B------:R-:W-:Y:S02]  /*2e710*/  HFMA2 R13, -RZ, RZ, 0, 0 ;  /* 0x00000000ff0d7431 */ /* 0x000fe400000001ff */
[----:B-1----:R-:W-:Y:S01]  /*2e720*/  IMAD.MOV.U32 R8, RZ, RZ, 0x65 ;  /* 0x00000065ff087424 */ /* 0x002fe200078e00ff */
[----:B------:R1:W2:Y:S01]  /*2e730*/  LDC.64 R2, c[0x4][R0] ;  /* 0x0100000000027b82 */ /* 0x0002a20000000a00 */
[----:B------:R-:W3:Y:S01]  /*2e740*/  LDCU.64 UR6, c[0x4][0x160] ;  /* 0x01002c00ff0677ac */ /* 0x000ee20008000a00 */
[----:B------:R-:W-:Y:S01]  /*2e750*/  IMAD.MOV.U32 R12, RZ, RZ, 0x1 ;  /* 0x00000001ff0c7424 */ /* 0x000fe200078e00ff */
[----:B------:R-:W4:Y:S01]  /*2e760*/  LDCU.64 UR8, c[0x4][0x10] ;  /* 0x01000200ff0877ac */ /* 0x000f220008000a00 */
[----:B0-----:R-:W-:Y:S02]  /*2e770*/  IMAD.U32 R4, RZ, RZ, UR4 ;  /* 0x00000004ff047e24 */ /* 0x001fe4000f8e00ff */
[----:B------:R-:W-:-:S02]  /*2e780*/  IMAD.U32 R5, RZ, RZ, UR5 ;  /* 0x00000005ff057e24 */ /* 0x000fc4000f8e00ff */
[----:B---3--:R-:W-:Y:S01]  /*2e790*/  IMAD.U32 R6, RZ, RZ, UR6 ;  /* 0x00000006ff067e24 */ /* 0x008fe2000f8e00ff */
[----:B------:R-:W-:Y:S01]  /*2e7a0*/  MOV R7, UR7 ;  /* 0x0000000700077c02 */ /* 0x000fe20008000f00 */
[----:B----4-:R-:W-:Y:S02]  /*2e7b0*/  IMAD.U32 R10, RZ, RZ, UR8 ;  /* 0x00000008ff0a7e24 */ /* 0x010fe4000f8e00ff */
[----:B-1----:R-:W-:-:S07]  /*2e7c0*/  IMAD.U32 R11, RZ, RZ, UR9 ;  /* 0x00000009ff0b7e24 */ /* 0x002fce000f8e00ff */
[----:B------:R-:W-:-:S07]  /*2e7d0*/  LEPC R20, `(.L_x_8338) ;  /* 0x000000001014794e */ /* 0x000fce0000000000 */
[----:B--2---:R-:W-:Y:S05]  /*2e7e0*/  CALL.ABS.NOINC R2 ;  /* 0x0000000002007343 */ /* 0x004fea0003c00000 */
.L_x_8338:
[----:B------:R-:W-:Y:S05]  /*2e7f0*/  BRA `(.L_x_8314) ;  /* 0x0000000400007947 */ /* 0x000fea0003800000 */
.L_x_8337:
[----:B------:R-:W-:Y:S01]  /*2e800*/  UMOV UR4, 0xf0000000 ;  /* 0xf000000000047882 */ /* 0x000fe20000000000 */
[----:B------:R-:W-:Y:S01]  /*2e810*/  UMOV UR5, 0x380fffff ;  /* 0x380fffff00057882 */ /* 0x000fe20000000000 */
[----:B-1----:R-:W1:-:S15]  /*2e820*/  F2F.F32.F64 R7, R8 ;  /* 0x0000000800077310 */ /* 0x002e5e0000301000 */
[----:B------:R-:W-:-:S15]  /*2e830*/  NOP ;  /* 0x0000000000007918 */ /* 0x000fde0000000000 */
[----:B------:R-:W-:-:S15]  /*2e840*/  NOP ;  /* 0x0000000000007918 */ /* 0x000fde0000000000 */
[----:B------:R-:W-:-:S15]  /*2e850*/  NOP ;  /* 0x0000000000007918 */ /* 0x000fde0000000000 */
[----:B------:R-:W-:-:S04]  /*2e860*/  NOP ;  /* 0x0000000000007918 */ /* 0x000fc80000000000 */
[----:B------:R-:W1:Y:S01]  /*2e870*/  DSETP.GEU.AND P0, PT, |R8|, UR4, PT ;  /* 0x0000000408007e2a */ /* 0x000e62000bf0e200 */
[----:B------:R-:W-:Y:S01]  /*2e880*/  BSSY.RECONVERGENT B0, `(.L_x_8339) ;  /* 0x000000d000007945 */ /* 0x000fe20003800200 */
[----:B-1----:R-:W-:Y:S01]  /*2e890*/  @!P0 FMUL R7, R7, 1.175494350822287508e-38 ;  /* 0x0080000007078820 */ /* 0x002fe20000400000 */
[----:B------:R-:W-:-:S04]  /*2e8a0*/  IMAD.MOV.U32 R0, RZ, RZ, 0x7f ;  /* 0x0000007fff007424 */ /* 0x000fc800078e00ff */
        /* <DEDUP_REMOVED lines=10> */
.L_x_8340:
[----:B------:R-:W-:Y:S05]  /*2e950*/  BSYNC.RECONVERGENT B0 ;  /* 0x0000000000007941 */ /* 0x000fea0003800200 */
.L_x_8339:
[----:B------:R-:W-:-:S05]  /*2e960*/  LOP3.LUT R5, R0, 0x80, R5, 0xf8, !PT ;  /* 0x0000008000057812 */ /* 0x000fca00078ef805 */
[----:B------:R3:W-:Y:S01]  /*2e970*/  STG.E.U8 desc[UR36][R2.64], R5 ;  /* 0x0000000502007986 */ /* 0x0007e2000c101124 */
[----:B------:R-:W-:Y:S05]  /*2e980*/  BRA `(.L_x_8314) ;  /* 0x00000000009c7947 */ /* 0x000fea0003800000 */
.L_x_8336:
        /* <DEDUP_REMOVED lines=20> */
.L_x_8342:
[----:B------:R-:W-:Y:S01]  /*2ead0*/  IMAD.MOV.U32 R0, RZ, RZ, 0x7f ;  /* 0x0000007fff007424 */ /* 0x000fe200078e00ff */
[----:B------:R-:W-:-:S04]  /*2eae0*/  ISETP.GT.U32.AND P0, PT, R4, 0x7f800000, PT ;  /* 0x7f8000000400780c */ /* 0x000fc80003f04070 */
[----:B------:R-:W-:-:S09]  /*2eaf0*/  SEL R0, R0, 0x7c, P0 ;  /* 0x0000007c00007807 */ /* 0x000fd20000000000 */
.L_x_8343:
[----:B------:R-:W-:Y:S05]  /*2eb00*/  BSYNC.RECONVERGENT B0 ;  /* 0x0000000000007941 */ /* 0x000fea0003800200 */
.L_x_8341:
[----:B------:R-:W-:-:S04]  /*2eb10*/  SHF.R.U32.HI R5, RZ, 0x18, R5 ;  /* 0x00000018ff057819 */ /* 0x000fc80000011605 */
[----:B------:R-:W-:-:S05]  /*2eb20*/  LOP3.LUT R5, R0, 0x80, R5, 0xf8, !PT ;  /* 0x0000008000057812 */ /* 0x000fca00078ef805 */
[----:B------:R2:W-:Y:S01]  /*2eb30*/  STG.E.U8 desc[UR36][R2.64], R5 ;  /* 0x0000000502007986 */ /* 0x0005e2000c101124 */
[----:B------:R-:W-:Y:S05]  /*2eb40*/  BRA `(.L_x_8314) ;  /* 0x00000000002c7947 */ /* 0x000fea0003800000 */
.L_x_8335:
        /* <DEDUP_REMOVED lines=9> */
[----:B------:R-:W-:-:S05]  /*2ebe0*/  F2FP.BF16.F32.PACK_AB R0, RZ, R0 ;  /* 0x00000000ff00723e */ /* 0x000fca00000010ff */
[----:B------:R4:W-:Y:S02]  /*2ebf0*/  STG.E.U16 desc[UR36][R2.64], R0 ;  /* 0x0000000002007986 */ /* 0x0009e4000c101524 */
.L_x_8314:
[----:B------:R-:W-:-:S07]  /*2ec00*/  VIADD R16, R16, 0x80 ;  /* 0x0000008010107836 */ /* 0x000fce0000000000 */
.L_x_8164:
[----:B------:R-:W-:Y:S05]  /*2ec10*/  BSYNC.RECONVERGENT B6 ;  /* 0x0000000000067941 */ /* 0x000fea0003800200 */
.L_x_8163:
[----:B------:R-:W5:Y:S01]  /*2ec20*/  LDCU UR4, c[0x0][0x380] ;  /* 0x00007000ff0477ac */ /* 0x000f620008000800 */
[----:B------:R-:W-:Y:S01]  /*2ec30*/  BSSY.RECONVERGENT B6, `(.L_x_8344) ;  /* 0x000174a000067945 */ /* 0x000fe20003800200 */
[----:B-----5:R-:W-:-:S13]  /*2ec40*/  ISETP.GE.AND P0, PT, R16, UR4, PT ;  /* 0x0000000410007c0c */ /* 0x020fda000bf06270 */
[----:B------:R-:W-:Y:S05]  /*2ec50*/  @P0 BRA `(.L_x_8345) ;  /* 0x00000174001c0947 */ /* 0x000fea0003800000 */
[----:B------:R-:W5:Y:S01]  /*2ec60*/  LDCU UR4, c[0x0][0x388] ;  /* 0x00007100ff0477ac */ /* 0x000f620008000800 */
[----:B012-4-:R-:W-:Y:S01]  /*2ec70*/  IMAD.MOV.U32 R0, RZ, RZ, RZ ;  /* 0x000000ffff007224 */ /* 0x017fe200078e00ff */
[----:B------:R-:W-:Y:S01]  /*2ec80*/  MOV R17, RZ ;  /* 0x000000ff00117202 */ /* 0x000fe20000000f00 */
[----:B-----5:R-:W-:-:S09]  /*2ec90*/  UISETP.NE.AND UP0, UPT, UR4, URZ, UPT ;  /* 0x000000ff0400728c */ /* 0x020fd2000bf05270 */
[----:B------:R-:W-:Y:S05]  /*2eca0*/  BRA.U !UP0, `(.L_x_8346) ;  /* 0x0000001108ac7547 */ /* 0x000fea000b800000 */
[----:B------:R-:W0:Y:S01]  /*2ecb0*/  LDCU.64 UR4, c[0x0][0x390] ;  /* 0x00007200ff0477ac */ /* 0x000e220008000a00 */
[----:B---3--:R-:W-:Y:S02]  /*2ecc0*/  IMAD.MOV.U32 R2, RZ, RZ, RZ ;  /* 0x000000ffff027224 */ /* 0x008fe400078e00ff */
        /* <DEDUP_REMOVED lines=297> */
.L_x_8346:
[----:B------:R-:W3:Y:S01]  /*2ff60*/  LDCU.64 UR6, c[0x0][0x588] ;  /* 0x0000b100ff0677ac */ /* 0x000ee20008000a00 */
[----:B------:R-:W-:Y:S01]  /*2ff70*/  BSSY.RECONVERGENT B7, `(.L_x_8347) ;  /* 0x000010c000077945 */ /* 0x000fe20003800200 */
[----:B------:R-:W-:-:S04]  /*2ff80*/  UPRMT UR4, UR41, 0x9910, URZ ;  /* 0x0000991029047896 */ /* 0x000fc800080000ff */
[----:B------:R-:W-:Y:S01]  /*2ff90*/  UISETP.GT.AND UP0, UPT, UR4, 0x9, UPT ;  /* 0x000000090400788c */ /* 0x000fe2000bf04270 */
[----:B---3--:R-:W-:-:S05]  /*2ffa0*/  IADD3 R2, P0, PT, R0, UR6, RZ ;  /* 0x0000000600027c10 */ /* 0x008fca000ff1e0ff */
        /* <DEDUP_REMOVED lines=12> */
[----:B--2---:R1:W2:Y:S02]  /*30070*/  I2F.F64.S16 R4, R2 ;  /* 0x0000000200047312 */ /* 0x0042a40000101c00 */
[----:B-12---:R-:W-:Y:S05]  /*30080*/  BRA `(.L_x_8353) ;  /* 0x0000000c00e87947 */ /* 0x006fea0003800000 */
.L_x_8351:
[----:B------:R-:W2:Y:S01]  /*30090*/  LDG.E.U8 R2, desc[UR36][R2.64] ;  /* 0x0000002402027981 */ /* 0x000ea2000c1e1100 */
[----:B------:R-:W-:Y:S01]  /*300a0*/  CS2R R6, SRZ ;  /* 0x0000000000067805 */ /* 0x000fe2000001ff00 */
[----:B--2---:R1:W2:Y:S02]  /*300b0*/  I2F.F64.U16 R4, R2 ;  /* 0x0000000200047312 */ /* 0x0042a40000101800 */
[----:B-12---:R-:W-:Y:S05]  /*300c0*/  BRA `(.L_x_8353) ;  /* 0x0000000c00d87947 */ /* 0x006fea0003800000 */
.L_x_8350:
        /* <DEDUP_REMOVED lines=8> */
[----:B--2---:R-:W1:Y:S02]  /*30150*/  I2F.F64.S64 R4, R4 ;  /* 0x0000000400047312 */ /* 0x004e640000301c00 */
[----:B-1----:R-:W-:Y:S05]  /*30160*/  BRA `(.L_x_8353) ;  /* 0x0000000c00b07947 */ /* 0x002fea0003800000 */
.L_x_8355:
[----:B------:R-:W2:Y:S01]  /*30170*/  LDG.E R2, desc[UR36][R2.64] ;  /* 0x0000002402027981 */ /* 0x000ea2000c1e1900 */
[----:B------:R-:W-:Y:S01]  /*30180*/  CS2R R6, SRZ ;  /* 0x0000000000067805 */ /* 0x000fe2000001ff00 */
[----:B--2---:R1:W2:Y:S02]  /*30190*/  I2F.F64 R4, R2 ;  /* 0x0000000200047312 */ /* 0x0042a40000201c00 */
[----:B-12---:R-:W-:Y:S05]  /*301a0*/  BRA `(.L_x_8353) ;  /* 0x0000000c00a07947 */ /* 0x006fea0003800000 */
.L_x_8354:
[----:B------:R-:W2:Y:S01]  /*301b0*/  LDG.E.U16 R2, desc[UR36][R2.64] ;  /* 0x0000002402027981 */ /* 0x000ea2000c1e1500 */
[----:B------:R-:W-:Y:S01]  /*301c0*/  CS2R R6, SRZ ;  /* 0x0000000000067805 */ /* 0x000fe2000001ff00 */
[----:B--2---:R1:W2:Y:S02]  /*301d0*/  I2F.F64.S16 R4, R2 ;  /* 0x0000000200047312 */ /* 0x0042a40000101c00 */
[----:B-12---:R-:W-:Y:S05]  /*301e0*/  BRA `(.L_x_8353) ;  /* 0x0000000c00907947 */ /* 0x006fea0003800000 */
.L_x_8349:
        /* <DEDUP_REMOVED lines=9> */
[----:B------:R-:W0:Y:S02]  /*30280*/  F2F.F64.F32 R4, R4 ;  /* 0x0000000400047310 */ /* 0x000e240000201800 */
[----:B0-----:R-:W-:Y:S05]  /*30290*/  BRA `(.L_x_8353) ;  /* 0x0000000c00647947 */ /* 0x001fea0003800000 */
.L_x_8357:
[----:B------:R-:W2:Y:S01]  /*302a0*/  LDG.E.U16 R0, desc[UR36][R2.64] ;  /* 0x0000002402007981 */ /* 0x000ea2000c1e1500 */
[----:B------:R-:W-:Y:S01]  /*302b0*/  CS2R R6, SRZ ;  /* 0x0000000000067805 */ /* 0x000fe2000001ff00 */
[----:B--2---:R-:W-:-:S05]  /*302c0*/  HADD2.F32 R0, -RZ, R0.H0_H0 ;  /* 0x20000000ff007230 */ /* 0x004fca0000004100 */
[----:B------:R-:W-:-:S04]  /*302d0*/  FMUL.FTZ R0, R0, 1 ;  /* 0x3f80000000007820 */ /* 0x000fc80000410000 */
[----:B------:R0:W1:Y:S02]  /*302e0*/  F2F.F64.F32 R4, R0 ;  /* 0x0000000000047310 */ /* 0x0000640000201800 */
[----:B01----:R-:W-:Y:S05]  /*302f0*/  BRA `(.L_x_8353) ;  /* 0x0000000c004c7947 */ /* 0x003fea0003800000 */
.L_x_8356:
        /* <DEDUP_REMOVED lines=9> */
[----:B------:R-:W1:-:S15]  /*30390*/  F2F.F64.F32 R4, R4 ;  /* 0x0000000400047310 */ /* 0x000e5e0000201800 */
[----:B------:R-:W-:-:S15]  /*303a0*/  NOP ;  /* 0x0000000000007918 */ /* 0x000fde0000000000 */
[----:B------:R-:W-:-:S15]  /*303b0*/  NOP ;  /* 0x0000000000007918 */ /* 0x000fde0000000000 */
[----:B------:R-:W-:-:S15]  /*303c0*/  NOP ;  /* 0x0000000000007918 */ /* 0x000fde0000000000 */
[----:B------:R-:W-:-:S04]  /*303d0*/  NOP ;  /* 0x0000000000007918 */ /* 0x000fc80000000000 */
[----:B------:R-:W2:Y:S02]  /*303e0*/  F2F.F64.F32 R6, R6 ;  /* 0x0000000600067310 */ /* 0x000ea40000201800 */
[----:B-12---:R-:W-:Y:S05]  /*303f0*/  BRA `(.L_x_8353) ;  /* 0x0000000c000c7947 */ /* 0x006fea0003800000 */
.L_x_8359:
[----:B------:R-:W2:Y:S02]  /*30400*/  LDG.E R2, desc[UR36][R2.64] ;  /* 0x0000002402027981 */ /* 0x000ea4000c1e1900 */
[----:B--2---:R-:W-:-:S05]  /*30410*/  HADD2.F32 R0, -RZ, R2.H0_H0 ;  /* 0x20000002ff007230 */ /* 0x004fca0000004100 */
[----:B------:R-:W-:Y:S01]  /*30420*/  FMUL.FTZ R4, R0, 1 ;  /* 0x3f80000000047820 */ /* 0x000fe20000410000 */
[----:B------:R-:W-:-:S05]  /*30430*/  HADD2.F32 R0, -RZ, R2.H1_H1 ;  /* 0x30000002ff007230 */ /* 0x000fca0000004100 */
[----:B------:R-:W-:Y:S01]  /*30440*/  FMUL.FTZ R0, R0, 1 ;  /* 0x3f80000000007820 */ /* 0x000fe20000410000 */
[----:B------:R-:W1:-:S15]  /*30450*/  F2F.F64.F32 R4, R4 ;  /* 0x0000000400047310 */ /* 0x000e5e0000201800 */
[----:B------:R-:W-:-:S15]  /*30460*/  NOP ;  /* 0x0000000000007918 */ /* 0x000fde0000000000 */
[----:B------:R-:W-:-:S15]  /*30470*/  NOP ;  /* 0x0000000000007918 */ /* 0x000fde0000000000 */
[----:B------:R-:W-:-:S15]  /*30480*/  NOP ;  /* 0x0000000000007918 */ /* 0x000fde0000000000 */
[----:B------:R-:W-:-:S04]  /*30490*/  NOP ;  /* 0x0000000000007918 */ /* 0x000fc80000000000 */
[----:B------:R2:W3:Y:S02]  /*304a0*/  F2F.F64.F32 R6, R0 ;  /* 0x0000000000067310 */ /* 0x0004e40000201800 */
[----:B-123--:R-:W-:Y:S05]  /*304b0*/  BRA `(.L_x_8353) ;  /* 0x0000000800dc7947 */ /* 0x00efea0003800000 */
.L_x_8358:
[----:B------:R0:W5:Y:S01]  /*304c0*/  LDG.E.64 R4, desc[UR36][R2.64] ;  /* 0x0000002402047981 */ /* 0x000162000c1e1b00 */
[----:B------:R-:W-:Y:S01]  /*304d0*/  CS2R R6, SRZ ;  /* 0x0000000000067805 */ /* 0x000fe2000001ff00 */
[----:B------:R-:W-:Y:S06]  /*304e0*/  BRA `(.L_x_8353) ;  /* 0x0000000800d07947 */ /* 0x000fec0003800000 */
.L_x_8348:
        /* <DEDUP_REMOVED lines=14> */
.L_x_8362:
[----:B------:R3:W5:Y:S01]  /*305d0*/  LDG.E.128 R4, desc[UR36][R2.64] ;  /* 0x0000002402047981 */ /* 0x000762000c1e1d00 */
[----:B------:R-:W-:Y:S05]  /*305e0*/  BRA `(.L_x_8353) ;  /* 0x0000000800907947 */ /* 0x000fea0003800000 */
.L_x_8361:
        /* <DEDUP_REMOVED lines=19> */
[----:B------:R-:W-:Y:S02]  /*30720*/  SHF.R.S32.HI R5, RZ, 0x8, R5 ;  /* 0x00000008ff057819 */ /* 0x000fe40000011405 */
[----:B------:R-:W-:-:S04]  /*30730*/  IADD3 R6, PT, PT, R6, 0x3c000000, RZ ;  /* 0x3c00000006067810 */ /* 0x000fc80007ffe0ff */
[----:B------:R-:W-:Y:S02]  /*30740*/  LOP3.LUT R5, R6, 0x7f800000, R5, 0xf8, !PT ;  /* 0x7f80000006057812 */ /* 0x000fe400078ef805 */
[----:B------:R-:W-:Y:S02]  /*30750*/  CS2R R6, SRZ ;  /* 0x0000000000067805 */ /* 0x000fe4000001ff00 */
[----:B------:R-:W-:-:S04]  /*30760*/  SEL R5, R5, RZ, P0 ;  /* 0x000000ff05057207 */ /* 0x000fc80000000000 */
[----:B------:R-:W-:-:S05]  /*30770*/  LOP3.LUT R5, R5, 0x80000000, R0, 0xf8, !PT ;  /* 0x8000000005057812 */ /* 0x000fca00078ef800 */
[----:B------:R-:W-:-:S06]  /*30780*/  FMUL.FTZ R5, R5, 1 ;  /* 0x3f80000005057820 */ /* 0x000fcc0000410000 */
[----:B------:R-:W3:Y:S02]  /*30790*/  F2F.F64.F32 R4, R5 ;  /* 0x0000000500047310 */ /* 0x000ee40000201800 */
[----:B---3--:R-:W-:Y:S05]  /*307a0*/  BRA `(.L_x_8353) ;  /* 0x0000000800207947 */ /* 0x008fea0003800000 */
.L_x_8364:
[----:B------:R-:W2:Y:S01]  /*307b0*/  LDG.E.U8 R2, desc[UR36][R2.64] ;  /* 0x0000002402027981 */ /* 0x000ea2000c1e1100 */
[----:B------:R-:W-:Y:S01]  /*307c0*/  CS2R R6, SRZ ;  /* 0x0000000000067805 */ /* 0x000fe2000001ff00 */
        /* <DEDUP_REMOVED lines=13> */
.L_x_8363:
[----:B------:R-:W2:Y:S01]  /*308a0*/  LDG.E.U16 R0, desc[UR36][R2.64] ;  /* 0x0000002402007981 */ /* 0x000ea2000c1e1500 */
[----:B------:R-:W-:Y:S01]  /*308b0*/  CS2R R6, SRZ ;  /* 0x0000000000067805 */ /* 0x000fe2000001ff00 */
[----:B--2---:R-:W-:-:S04]  /*308c0*/  IMAD.U32 R0, R0, 0x10000, RZ ;  /* 0x0001000000007824 */ /* 0x004fc800078e00ff */
[----:B------:R-:W-:-:S04]  /*308d0*/  FMUL.FTZ R0, R0, 1 ;  /* 0x3f80000000007820 */ /* 0x000fc80000410000 */
[----:B------:R3:W4:Y:S02]  /*308e0*/  F2F.F64.F32 R4, R0 ;  /* 0x0000000000047310 */ /* 0x0007240000201800 */
[----:B---34-:R-:W-:Y:S05]  /*308f0*/  BRA `(.L_x_8353) ;  /* 0x0000000400cc7947 */ /* 0x018fea0003800000 */
.L_x_8360:
        /* <DEDUP_REMOVED lines=10> */
[----:B--2---:R3:W4:Y:S02]  /*309a0*/  I2F.F64.U16 R4, R2 ;  /* 0x0000000200047312 */ /* 0x0047240000101800 */
[----:B---34-:R-:W-:Y:S05]  /*309b0*/  BRA `(.L_x_8353) ;  /* 0x00000004009c7947 */ /* 0x018fea0003800000 */
.L_x_8367:
[----:B------:R-:W2:Y:S01]  /*309c0*/  LDG.E.U8 R3, desc[UR36][R2.64] ;  /* 0x0000002402037981 */ /* 0x000ea2000c1e1100 */
[----:B------:R-:W-:Y:S02]  /*309d0*/  CS2R R6, SRZ ;  /* 0x0000000000067805 */ /* 0x000fe4000001ff00 */
        /* <DEDUP_REMOVED lines=20> */
.L_x_8369:
[----:B------:R-:W-:Y:S05]  /*30b20*/  BSYNC.RECONVERGENT B0 ;  /* 0x0000000000007941 */ /* 0x000fea0003800200 */
.L_x_8368:
[----:B------:R-:W-:Y:S01]  /*30b30*/  IMAD.SHL.U32 R0, R0, 0x100000, RZ ;  /* 0x0010000000007824 */ /* 0x000fe200078e00ff */
[----:B------:R-:W-:-:S04]  /*30b40*/  LEA R2, R2, 0x3b800000, 0x17 ;  /* 0x3b80000002027811 */ /* 0x000fc800078eb8ff */
[----:B------:R-:W-:-:S05]  /*30b50*/  LOP3.LUT R0, R2, R0, R9, 0xfe, !PT ;  /* 0x0000000002007212 */ /* 0x000fca00078efe09 */
[----:B------:R-:W-:-:S04]  /*30b60*/  FMUL.FTZ R0, R0, 1 ;  /* 0x3f80000000007820 */ /* 0x000fc80000410000 */
[----:B------:R3:W4:Y:S02]  /*30b70*/  F2F.F64.F32 R4, R0 ;  /* 0x0000000000047310 */ /* 0x0007240000201800 */
[----:B---34-:R-:W-:Y:S05]  /*30b80*/  BRA `(.L_x_8353) ;  /* 0x0000000400287947 */ /* 0x018fea0003800000 */
.L_x_8366:
        /* <DEDUP_REMOVED lines=22> */
.L_x_8371:
[----:B------:R-:W-:Y:S05]  /*30cf0*/  BSYNC.RECONVERGENT B0 ;  /* 0x0000000000007941 */ /* 0x000fea0003800200 */
.L_x_8370:
[----:B------:R-:W-:Y:S01]  /*30d00*/  IMAD.SHL.U32 R0, R0, 0x200000, RZ ;  /* 0x0020000000007824 */ /* 0x000fe200078e00ff */
[----:B------:R-:W-:-:S04]  /*30d10*/  LEA R2, R2, 0x37800000, 0x17 ;  /* 0x3780000002027811 */ /* 0x000fc800078eb8ff */
[----:B------:R-:W-:-:S05]  /*30d20*/  LOP3.LUT R0, R2, R0, R9, 0xfe, !PT ;  /* 0x0000000002007212 */ /* 0x000fca00078efe09 */
[----:B------:R-:W-:-:S04]  /*30d30*/  FMUL.FTZ R0, R0, 1 ;  /* 0x3f80000000007820 */ /* 0x000fc80000410000 */
[----:B------:R3:W4:Y:S02]  /*30d40*/  F2F.F64.F32 R4, R0 ;  /* 0x0000000000047310 */ /* 0x0007240000201800 */
[----:B---34-:R-:W-:Y:S05]  /*30d50*/  BRA `(.L_x_8353) ;  /* 0x0000000000b47947 */ /* 0x018fea0003800000 */
.L_x_8365:
[----:B------:R-:W-:-:S09]  /*30d60*/  UISETP.NE.AND UP0, UPT, UR4, 0x1c, UPT ;  /* 0x0000001c0400788c */ /* 0x000fd2000bf05270 */
[----:B------:R-:W-:Y:S05]  /*30d70*/  BRA.U !UP0, `(.L_x_8372) ;  /* 0x0000000108a07547 */ /* 0x000fea000b800000 */
[----:B------:R-:W-:-:S09]  /*30d80*/  UISETP.NE.AND UP0, UPT, UR4, 0x1d, UPT ;  /* 0x0000001d0400788c */ /* 0x000fd2000bf05270 */
[----:B------:R-:W-:Y:S05]  /*30d90*/  BRA.U !UP0, `(.L_x_8373) ;  /* 0x0000000108887547 */ /* 0x000fea000b800000 */
[----:B------:R-:W-:-:S09]  /*30da0*/  UISETP.NE.AND UP0, UPT, UR4, 0x2c, UPT ;  /* 0x0000002c0400788c */ /* 0x000fd2000bf05270 */
[----:B------:R-:W-:Y:S05]  /*30db0*/  BRA.U UP0, `(.L_x_8352) ;  /* 0x0000000100347547 */ /* 0x000fea000b800000 */
[----:B------:R-:W2:Y:S01]  /*30dc0*/  LDG.E.U8 R0, desc[UR36][R2.64] ;  /* 0x0000002402007981 */ /* 0x000ea2000c1e1100 */
[----:B------:R-:W-:Y:S02]  /*30dd0*/  HFMA2 R5, -RZ, RZ, 0.5, 0 ;  /* 0x38000000ff057431 */ /* 0x000fe400000001ff */
[----:B------:R-:W-:Y:S01]  /*30de0*/  IMAD.MOV.U32 R4, RZ, RZ, 0x0 ;  /* 0x00000000ff047424 */ /* 0x000fe200078e00ff */
[----:B------:R-:W-:Y:S02]  /*30df0*/  CS2R R6, SRZ ;  /* 0x0000000000067805 */ /* 0x000fe4000001ff00 */
[----:B--2---:R-:W-:-:S13]  /*30e00*/  ISETP.NE.AND P0, PT, R0, RZ, PT ;  /* 0x000000ff0000720c */ /* 0x004fda0003f05270 */
[----:B------:R-:W-:Y:S05]  /*30e10*/  @!P0 BRA `(.L_x_8353) ;  /* 0x0000000000848947 */ /* 0x000fea0003800000 */
[----:B------:R-:W-:-:S13]  /*30e20*/  ISETP.NE.AND P0, PT, R0, 0xff, PT ;  /* 0x000000ff0000780c */ /* 0x000fda0003f05270 */
[----:B------:R-:W-:Y:S02]  /*30e30*/  @P0 IMAD.SHL.U32 R0, R0, 0x800000, RZ ;  /* 0x0080000000000824 */ /* 0x000fe400078e00ff */
[----:B------:R-:W-:Y:S02]  /*30e40*/  @!P0 IMAD.MOV.U32 R4, RZ, RZ, 0x20000000 ;  /* 0x20000000ff048424 */ /* 0x000fe400078e00ff */
[----:B------:R-:W-:Y:S02]  /*30e50*/  @!P0 IMAD.MOV.U32 R5, RZ, RZ, 0x7ff80000 ;  /* 0x7ff80000ff058424 */ /* 0x000fe400078e00ff */
[----:B------:R-:W-:-:S04]  /*30e60*/  @P0 FMUL.FTZ R0, R0, 1 ;  /* 0x3f80000000000820 */ /* 0x000fc80000410000 */
[----:B------:R3:W4:Y:S02]  /*30e70*/  @P0 F2F.F64.F32 R4, R0 ;  /* 0x0000000000040310 */ /* 0x0007240000201800 */
[----:B---34-:R-:W-:Y:S05]  /*30e80*/  BRA `(.L_x_8353) ;  /* 0x0000000000687947 */ /* 0x018fea0003800000 */
.L_x_8352:
        /* <DEDUP_REMOVED lines=16> */
.L_x_8374:
[----:B------:R-:W-:Y:S02]  /*30f90*/  CS2R R6, SRZ ;  /* 0x0000000000067805 */ /* 0x000fe4000001ff00 */
[----:B------:R-:W-:Y:S01]  /*30fa0*/  CS2R R4, SRZ ;  /* 0x0000000000047805 */ /* 0x000fe2000001ff00 */
[----:B------:R-:W-:Y:S06]  /*30fb0*/  BRA `(.L_x_8353) ;  /* 0x00000000001c7947 */ /* 0x000fec0003800000 */
.L_x_8373:
[----:B------:R-:W2:Y:S01]  /*30fc0*/  LDG.E.64 R4, desc[UR36][R2.64] ;  /* 0x0000002402047981 */ /* 0x000ea2000c1e1b00 */
[----:B------:R-:W-:Y:S01]  /*30fd0*/  CS2R R6, SRZ ;  /* 0x0000000000067805 */ /* 0x000fe2000001ff00 */
[----:B--2---:R-:W3:Y:S02]  /*30fe0*/  I2F.F64.U64 R4, R4 ;  /* 0x0000000400047312 */ /* 0x004ee40000301800 */
[----:B---3--:R-:W-:Y:S05]  /*30ff0*/  BRA `(.L_x_8353) ;  /* 0x00000000000c7947 */ /* 0x008fea0003800000 */
.L_x_8372:
[----:B------:R-:W2:Y:S01]  /*31000*/  LDG.E R2, desc[UR36][R2.64] ;  /* 0x0000002402027981 */ /* 0x000ea2000c1e1900 */
[----:B------:R-:W-:Y:S01]  /*31010*/  CS2R R6, SRZ ;  /* 0x0000000000067805 */ /* 0x000fe2000001ff00 */
[----:B--2---:R1:W2:Y:S06]  /*31020*/  I2F.F64.U32 R4, R2 ;  /* 0x0000000200047312 */ /* 0x0042ac0000201800 */
.L_x_8353:
[----:B------:R-:W-:Y:S05]  /*31030*/  BSYNC.RECONVERGENT B7 ;  /* 0x0000000000077941 */ /* 0x000fea0003800200 */
.L_x_8347:
[----:B------:R-:W-:Y:S01]  /*31040*/  IMAD.MOV.U32 R8, RZ, RZ, 0x33145c07 ;  /* 0x33145c07ff087424 */ /* 0x000fe200078e00ff */
[----:B-----5:R-:W-:Y:S01]  /*31050*/  DSETP.NAN.AND P0, PT, R6, R6, PT ;  /* 0x000000060600722a */ /* 0x020fe20003f08000 */
[----:B------:R-:W-:Y:S01]  /*31060*/  IMAD.MOV.U32 R9, RZ, RZ, 0x3c91a626 ;  /* 0x3c91a626ff097424 */ /* 0x000fe200078e00ff */
[----:B------:R-:W-:Y:S01]  /*31070*/  BSSY.RECONVERGENT B1, `(.L_x_8375) ;  /* 0x00013b7000017945 */ /* 0x000fe20003800200 */
[----:B------:R-:W-:Y:S01]  /*31080*/  MOV R12, 0x33145c07 ;  /* 0x33145c07000c7802 */ /* 0x000fe20000000f00 */
[----:B------:R-:W-:Y:S02]  /*31090*/  IMAD.MOV.U32 R13, RZ, RZ, 0x3c91a626 ;  /* 0x3c91a626ff0d7424 */ /* 0x000fe400078e00ff */
[----:B------:R4:W-:-:S15]  /*310a0*/  STL.64 [R1+0x8], R8 ;  /* 0x0000080801007387 */ /* 0x0009de0000100a00 */
[----:B------:R-:W-:-:S15]  /*310b0*/  NOP ;  /* 0x0000000000007918 */ /* 0x000fde0000000000 */
[----:B------:R-:W-:-:S15]  /*310c0*/  NOP ;  /* 0x0000000000007918 */ /* 0x000fde0000000000 */
[----:B------:R-:W-:-:S13]  /*310d0*/  NOP ;  /* 0x0000000000007918 */ /* 0x000fda0000000000 */
[----:B--2---:R-:W2:-:S15]  /*310e0*/  DSETP.NUM.AND P1, PT, R4, R4, PT ;  /* 0x000000040400722a */ /* 0x004e9e0003f27000 */
        /* <DEDUP_REMOVED lines=10> */
[----:B0-2-4-:R-:W-:Y:S05]  /*31190*/  @!P0 BRA P1, `(.L_x_8376) ;  /* 0x0000000000c88947 */ /* 0x015fea0000800000 */
[----:B------:R-:W0:Y:S02]  /*311a0*/  DSETP.NEU.AND P0, PT, R32, +INF , PT ;  /* 0x7ff000002000742a */ /* 0x000e240003f0d000 */
[----:B0-----:R-:W-:Y:S02]  /*311b0*/  @!P0 IMAD.MOV.U32 R10, RZ, RZ, 0x0 ;  /* 0x00000000ff0a8424 */ /* 0x001fe400078e00ff */
[----:B------:R-:W-:-:S15]  /*311c0*/  @!P0 IMAD.MOV.U32 R11, RZ, RZ, -0x100000 ;  /* 0xfff00000ff0b8424 */ /* 0x000fde00078e00ff */
[----:B------:R-:W-:-:S15]  /*311d0*/  NOP ;  /* 0x0000000000007918 */ /* 0x000fde0000000000 */
[----:B------:R-:W-:-:S15]  /*311e0*/  NOP ;  /* 0x0000000000007918 */ /* 0x000fde0000000000 */
[----:B------:R-:W-:-:S15]  /*311f0*/  NOP ;  /* 0x0000000000007918 */ /* 0x000fde0000000000 */
[----:B------:R3:W4:Y:S02]  /*31200*/  @!P0 DADD R8, R6, R6 ;  /* 0x0000000006088229 */ /* 0x0007240000000006 */
[----:B---34-:R-:W-:Y:S05]  /*31210*/  @!P0 BRA `(.L_x_8377) ;  /* 0x0000013800708947 */ /* 0x018fea0003800000 */
[----:B------:R-:W0:-:S15]  /*31220*/  DSETP.NEU.AND P0, PT, R2, +INF , PT ;  /* 0x7ff000000200742a */ /* 0x000e1e0003f0d000 */
[----:B------:R-:W-:-:S15]  /*31230*/  NOP ;  /* 0x0000000000007918 */ /* 0x000fde0000000000 */
[----:B------:R-:W-:-:S15]  /*31240*/  NOP ;  /* 0x0000000000007918 */ /* 0x000fde0000000000 */
[----:B------:R-:W-:-:S15]  /*31250*/  NOP ;  /* 0x0000000000007918 */ /* 0x000fde0000000000 */
[----:B------:R-:W-:-:S04]  /*31260*/  NOP ;  /* 0x0000000000007918 */ /* 0x000fc80000000000 */
[----:B0-----:R3:W4:-:S15]  /*31270*/  @!P0 DADD R8, R4, R4 ;  /* 0x0000000004088229 */ /* 0x00171e0000000004 */
[----:B------:R-:W-:-:S15]  /*31280*/  NOP ;  /* 0x0000000000007918 */ /* 0x000fde0000000000 */
[----:B------:R-:W-:-:S15]  /*31290*/  NOP ;  /* 0x0000000000007918 */ /* 0x000fde0000000000 */
[----:B------:R-:W-:-:S15]  /*312a0*/  NOP ;  /* 0x0000000000007918 */ /* 0x000fde0000000000 */
[----:B------:R-:W-:-:S04]  /*312b0*/  NOP ;  /* 0x0000000000007918 */ /* 0x000fc80000000000 */
[----:B------:R3:W0:Y:S02]  /*312c0*/  @!P0 DADD R10, -RZ, -R6 ;  /* 0x00000000ff0a8229 */ /* 0x0006240000000906 */
[----:B0--34-:R-:W-:Y:S05]  /*312d0*/  @!P0 BRA `(.L_x_8377) ;  /* 0x0000013800408947 */ /* 0x019fea0003800000 */
[----:B------:R-:W0:Y:S02]  /*312e0*/  DSETP.NEU.AND P0, PT, R4, RZ, PT ;  /* 0x000000ff0400722a */ /* 0x000e240003f0d000 */
[----:B0-----:R-:W-:Y:S01]  /*312f0*/  @!P0 IMAD.MOV.U32 R2, RZ, RZ, 0x54442d18 ;  /* 0x54442d18ff028424 */ /* 0x001fe200078e00ff */
[----:B------:R-:W-:-:S15]  /*31300*/  @!P0 MOV R3, 0x3ff921fb ;  /* 0x3ff921fb00038802 */ /* 0x000fde0000000f00 */
[----:B------:R-:W-:-:S15]  /*31310*/  NOP ;  /* 0x0000000000007918 */ /* 0x000fde0000000000 */
[----:B------:R-:W-:-:S15]  /*31320*/  NOP ;  /* 0x0000000000007918 */ /* 0x000fde0000000000 */
[----:B------:R-:W-:-:S15]  /*31330*/  NOP ;  /* 0x0000000000007918 */ /* 0x000fde0000000000 */
[----:B------:R-:W-:-:S01]  /*31340*/  NOP ;  /* 0x0000000000007918 */ /* 0x000fc20000000000 */
        /* <DEDUP_REMOVED lines=11> */
[----:B0-----:R-:W-:Y:S02]  /*31400*/  @P0 IMAD.MOV.U32 R8, RZ, RZ, R10 ;  /* 0x000000ffff080224 */ /* 0x001fe400078e000a */
[----:B------:R-:W-:-:S15]  /*31410*/  @P0 IMAD.MOV.U32 R9, RZ, RZ, R11 ;  /* 0x000000ffff090224 */ /* 0x000fde00078e000b */
[----:B------:R-:W-:-:S15]  /*31420*/  NOP ;  /* 0x0000000000007918 */ /* 0x000fde0000000000 */
[----:B------:R-:W-:-:S15]  /*31430*/  NOP ;  /* 0x0000000000007918 */ /* 0x000fde0000000000 */
[----:B------:R-:W-:-:S15]  /*31440*/  NOP ;  /* 0x0000000000007918 */ /* 0x000fde0000000000 */
[----:B------:R3:W4:-:S15]  /*31450*/  @!P0 DADD R8, R2, R12 ;  /* 0x0000000002088229 */ /* 0x00071e000000000c */
[----:B------:R-:W-:-:S15]  /*31460*/  NOP ;  /* 0x0000000000007918 */ /* 0x000fde0000000000 */
[----:B------:R-:W-:-:S15]  /*31470*/  NOP ;  /* 0x0000000000007918 */ /* 0x000fde0000000000 */
[----:B------:R-:W-:-:S15]  /*31480*/  NOP ;  /* 0x0000000000007918 */ /* 0x000fde0000000000 */
[----:B------:R-:W-:-:S04]  /*31490*/  NOP ;  /* 0x0000000000007918 */ /* 0x000fc80000000000 */
[----:B------:R3:W0:Y:S02]  /*314a0*/  @!P0 DADD R10, R6, R6 ;  /* 0x00000000060a8229 */ /* 0x0006240000000006 */
[----:B0--34-:R-:W-:Y:S05]  /*314b0*/  BRA `(.L_x_8377) ;  /* 0x0000013400c87947 */ /* 0x019fea0003800000 */
.L_x_8376:
[----:B------:R-:W-:Y:S01]  /*314c0*/  IMAD.MOV.U32 R0, RZ, RZ, R33 ;  /* 0x000000ffff007224 */ /* 0x000fe200078e0021 */
[----:B------:R-:W0:Y:S01]  /*314d0*/  DSETP.MAX.AND P0, P1, R32, R2, PT ;  /* 0x000000022000722a */ /* 0x000e22000390f000 */
[----:B------:R-:W-:Y:S02]  /*314e0*/  IMAD.MOV.U32 R11, RZ, RZ, R3 ;  /* 0x000000ffff0b7224 */ /* 0x000fe400078e0003 */
[----:B------:R-:W-:-:S03]  /*314f0*/  IMAD.MOV.U32 R9, RZ, RZ, R2 ;  /* 0x000000ffff097224 */ /* 0x000fc600078e0002 */
[----:B0-----:R-:W-:Y:S02]  /*31500*/  FSEL R13, R0, R11, P0 ;  /* 0x0000000b000d7208 */ /* 0x001fe40000000000 */
[----:B------:R-:W-:Y:S02]  /*31510*/  MOV R0, R32 ;  /* 0x0000002000007202 */ /* 0x000fe40000000f00 */
[----:B------:R-:W-:Y:S02]  /*31520*/  @P1 LOP3.LUT R13, R11, 0x80000, RZ, 0xfc, !PT ;  /* 0x000800000b0d1812 */ /* 0x000fe400078efcff */
[----:B------:R-:W-:-:S03]  /*31530*/  SEL R8, R0, R9, P0 ;  /* 0x0000000900087207 */ /* 0x000fc60000000000 */
[----:B------:R-:W-:-:S15]  /*31540*/  IMAD.MOV.U32 R9, RZ, RZ, R13 ;  /* 0x000000ffff097224 */ /* 0x000fde00078e000d */
[----:B------:R-:W-:-:S15]  /*31550*/  NOP ;  /* 0x0000000000007918 */ /* 0x000fde0000000000 */
[----:B------:R-:W-:-:S15]  /*31560*/  NOP ;  /* 0x0000000000007918 */ /* 0x000fde0000000000 */
[----:B------:R-:W-:-:S04]  /*31570*/  NOP ;  /* 0x0000000000007918 */ /* 0x000fc80000000000 */
        /* <DEDUP_REMOVED lines=9> */
[----:B------:R-:W-:Y:S01]  /*31610*/  IMAD.MOV.U32 R9, RZ, RZ, 0xd800000 ;  /* 0x0d800000ff097424 */ /* 0x000fe200078e00ff */
[----:B------:R-:W-:Y:S01]  /*31620*/  UMOV UR4, 0x1409212f ;  /* 0x1409212f00047882 */ /* 0x000fe20000000000 */
[----:B------:R-:W-:Y:S01]  /*31630*/  IMAD.MOV.U32 R8, RZ, RZ, 0xd800000 ;  /* 0x0d800000ff087424 */ /* 0x000fe200078e00ff */
[----:B------:R-:W-:Y:S01]  /*31640*/  UMOV UR5, 0x3e43988e ;  /* 0x3e43988e00057882 */ /* 0x000fe20000000000 */
        /* <DEDUP_REMOVED lines=16> */
[----:B------:R-:W-:Y:S01]  /*31750*/  MOV R37, 0x3fd80000 ;  /* 0x3fd8000000257802 */ /* 0x000fe20000000f00 */
[----:B------:R-:W-:Y:S01]  /*31760*/  IMAD.MOV.U32 R36, RZ, RZ, 0x0 ;  /* 0x00000000ff247424 */ /* 0x000fe200078e00ff */
[----:B------:R-:W-:Y:S01]  /*31770*/  SEL R41, R30, R2, P0 ;  /* 0x000000021e297207 */ /* 0x000fe20000000000 */
[----:B------:R-:W-:Y:S01]  /*31780*/  BSSY.RECONVERGENT B2, `(.L_x_8381) ;  /* 0x000061d000027945 */ /* 0x000fe20003800200 */
        /* <DEDUP_REMOVED lines=41> */
[----:B------:R-:W-:Y:S02]  /*31a20*/  SEL R34, R2, R12, P0 ;  /* 0x0000000c02227207 */ /* 0x000fe40000000000 */
[----:B------:R-:W-:Y:S02]  /*31a30*/  LOP3.LUT R38, R35, 0xffc00000, RZ, 0xc0, !PT ;  /* 0xffc0000023267812 */ /* 0x000fe400078ec0ff */
[----:B------:R-:W-:Y:S02]  /*31a40*/  MOV R12, RZ ;  /* 0x000000ff000c7202 */ /* 0x000fe40000000f00 */
        /* <DEDUP_REMOVED lines=139> */
[----:B------:R-:W-:Y:S01]  /*32300*/  IMAD.MOV.U32 R10, RZ, RZ, R39 ;  /* 0x000000ffff0a7224 */ /* 0x000fe200078e0027 */
[----:B------:R-:W-:-:S15]  /*32310*/  MOV R11, R40 ;  /* 0x00000028000b7202 */ /* 0x000fde0000000f00 */
[----:B------:R-:W-:-:S15]  /*32320*/  NOP ;  /* 0x0000000000007918 */ /* 0x000fde0000000000 */
[----:B------:R-:W-:-:S15]  /*32330*/  NOP ;  /* 0x0000000000007918 */ /* 0x000fde0000000000 */
[----:B------:R-:W-:-:S11]  /*32340*/  NOP ;  /* 0x0000000000007918 */ /* 0x000fd60000000000 */
        /* <DEDUP_REMOVED lines=71> */
.L_x_8384:
[----:B------:R-:W-:Y:S05]  /*327c0*/  BSYNC.RECONVERGENT B3 ;  /* 0x0000000000037941 */ /* 0x000fea0003800200 */
.L_x_8383:
[----:B------:R-:W0:Y:S02]  /*327d0*/  DADD R12, R8, R12 ;  /* 0x00000000080c7229 */ /* 0x000e24000000000c */
[----:B0-----:R-:W-:Y:S01]  /*327e0*/  ISETP.GT.AND P0, PT, R13, 0xfffff, PT ;  /* 0x000fffff0d00780c */ /* 0x001fe20003f04270 */
[--C-:B------:R-:W-:Y:S01]  /*327f0*/  IMAD.MOV.U32 R14, RZ, RZ, R12.reuse ;  /* 0x000000ffff0e7224 */ /* 0x100fe200078e000c */
[----:B------:R-:W-:Y:S01]  /*32800*/  MOV R15, R13 ;  /* 0x0000000d000f7202 */ /* 0x000fe20000000f00 */
[----:B------:R-:W-:Y:S02]  /*32810*/  IMAD.MOV.U32 R0, RZ, RZ, R13 ;  /* 0x000000ffff007224 */ /* 0x000fe400078e000d */
[----:B------:R-:W-:-:S15]  /*32820*/  IMAD.MOV.U32 R20, RZ, RZ, R12 ;  /* 0x000000ffff147224 */ /* 0x000fde00078e000c */
[----:B------:R-:W-:-:S15]  /*32830*/  NOP ;  /* 0x0000000000007918 */ /* 0x000fde0000000000 */
[----:B------:R-:W-:-:S15]  /*32840*/  NOP ;  /* 0x0000000000007918 */ /* 0x000fde0000000000 */
[----:B------:R-:W-:-:S12]  /*32850*/  NOP ;  /* 0x0000000000007918 */ /* 0x000fd80000000000 */
        /* <DEDUP_REMOVED lines=187> */
.L_x_8382:
        /* <DEDUP_REMOVED lines=76> */
.L_x_8391:
[----:B------:R-:W-:Y:S05]  /*338d0*/  BSYNC.RECONVERGENT B4 ;  /* 0x0000000000047941 */ /* 0x000fea0003800200 */
.L_x_8390:
[----:B------:R-:W-:Y:S02]  /*338e0*/  IMAD.MOV.U32 R40, RZ, RZ, R24 ;  /* 0x000000ffff287224 */ /* 0x000fe400078e0018 */
[----:B------:R-:W-:-:S07]  /*338f0*/  IMAD.MOV.U32 R41, RZ, RZ, R25 ;  /* 0x000000ffff297224 */ /* 0x000fce00078e0019 */
.L_x_8389:
[----:B------:R-:W-:Y:S05]  /*33900*/  BSYNC.RECONVERGENT B3 ;  /* 0x0000000000037941 */ /* 0x000fea0003800200 */
.L_x_8388:
        /* <DEDUP_REMOVED lines=9> */
[----:B------:R-:W-:Y:S01]  /*339a0*/  MOV R24, R2 ;  /* 0x0000000200187202 */ /* 0x000fe20000000f00 */
        /* <DEDUP_REMOVED lines=59> */
.L_x_8396:
[----:B------:R-:W-:Y:S05]  /*33d60*/  BSYNC.RECONVERGENT B4 ;  /* 0x0000000000047941 */ /* 0x000fea0003800200 */
.L_x_8395:
[----:B------:R-:W-:Y:S05]  /*33d70*/  BRA `(.L_x_8394) ;  /* 0x0000000000047947 */ /* 0x000fea0003800000 */
.L_x_8393:
[----:B------:R0:W1:Y:S02]  /*33d80*/  DADD R24, R10, -R12 ;  /* 0x000000000a187229 */ /* 0x000064000000080c */
.L_x_8394:
[----:B------:R-:W-:Y:S05]  /*33d90*/  BSYNC.RECONVERGENT B3 ;  /* 0x0000000000037941 */ /* 0x000fea0003800200 */
.L_x_8392:
        /* <DEDUP_REMOVED lines=18> */
[----:B------:R-:W-:Y:S01]  /*33ec0*/  IADD3 R22, PT, PT, R19, -0x3500000, RZ ;  /* 0xfcb0000013167810 */ /* 0x000fe20007ffe0ff */
[----:B------:R-:W-:Y:S02]  /*33ed0*/  IMAD.MOV.U32 R14, RZ, RZ, 0x0 ;  /* 0x00000000ff0e7424 */ /* 0x000fe400078e00ff */
[----:B------:R-:W-:Y:S01]  /*33ee0*/  IMAD.MOV.U32 R15, RZ, RZ, 0x3fd80000 ;  /* 0x3fd80000ff0f7424 */ /* 0x000fe200078e00ff */
        /* <DEDUP_REMOVED lines=45> */
[----:B------:R-:W-:-:S07]  /*341c0*/  IMAD.MOV.U32 R13, RZ, RZ, R35 ;  /* 0x000000ffff0d7224 */ /* 0x000fce00078e0023 */
[----:B------:R-:W-:Y:S05]  /*341d0*/  CALL.REL.NOINC `($__internal_13_$__cuda_sm20_dsqrt_rn_f64_mediumpath_v1) ;  /* 0x0000029c00147944 */ /* 0x000fea0003c00000 */
[----:B------:R-:W-:Y:S02]  /*341e0*/  IMAD.MOV.U32 R40, RZ, RZ, R12 ;  /* 0x000000ffff287224 */ /* 0x000fe400078e000c */
[----:B------:R-:W-:-:S07]  /*341f0*/  IMAD.MOV.U32 R41, RZ, RZ, R13 ;  /* 0x000000ffff297224 */ /* 0x000fce00078e000d */
.L_x_8398:
[----:B------:R-:W-:Y:S05]  /*34200*/  BSYNC.RECONVERGENT B3 ;  /* 0x0000000000037941 */ /* 0x000fea0003800200 */
.L_x_8397:
        /* <DEDUP_REMOVED lines=11> */
[----:B------:R-:W-:-:S15]  /*342c0*/  @!P0 MOV R19, 0xfffffbcb ;  /* 0xfffffbcb00138802 */ /* 0x000fde0000000f00 */
        /* <DEDUP_REMOVED lines=24> */
[----:B------:R-:W-:Y:S02]  /*34450*/  @P0 VIADD R15, R13, 0xfff00000 ;  /* 0xfff000000d0f0836 */ /* 0x000fe40000000000 */
[----:B------:R-:W-:Y:S02]  /*34460*/  @P0 VIADD R19, R19, 0x1 ;  /* 0x0000000113130836 */ /* 0x000fe40000000000 */
[----:B------:R-:W-:-:S03]  /*34470*/  @P0 IMAD.MOV.U32 R13, RZ, RZ, R15 ;  /* 0x000000ffff0d0224 */ /* 0x000fc600078e000f */
[----:B------:R-:W-:Y:S02]  /*34480*/  LOP3.LUT R18, R19, 0x80000000, RZ, 0x3c, !PT ;  /* 0x8000000013127812 */ /* 0x000fe400078e3cff */
[----:B------:R-:W-:Y:S01]  /*34490*/  MOV R19, 0x43300000 ;  /* 0x4330000000137802 */ /* 0x000fe20000000f00 */
        /* <DEDUP_REMOVED lines=159> */
.L_x_8399:
        /* <DEDUP_REMOVED lines=53> */
.L_x_8401:
[----:B------:R-:W-:Y:S05]  /*351e0*/  BSYNC.RECONVERGENT B3 ;  /* 0x0000000000037941 */ /* 0x000fea0003800200 */
.L_x_8400:
        /* <DEDUP_REMOVED lines=78> */
.L_x_8387:
        /* <DEDUP_REMOVED lines=55> */
.L_x_8404:
[----:B------:R-:W-:Y:S05]  /*35a40*/  BSYNC.RECONVERGENT B3 ;  /* 0x0000000000037941 */ /* 0x000fea0003800200 */
.L_x_8403:
        /* <DEDUP_REMOVED lines=200> */
.L_x_8405:
        /* <DEDUP_REMOVED lines=53> */
.L_x_8407:
[----:B------:R-:W-:Y:S05]  /*36a20*/  BSYNC.RECONVERGENT B3 ;  /* 0x0000000000037941 */ /* 0x000fea0003800200 */
.L_x_8406:
        /* <DEDUP_REMOVED lines=78> */
.L_x_8402:
        /* <DEDUP_REMOVED lines=58> */
.L_x_8409:
[----:B------:R-:W-:Y:S05]  /*372b0*/  BSYNC.RECONVERGENT B3 ;  /* 0x0000000000037941 */ /* 0x000fea0003800200 */
.L_x_8408:
        /* <DEDUP_REMOVED lines=47> */
.L_x_8411:
[----:B------:R-:W-:Y:S05]  /*375b0*/  BSYNC.RECONVERGENT B3 ;  /* 0x0000000000037941 */ /* 0x000fea0003800200 */
.L_x_8410:
[----:B------:R-:W-:Y:S02]  /*375c0*/  IMAD.MOV.U32 R40, RZ, RZ, R24 ;  /* 0x000000ffff287224 */ /* 0x000fe400078e0018 */
[----:B------:R-:W-:Y:S01]  /*375d0*/  IMAD.MOV.U32 R41, RZ, RZ, R25 ;  /* 0x000000ffff297224 */ /* 0x000fe200078e0019 */
[----:B------:R-:W-:Y:S06]  /*375e0*/  BRA `(.L_x_8385) ;  /* 0x0000000000d87947 */ /* 0x000fec0003800000 */
.L_x_8386:
        /* <DEDUP_REMOVED lines=45> */
[----:B------:R-:W-:Y:S02]  /*378c0*/  IMAD.MOV.U32 R13, RZ, RZ, R21 ;  /* 0x000000ffff0d7224 */ /* 0x000fe400078e0015 */
[----:B------:R-:W-:Y:S01]  /*378d0*/  IMAD.MOV.U32 R12, RZ, RZ, R20 ;  /* 0x000000ffff0c7224 */ /* 0x000fe200078e0014 */
[----:B------:R-:W-:Y:S01]  /*378e0*/  MOV R20, 0x37920 ;  /* 0x0003792000147802 */ /* 0x000fe20000000f00 */
[----:B------:R-:W-:Y:S02]  /*378f0*/  IMAD.MOV.U32 R21, RZ, RZ, R19 ;  /* 0x000000ffff157224 */ /* 0x000fe400078e0013 */
[----:B------:R-:W-:-:S07]  /*37900*/  IMAD.MOV.U32 R19, RZ, RZ, R3 ;  /* 0x000000ffff137224 */ /* 0x000fce00078e0003 */
[----:B------:R-:W-:Y:S05]  /*37910*/  CALL.REL.NOINC `($__internal_13_$__cuda_sm20_dsqrt_rn_f64_mediumpath_v1) ;  /* 0x0000026400447944 */ /* 0x000fea0003c00000 */
[----:B------:R-:W-:Y:S02]  /*37920*/  IMAD.MOV.U32 R40, RZ, RZ, R12 ;  /* 0x000000ffff287224 */ /* 0x000fe400078e000c */
[----:B------:R-:W-:-:S07]  /*37930*/  IMAD.MOV.U32 R41, RZ, RZ, R13 ;  /* 0x000000ffff297224 */ /* 0x000fce00078e000d */
.L_x_8412:
[----:B------:R-:W-:Y:S05]  /*37940*/  BSYNC.RECONVERGENT B3 ;  /* 0x0000000000037941 */ /* 0x000fea0003800200 */
.L_x_8385:
[----:B------:R-:W-:Y:S05]  /*37950*/  BSYNC.RECONVERGENT B2 ;  /* 0x0000000000027941 */ /* 0x000fea0003800200 */
.L_x_8381:
[----:B------:R-:W0:Y:S01]  /*37960*/  DSETP.GEU.AND P0, PT, R32, 5.9666725849601653946e-154, PT ;  /* 0x202000002000742a */ /* 0x000e220003f0e000 */
[----:B------:R-:W-:Y:S04]  /*37970*/  BSSY.RECONVERGENT B3, `(.L_x_8413) ;  /* 0x000069a000037945 */ /* 0x000fe80003800200 */
[----:B------:R-:W-:Y:S04]  /*37980*/  BSSY.RELIABLE B2, `(.L_x_8414) ;  /* 0x000049e000027945 */ /* 0x000fe80003800100 */
[----:B0-----:R-:W-:Y:S05]  /*37990*/  @!P0 BRA `(.L_x_8415) ;  /* 0x0000004800588947 */ /* 0x001fea0003800000 */
        /* <DEDUP_REMOVED lines=49> */
.L_x_8417:
[----:B------:R-:W-:Y:S05]  /*37cb0*/  BSYNC.RECONVERGENT B4 ;  /* 0x0000000000047941 */ /* 0x000fea0003800200 */
.L_x_8416:
        /* <DEDUP_REMOVED lines=185> */
.L_x_8420:
        /* <DEDUP_REMOVED lines=123> */
.L_x_8419:
[----:B------:R-:W0:Y:S02]  /*39000*/  DADD R2, -RZ, |R24| ;  /* 0x00000000ff027229 */ /* 0x000e240000000518 */
[----:B0-----:R-:W-:-:S13]  /*39010*/  ISETP.GE.AND P0, PT, R3, 0x3fe26666, PT ;  /* 0x3fe266660300780c */ /* 0x001fda0003f06270 */
[----:B------:R-:W-:Y:S05]  /*39020*/  @!P0 BRA `(.L_x_8422) ;  /* 0x0000000800a48947 */ /* 0x000fea0003800000 */
[----:B------:R-:W-:Y:S01]  /*39030*/  IMAD.MOV.U32 R4, RZ, RZ, 0x66faac4b ;  /* 0x66faac4bff047424 */ /* 0x000fe200078e00ff */
        /* <DEDUP_REMOVED lines=168> */
.L_x_8422:
[----:B------:R-:W-:Y:S01]  /*39ac0*/  IMAD.MOV.U32 R4, RZ, RZ, 0x180754af ;  /* 0x180754afff047424 */ /* 0x000fe200078e00ff */
[----:B------:R-:W-:Y:S01]  /*39ad0*/  UMOV UR4, 0xdc1895e9 ;  /* 0xdc1895e900047882 */ /* 0x000fe20000000000 */
[----:B------:R-:W-:Y:S01]  /*39ae0*/  IMAD.MOV.U32 R5, RZ, RZ, 0x3fb3823b ;  /* 0x3fb3823bff057424 */ /* 0x000fe200078e00ff */
[----:B------:R-:W-:Y:S01]  /*39af0*/  UMOV UR5, 0x3fb0066b ;  /* 0x3fb0066b00057882 */ /* 0x000fe20000000000 */
[----:B------:R-:W0:Y:S01]  /*39b00*/  DMUL R2, R24, R24 ;  /* 0x0000001818027228 */ /* 0x000e220000000000 */
[----:B------:R-:W-:-:S13]  /*39b10*/  ISETP.GE.AND P0, PT, R25, RZ, PT ;  /* 0x000000ff1900720c */ /* 0x000fda0003f06270 */
[----:B------:R-:W-:Y:S01]  /*39b20*/  @P0 IMAD.MOV.U32 R8, RZ, RZ, 0x33145c07 ;  /* 0x33145c07ff080424 */ /* 0x000fe200078e00ff */
[----:B------:R-:W-:-:S15]  /*39b30*/  @P0 MOV R9, 0x3c91a626 ;  /* 0x3c91a62600090802 */ /* 0x000fde0000000f00 */
        /* <DEDUP_REMOVED lines=115> */
.L_x_8418:
        /* <DEDUP_REMOVED lines=77> */
.L_x_8429:
[----:B------:R-:W-:Y:S05]  /*3a740*/  BSYNC.RECONVERGENT B7 ;  /* 0x0000000000077941 */ /* 0x000fea0003800200 */
.L_x_8428:
[----:B------:R-:W-:Y:S02]  /*3a750*/  IMAD.MOV.U32 R42, RZ, RZ, R24 ;  /* 0x000000ffff2a7224 */ /* 0x000fe400078e0018 */
[----:B------:R-:W-:-:S07]  /*3a760*/  IMAD.MOV.U32 R43, RZ, RZ, R25 ;  /* 0x000000ffff2b7224 */ /* 0x000fce00078e0019 */
.L_x_8427:
[----:B------:R-:W-:Y:S05]  /*3a770*/  BSYNC.RECONVERGENT B5 ;  /* 0x0000000000057941 */ /* 0x000fea0003800200 */
.L_x_8426:
[----:B------:R-:W0:Y:S01]  /*3a780*/  DSETP.GEU.AND P0, PT, R28, RZ, PT ;  /* 0x000000ff1c00722a */ /* 0x000e220003f0e000 */
[----:B------:R-:W-:Y:S04]  /*3a790*/  BSSY.RECONVERGENT B5, `(.L_x_8430) ;  /* 0x0000040000057945 */ /* 0x000fe80003800200 */
[----:B0-----:R-:W-:Y:S05]  /*3a7a0*/  @!P0 BRA `(.L_x_8431) ;  /* 0x0000000000f48947 */ /* 0x001fea0003800000 */
[----:B------:R-:W0:Y:S02]  /*3a7b0*/  DSETP.NEU.AND P0, PT, R28, RZ, PT ;  /* 0x000000ff1c00722a */ /* 0x000e240003f0d000 */
[----:B0-----:R-:W-:Y:S05]  /*3a7c0*/  @!P0 BRA `(.L_x_8432) ;  /* 0x0000000000f08947 */ /* 0x001fea0003800000 */
        /* <DEDUP_REMOVED lines=55> */
.L_x_8434:
[----:B------:R-:W-:Y:S05]  /*3ab40*/  BSYNC.RECONVERGENT B7 ;  /* 0x0000000000077941 */ /* 0x000fea0003800200 */
.L_x_8433:
[----:B------:R-:W-:Y:S02]  /*3ab50*/  IMAD.MOV.U32 R2, RZ, RZ, R24 ;  /* 0x000000ffff027224 */ /* 0x000fe400078e0018 */
[----:B------:R-:W-:Y:S01]  /*3ab60*/  IMAD.MOV.U32 R3, RZ, RZ, R25 ;  /* 0x000000ffff037224 */ /* 0x000fe200078e0019 */
[----:B------:R-:W-:Y:S06]  /*3ab70*/  BRA `(.L_x_8432) ;  /* 0x0000000000047947 */ /* 0x000fec0003800000 */
.L_x_8431:
[----:B------:R0:W1:Y:S02]  /*3ab80*/  DADD R2, -R28, R10 ;  /* 0x000000001c027229 */ /* 0x000064000000010a */
.L_x_8432:
[----:B------:R-:W-:Y:S05]  /*3ab90*/  BSYNC.RECONVERGENT B5 ;  /* 0x0000000000057941 */ /* 0x000fea0003800200 */
.L_x_8430:
        /* <DEDUP_REMOVED lines=18> */
[----:B------:R-:W-:Y:S01]  /*3acc0*/  VIADD R22, R19, 0xfcb00000 ;  /* 0xfcb0000013167836 */ /* 0x000fe20000000000 */
[----:B------:R-:W-:Y:S01]  /*3acd0*/  MOV R9, 0x3fd80000 ;  /* 0x3fd8000000097802 */ /* 0x000fe20000000f00 */
[----:B------:R-:W-:-:S03]  /*3ace0*/  IMAD.MOV.U32 R8, RZ, RZ, 0x0 ;  /* 0x00000000ff087424 */ /* 0x000fc600078e00ff */
        /* <DEDUP_REMOVED lines=48> */
.L_x_8436:
[----:B------:R-:W-:Y:S05]  /*3aff0*/  BSYNC.RECONVERGENT B5 ;  /* 0x0000000000057941 */ /* 0x000fea0003800200 */
.L_x_8435:
[----:B------:R-:W-:Y:S05]  /*3b000*/  BRA `(.L_x_8437) ;  /* 0x0000001000b47947 */ /* 0x000fea0003800000 */
.L_x_8425:
[----:B------:R-:W0:Y:S02]  /*3b010*/  DSETP.GT.AND P0, PT, R32, 1, PT ;  /* 0x3ff000002000742a */ /* 0x000e240003f04000 */
[----:B0-----:R-:W-:Y:S05]  /*3b020*/  @P0 BRA `(.L_x_8438) ;  /* 0x0000000000f80947 */ /* 0x001fea0003800000 */
[----:B------:R-:W0:Y:S01]  /*3b030*/  DADD R2, -R32, 1 ;  /* 0x3ff0000020027429 */ /* 0x000e220000000100 */
[----:B------:R-:W-:Y:S01]  /*3b040*/  IMAD.MOV.U32 R8, RZ, RZ, 0x0 ;  /* 0x00000000ff087424 */ /* 0x000fe200078e00ff */
[----:B------:R-:W-:Y:S01]  /*3b050*/  BSSY.RECONVERGENT B5, `(.L_x_8439) ;  /* 0x000003a000057945 */ /* 0x000fe20003800200 */
[----:B------:R-:W-:-:S15]  /*3b060*/  IMAD.MOV.U32 R9, RZ, RZ, 0x3fd80000 ;  /* 0x3fd80000ff097424 */ /* 0x000fde00078e00ff */
        /* <DEDUP_REMOVED lines=56> */
.L_x_8440:
[----:B------:R-:W-:Y:S05]  /*3b3f0*/  BSYNC.RECONVERGENT B5 ;  /* 0x0000000000057941 */ /* 0x000fea0003800200 */
.L_x_8439:
[----:B------:R-:W-:Y:S05]  /*3b400*/  BRA `(.L_x_8437) ;  /* 0x0000000c00b47947 */ /* 0x000fea0003800000 */
.L_x_8438:
        /* <DEDUP_REMOVED lines=65> */
.L_x_8442:
[----:B------:R-:W-:Y:S05]  /*3b820*/  BSYNC.RECONVERGENT B5 ;  /* 0x0000000000057941 */ /* 0x000fea0003800200 */
.L_x_8441:
[----:B------:R-:W0:Y:S01]  /*3b830*/  MUFU.RCP64H R9, R13 ;  /* 0x0000000d00097308 */ /* 0x000e220000001800 */
[----:B------:R-:W-:Y:S01]  /*3b840*/  MOV R8, 0x1 ;  /* 0x0000000100087802 */ /* 0x000fe20000000f00 */
[----:B------:R-:W-:Y:S01]  /*3b850*/  BSSY.RECONVERGENT B5, `(.L_x_8443) ;  /* 0x000002d000057945 */ /* 0x000fe20003800200 */
[----:B------:R-:W-:-:S04]  /*3b860*/  FSETP.GEU.AND P1, PT, |R3|, 6.5827683646048100446e-37, PT ;  /* 0x036000000300780b */ /* 0x000fc80003f2e200 */
        /* <DEDUP_REMOVED lines=43> */
.L_x_8444:
[----:B------:R-:W-:Y:S05]  /*3bb20*/  BSYNC.RECONVERGENT B5 ;  /* 0x0000000000057941 */ /* 0x000fea0003800200 */
.L_x_8443:
[----:B------:R-:W0:Y:S01]  /*3bb30*/  DMUL R32, R32, 8.11296384146066816958e+31 ;  /* 0x4690000020207828 */ /* 0x000e220000000000 */
[----:B------:R-:W-:Y:S02]  /*3bb40*/  IMAD.MOV.U32 R8, RZ, RZ, R24 ;  /* 0x000000ffff087224 */ /* 0x000fe400078e0018 */
[----:B------:R-:W-:Y:S01]  /*3bb50*/  IMAD.MOV.U32 R9, RZ, RZ, R25 ;  /* 0x000000ffff097224 */ /* 0x000fe200078e0019 */
[----:B0-----:R-:W-:Y:S06]  /*3bb60*/  BRA `(.L_x_8437) ;  /* 0x0000000400dc7947 */ /* 0x001fec0003800000 */
.L_x_8424:
[----:B------:R-:W0:Y:S01]  /*3bb70*/  MUFU.RSQ64H R23, R3 ;  /* 0x0000000300177308 */ /* 0x000e220000001c00 */
[----:B------:R-:W-:Y:S01]  /*3bb80*/  IADD3 R22, PT, PT, R3, -0x3500000, RZ ;  /* 0xfcb0000003167810 */ /* 0x000fe20007ffe0ff */
[----:B------:R-:W-:Y:S01]  /*3bb90*/  IMAD.MOV.U32 R12, RZ, RZ, 0x0 ;  /* 0x00000000ff0c7424 */ /* 0x000fe200078e00ff */
[----:B------:R-:W-:Y:S01]  /*3bba0*/  BSSY.RECONVERGENT B5, `(.L_x_8445) ;  /* 0x0000032000057945 */ /* 0x000fe20003800200 */
[----:B------:R-:W-:Y:S01]  /*3bbb0*/  IMAD.MOV.U32 R13, RZ, RZ, 0x3fd80000 ;  /* 0x3fd80000ff0d7424 */ /* 0x000fe200078e00ff */
[----:B------:R-:W-:Y:S02]  /*3bbc0*/  ISETP.GE.U32.AND P0, PT, R22, 0x7ca00000, PT ;  /* 0x7ca000001600780c */ /* 0x000fe40003f06070 */
        /* <DEDUP_REMOVED lines=47> */
.L_x_8446:
[----:B------:R-:W-:Y:S05]  /*3bec0*/  BSYNC.RECONVERGENT B5 ;  /* 0x0000000000057941 */ /* 0x000fea0003800200 */
.L_x_8445:
[----:B------:R0:W1:Y:S01]  /*3bed0*/  DADD R18, R8, 1 ;  /* 0x3ff0000008127429 */ /* 0x0000620000000000 */
[----:B------:R-:W-:Y:S01]  /*3bee0*/  BSSY.RECONVERGENT B5, `(.L_x_8447) ;  /* 0x000003c000057945 */ /* 0x000fe20003800200 */
[----:B0-----:R-:W-:Y:S02]  /*3bef0*/  IMAD.MOV.U32 R8, RZ, RZ, 0x0 ;  /* 0x00000000ff087424 */ /* 0x001fe400078e00ff */
[----:B------:R-:W-:-:S15]  /*3bf00*/  IMAD.MOV.U32 R9, RZ, RZ, 0x3fd80000 ;  /* 0x3fd80000ff097424 */ /* 0x000fde00078e00ff */
[----:B------:R-:W-:-:S15]  /*3bf10*/  NOP ;  /* 0x0000000000007918 */ /* 0x000fde0000000000 */
[----:B------:R-:W-:-:S15]  /*3bf20*/  NOP ;  /* 0x0000000000007918 */ /* 0x000fde0000000000 */
[----:B------:R-:W-:-:S15]  /*3bf30*/  NOP ;  /* 0x0000000000007918 */ /* 0x000fde0000000000 */
        /* <DEDUP_REMOVED lines=54> */
.L_x_8448:
[----:B------:R-:W-:Y:S05]  /*3c2a0*/  BSYNC.RECONVERGENT B5 ;  /* 0x0000000000057941 */ /* 0x000fea0003800200 */
.L_x_8447:
[----:B------:R0:W1:Y:S01]  /*3c2b0*/  DMUL R8, R8, R10 ;  /* 0x0000000a08087228 */ /* 0x0000620000000000 */
[----:B------:R-:W-:Y:S02]  /*3c2c0*/  IMAD.MOV.U32 R32, RZ, RZ, 0x0 ;  /* 0x00000000ff207424 */ /* 0x000fe400078e00ff */
[----:B01----:R-:W-:-:S07]  /*3c2d0*/  IMAD.MOV.U32 R33, RZ, RZ, 0x3ff00000 ;  /* 0x3ff00000ff217424 */ /* 0x003fce00078e00ff */
.L_x_8437:
[----:B------:R-:W-:Y:S05]  /*3c2e0*/  BSYNC.RECONVERGENT B4 ;  /* 0x0000000000047941 */ /* 0x000fea0003800200 */
.L_x_8423:
[----:B------:R-:W-:Y:S05]  /*3c2f0*/  BRA `(.L_x_8449) ;  /* 0x0000000000187947 */ /* 0x000fea0003800000 */
.L_x_8415:
[----:B------:R-:W0:-:S15]  /*3c300*/  DMUL R8, R8, 9.00719925474099200000e+15 ;  /* 0x4340000008087828 */ /* 0x000e1e0000000000 */
[----:B------:R-:W-:-:S15]  /*3c310*/  NOP ;  /* 0x0000000000007918 */ /* 0x000fde0000000000 */
[----:B------:R-:W-:-:S15]  /*3c320*/  NOP ;  /* 0x0000000000007918 */ /* 0x000fde0000000000 */
[----:B------:R-:W-:-:S15]  /*3c330*/  NOP ;  /* 0x0000000000007918 */ /* 0x000fde0000000000 */
[----:B------:R-:W-:-:S04]  /*3c340*/  NOP ;  /* 0x0000000000007918 */ /* 0x000fc80000000000 */
[----:B0-----:R-:W1:Y:S02]  /*3c350*/  DMUL R32, R32, 9.00719925474099200000e+15 ;  /* 0x4340000020207828 */ /* 0x001e640000000000 */
.L_x_8449:
[----:B------:R-:W-:Y:S05]  /*3c360*/  BSYNC.RELIABLE B2 ;  /* 0x0000000000027941 */ /* 0x000fea0003800100 */
.L_x_8414:
[----:B------:R-:W-:-:S13]  /*3c370*/  ISETP.GT.AND P0, PT, R5, -0x1, PT ;  /* 0xffffffff0500780c */ /* 0x000fda0003f04270 */
[----:B------:R-:W-:Y:S05]  /*3c380*/  @P0 BRA `(.L_x_8450) ;  /* 0x0000000c00fc0947 */ /* 0x000fea0003800000 */
[----:B-1----:R-:W-:Y:S01]  /*3c390*/  DSETP.GT.AND P1, PT, |R8|, R32, PT ;  /* 0x000000200800722a */ /* 0x002fe20003f24200 */
[----:B------:R-:W-:Y:S01]  /*3c3a0*/  MOV R4, 0x1 ;  /* 0x0000000100047802 */ /* 0x000fe20000000f00 */
        /* <DEDUP_REMOVED lines=62> */
.L_x_8452:
[----:B------:R-:W-:Y:S05]  /*3c790*/  BSYNC.RECONVERGENT B2 ;  /* 0x0000000000027941 */ /* 0x000fea0003800200 */
.L_x_8451:
        /* <DEDUP_REMOVED lines=141> */
[----:B0-----:R-:W-:Y:S01]  /*3d070*/  @!P1 MOV R2, 0x54442d18 ;  /* 0x54442d1800029802 */ /* 0x001fe20000000f00 */
[----:B------:R-:W-:-:S15]  /*3d080*/  @!P1 IMAD.MOV.U32 R3, RZ, RZ, 0x400921fb ;  /* 0x400921fbff039424 */ /* 0x000fde00078e00ff */
        /* <DEDUP_REMOVED lines=17> */
[----:B0-----:R-:W-:Y:S01]  /*3d1a0*/  @P1 FSEL R4, R24, R10, !P0 ;  /* 0x0000000a18041208 */ /* 0x001fe20004000000 */
[----:B------:R-:W-:Y:S01]  /*3d1b0*/  @P1 IMAD.MOV.U32 R10, RZ, RZ, 0x54442d18 ;  /* 0x54442d18ff0a1424 */ /* 0x000fe200078e00ff */
[----:B------:R-:W-:Y:S01]  /*3d1c0*/  @P1 FSEL R5, R25, R11, !P0 ;  /* 0x0000000b19051208 */ /* 0x000fe20004000000 */
[----:B------:R-:W-:-:S15]  /*3d1d0*/  @P1 IMAD.MOV.U32 R11, RZ, RZ, 0x3ff921fb ;  /* 0x3ff921fbff0b1424 */ /* 0x000fde00078e00ff */
[----:B------:R-:W-:-:S15]  /*3d1e0*/  NOP ;  /* 0x0000000000007918 */ /* 0x000fde0000000000 */
[----:B------:R-:W-:-:S15]  /*3d1f0*/  NOP ;  /* 0x0000000000007918 */ /* 0x000fde0000000000 */
[----:B------:R-:W-:-:S14]  /*3d200*/  NOP ;  /* 0x0000000000007918 */ /* 0x000fdc0000000000 */
[----:B------:R0:W1:Y:S02]  /*3d210*/  @P1 DADD R2, R4, R10 ;  /* 0x0000000004021229 */ /* 0x000064000000000a */
[----:B01----:R-:W-:Y:S05]  /*3d220*/  @!P3 BRA `(.L_x_8454) ;  /* 0x000000000020b947 */ /* 0x003fea0003800000 */
[----:B------:R-:W-:Y:S01]  /*3d230*/  IMAD.MOV.U32 R5, RZ, RZ, 0x7f3321d2 ;  /* 0x7f3321d2ff057424 */ /* 0x000fe200078e00ff */
[----:B------:R-:W-:-:S04]  /*3d240*/  MOV R11, 0x4002d97c ;  /* 0x4002d97c000b7802 */ /* 0x000fc80000000f00 */
[----:B------:R-:W-:Y:S02]  /*3d250*/  FSEL R5, R5, 3.37028055040000000000e+12, !P0 ;  /* 0x54442d1805057808 */ /* 0x000fe40004000000 */
[----:B------:R-:W-:Y:S01]  /*3d260*/  FSEL R11, R11, 1.8213495016098022461, !P0 ;  /* 0x3fe921fb0b0b7808 */ /* 0x000fe20004000000 */
[----:B------:R-:W0:Y:S02]  /*3d270*/  DSETP.NEU.AND P0, PT, R32, |R8|, PT ;  /* 0x400000082000722a */ /* 0x000e240003f0d000 */
[----:B0-----:R-:W-:Y:S02]  /*3d280*/  FSEL R2, R5, R2, !P0 ;  /* 0x0000000205027208 */ /* 0x001fe40004000000 */
[----:B------:R-:W-:Y:S01]  /*3d290*/  FSEL R3, R11, R3, !P0 ;  /* 0x000000030b037208 */ /* 0x000fe20004000000 */
[----:B------:R-:W-:Y:S06]  /*3d2a0*/  BRA `(.L_x_8455) ;  /* 0x0000000000087947 */ /* 0x000fec0003800000 */
.L_x_8454:
[----:B------:R-:W-:Y:S02]  /*3d2b0*/  FSEL R2, RZ, 3.37028055040000000000e+12, P0 ;  /* 0x54442d18ff027808 */ /* 0x000fe40000000000 */
[----:B------:R-:W-:-:S07]  /*3d2c0*/  FSEL R3, RZ, 2.1426990032196044922, P0 ;  /* 0x400921fbff037808 */ /* 0x000fce0000000000 */
.L_x_8455:
[----:B------:R-:W-:Y:S05]  /*3d2d0*/  BSYNC.RECONVERGENT B0 ;  /* 0x0000000000007941 */ /* 0x000fea0003800200 */
.L_x_8453:
        /* <DEDUP_REMOVED lines=10> */
.L_x_8450:
        /* <DEDUP_REMOVED lines=60> */
.L_x_8457:
[----:B------:R-:W-:Y:S05]  /*3d740*/  BSYNC.RECONVERGENT B2 ;  /* 0x0000000000027941 */ /* 0x000fea0003800200 */
.L_x_8456:
[----:B------:R-:W-:Y:S01]  /*3d750*/  IMAD.MOV.U32 R4, RZ, RZ, -0x2449a4b7 ;  /* 0xdbb65b49ff047424 */ /* 0x000fe200078e00ff */
[----:B------:R-:W-:Y:S01]  /*3d760*/  MOV R5, 0x3f2d3b63 ;  /* 0x3f2d3b6300057802 */ /* 0x000fe20000000f00 */
[----:B------:R-:W-:Y:S01]  /*3d770*/  DSETP.NEU.AND P3, PT, R2, RZ, PT ;  /* 0x000000ff0200722a */ /* 0x000fe20003f6d000 */
[----:B------:R-:W-:Y:S01]  /*3d780*/  UMOV UR4, 0x2a25ff7e ;  /* 0x2a25ff7e00047882 */ /* 0x000fe20000000000 */
[----:B------:R-:W-:Y:S01]  /*3d790*/  UMOV UR5, 0x3ef53e1d ;  /* 0x3ef53e1d00057882 */ /* 0x000fe20000000000 */
[----:B------:R-:W-:Y:S01]  /*3d7a0*/  ISETP.GE.AND P2, PT, R33, RZ, PT ;  /* 0x000000ff2100720c */ /* 0x000fe20003f46270 */
[----:B------:R-:W-:Y:S01]  /*3d7b0*/  @P1 IMAD.MOV.U32 R10, RZ, RZ, 0x54442d18 ;  /* 0x54442d18ff0a1424 */ /* 0x000fe200078e00ff */
[----:B------:R-:W-:Y:S01]  /*3d7c0*/  BSSY.RECONVERGENT B0, `(.L_x_8458) ;  /* 0x00000ab000007945 */ /* 0x000fe20003800200 */
[----:B------:R-:W-:Y:S01]  /*3d7d0*/  @P1 IMAD.MOV.U32 R11, RZ, RZ, 0x3ff921fb ;  /* 0x3ff921fbff0b1424 */ /* 0x000fe200078e00ff */
[----:B------:R-:W-:-:S15]  /*3d7e0*/  @!P1 PLOP3.LUT P0, PT, P2, PT, PT, 0x80, 0x8 ;  /* 0x000000000008981c */ /* 0x000fde000170f070 */
        /* <DEDUP_REMOVED lines=166> */
.L_x_8459:
[----:B------:R-:W-:Y:S02]  /*3e250*/  FSEL R2, RZ, 3.37028055040000000000e+12, P0 ;  /* 0x54442d18ff027808 */ /* 0x000fe40000000000 */
[----:B------:R-:W-:-:S07]  /*3e260*/  FSEL R3, RZ, 2.1426990032196044922, P0 ;  /* 0x400921fbff037808 */ /* 0x000fce0000000000 */
.L_x_8460:
[----:B------:R-:W-:Y:S05]  /*3e270*/  BSYNC.RECONVERGENT B0 ;  /* 0x0000000000007941 */ /* 0x000fea0003800200 */
.L_x_8458:
        /* <DEDUP_REMOVED lines=9> */
.L_x_8421:
[----:B------:R-:W-:Y:S05]  /*3e310*/  BSYNC.RECONVERGENT B3 ;  /* 0x0000000000037941 */ /* 0x000fea0003800200 */
.L_x_8413:
[----:B------:R-:W-:Y:S01]  /*3e320*/  ISETP.GE.AND P0, PT, R7, RZ, PT ;  /* 0x000000ff0700720c */ /* 0x000fe20003f06270 */
[----:B------:R-:W0:Y:S03]  /*3e330*/  DADD R2, -RZ, -R40 ;  /* 0x00000000ff027229 */ /* 0x000e260000000928 */
[----:B0-----:R-:W-:Y:S02]  /*3e340*/  FSEL R10, R40, R2, !P0 ;  /* 0x00000002280a7208 */ /* 0x001fe40004000000 */
[----:B------:R-:W-:Y:S01]  /*3e350*/  FSEL R11, R41, R3, !P0 ;  /* 0x00000003290b7208 */ /* 0x000fe20004000000 */
[----:B------:R-:W-:Y:S06]  /*3e360*/  BRA `(.L_x_8377) ;  /* 0x00000068001c7947 */ /* 0x000fec0003800000 */
.L_x_8380:
        /* <DEDUP_REMOVED lines=13> */
[----:B0-----:R3:W4:Y:S02]  /*3e440*/  DADD R8, R4, UR4 ;  /* 0x0000000404087e29 */ /* 0x0017240008000000 */
[----:B---34-:R-:W-:Y:S05]  /*3e450*/  BRA `(.L_x_8377) ;  /* 0x0000006400e07947 */ /* 0x018fea0003800000 */
.L_x_8379:
[----:B------:R3:W4:Y:S01]  /*3e460*/  DADD R10, -RZ, -R6 ;  /* 0x00000000ff0a7229 */ /* 0x0007220000000906 */
[----:B------:R-:W-:Y:S01]  /*3e470*/  CS2R R8, SRZ ;  /* 0x0000000000087805 */ /* 0x000fe2000001ff00 */
[----:B---34-:R-:W-:Y:S06]  /*3e480*/  BRA `(.L_x_8377) ;  /* 0x0000006400d47947 */ /* 0x018fec0003800000 */
.L_x_8378:
        /* <DEDUP_REMOVED lines=81> */
[----:B------:R-:W-:Y:S01]  /*3e9a0*/  @P2 IMAD.MOV.U32 R15, RZ, RZ, 0x7ff00000 ;  /* 0x7ff00000ff0f2424 */ /* 0x000fe200078e00ff */
[----:B------:R-:W-:Y:S01]  /*3e9b0*/  MOV R18, R8 ;  /* 0x0000000800127202 */ /* 0x000fe20000000f00 */
[----:B------:R-:W-:Y:S02]  /*3e9c0*/  @!P0 IMAD.MOV.U32 R18, RZ, RZ, R12 ;  /* 0x000000ffff128224 */ /* 0x000fe400078e000c */
[----:B------:R-:W-:-:S15]  /*3e9d0*/  FSETP.GT.AND P4, PT, |R9|, 1.469367938527859385e-39, PT ;  /* 0x001000000900780b */ /* 0x000fde0003f84200 */
[----:B------:R-:W-:-:S15]  /*3e9e0*/  NOP ;  /* 0x0000000000007918 */ /* 0x000fde0000000000 */
[----:B------:R-:W-:-:S15]  /*3e9f0*/  NOP ;  /* 0x0000000000007918 */ /* 0x000fde0000000000 */
[----:B------:R-:W-:-:S10]  /*3ea00*/  NOP ;  /* 0x0000000000007918 */ /* 0x000fd40000000000 */
        /* <DEDUP_REMOVED lines=177> */
.L_x_8465:
[----:B------:R-:W-:Y:S05]  /*3f520*/  BSYNC.RECONVERGENT B0 ;  /* 0x0000000000007941 */ /* 0x000fea0003800200 */
.L_x_8464:
        /* <DEDUP_REMOVED lines=8> */
.L_x_8467:
[----:B------:R-:W-:Y:S05]  /*3f5b0*/  BSYNC.RECONVERGENT B3 ;  /* 0x0000000000037941 */ /* 0x000fea0003800200 */
.L_x_8466:
        /* <DEDUP_REMOVED lines=154> */
[----:B--2---:R-:W-:Y:S02]  /*3ff60*/  @!P1 FSEL R10, R24, R12, !P0 ;  /* 0x0000000c180a9208 */ /* 0x004fe40004000000 */
[----:B------:R-:W-:Y:S01]  /*3ff70*/  @!P1 FSEL R11, R25, R13, !P0 ;  /* 0x0000000d190b9208 */ /* 0x000fe20004000000 */
[----:B------:R-:W-:Y:S01]  /*3ff80*/  @!P1 IMAD.MOV.U32 R13, RZ, RZ, 0x3ff921fb ;  /* 0x3ff921fbff0d9424 */ /* 0x000fe200078e00ff */
        /* <DEDUP_REMOVED lines=19> */
.L_x_8469:
[----:B------:R-:W-:Y:S02]  /*400c0*/  FSEL R4, RZ, 3.37028055040000000000e+12, P0 ;  /* 0x54442d18ff047808 */ /* 0x000fe40000000000 */
[----:B------:R-:W-:-:S07]  /*400d0*/  FSEL R5, RZ, 2.1426990032196044922, P0 ;  /* 0x400921fbff057808 */ /* 0x000fce0000000000 */
.L_x_8470:
[----:B------:R-:W-:Y:S05]  /*400e0*/  BSYNC.RECONVERGENT B0 ;  /* 0x0000000000007941 */ /* 0x000fea0003800200 */
.L_x_8468:
        /* <DEDUP_REMOVED lines=12> */
[----:B-1----:R-:W2:Y:S02]  /*401b0*/  DMUL R8, R8, 0.5 ;  /* 0x3fe0000008087828 */ /* 0x002ea40000000000 */
[----:B--2---:R-:W-:Y:S05]  /*401c0*/  BRA `(.L_x_8471) ;  /* 0x0000004800447947 */ /* 0x004fea0003800000 */
.L_x_8463:
        /* <DEDUP_REMOVED lines=88> */
[----:B0-----:R-:W-:Y:S02]  /*40750*/  FSEL R13, R12, UR6, P0 ;  /* 0x000000060c0d7c08 */ /* 0x001fe40008000000 */
[----:B------:R-:W-:Y:S01]  /*40760*/  @P3 LOP3.LUT R13, R14, 0x80000, RZ, 0xfc, !PT ;  /* 0x000800000e0d3812 */ /* 0x000fe200078efcff */
[----:B------:R-:W-:Y:S01]  /*40770*/  IMAD.MOV.U32 R14, RZ, RZ, RZ ;  /* 0x000000ffff0e7224 */ /* 0x000fe200078e00ff */
[----:B------:R-:W-:Y:S02]  /*40780*/  MOV R12, R8 ;  /* 0x00000008000c7202 */ /* 0x000fe40000000f00 */
[----:B------:R-:W0:Y:S01]  /*40790*/  MUFU.RSQ64H R15, R13 ;  /* 0x0000000d000f7308 */ /* 0x000e220000001c00 */
[----:B------:R-:W-:Y:S02]  /*407a0*/  ISETP.GE.U32.AND P3, PT, R28, 0x7ff00000, PT ;  /* 0x7ff000001c00780c */ /* 0x000fe40003f66070 */
[----:B------:R-:W-:-:S15]  /*407b0*/  SEL R12, R12, UR4, P0 ;  /* 0x000000040c0c7c07 */ /* 0x000fde0008000000 */
        /* <DEDUP_REMOVED lines=232> */
.L_x_8473:
[----:B------:R-:W-:Y:S05]  /*41640*/  BSYNC.RECONVERGENT B0 ;  /* 0x0000000000007941 */ /* 0x000fea0003800200 */
.L_x_8472:
        /* <DEDUP_REMOVED lines=8> */
.L_x_8475:
[----:B------:R-:W-:Y:S05]  /*416d0*/  BSYNC.RECONVERGENT B3 ;  /* 0x0000000000037941 */ /* 0x000fea0003800200 */
.L_x_8474:
        /* <DEDUP_REMOVED lines=176> */
.L_x_8477:
[----:B------:R-:W-:Y:S02]  /*421e0*/  FSEL R4, RZ, 3.37028055040000000000e+12, P0 ;  /* 0x54442d18ff047808 */ /* 0x000fe40000000000 */
[----:B------:R-:W-:-:S07]  /*421f0*/  FSEL R5, RZ, 2.1426990032196044922, P0 ;  /* 0x400921fbff057808 */ /* 0x000fce0000000000 */
.L_x_8478:
[----:B------:R-:W-:Y:S05]  /*42200*/  BSYNC.RECONVERGENT B0 ;  /* 0x0000000000007941 */ /* 0x000fea0003800200 */
.L_x_8476:
        /* <DEDUP_REMOVED lines=10> */
.L_x_8462:
        /* <DEDUP_REMOVED lines=51> */
[----:B------:R-:W-:Y:S02]  /*425e0*/  IMAD.MOV.U32 R8, RZ, RZ, R24 ;  /* 0x000000ffff087224 */ /* 0x000fe400078e0018 */
[----:B------:R-:W-:-:S07]  /*425f0*/  IMAD.MOV.U32 R9, RZ, RZ, R25 ;  /* 0x000000ffff097224 */ /* 0x000fce00078e0019 */
.L_x_8480:
[----:B------:R-:W-:Y:S05]  /*42600*/  BSYNC.RECONVERGENT B3 ;  /* 0x0000000000037941 */ /* 0x000fea0003800200 */
.L_x_8479:
        /* <DEDUP_REMOVED lines=51> */
.L_x_8482:
[----:B------:R-:W-:Y:S05]  /*42940*/  BSYNC.RECONVERGENT B3 ;  /* 0x0000000000037941 */ /* 0x000fea0003800200 */
.L_x_8481:
[----:B------:R-:W-:Y:S01]  /*42950*/  DADD R8, -RZ, |R8| ;  /* 0x00000000ff087229 */ /* 0x000fe20000000508 */
[----:B------:R-:W0:Y:S01]  /*42960*/  MUFU.RCP64H R13, R27 ;  /* 0x0000001b000d7308 */ /* 0x000e220000001800 */
[----:B------:R-:W-:Y:S01]  /*42970*/  MOV R12, 0x1 ;  /* 0x00000001000c7802 */ /* 0x000fe20000000f00 */
        /* <DEDUP_REMOVED lines=130> */
[----:B0-----:R-:W-:Y:S02]  /*431a0*/  LOP3.LUT R9, R0, 0x100000, RZ, 0xfc, !PT ;  /* 0x0010000000097812 */ /* 0x001fe400078efcff */
[----:B------:R-:W-:-:S15]  /*431b0*/  MOV R8, RZ ;  /* 0x000000ff00087202 */ /* 0x000fde0000000f00 */
[----:B------:R-:W-:-:S15]  /*431c0*/  NOP ;  /* 0x0000000000007918 */ /* 0x000fde0000000000 */
[----:B------:R-:W-:-:S15]  /*431d0*/  NOP ;  /* 0x0000000000007918 */ /* 0x000fde0000000000 */
[----:B------:R-:W-:-:S15]  /*431e0*/  NOP ;  /* 0x0000000000007918 */ /* 0x000fde0000000000 */
[----:B-1----:R-:W0:Y:S02]  /*431f0*/  DMUL R18, R18, R8 ;  /* 0x0000000812127228 */ /* 0x002e240000000000 */
[----:B0-----:R-:W-:Y:S02]  /*43200*/  @!P0 FSEL R28, R23, R19, !P1 ;  /* 0x00000013171c8208 */ /* 0x001fe40004800000 */
[----:B------:R-:W-:Y:S02]  /*43210*/  @!P0 FSEL R29, R22, R18, !P1 ;  /* 0x00000012161d8208 */ /* 0x000fe40004800000 */
[----:B------:R-:W-:Y:S01]  /*43220*/  ISETP.GT.AND P2, PT, R28, 0xfffff, PT ;  /* 0x000fffff1c00780c */ /* 0x000fe20003f44270 */
[----:B------:R-:W-:Y:S02]  /*43230*/  IMAD.MOV.U32 R13, RZ, RZ, R28 ;  /* 0x000000ffff0d7224 */ /* 0x000fe400078e001c */
[----:B------:R-:W-:-:S10]  /*43240*/  IMAD.MOV.U32 R12, RZ, RZ, R29 ;  /* 0x000000ffff0c7224 */ /* 0x000fd400078e001d */
        /* <DEDUP_REMOVED lines=189> */
.L_x_8484:
[----:B------:R-:W-:Y:S05]  /*43e20*/  BSYNC.RECONVERGENT B0 ;  /* 0x0000000000007941 */ /* 0x000fea0003800200 */
.L_x_8483:
[----:B------:R-:W-:Y:S01]  /*43e30*/  BSSY.RECONVERGENT B3, `(.L_x_8485) ;  /* 0x0000009000037945 */ /* 0x000fe20003800200 */
[----:B------:R2:W3:Y:S03]  /*43e40*/  DSETP.GEU.AND P1, PT, R32, R2, PT ;  /* 0x000000022000722a */ /* 0x0004e60003f2e000 */
[----:B---3--:R-:W-:Y:S05]  /*43e50*/  @P3 BRA P4, `(.L_x_8486) ;  /* 0x0000000000183947 */ /* 0x008fea0002000000 */
[----:B------:R-:W-:Y:S01]  /*43e60*/  IMAD.MOV.U32 R20, RZ, RZ, R10 ;  /* 0x000000ffff147224 */ /* 0x000fe200078e000a */
[----:B------:R-:W-:Y:S01]  /*43e70*/  MOV R12, R26 ;  /* 0x0000001a000c7202 */ /* 0x000fe20000000f00 */
[----:B------:R-:W-:Y:S01]  /*43e80*/  IMAD.MOV.U32 R21, RZ, RZ, R11 ;  /* 0x000000ffff157224 */ /* 0x000fe200078e000b */
[----:B------:R-:W-:Y:S01]  /*43e90*/  MOV R0, 0x43ec0 ;  /* 0x00043ec000007802 */ /* 0x000fe20000000f00 */
[----:B------:R-:W-:-:S07]  /*43ea0*/  IMAD.MOV.U32 R13, RZ, RZ, R27 ;  /* 0x000000ffff0d7224 */ /* 0x000fce00078e001b */
[----:B012---:R-:W-:Y:S05]  /*43eb0*/  CALL.REL.NOINC `($__internal_12_$__cuda_sm20_div_rn_f64_full) ;  /* 0x0000019400c07944 */ /* 0x007fea0003c00000 */
.L_x_8486:
[----:B------:R-:W-:Y:S05]  /*43ec0*/  BSYNC.RECONVERGENT B3 ;  /* 0x0000000000037941 */ /* 0x000fea0003800200 */
.L_x_8485:
[----:B------:R-:W-:Y:S01]  /*43ed0*/  IMAD.MOV.U32 R12, RZ, RZ, -0x2449a4b7 ;  /* 0xdbb65b49ff0c7424 */ /* 0x000fe200078e00ff */
[----:B------:R-:W-:Y:S01]  /*43ee0*/  UMOV UR4, 0x2a25ff7e ;  /* 0x2a25ff7e00047882 */ /* 0x000fe20000000000 */
[----:B------:R-:W-:Y:S01]  /*43ef0*/  IMAD.MOV.U32 R13, RZ, RZ, 0x3f2d3b63 ;  /* 0x3f2d3b63ff0d7424 */ /* 0x000fe200078e00ff */
        /* <DEDUP_REMOVED lines=133> */
[----:B---3--:R-:W-:Y:S01]  /*44750*/  @P1 IMAD.MOV.U32 R10, RZ, RZ, 0x54442d18 ;  /* 0x54442d18ff0a1424 */ /* 0x008fe200078e00ff */
[----:B------:R-:W-:-:S15]  /*44760*/  @P1 MOV R11, 0x400921fb ;  /* 0x400921fb000b1802 */ /* 0x000fde0000000f00 */
[----:B------:R-:W-:-:S15]  /*44770*/  NOP ;  /* 0x0000000000007918 */ /* 0x000fde0000000000 */
[----:B------:R-:W-:-:S15]  /*44780*/  NOP ;  /* 0x0000000000007918 */ /* 0x000fde0000000000 */
[----:B------:R-:W-:-:S15]  /*44790*/  NOP ;  /* 0x0000000000007918 */ /* 0x000fde0000000000 */
[----:B------:R-:W-:-:S01]  /*447a0*/  NOP ;  /* 0x0000000000007918 */ /* 0x000fc20000000000 */
        /* <DEDUP_REMOVED lines=27> */
[----:B------:R-:W-:Y:S02]  /*44960*/  IMAD.MOV.U32 R0, RZ, RZ, 0x7f3321d2 ;  /* 0x7f3321d2ff007424 */ /* 0x000fe400078e00ff */
[----:B------:R-:W-:-:S03]  /*44970*/  IMAD.MOV.U32 R10, RZ, RZ, 0x4002d97c ;  /* 0x4002d97cff0a7424 */ /* 0x000fc600078e00ff */
[----:B------:R-:W-:Y:S02]  /*44980*/  FSEL R11, R0, 3.37028055040000000000e+12, !P0 ;  /* 0x54442d18000b7808 */ /* 0x000fe40004000000 */
[----:B------:R-:W-:Y:S01]  /*44990*/  FSEL R13, R10, 1.8213495016098022461, !P0 ;  /* 0x3fe921fb0a0d7808 */ /* 0x000fe20004000000 */
[----:B------:R-:W0:Y:S02]  /*449a0*/  DSETP.NEU.AND P0, PT, R32, R2, PT ;  /* 0x000000022000722a */ /* 0x000e240003f0d000 */
[----:B0-----:R-:W-:Y:S02]  /*449b0*/  FSEL R4, R11, R4, !P0 ;  /* 0x000000040b047208 */ /* 0x001fe40004000000 */
[----:B------:R-:W-:Y:S01]  /*449c0*/  FSEL R5, R13, R5, !P0 ;  /* 0x000000050d057208 */ /* 0x000fe20004000000 */
[----:B------:R-:W-:Y:S06]  /*449d0*/  BRA `(.L_x_8489) ;  /* 0x0000000000087947 */ /* 0x000fec0003800000 */
.L_x_8488:
[----:B------:R-:W-:Y:S02]  /*449e0*/  FSEL R4, RZ, 3.37028055040000000000e+12, P0 ;  /* 0x54442d18ff047808 */ /* 0x000fe40000000000 */
[----:B------:R-:W-:-:S07]  /*449f0*/  FSEL R5, RZ, 2.1426990032196044922, P0 ;  /* 0x400921fbff057808 */ /* 0x000fce0000000000 */
.L_x_8489:
[----:B------:R-:W-:Y:S05]  /*44a00*/  BSYNC.RECONVERGENT B0 ;  /* 0x0000000000007941 */ /* 0x000fea0003800200 */
.L_x_8487:
        /* <DEDUP_REMOVED lines=12> */
[----:B-1----:R-:W2:Y:S02]  /*44ad0*/  DADD R8, R8, 1 ;  /* 0x3ff0000008087429 */ /* 0x002ea40000000000 */
.L_x_8471:
[----:B------:R-:W-:Y:S05]  /*44ae0*/  BSYNC.RECONVERGENT B2 ;  /* 0x0000000000027941 */ /* 0x000fea0003800200 */
.L_x_8461:
[----:B------:R-:W-:Y:S01]  /*44af0*/  UMOV UR4, 0xfefa39ef ;  /* 0xfefa39ef00047882 */ /* 0x000fe20000000000 */
[----:B------:R-:W-:Y:S01]  /*44b00*/  UMOV UR5, 0x3fe62e42 ;  /* 0x3fe62e4200057882 */ /* 0x000fe20000000000 */
[----:B------:R-:W-:Y:S01]  /*44b10*/  ISETP.GE.AND P0, PT, R7, RZ, PT ;  /* 0x000000ff0700720c */ /* 0x000fe20003f06270 */
[----:B-12---:R-:W1:-:S15]  /*44b20*/  DADD R8, R8, UR4 ;  /* 0x0000000408087e29 */ /* 0x006e5e0008000000 */
[----:B------:R-:W-:-:S15]  /*44b30*/  NOP ;  /* 0x0000000000007918 */ /* 0x000fde0000000000 */
[----:B------:R-:W-:-:S15]  /*44b40*/  NOP ;  /* 0x0000000000007918 */ /* 0x000fde0000000000 */
[----:B------:R-:W-:-:S15]  /*44b50*/  NOP ;  /* 0x0000000000007918 */ /* 0x000fde0000000000 */
[----:B------:R-:W-:-:S04]  /*44b60*/  NOP ;  /* 0x0000000000007918 */ /* 0x000fc80000000000 */
[----:B-1----:R-:W1:Y:S02]  /*44b70*/  DADD R2, -RZ, -R8 ;  /* 0x00000000ff027229 */ /* 0x002e640000000908 */
[----:B-1----:R-:W-:Y:S02]  /*44b80*/  FSEL R10, R8, R2, !P0 ;  /* 0x00000002080a7208 */ /* 0x002fe40004000000 */
[----:B------:R-:W-:-:S15]  /*44b90*/  FSEL R11, R9, R3, !P0 ;  /* 0x00000003090b7208 */ /* 0x000fde0004000000 */
[----:B------:R-:W-:-:S15]  /*44ba0*/  NOP ;  /* 0x0000000000007918 */ /* 0x000fde0000000000 */
[----:B------:R-:W-:-:S15]  /*44bb0*/  NOP ;  /* 0x0000000000007918 */ /* 0x000fde0000000000 */
[----:B------:R-:W-:-:S15]  /*44bc0*/  NOP ;  /* 0x0000000000007918 */ /* 0x000fde0000000000 */
[----:B------:R1:W2:Y:S02]  /*44bd0*/  DADD R8, -RZ, |R4| ;  /* 0x00000000ff087229 */ /* 0x0002a40000000504 */
.L_x_8377:
[----:B------:R-:W-:Y:S05]  /*44be0*/  BSYNC.RECONVERGENT B1 ;  /* 0x0000000000017941 */ /* 0x000fea0003800200 */
.L_x_8375:
[----:B------:R-:W3:Y:S01]  /*44bf0*/  LDCU.64 UR6, c[0x0][0x580] ;  /* 0x0000b000ff0677ac */ /* 0x000ee20008000a00 */
[----:B------:R-:W-:-:S04]  /*44c00*/  UPRMT UR4, UR42, 0x9910, URZ ;  /* 0x000099102a047896 */ /* 0x000fc800080000ff */
[----:B------:R-:W-:Y:S01]  /*44c10*/  UISETP.GT.AND UP0, UPT, UR4, 0x9, UPT ;  /* 0x000000090400788c */ /* 0x000fe2000bf04270 */
[----:B---3--:R-:W-:-:S04]  /*44c20*/  IADD3 R2, P0, PT, R17, UR6, RZ ;  /* 0x0000000611027c10 */ /* 0x008fc8000ff1e0ff */
        /* <DEDUP_REMOVED lines=10> */
[----:B--2---:R-:W2:Y:S02]  /*44cd0*/  F2I.F64.TRUNC R9, R8 ;  /* 0x0000000800097311 */ /* 0x004ea4000030d100 */
[----:B--2---:R2:W-:Y:S01]  /*44ce0*/  STG.E.U8 desc[UR36][R2.64], R9 ;  /* 0x0000000902007986 */ /* 0x0045e2000c101124 */
[----:B------:R-:W-:Y:S05]  /*44cf0*/  BRA `(.L_x_8495) ;  /* 0x0000001000f07947 */ /* 0x000fea0003800000 */
.L_x_8493:
[----:B--2---:R-:W1:Y:S02]  /*44d00*/  F2I.S64.F64.TRUNC R8, R8 ;  /* 0x0000000800087311 */ /* 0x004e64000030d900 */
[----:B-1----:R-:W-:-:S05]  /*44d10*/  IMAD.MOV.U32 R5, RZ, RZ, R8 ;  /* 0x000000ffff057224 */ /* 0x002fca00078e0008 */
[----:B------:R1:W-:Y:S01]  /*44d20*/  STG.E.U8 desc[UR36][R2.64], R5 ;  /* 0x0000000502007986 */ /* 0x0003e2000c101124 */
[----:B------:R-:W-:Y:S05]  /*44d30*/  BRA `(.L_x_8495) ;  /* 0x0000001000e07947 */ /* 0x000fea0003800000 */
.L_x_8492:
[----:B------:R-:W-:-:S09]  /*44d40*/  UISETP.NE.AND UP0, UPT, UR4, 0x2, UPT ;  /* 0x000000020400788c */ /* 0x000fd2000bf05270 */
[----:B------:R-:W-:Y:S05]  /*44d50*/  BRA.U !UP0, `(.L_x_8496) ;  /* 0x0000000108287547 */ /* 0x000fea000b800000 */
[----:B------:R-:W-:-:S09]  /*44d60*/  UISETP.NE.AND UP0, UPT, UR4, 0x3, UPT ;  /* 0x000000030400788c */ /* 0x000fd2000bf05270 */
[----:B------:R-:W-:Y:S05]  /*44d70*/  BRA.U !UP0, `(.L_x_8497) ;  /* 0x0000000108147547 */ /* 0x000fea000b800000 */
[----:B------:R-:W-:-:S09]  /*44d80*/  UISETP.NE.AND UP0, UPT, UR4, 0x4, UPT ;  /* 0x000000040400788c */ /* 0x000fd2000bf05270 */
[----:B------:R-:W-:Y:S05]  /*44d90*/  BRA.U UP0, `(.L_x_8494) ;  /* 0x0000000d00847547 */ /* 0x000fea000b800000 */
[----:B--2---:R-:W2:Y:S02]  /*44da0*/  F2I.S64.F64.TRUNC R8, R8 ;  /* 0x0000000800087311 */ /* 0x004ea4000030d900 */
[----:B--2---:R2:W-:Y:S01]  /*44db0*/  STG.E.64 desc[UR36][R2.64], R8 ;  /* 0x0000000802007986 */ /* 0x0045e2000c101b24 */
[----:B------:R-:W-:Y:S05]  /*44dc0*/  BRA `(.L_x_8495) ;  /* 0x0000001000bc7947 */ /* 0x000fea0003800000 */
.L_x_8497:
[----:B--2---:R-:W2:Y:S02]  /*44dd0*/  F2I.F64.TRUNC R9, R8 ;  /* 0x0000000800097311 */ /* 0x004ea4000030d100 */
[----:B--2---:R2:W-:Y:S01]  /*44de0*/  STG.E desc[UR36][R2.64], R9 ;  /* 0x0000000902007986 */ /* 0x0045e2000c101924 */
[----:B------:R-:W-:Y:S05]  /*44df0*/  BRA `(.L_x_8495) ;  /* 0x0000001000b07947 */ /* 0x000fea0003800000 */
.L_x_8496:
[----:B--2---:R-:W2:Y:S02]  /*44e00*/  F2I.F64.TRUNC R9, R8 ;  /* 0x0000000800097311 */ /* 0x004ea4000030d100 */
[----:B--2---:R2:W-:Y:S01]  /*44e10*/  STG.E.U16 desc[UR36][R2.64], R9 ;  /* 0x0000000902007986 */ /* 0x0045e2000c101524 */
[----:B------:R-:W-:Y:S05]  /*44e20*/  BRA `(.L_x_8495) ;  /* 0x0000001000a47947 */ /* 0x000fea0003800000 */
.L_x_8491:
        /* <DEDUP_REMOVED lines=8> */
[----:B-12---:R-:W1:-:S15]  /*44eb0*/  F2F.F32.F64 R5, R8 ;  /* 0x0000000800057310 */ /* 0x006e5e0000301000 */
[----:B------:R-:W-:-:S15]  /*44ec0*/  NOP ;  /* 0x0000000000007918 */ /* 0x000fde0000000000 */
[----:B------:R-:W-:-:S15]  /*44ed0*/  NOP ;  /* 0x0000000000007918 */ /* 0x000fde0000000000 */
[----:B------:R-:W-:-:S15]  /*44ee0*/  NOP ;  /* 0x0000000000007918 */ /* 0x000fde0000000000 */
[----:B------:R-:W-:-:S04]  /*44ef0*/  NOP ;  /* 0x0000000000007918 */ /* 0x000fc80000000000 */
[----:B------:R-:W1:Y:S02]  /*44f00*/  DSETP.GEU.AND P0, PT, |R8|, UR4, PT ;  /* 0x0000000408007e2a */ /* 0x000e64000bf0e200 */
[----:B-1----:R-:W-:-:S05]  /*44f10*/  @!P0 FMUL R5, R5, 1.175494350822287508e-38 ;  /* 0x0080000005058820 */ /* 0x002fca0000400000 */
[----:B------:R1:W-:Y:S01]  /*44f20*/  STG.E desc[UR36][R2.64], R5 ;  /* 0x0000000502007986 */ /* 0x0003e2000c101924 */
[----:B------:R-:W-:Y:S05]  /*44f30*/  BRA `(.L_x_8495) ;  /* 0x0000001000607947 */ /* 0x000fea0003800000 */
.L_x_8499:
[----:B------:R-:W-:Y:S01]  /*44f40*/  UMOV UR4, 0xf0000000 ;  /* 0xf000000000047882 */ /* 0x000fe20000000000 */
[----:B------:R-:W-:Y:S01]  /*44f50*/  UMOV UR5, 0x380fffff ;  /* 0x380fffff00057882 */ /* 0x000fe20000000000 */
[----:B--2---:R-:W2:-:S15]  /*44f60*/  F2F.F32.F64 R0, R8 ;  /* 0x0000000800007310 */ /* 0x004e9e0000301000 */
[----:B------:R-:W-:-:S15]  /*44f70*/  NOP ;  /* 0x0000000000007918 */ /* 0x000fde0000000000 */
[----:B------:R-:W-:-:S15]  /*44f80*/  NOP ;  /* 0x0000000000007918 */ /* 0x000fde0000000000 */
[----:B------:R-:W-:-:S15]  /*44f90*/  NOP ;  /* 0x0000000000007918 */ /* 0x000fde0000000000 */
[----:B------:R-:W-:-:S04]  /*44fa0*/  NOP ;  /* 0x0000000000007918 */ /* 0x000fc80000000000 */
[----:B------:R-:W2:Y:S02]  /*44fb0*/  DSETP.GEU.AND P0, PT, |R8|, UR4, PT ;  /* 0x0000000408007e2a */ /* 0x000ea4000bf0e200 */
[----:B--2---:R-:W-:-:S05]  /*44fc0*/  @!P0 FMUL R0, R0, 1.175494350822287508e-38 ;  /* 0x0080000000008820 */ /* 0x004fca0000400000 */
[----:B------:R-:W-:-:S05]  /*44fd0*/  F2FP.F16.F32.PACK_AB R0, RZ, R0 ;  /* 0x00000000ff00723e */ /* 0x000fca00000000ff */
[----:B------:R2:W-:Y:S01]  /*44fe0*/  STG.E.U16 desc[UR36][R2.64], R0 ;  /* 0x0000000002007986 */ /* 0x0005e2000c101524 */
[----:B------:R-:W-:Y:S05]  /*44ff0*/  BRA `(.L_x_8495) ;  /* 0x0000001000307947 */ /* 0x000fea0003800000 */
.L_x_8498:
        /* <DEDUP_REMOVED lines=14> */
[----:B-1----:R-:W-:-:S15]  /*450e0*/  @!P1 FMUL R4, R4, 1.175494350822287508e-38 ;  /* 0x0080000004049820 */ /* 0x002fde0000400000 */
[----:B------:R-:W-:-:S15]  /*450f0*/  NOP ;  /* 0x0000000000007918 */ /* 0x000fde0000000000 */
[----:B------:R-:W-:-:S15]  /*45100*/  NOP ;  /* 0x0000000000007918 */ /* 0x000fde0000000000 */
[----:B------:R-:W-:-:S15]  /*45110*/  NOP ;  /* 0x0000000000007918 */ /* 0x000fde0000000000 */
[----:B------:R-:W-:-:S02]  /*45120*/  NOP ;  /* 0x0000000000007918 */ /* 0x000fc40000000000 */
[----:B------:R-:W1:-:S15]  /*45130*/  F2F.F32.F64 R5, R10 ;  /* 0x0000000a00057310 */ /* 0x000e5e0000301000 */
[----:B------:R-:W-:-:S15]  /*45140*/  NOP ;  /* 0x0000000000007918 */ /* 0x000fde0000000000 */
[----:B------:R-:W-:-:S15]  /*45150*/  NOP ;  /* 0x0000000000007918 */ /* 0x000fde0000000000 */
[----:B------:R-:W-:-:S15]  /*45160*/  NOP ;  /* 0x0000000000007918 */ /* 0x000fde0000000000 */
[----:B------:R-:W-:-:S04]  /*45170*/  NOP ;  /* 0x0000000000007918 */ /* 0x000fc80000000000 */
[----:B------:R-:W1:Y:S02]  /*45180*/  DSETP.GEU.AND P0, PT, |R10|, UR4, PT ;  /* 0x000000040a007e2a */ /* 0x000e64000bf0e200 */
[----:B-1----:R-:W-:-:S05]  /*45190*/  @!P0 FMUL R5, R5, 1.175494350822287508e-38 ;  /* 0x0080000005058820 */ /* 0x002fca0000400000 */
[----:B------:R1:W-:Y:S01]  /*451a0*/  STG.E.64 desc[UR36][R2.64], R4 ;  /* 0x0000000402007986 */ /* 0x0003e2000c101b24 */
[----:B------:R-:W-:Y:S05]  /*451b0*/  BRA `(.L_x_8495) ;  /* 0x0000000c00c07947 */ /* 0x000fea0003800000 */
.L_x_8501:
        /* <DEDUP_REMOVED lines=20> */
[----:B------:R-:W-:-:S05]  /*45300*/  F2FP.F16.F32.PACK_AB R5, R0, R5 ;  /* 0x000000050005723e */ /* 0x000fca00000000ff */
[----:B------:R1:W-:Y:S01]  /*45310*/  STG.E desc[UR36][R2.64], R5 ;  /* 0x0000000502007986 */ /* 0x0003e2000c101924 */
[----:B------:R-:W-:Y:S05]  /*45320*/  BRA `(.L_x_8495) ;  /* 0x0000000c00647947 */ /* 0x000fea0003800000 */
.L_x_8500:
[----:B--2---:R2:W-:Y:S01]  /*45330*/  STG.E.64 desc[UR36][R2.64], R8 ;  /* 0x0000000802007986 */ /* 0x0045e2000c101b24 */
[----:B------:R-:W-:Y:S05]  /*45340*/  BRA `(.L_x_8495) ;  /* 0x0000000c005c7947 */ /* 0x000fea0003800000 */
.L_x_8490:
        /* <DEDUP_REMOVED lines=10> */
[----:B--2---:R-:W2:Y:S02]  /*453f0*/  F2I.U32.F64.TRUNC R9, R8 ;  /* 0x0000000800097311 */ /* 0x004ea4000030d000 */
[----:B--2---:R2:W-:Y:S01]  /*45400*/  STG.E.U16 desc[UR36][R2.64], R9 ;  /* 0x0000000902007986 */ /* 0x0045e2000c101524 */
[----:B------:R-:W-:Y:S05]  /*45410*/  BRA `(.L_x_8495) ;  /* 0x0000000c00287947 */ /* 0x000fea0003800000 */
.L_x_8505:
[----:B------:R-:W-:Y:S01]  /*45420*/  UMOV UR4, 0xf0000000 ;  /* 0xf000000000047882 */ /* 0x000fe20000000000 */
[----:B------:R-:W-:Y:S01]  /*45430*/  UMOV UR5, 0x380fffff ;  /* 0x380fffff00057882 */ /* 0x000fe20000000000 */
[----:B-12---:R-:W1:-:S15]  /*45440*/  F2F.F32.F64 R5, R8 ;  /* 0x0000000800057310 */ /* 0x006e5e0000301000 */
        /* <DEDUP_REMOVED lines=23> */
.L_x_8508:
[----:B------:R-:W-:-:S04]  /*455c0*/  SHF.R.U32.HI R5, RZ, 0x18, R5 ;  /* 0x00000018ff057819 */ /* 0x000fc80000011605 */
[----:B------:R-:W-:-:S07]  /*455d0*/  LOP3.LUT R0, R0, 0x80, R5, 0xf8, !PT ;  /* 0x0000008000007812 */ /* 0x000fce00078ef805 */
.L_x_8507:
[----:B------:R-:W-:Y:S05]  /*455e0*/  BSYNC.RECONVERGENT B0 ;  /* 0x0000000000007941 */ /* 0x000fea0003800200 */
.L_x_8506:
[----:B------:R1:W-:Y:S01]  /*455f0*/  STG.E.U8 desc[UR36][R2.64], R0 ;  /* 0x0000000002007986 */ /* 0x0003e2000c101124 */
[----:B------:R-:W-:Y:S05]  /*45600*/  BRA `(.L_x_8495) ;  /* 0x0000000800ac7947 */ /* 0x000fea0003800000 */
.L_x_8504:
        /* <DEDUP_REMOVED lines=26> */
.L_x_8511:
[----:B------:R-:W-:-:S04]  /*457b0*/  SHF.R.U32.HI R5, RZ, 0x18, R5 ;  /* 0x00000018ff057819 */ /* 0x000fc80000011605 */
[----:B------:R-:W-:-:S07]  /*457c0*/  LOP3.LUT R0, R0, 0x80, R5, 0xf8, !PT ;  /* 0x0000008000007812 */ /* 0x000fce00078ef805 */
.L_x_8510:
[----:B------:R-:W-:Y:S05]  /*457d0*/  BSYNC.RECONVERGENT B0 ;  /* 0x0000000000007941 */ /* 0x000fea0003800200 */
.L_x_8509:
[----:B------:R1:W-:Y:S01]  /*457e0*/  STG.E.U8 desc[UR36][R2.64], R0 ;  /* 0x0000000002007986 */ /* 0x0003e2000c101124 */
[----:B------:R-:W-:Y:S05]  /*457f0*/  BRA `(.L_x_8495) ;  /* 0x0000000800307947 */ /* 0x000fea0003800000 */
.L_x_8503:
        /* <DEDUP_REMOVED lines=15> */
[----:B-1----:R-:W-:-:S04]  /*458f0*/  SHF.R.U32.HI R4, RZ, 0x17, R6 ;  /* 0x00000017ff047819 */ /* 0x002fc80000011606 */
        /* <DEDUP_REMOVED lines=14> */
.L_x_8513:
[----:B--2---:R-:W2:Y:S02]  /*459e0*/  F2I.U64.F64.TRUNC R8, R8 ;  /* 0x0000000800087311 */ /* 0x004ea4000030d800 */
[----:B--2---:R2:W-:Y:S01]  /*459f0*/  STG.E.64 desc[UR36][R2.64], R8 ;  /* 0x0000000802007986 */ /* 0x0045e2000c101b24 */
[----:B------:R-:W-:Y:S05]  /*45a00*/  BRA `(.L_x_8495) ;  /* 0x0000000400ac7947 */ /* 0x000fea0003800000 */
.L_x_8512:
[----:B--2---:R-:W2:Y:S02]  /*45a10*/  F2I.U32.F64.TRUNC R9, R8 ;  /* 0x0000000800097311 */ /* 0x004ea4000030d000 */
[----:B--2---:R2:W-:Y:S01]  /*45a20*/  STG.E desc[UR36][R2.64], R9 ;  /* 0x0000000902007986 */ /* 0x0045e2000c101924 */
[----:B------:R-:W-:Y:S05]  /*45a30*/  BRA `(.L_x_8495) ;  /* 0x0000000400a07947 */ /* 0x000fea0003800000 */
.L_x_8502:
[----:B------:R-:W-:-:S09]  /*45a40*/  UISETP.GT.AND UP0, UPT, UR4, 0xe, UPT ;  /* 0x0000000e0400788c */ /* 0x000fd2000bf04270 */
[----:B------:R-:W-:Y:S05]  /*45a50*/  BRA.U UP0, `(.L_x_8514) ;  /* 0x00000001003c7547 */ /* 0x000fea000b800000 */
[----:B------:R-:W-:-:S09]  /*45a60*/  UISETP.NE.AND UP0, UPT, UR4, 0xa, UPT ;  /* 0x0000000a0400788c */ /* 0x000fd2000bf05270 */
[----:B------:R-:W-:Y:S05]  /*45a70*/  BRA.U !UP0, `(.L_x_8515) ;  /* 0x00000001082c7547 */ /* 0x000fea000b800000 */
[----:B------:R-:W-:-:S09]  /*45a80*/  UISETP.NE.AND UP0, UPT, UR4, 0xb, UPT ;  /* 0x0000000b0400788c */ /* 0x000fd2000bf05270 */
[----:B------:R-:W-:Y:S05]  /*45a90*/  BRA.U UP0, `(.L_x_8494) ;  /* 0x0000000100447547 */ /* 0x000fea000b800000 */
[----:B------:R-:W2:-:S15]  /*45aa0*/  DSETP.NEU.AND P0, PT, R10, RZ, PT ;  /* 0x000000ff0a00722a */ /* 0x000e9e0003f0d000 */
[----:B------:R-:W-:-:S15]  /*45ab0*/  NOP ;  /* 0x0000000000007918 */ /* 0x000fde0000000000 */
[----:B------:R-:W-:-:S15]  /*45ac0*/  NOP ;  /* 0x0000000000007918 */ /* 0x000fde0000000000 */
[----:B------:R-:W-:-:S15]  /*45ad0*/  NOP ;  /* 0x0000000000007918 */ /* 0x000fde0000000000 */
[----:B------:R-:W-:-:S04]  /*45ae0*/  NOP ;  /* 0x0000000000007918 */ /* 0x000fc80000000000 */
[----:B--2---:R-:W1:Y:S02]  /*45af0*/  DSETP.NEU.OR P0, PT, R8, RZ, P0 ;  /* 0x000000ff0800722a */ /* 0x004e64000070d400 */
[----:B-1----:R-:W-:-:S05]  /*45b00*/  SEL R5, RZ, 0x1, !P0 ;  /* 0x00000001ff057807 */ /* 0x002fca0004000000 */
[----:B------:R1:W-:Y:S01]  /*45b10*/  STG.E.U8 desc[UR36][R2.64], R5 ;  /* 0x0000000502007986 */ /* 0x0003e2000c101124 */
[----:B------:R-:W-:Y:S05]  /*45b20*/  BRA `(.L_x_8495) ;  /* 0x0000000400647947 */ /* 0x000fea0003800000 */
.L_x_8515:
[----:B--2---:R2:W-:Y:S01]  /*45b30*/  STG.E.128 desc[UR36][R2.64], R8 ;  /* 0x0000000802007986 */ /* 0x0045e2000c101d24 */
[----:B------:R-:W-:Y:S05]  /*45b40*/  BRA `(.L_x_8495) ;  /* 0x00000004005c7947 */ /* 0x000fea0003800000 */
.L_x_8514:
[----:B------:R-:W-:-:S09]  /*45b50*/  UISETP.NE.AND UP0, UPT, UR4, 0xf, UPT ;  /* 0x0000000f0400788c */ /* 0x000fd2000bf05270 */
[----:B------:R-:W-:Y:S05]  /*45b60*/  BRA.U !UP0, `(.L_x_8516) ;  /* 0x0000000508287547 */ /* 0x000fea000b800000 */
[----:B------:R-:W-:-:S09]  /*45b70*/  UISETP.NE.AND UP0, UPT, UR4, 0x17, UPT ;  /* 0x000000170400788c */ /* 0x000fd2000bf05270 */
[----:B------:R-:W-:Y:S05]  /*45b80*/  BRA.U !UP0, `(.L_x_8517) ;  /* 0x0000000108b07547 */ /* 0x000fea000b800000 */
[----:B------:R-:W-:-:S09]  /*45b90*/  UISETP.NE.AND UP0, UPT, UR4, 0x18, UPT ;  /* 0x000000180400788c */ /* 0x000fd2000bf05270 */
[----:B------:R-:W-:Y:S05]  /*45ba0*/  BRA.U !UP0, `(.L_x_8518) ;  /* 0x0000000108447547 */ /* 0x000fea000b800000 */
.L_x_8494:
[----:B------:R-:W-:Y:S01]  /*45bb0*/  MOV R0, 0x0 ;  /* 0x0000000000007802 */ /* 0x000fe20000000f00 */
[----:B------:R-:W1:Y:S01]  /*45bc0*/  LDCU.64 UR4, c[0x4][0x158] ;  /* 0x01002b00ff0477ac */ /* 0x000e620008000a00 */
[----:B--2---:R-:W-:Y:S02]  /*45bd0*/  IMAD.MOV.U32 R8, RZ, RZ, 0x65 ;  /* 0x00000065ff087424 */ /* 0x004fe400078e00ff */
[----:B------:R2:W3:Y:S01]  /*45be0*/  LDC.64 R2, c[0x4][R0] ;  /* 0x0100000000027b82 */ /* 0x0004e20000000a00 */
[----:B------:R-:W4:Y:S01]  /*45bf0*/  LDCU.64 UR6, c[0x4][0x160] ;  /* 0x01002c00ff0677ac */ /* 0x000f220008000a00 */
[----:B------:R-:W-:Y:S02]  /*45c00*/  IMAD.MOV.U32 R12, RZ, RZ, 0x1 ;  /* 0x00000001ff0c7424 */ /* 0x000fe400078e00ff */
[----:B------:R-:W-:Y:S01]  /*45c10*/  IMAD.MOV.U32 R13, RZ, RZ, RZ ;  /* 0x000000ffff0d7224 */ /* 0x000fe200078e00ff */
[----:B------:R-:W5:Y:S01]  /*45c20*/  LDCU.64 UR8, c[0x4][0x10] ;  /* 0x01000200ff0877ac */ /* 0x000f620008000a00 */
[----:B-1----:R-:W-:Y:S01]  /*45c30*/  MOV R4, UR4 ;  /* 0x0000000400047c02 */ /* 0x002fe20008000f00 */
[----:B------:R-:W-:-:S02]  /*45c40*/  IMAD.U32 R5, RZ, RZ, UR5 ;  /* 0x00000005ff057e24 */ /* 0x000fc4000f8e00ff */
[----:B----4-:R-:W-:Y:S02]  /*45c50*/  IMAD.U32 R6, RZ, RZ, UR6 ;  /* 0x00000006ff067e24 */ /* 0x010fe4000f8e00ff */
[----:B------:R-:W-:Y:S02]  /*45c60*/  IMAD.U32 R7, RZ, RZ, UR7 ;  /* 0x00000007ff077e24 */ /* 0x000fe4000f8e00ff */
[----:B-----5:R-:W-:Y:S01]  /*45c70*/  IMAD.U32 R10, RZ, RZ, UR8 ;  /* 0x00000008ff0a7e24 */ /* 0x020fe2000f8e00ff */
[----:B--2---:R-:W-:-:S07]  /*45c80*/  MOV R11, UR9 ;  /* 0x00000009000b7c02 */ /* 0x004fce0008000f00 */
[----:B------:R-:W-:-:S07]  /*45c90*/  LEPC R20, `(.L_x_8519) ;  /* 0x000000001014794e */ /* 0x000fce0000000000 */
[----:B0--3--:R-:W-:Y:S05]  /*45ca0*/  CALL.ABS.NOINC R2 ;  /* 0x0000000002007343 */ /* 0x009fea0003c00000 */
.L_x_8519:
[----:B------:R-:W-:Y:S05]  /*45cb0*/  BRA `(.L_x_8495) ;  /* 0x0000000400007947 */ /* 0x000fea0003800000 */
.L_x_8518:
[----:B------:R-:W-:Y:S01]  /*45cc0*/  UMOV UR4, 0xf0000000 ;  /* 0xf000000000047882 */ /* 0x000fe20000000000 */
[----:B------:R-:W-:Y:S01]  /*45cd0*/  UMOV UR5, 0x380fffff ;  /* 0x380fffff00057882 */ /* 0x000fe20000000000 */
[----:B--2---:R-:W2:-:S15]  /*45ce0*/  F2F.F32.F64 R7, R8 ;  /* 0x0000000800077310 */ /* 0x004e9e0000301000 */
[----:B------:R-:W-:-:S15]  /*45cf0*/  NOP ;  /* 0x0000000000007918 */ /* 0x000fde0000000000 */
[----:B------:R-:W-:-:S15]  /*45d00*/  NOP ;  /* 0x0000000000007918 */ /* 0x000fde0000000000 */
[----:B------:R-:W-:-:S15]  /*45d10*/  NOP ;  /* 0x0000000000007918 */ /* 0x000fde0000000000 */
[----:B------:R-:W-:-:S04]  /*45d20*/  NOP ;  /* 0x0000000000007918 */ /* 0x000fc80000000000 */
[----:B------:R-:W2:Y:S01]  /*45d30*/  DSETP.GEU.AND P0, PT, |R8|, UR4, PT ;  /* 0x0000000408007e2a */ /* 0x000ea2000bf0e200 */
[----:B------:R-:W-:Y:S01]  /*45d40*/  BSSY.RECONVERGENT B0, `(.L_x_8520) ;  /* 0x000000d000007945 */ /* 0x000fe20003800200 */
[----:B--2---:R-:W-:Y:S01]  /*45d50*/  @!P0 FMUL R7, R7, 1.175494350822287508e-38 ;  /* 0x0080000007078820 */ /* 0x004fe20000400000 */
        /* <DEDUP_REMOVED lines=11> */
.L_x_8521:
[----:B------:R-:W-:Y:S05]  /*45e10*/  BSYNC.RECONVERGENT B0 ;  /* 0x0000000000007941 */ /* 0x000fea0003800200 */
.L_x_8520:
[----:B------:R-:W-:-:S05]  /*45e20*/  LOP3.LUT R5, R0, 0x80, R5, 0xf8, !PT ;  /* 0x0000008000057812 */ /* 0x000fca00078ef805 */
[----:B------:R4:W-:Y:S01]  /*45e30*/  STG.E.U8 desc[UR36][R2.64], R5 ;  /* 0x0000000502007986 */ /* 0x0009e2000c101124 */
[----:B------:R-:W-:Y:S05]  /*45e40*/  BRA `(.L_x_8495) ;  /* 0x00000000009c7947 */ /* 0x000fea0003800000 */
.L_x_8517:
        /* <DEDUP_REMOVED lines=9> */
[----:B-1----:R-:W-:-:S05]  /*45ee0*/  @!P0 FMUL R5, R5, 1.175494350822287508e-38 ;  /* 0x0080000005058820 */ /* 0x002fca0000400000 */
        /* <DEDUP_REMOVED lines=10> */
.L_x_8523:
[----:B------:R-:W-:Y:S02]  /*45f90*/  ISETP.GT.U32.AND P0, PT, R4, 0x7f800000, PT ;  /* 0x7f8000000400780c */ /* 0x000fe40003f04070 */
[----:B------:R-:W-:-:S04]  /*45fa0*/  MOV R0, 0x7f ;  /* 0x0000007f00007802 */ /* 0x000fc80000000f00 */
[----:B------:R-:W-:-:S07]  /*45fb0*/  SEL R0, R0, 0x7c, P0 ;  /* 0x0000007c00007807 */ /* 0x000fce0000000000 */
.L_x_8524:
[----:B------:R-:W-:Y:S05]  /*45fc0*/  BSYNC.RECONVERGENT B0 ;  /* 0x0000000000007941 */ /* 0x000fea0003800200 */
.L_x_8522:
[----:B------:R-:W-:-:S04]  /*45fd0*/  SHF.R.U32.HI R5, RZ, 0x18, R5 ;  /* 0x00000018ff057819 */ /* 0x000fc80000011605 */
[----:B------:R-:W-:-:S05]  /*45fe0*/  LOP3.LUT R5, R0, 0x80, R5, 0xf8, !PT ;  /* 0x0000008000057812 */ /* 0x000fca00078ef805 */
[----:B------:R3:W-:Y:S01]  /*45ff0*/  STG.E.U8 desc[UR36][R2.64], R5 ;  /* 0x0000000502007986 */ /* 0x0007e2000c101124 */
[----:B------:R-:W-:Y:S05]  /*46000*/  BRA `(.L_x_8495) ;  /* 0x00000000002c7947 */ /* 0x000fea0003800000 */
.L_x_8516:
        /* <DEDUP_REMOVED lines=9> */
[----:B------:R-:W-:-:S05]  /*460a0*/  F2FP.BF16.F32.PACK_AB R0, RZ, R0 ;  /* 0x00000000ff00723e */ /* 0x000fca00000010ff */
[----:B------:R2:W-:Y:S02]  /*460b0*/  STG.E.U16 desc[UR36][R2.64], R0 ;  /* 0x0000000002007986 */ /* 0x0005e4000c101524 */
.L_x_8495:
[----:B------:R-:W-:-:S07]  /*460c0*/  VIADD R16, R16, 0x80 ;  /* 0x0000008010107836 */ /* 0x000fce0000000000 */
.L_x_8345:
[----:B------:R-:W-:Y:S05]  /*460d0*/  BSYNC.RECONVERGENT B6 ;  /* 0x0000000000067941 */ /* 0x000fea0003800200 */
.L_x_8344:
[----:B------:R-:W5:Y:S02]  /*460e0*/  LDCU UR4, c[0x0][0x380] ;  /* 0x00007000ff0477ac */ /* 0x000f640008000800 */
[----:B-----5:R-:W-:-:S13]  /*460f0*/  ISETP.GE.AND P0, PT, R16, UR4, PT ;  /* 0x0000000410007c0c */ /* 0x020fda000bf06270 */
[----:B------:R-:W-:Y:S05]  /*46100*/  @P0 EXIT ;  /* 0x000000000000094d */ /* 0x000fea0003800000 */
[----:B------:R-:W5:Y:S01]  /*46110*/  LDCU UR4, c[0x0][0x388] ;  /* 0x00007100ff0477ac */ /* 0x000f620008000800 */
[----:B012-4-:R-:W-:Y:S02]  /*46120*/  IMAD.MOV.U32 R0, RZ, RZ, RZ ;  /* 0x000000ffff007224 */ /* 0x017fe400078e00ff */
[----:B------:R-:W-:Y:S01]  /*46130*/  IMAD.MOV.U32 R17, RZ, RZ, RZ ;  /* 0x000000ffff117224 */ /* 0x000fe200078e00ff */
[----:B-----5:R-:W-:-:S09]  /*46140*/  UISETP.NE.AND UP0, UPT, UR4, URZ, UPT ;  /* 0x000000ff0400728c */ /* 0x020fd2000bf05270 */
[----:B------:R-:W-:Y:S05]  /*46150*/  BRA.U !UP0, `(.L_x_8525) ;  /* 0x0000001108ac7547 */ /* 0x000fea000b800000 */
[----:B------:R-:W0:Y:S01]  /*46160*/  LDCU.64 UR4, c[0x0][0x390] ;  /* 0x00007200ff0477ac */ /* 0x000e220008000a00 */
[----:B---3--:R-:W-:Y:S01]  /*46170*/  MOV R3, R16 ;  /* 0x0000001000037202 */ /* 0x008fe20000000f00 */
[----:B------:R-:W-:Y:S01]  /*46180*/  IMAD.MOV.U32 R2, RZ, RZ, RZ ;  /* 0x000000ffff027224 */ /* 0x000fe200078e00ff */
        /* <DEDUP_REMOVED lines=296> */
.L_x_8525:
[----:B------:R-:W3:Y:S01]  /*47410*/  LDCU.128 UR8, c[0x0][0x580] ;  /* 0x0000b000ff0877ac */ /* 0x000ee20008000c00 */
[----:B------:R-:W-:Y:S01]  /*47420*/  BSSY.RECONVERGENT B6, `(.L_x_8526) ;  /* 0x000010e000067945 */ /* 0x000fe20003800200 */
[----:B------:R-:W-:-:S04]  /*47430*/  UPRMT UR4, UR41, 0x9910, URZ ;  /* 0x0000991029047896 */ /* 0x000fc800080000ff */
[----:B------:R-:W-:Y:S01]  /*47440*/  UISETP.GT.AND UP0, UPT, UR4, 0x9, UPT ;  /* 0x000000090400788c */ /* 0x000fe2000bf04270 */
[----:B---3--:R-:W-:Y:S02]  /*47450*/  IADD3 R2, P1, PT, R0, UR10, RZ ;  /* 0x0000000a00027c10 */ /* 0x008fe4000ff3e0ff */
        /* <DEDUP_REMOVED lines=16> */
.L_x_8530:
[----:B------:R-:W2:Y:S01]  /*47560*/  LDG.E.U8 R2, desc[UR36][R2.64] ;  /* 0x0000002402027981 */ /* 0x000ea2000c1e1100 */
[----:B------:R-:W-:Y:S01]  /*47570*/  CS2R R6, SRZ ;  /* 0x0000000000067805 */ /* 0x000fe2000001ff00 */
[----:B--2---:R4:W0:Y:S02]  /*47580*/  I2F.F64.U16 R4, R2 ;  /* 0x0000000200047312 */ /* 0x0048240000101800 */
[----:B0---4-:R-:W-:Y:S05]  /*47590*/  BRA `(.L_x_8532) ;  /* 0x0000000c00d87947 */ /* 0x011fea0003800000 */
.L_x_8529:
        /* <DEDUP_REMOVED lines=10> */
.L_x_8534:
[----:B------:R-:W2:Y:S01]  /*47640*/  LDG.E R2, desc[UR36][R2.64] ;  /* 0x0000002402027981 */ /* 0x000ea2000c1e1900 */
[----:B------:R-:W-:Y:S01]  /*47650*/  CS2R R6, SRZ ;  /* 0x0000000000067805 */ /* 0x000fe2000001ff00 */
[----:B--2---:R4:W0:Y:S02]  /*47660*/  I2F.F64 R4, R2 ;  /* 0x0000000200047312 */ /* 0x0048240000201c00 */
[----:B0---4-:R-:W-:Y:S05]  /*47670*/  BRA `(.L_x_8532) ;  /* 0x0000000c00a07947 */ /* 0x011fea0003800000 */
.L_x_8533:
[----:B------:R-:W2:Y:S01]  /*47680*/  LDG.E.U16 R2, desc[UR36][R2.64] ;  /* 0x0000002402027981 */ /* 0x000ea2000c1e1500 */
[----:B------:R-:W-:Y:S01]  /*47690*/  CS2R R6, SRZ ;  /* 0x0000000000067805 */ /* 0x000fe2000001ff00 */
[----:B--2---:R4:W0:Y:S02]  /*476a0*/  I2F.F64.S16 R4, R2 ;  /* 0x0000000200047312 */ /* 0x0048240000101c00 */
[----:B0---4-:R-:W-:Y:S05]  /*476b0*/  BRA `(.L_x_8532) ;  /* 0x0000000c00907947 */ /* 0x011fea0003800000 */
.L_x_8528:
        /* <DEDUP_REMOVED lines=11> */
.L_x_8536:
[----:B------:R-:W2:Y:S01]  /*47770*/  LDG.E.U16 R0, desc[UR36][R2.64] ;  /* 0x0000002402007981 */ /* 0x000ea2000c1e1500 */
[----:B------:R-:W-:Y:S01]  /*47780*/  CS2R R6, SRZ ;  /* 0x0000000000067805 */ /* 0x000fe2000001ff00 */
[----:B--2---:R-:W-:-:S05]  /*47790*/  HADD2.F32 R0, -RZ, R0.H0_H0 ;  /* 0x20000000ff007230 */ /* 0x004fca0000004100 */
[----:B------:R-:W-:-:S04]  /*477a0*/  FMUL.FTZ R0, R0, 1 ;  /* 0x3f80000000007820 */ /* 0x000fc80000410000 */
[----:B------:R3:W4:Y:S02]  /*477b0*/  F2F.F64.F32 R4, R0 ;  /* 0x0000000000047310 */ /* 0x0007240000201800 */
[----:B---34-:R-:W-:Y:S05]  /*477c0*/  BRA `(.L_x_8532) ;  /* 0x0000000c004c7947 */ /* 0x018fea0003800000 */
.L_x_8535:
        /* <DEDUP_REMOVED lines=16> */
.L_x_8538:
        /* <DEDUP_REMOVED lines=12> */
.L_x_8537:
[----:B------:R3:W5:Y:S01]  /*47990*/  LDG.E.64 R4, desc[UR36][R2.64] ;  /* 0x0000002402047981 */ /* 0x000762000c1e1b00 */
[----:B------:R-:W-:Y:S01]  /*479a0*/  CS2R R6, SRZ ;  /* 0x0000000000067805 */ /* 0x000fe2000001ff00 */
[----:B------:R-:W-:Y:S06]  /*479b0*/  BRA `(.L_x_8532) ;  /* 0x0000000800d07947 */ /* 0x000fec0003800000 */
.L_x_8527:
        /* <DEDUP_REMOVED lines=14> */
.L_x_8541:
[----:B------:R2:W5:Y:S01]  /*47aa0*/  LDG.E.128 R4, desc[UR36][R2.64] ;  /* 0x0000002402047981 */ /* 0x000562000c1e1d00 */
[----:B------:R-:W-:Y:S05]  /*47ab0*/  BRA `(.L_x_8532) ;  /* 0x0000000800907947 */ /* 0x000fea0003800000 */
.L_x_8540:
        /* <DEDUP_REMOVED lines=26> */
[----:B------:R-:W2:Y:S02]  /*47c60*/  F2F.F64.F32 R4, R5 ;  /* 0x0000000500047310 */ /* 0x000ea40000201800 */
[----:B--2---:R-:W-:Y:S05]  /*47c70*/  BRA `(.L_x_8532) ;  /* 0x0000000800207947 */ /* 0x004fea0003800000 */
.L_x_8543:
        /* <DEDUP_REMOVED lines=15> */
.L_x_8542:
[----:B------:R-:W2:Y:S01]  /*47d70*/  LDG.E.U16 R0, desc[UR36][R2.64] ;  /* 0x0000002402007981 */ /* 0x000ea2000c1e1500 */
[----:B------:R-:W-:Y:S01]  /*47d80*/  CS2R R6, SRZ ;  /* 0x0000000000067805 */ /* 0x000fe2000001ff00 */
[----:B--2---:R-:W-:-:S04]  /*47d90*/  IMAD.U32 R0, R0, 0x10000, RZ ;  /* 0x0001000000007824 */ /* 0x004fc800078e00ff */
[----:B------:R-:W-:-:S04]  /*47da0*/  FMUL.FTZ R0, R0, 1 ;  /* 0x3f80000000007820 */ /* 0x000fc80000410000 */
[----:B------:R2:W3:Y:S02]  /*47db0*/  F2F.F64.F32 R4, R0 ;  /* 0x0000000000047310 */ /* 0x0004e40000201800 */
[----:B--23--:R-:W-:Y:S05]  /*47dc0*/  BRA `(.L_x_8532) ;  /* 0x0000000400cc7947 */ /* 0x00cfea0003800000 */
.L_x_8539:
        /* <DEDUP_REMOVED lines=12> */
.L_x_8546:
        /* <DEDUP_REMOVED lines=22> */
.L_x_8548:
[----:B------:R-:W-:Y:S05]  /*47ff0*/  BSYNC.RECONVERGENT B0 ;  /* 0x0000000000007941 */ /* 0x000fea0003800200 */
.L_x_8547:
[----:B------:R-:W-:Y:S01]  /*48000*/  IMAD.SHL.U32 R0, R0, 0x100000, RZ ;  /* 0x0010000000007824 */ /* 0x000fe200078e00ff */
[----:B------:R-:W-:-:S04]  /*48010*/  LEA R2, R2, 0x3b800000, 0x17 ;  /* 0x3b80000002027811 */ /* 0x000fc800078eb8ff */
[----:B------:R-:W-:-:S05]  /*48020*/  LOP3.LUT R0, R2, R0, R9, 0xfe, !PT ;  /* 0x0000000002007212 */ /* 0x000fca00078efe09 */
[----:B------:R-:W-:-:S04]  /*48030*/  FMUL.FTZ R0, R0, 1 ;  /* 0x3f80000000007820 */ /* 0x000fc80000410000 */
[----:B------:R2:W3:Y:S02]  /*48040*/  F2F.F64.F32 R4, R0 ;  /* 0x0000000000047310 */ /* 0x0004e40000201800 */
[----:B--23--:R-:W-:Y:S05]  /*48050*/  BRA `(.L_x_8532) ;  /* 0x0000000400287947 */ /* 0x00cfea0003800000 */
.L_x_8545:
        /* <DEDUP_REMOVED lines=22> */
.L_x_8550:
[----:B------:R-:W-:Y:S05]  /*481c0*/  BSYNC.RECONVERGENT B0 ;  /* 0x0000000000007941 */ /* 0x000fea0003800200 */
.L_x_8549:
[----:B------:R-:W-:Y:S01]  /*481d0*/  IMAD.SHL.U32 R0, R0, 0x200000, RZ ;  /* 0x0020000000007824 */ /* 0x000fe200078e00ff */
[----:B------:R-:W-:-:S04]  /*481e0*/  LEA R2, R2, 0x37800000, 0x17 ;  /* 0x3780000002027811 */ /* 0x000fc800078eb8ff */
[----:B------:R-:W-:-:S05]  /*481f0*/  LOP3.LUT R0, R2, R0, R9, 0xfe, !PT ;  /* 0x0000000002007212 */ /* 0x000fca00078efe09 */
[----:B------:R-:W-:-:S04]  /*48200*/  FMUL.FTZ R0, R0, 1 ;  /* 0x3f80000000007820 */ /* 0x000fc80000410000 */
[----:B------:R2:W3:Y:S02]  /*48210*/  F2F.F64.F32 R4, R0 ;  /* 0x0000000000047310 */ /* 0x0004e40000201800 */
[----:B--23--:R-:W-:Y:S05]  /*48220*/  BRA `(.L_x_8532) ;  /* 0x0000000000b47947 */ /* 0x00cfea0003800000 */
.L_x_8544:
        /* <DEDUP_REMOVED lines=13> */
[----:B------:R-:W-:Y:S01]  /*48300*/  @P0 SHF.L.U32 R0, R0, 0x17, RZ ;  /* 0x0000001700000819 */ /* 0x000fe200000006ff */
[----:B------:R-:W-:Y:S02]  /*48310*/  @!P0 IMAD.MOV.U32 R4, RZ, RZ, 0x20000000 ;  /* 0x20000000ff048424 */ /* 0x000fe400078e00ff */
[----:B------:R-:W-:Y:S02]  /*48320*/  @!P0 IMAD.MOV.U32 R5, RZ, RZ, 0x7ff80000 ;  /* 0x7ff80000ff058424 */ /* 0x000fe400078e00ff */
[----:B------:R-:W-:-:S04]  /*48330*/  @P0 FMUL.FTZ R0, R0, 1 ;  /* 0x3f80000000000820 */ /* 0x000fc80000410000 */
[----:B------:R2:W3:Y:S02]  /*48340*/  @P0 F2F.F64.F32 R4, R0 ;  /* 0x0000000000040310 */ /* 0x0004e40000201800 */
[----:B--23--:R-:W-:Y:S05]  /*48350*/  BRA `(.L_x_8532) ;  /* 0x0000000000687947 */ /* 0x00cfea0003800000 */
.L_x_8531:
        /* <DEDUP_REMOVED lines=8> */
[----:B0-----:R-:W-:Y:S02]  /*483e0*/  IMAD.U32 R4, RZ, RZ, UR4 ;  /* 0x00000004ff047e24 */ /* 0x001fe4000f8e00ff */
[----:B------:R-:W-:Y:S01]  /*483f0*/  IMAD.U32 R5, RZ, RZ, UR5 ;  /* 0x00000005ff057e24 */ /* 0x000fe2000f8e00ff */
[----:B---3--:R-:W-:Y:S01]  /*48400*/  MOV R6, UR6 ;  /* 0x0000000600067c02 */ /* 0x008fe20008000f00 */
[----:B------:R-:W-:-:S02]  /*48410*/  IMAD.U32 R7, RZ, RZ, UR7 ;  /* 0x00000007ff077e24 */ /* 0x000fc4000f8e00ff */
[----:B----4-:R-:W-:Y:S02]  /*48420*/  IMAD.U32 R10, RZ, RZ, UR8 ;  /* 0x00000008ff0a7e24 */ /* 0x010fe4000f8e00ff */
[----:B-1----:R-:W-:-:S07]  /*48430*/  IMAD.U32 R11, RZ, RZ, UR9 ;  /* 0x00000009ff0b7e24 */ /* 0x002fce000f8e00ff */
[----:B------:R-:W-:-:S07]  /*48440*/  LEPC R20, `(.L_x_8553) ;  /* 0x000000001014794e */ /* 0x000fce0000000000 */
[----:B--2---:R-:W-:Y:S05]  /*48450*/  CALL.ABS.NOINC R2 ;  /* 0x0000000002007343 */ /* 0x004fea0003c00000 */
.L_x_8553:
[----:B------:R-:W-:Y:S02]  /*48460*/  CS2R R6, SRZ ;  /* 0x0000000000067805 */ /* 0x000fe4000001ff00 */
[----:B------:R-:W-:Y:S01]  /*48470*/  CS2R R4, SRZ ;  /* 0x0000000000047805 */ /* 0x000fe2000001ff00 */
[----:B------:R-:W-:Y:S06]  /*48480*/  BRA `(.L_x_8532) ;  /* 0x00000000001c7947 */ /* 0x000fec0003800000 */
.L_x_8552:
[----:B------:R-:W2:Y:S01]  /*48490*/  LDG.E.64 R4, desc[UR36][R2.64] ;  /* 0x0000002402047981 */ /* 0x000ea2000c1e1b00 */
[----:B------:R-:W-:Y:S01]  /*484a0*/  CS2R R6, SRZ ;  /* 0x0000000000067805 */ /* 0x000fe2000001ff00 */
[----:B--2---:R-:W2:Y:S02]  /*484b0*/  I2F.F64.U64 R4, R4 ;  /* 0x0000000400047312 */ /* 0x004ea40000301800 */
[----:B--2---:R-:W-:Y:S05]  /*484c0*/  BRA `(.L_x_8532) ;  /* 0x00000000000c7947 */ /* 0x004fea0003800000 */
.L_x_8551:
[----:B------:R-:W2:Y:S01]  /*484d0*/  LDG.E R2, desc[UR36][R2.64] ;  /* 0x0000002402027981 */ /* 0x000ea2000c1e1900 */
[----:B------:R-:W-:Y:S01]  /*484e0*/  CS2R R6, SRZ ;  /* 0x0000000000067805 */ /* 0x000fe2000001ff00 */
[----:B--2---:R0:W1:Y:S06]  /*484f0*/  I2F.F64.U32 R4, R2 ;  /* 0x0000000200047312 */ /* 0x00406c0000201800 */
.L_x_8532:
[----:B------:R-:W-:Y:S05]  /*48500*/  BSYNC.RECONVERGENT B6 ;  /* 0x0000000000067941 */ /* 0x000fea0003800200 */
.L_x_8526:
        /* <DEDUP_REMOVED lines=59> */
[----:B0-----:R-:W-:Y:S01]  /*488c0*/  @P0 MOV R8, R10 ;  /* 0x0000000a00080202 */ /* 0x001fe20000000f00 */
[----:B------:R-:W-:-:S15]  /*488d0*/  @P0 IMAD.MOV.U32 R9, RZ, RZ, R11 ;  /* 0x000000ffff090224 */ /* 0x000fde00078e000b */
[----:B------:R-:W-:-:S15]  /*488e0*/  NOP ;  /* 0x0000000000007918 */ /* 0x000fde0000000000 */
[----:B------:R-:W-:-:S15]  /*488f0*/  NOP ;  /* 0x0000000000007918 */ /* 0x000fde0000000000 */
[----:B------:R-:W-:-:S15]  /*48900*/  NOP ;  /* 0x0000000000007918 */ /* 0x000fde0000000000 */
[----:B------:R-:W-:-:S01]  /*48910*/  NOP ;  /* 0x0000000000007918 */ /* 0x000fc20000000000 */
[----:B------:R3:W4:-:S15]  /*48920*/  @!P0 DADD R8, R2, R12 ;  /* 0x0000000002088229 */ /* 0x00071e000000000c */
[----:B------:R-:W-:-:S15]  /*48930*/  NOP ;  /* 0x0000000000007918 */ /* 0x000fde0000000000 */
[----:B------:R-:W-:-:S15]  /*48940*/  NOP ;  /* 0x0000000000007918 */ /* 0x000fde0000000000 */
[----:B------:R-:W-:-:S15]  /*48950*/  NOP ;  /* 0x0000000000007918 */ /* 0x000fde0000000000 */
[----:B------:R-:W-:-:S04]  /*48960*/  NOP ;  /* 0x0000000000007918 */ /* 0x000fc80000000000 */
[----:B------:R3:W0:Y:S02]  /*48970*/  @!P0 DADD R10, R6, R6 ;  /* 0x00000000060a8229 */ /* 0x0006240000000006 */
[----:B0--34-:R-:W-:Y:S05]  /*48980*/  BRA `(.L_x_8556) ;  /* 0x0000013400dc7947 */ /* 0x019fea0003800000 */
.L_x_8555:
[----:B------:R-:W-:Y:S01]  /*48990*/  IMAD.MOV.U32 R0, RZ, RZ, R33 ;  /* 0x000000ffff007224 */ /* 0x000fe200078e0021 */
[----:B------:R-:W0:Y:S01]  /*489a0*/  DSETP.MAX.AND P0, P1, R32, R2, PT ;  /* 0x000000022000722a */ /* 0x000e22000390f000 */
[----:B------:R-:W-:Y:S01]  /*489b0*/  IMAD.MOV.U32 R11, RZ, RZ, R3 ;  /* 0x000000ffff0b7224 */ /* 0x000fe200078e0003 */
[----:B------:R-:W-:-:S04]  /*489c0*/  MOV R9, R2 ;  /* 0x0000000200097202 */ /* 0x000fc80000000f00 */
        /* <DEDUP_REMOVED lines=43> */
[----:B------:R-:W-:Y:S01]  /*48c80*/  IMAD.MOV.U32 R12, RZ, RZ, R41 ;  /* 0x000000ffff0c7224 */ /* 0x000fe200078e0029 */
[----:B------:R-:W-:Y:S02]  /*48c90*/  MOV R13, R42 ;  /* 0x0000002a000d7202 */ /* 0x000fe40000000f00 */
        /* <DEDUP_REMOVED lines=254> */
.L_x_8563:
[----:B------:R-:W-:Y:S05]  /*49c80*/  BSYNC.RECONVERGENT B3 ;  /* 0x0000000000037941 */ /* 0x000fea0003800200 */
.L_x_8562:
[----:B------:R-:W0:Y:S02]  /*49c90*/  DADD R12, R8, R12 ;  /* 0x00000000080c7229 */ /* 0x000e24000000000c */
[----:B0-----:R-:W-:Y:S01]  /*49ca0*/  ISETP.GT.AND P0, PT, R13, 0xfffff, PT ;  /* 0x000fffff0d00780c */ /* 0x001fe20003f04270 */
[----:B------:R-:W-:Y:S01]  /*49cb0*/  IMAD.MOV.U32 R14, RZ, RZ, R12 ;  /* 0x000000ffff0e7224 */ /* 0x000fe200078e000c */
[----:B------:R-:W-:Y:S01]  /*49cc0*/  MOV R0, R13 ;  /* 0x0000000d00007202 */ /* 0x000fe20000000f00 */
[----:B------:R-:W-:Y:S01]  /*49cd0*/  IMAD.MOV.U32 R15, RZ, RZ, R13 ;  /* 0x000000ffff0f7224 */ /* 0x000fe200078e000d */
[----:B------:R-:W-:-:S15]  /*49ce0*/  MOV R20, R12 ;  /* 0x0000000c00147202 */ /* 0x000fde0000000f00 */
[----:B------:R-:W-:-:S15]  /*49cf0*/  NOP ;  /* 0x0000000000007918 */ /* 0x000fde0000000000 */
[----:B------:R-:W-:-:S15]  /*49d00*/  NOP ;  /* 0x0000000000007918 */ /* 0x000fde0000000000 */
[----:B------:R-:W-:-:S13]  /*49d10*/  NOP ;  /* 0x0000000000007918 */ /* 0x000fda0000000000 */
        /* <DEDUP_REMOVED lines=188> */
.L_x_8561:
        /* <DEDUP_REMOVED lines=76> */
.L_x_8570:
[----:B------:R-:W-:Y:S05]  /*4ada0*/  BSYNC.RECONVERGENT B4 ;  /* 0x0000000000047941 */ /* 0x000fea0003800200 */
.L_x_8569:
[----:B------:R-:W-:Y:S02]  /*4adb0*/  IMAD.MOV.U32 R40, RZ, RZ, R24 ;  /* 0x000000ffff287224 */ /* 0x000fe400078e0018 */
[----:B------:R-:W-:-:S07]  /*4adc0*/  IMAD.MOV.U32 R41, RZ, RZ, R25 ;  /* 0x000000ffff297224 */ /* 0x000fce00078e0019 */
.L_x_8568:
[----:B------:R-:W-:Y:S05]  /*4add0*/  BSYNC.RECONVERGENT B3 ;  /* 0x0000000000037941 */ /* 0x000fea0003800200 */
.L_x_8567:
        /* <DEDUP_REMOVED lines=9> */
[----:B------:R-:W-:Y:S01]  /*4ae70*/  IMAD.MOV.U32 R24, RZ, RZ, R2 ;  /* 0x000000ffff187224 */ /* 0x000fe200078e0002 */
[----:B------:R-:W-:Y:S01]  /*4ae80*/  MOV R25, R3 ;  /* 0x0000000300197202 */ /* 0x000fe20000000f00 */
        /* <DEDUP_REMOVED lines=58> */
.L_x_8575:
[----:B------:R-:W-:Y:S05]  /*4b230*/  BSYNC.RECONVERGENT B4 ;  /* 0x0000000000047941 */ /* 0x000fea0003800200 */
.L_x_8574:
[----:B------:R-:W-:Y:S05]  /*4b240*/  BRA `(.L_x_8573) ;  /* 0x0000000000047947 */ /* 0x000fea0003800000 */
.L_x_8572:
[----:B------:R0:W1:Y:S02]  /*4b250*/  DADD R24, R10, -R12 ;  /* 0x000000000a187229 */ /* 0x000064000000080c */
.L_x_8573:
[----:B------:R-:W-:Y:S05]  /*4b260*/  BSYNC.RECONVERGENT B3 ;  /* 0x0000000000037941 */ /* 0x000fea0003800200 */
.L_x_8571:
        /* <DEDUP_REMOVED lines=18> */
[----:B------:R-:W-:Y:S01]  /*4b390*/  VIADD R22, R19, 0xfcb00000 ;  /* 0xfcb0000013167836 */ /* 0x000fe20000000000 */
[----:B------:R-:W-:Y:S01]  /*4b3a0*/  MOV R14, 0x0 ;  /* 0x00000000000e7802 */ /* 0x000fe20000000f00 */
        /* <DEDUP_REMOVED lines=50> */
.L_x_8577:
[----:B------:R-:W-:Y:S05]  /*4b6d0*/  BSYNC.RECONVERGENT B3 ;  /* 0x0000000000037941 */ /* 0x000fea0003800200 */
.L_x_8576:
        /* <DEDUP_REMOVED lines=200> */
.L_x_8578:
        /* <DEDUP_REMOVED lines=53> */
.L_x_8580:
[----:B------:R-:W-:Y:S05]  /*4c6b0*/  BSYNC.RECONVERGENT B3 ;  /* 0x0000000000037941 */ /* 0x000fea0003800200 */
.L_x_8579:
        /* <DEDUP_REMOVED lines=78> */
.L_x_8566:
[----:B------:R-:W0:Y:S02]  /*4cba0*/  DSETP.GEU.AND P0, PT, R32, 1, PT ;  /* 0x3ff000002000742a */ /* 0x000e240003f0e000 */
[----:B0-----:R-:W-:Y:S05]  /*4cbb0*/  @!P0 BRA `(.L_x_8581) ;  /* 0x00000018000c8947 */ /* 0x001fea0003800000 */
[----:B------:R-:W0:Y:S01]  /*4cbc0*/  DMUL R18, R30, R28 ;  /* 0x0000001c1e127228 */ /* 0x000e220000000000 */
        /* <DEDUP_REMOVED lines=52> */
.L_x_8583:
[----:B------:R-:W-:Y:S05]  /*4cf10*/  BSYNC.RECONVERGENT B3 ;  /* 0x0000000000037941 */ /* 0x000fea0003800200 */
.L_x_8582:
[----:B------:R-:W0:Y:S02]  /*4cf20*/  DADD R40, R28, R40 ;  /* 0x000000001c287229 */ /* 0x000e240000000028 */
[C---:B0-----:R-:W-:Y:S02]  /*4cf30*/  FSETP.GEU.FTZ.AND P1, PT, R41.reuse, 1.7916666269302368164, PT ;  /* 0x3fe555552900780b */ /* 0x041fe40003f3e000 */
[----:B------:R-:W-:-:S13]  /*4cf40*/  FSETP.GT.FTZ.AND P0, PT, R41, -1.6999999284744262695, PT ;  /* 0xbfd999992900780b */ /* 0x000fda0003f14000 */
[----:B------:R-:W-:Y:S05]  /*4cf50*/  @P0 BRA !P1, `(.L_x_8584) ;  /* 0x0000000c00140947 */ /* 0x000fea0004800000 */
[----:B------:R-:W0:Y:S01]  /*4cf60*/  DADD R40, R40, 1 ;  /* 0x3ff0000028287429 */ /* 0x000e220000000000 */
[----:B------:R-:W-:Y:S01]  /*4cf70*/  IMAD.MOV.U32 R19, RZ, RZ, -0x3ff ;  /* 0xfffffc01ff137424 */ /* 0x000fe200078e00ff */
[----:B0-----:R-:W-:Y:S01]  /*4cf80*/  ISETP.GT.AND P0, PT, R41, 0xfffff, PT ;  /* 0x000fffff2900780c */ /* 0x001fe20003f04270 */
[----:B------:R-:W-:Y:S01]  /*4cf90*/  IMAD.MOV.U32 R12, RZ, RZ, R40 ;  /* 0x000000ffff0c7224 */ /* 0x000fe200078e0028 */
[----:B------:R-:W-:Y:S01]  /*4cfa0*/  MOV R0, R41 ;  /* 0x0000002900007202 */ /* 0x000fe20000000f00 */
[----:B------:R-:W-:Y:S01]  /*4cfb0*/  IMAD.MOV.U32 R13, RZ, RZ, R41 ;  /* 0x000000ffff0d7224 */ /* 0x000fe200078e0029 */
[----:B------:R-:W-:-:S09]  /*4cfc0*/  MOV R18, R40 ;  /* 0x0000002800127202 */ /* 0x000fd20000000f00 */
        /* <DEDUP_REMOVED lines=190> */
.L_x_8584:
        /* <DEDUP_REMOVED lines=53> */
.L_x_8586:
[----:B------:R-:W-:Y:S05]  /*4df00*/  BSYNC.RECONVERGENT B3 ;  /* 0x0000000000037941 */ /* 0x000fea0003800200 */
.L_x_8585:
        /* <DEDUP_REMOVED lines=78> */
.L_x_8581:
        /* <DEDUP_REMOVED lines=59> */
.L_x_8588:
[----:B------:R-:W-:Y:S05]  /*4e7a0*/  BSYNC.RECONVERGENT B3 ;  /* 0x0000000000037941 */ /* 0x000fea0003800200 */
.L_x_8587:
        /* <DEDUP_REMOVED lines=47> */
.L_x_8590:
[----:B------:R-:W-:Y:S05]  /*4eaa0*/  BSYNC.RECONVERGENT B3 ;  /* 0x0000000000037941 */ /* 0x000fea0003800200 */
.L_x_8589:
[----:B------:R-:W-:Y:S01]  /*4eab0*/  MOV R40, R24 ;  /* 0x0000001800287202 */ /* 0x000fe20000000f00 */
[----:B------:R-:W-:Y:S01]  /*4eac0*/  IMAD.MOV.U32 R41, RZ, RZ, R25 ;  /* 0x000000ffff297224 */ /* 0x000fe200078e0019 */
[----:B------:R-:W-:Y:S06]  /*4ead0*/  BRA `(.L_x_8564) ;  /* 0x0000000000d47947 */ /* 0x000fec0003800000 */
.L_x_8565:
        /* <DEDUP_REMOVED lines=46> */
[----:B------:R-:W-:Y:S01]  /*4edc0*/  IMAD.MOV.U32 R21, RZ, RZ, R19 ;  /* 0x000000ffff157224 */ /* 0x000fe200078e0013 */
[----:B------:R-:W-:Y:S01]  /*4edd0*/  MOV R19, R3 ;  /* 0x0000000300137202 */ /* 0x000fe20000000f00 */
[----:B------:R-:W-:-:S07]  /*4ede0*/  IMAD.MOV.U32 R18, RZ, RZ, R2 ;  /* 0x000000ffff127224 */ /* 0x000fce00078e0002 */
[----:B------:R-:W-:Y:S05]  /*4edf0*/  CALL.REL.NOINC `($__internal_13_$__cuda_sm20_dsqrt_rn_f64_mediumpath_v1) ;  /* 0x000000f0000c7944 */ /* 0x000fea0003c00000 */
[----:B------:R-:W-:Y:S02]  /*4ee00*/  IMAD.MOV.U32 R40, RZ, RZ, R12 ;  /* 0x000000ffff287224 */ /* 0x000fe400078e000c */
[----:B------:R-:W-:-:S07]  /*4ee10*/  IMAD.MOV.U32 R41, RZ, RZ, R13 ;  /* 0x000000ffff297224 */ /* 0x000fce00078e000d */
.L_x_8591:
[----:B------:R-:W-:Y:S05]  /*4ee20*/  BSYNC.RECONVERGENT B3 ;  /* 0x0000000000037941 */ /* 0x000fea0003800200 */
.L_x_8564:
[----:B------:R-:W-:Y:S05]  /*4ee30*/  BSYNC.RECONVERGENT B2 ;  /* 0x0000000000027941 */ /* 0x000fea0003800200 */
.L_x_8560:
        /* <DEDUP_REMOVED lines=53> */
.L_x_8596:
[----:B------:R-:W-:Y:S05]  /*4f190*/  BSYNC.RECONVERGENT B4 ;  /* 0x0000000000047941 */ /* 0x000fea0003800200 */
.L_x_8595:
        /* <DEDUP_REMOVED lines=185> */
.L_x_8599:
        /* <DEDUP_REMOVED lines=123> */
.L_x_8598:
        /* <DEDUP_REMOVED lines=172> */
.L_x_8601:
        /* <DEDUP_REMOVED lines=124> */
.L_x_8597:
        /* <DEDUP_REMOVED lines=77> */
.L_x_8608:
[----:B------:R-:W-:Y:S05]  /*51c30*/  BSYNC.RECONVERGENT B6 ;  /* 0x0000000000067941 */ /* 0x000fea0003800200 */
.L_x_8607:
[----:B------:R-:W-:Y:S02]  /*51c40*/  IMAD.MOV.U32 R42, RZ, RZ, R24 ;  /* 0x000000ffff2a7224 */ /* 0x000fe400078e0018 */
[----:B------:R-:W-:-:S07]  /*51c50*/  IMAD.MOV.U32 R43, RZ, RZ, R25 ;  /* 0x000000ffff2b7224 */ /* 0x000fce00078e0019 */
.L_x_8606:
[----:B------:R-:W-:Y:S05]  /*51c60*/  BSYNC.RECONVERGENT B5 ;  /* 0x0000000000057941 */ /* 0x000fea0003800200 */
.L_x_8605:
        /* <DEDUP_REMOVED lines=60> */
.L_x_8613:
[----:B------:R-:W-:Y:S05]  /*52030*/  BSYNC.RECONVERGENT B6 ;  /* 0x0000000000067941 */ /* 0x000fea0003800200 */
.L_x_8612:
[----:B------:R-:W-:Y:S01]  /*52040*/  MOV R2, R24 ;  /* 0x0000001800027202 */ /* 0x000fe20000000f00 */
[----:B------:R-:W-:Y:S01]  /*52050*/  IMAD.MOV.U32 R3, RZ, RZ, R25 ;  /* 0x000000ffff037224 */ /* 0x000fe200078e0019 */
[----:B------:R-:W-:Y:S06]  /*52060*/  BRA `(.L_x_8611) ;  /* 0x0000000000047947 */ /* 0x000fec0003800000 */
.L_x_8610:
[----:B------:R0:W1:Y:S02]  /*52070*/  DADD R2, -R28, R10 ;  /* 0x000000001c027229 */ /* 0x000064000000010a */
.L_x_8611:
[----:B------:R-:W-:Y:S05]  /*52080*/  BSYNC.RECONVERGENT B5 ;  /* 0x0000000000057941 */ /* 0x000fea0003800200 */
.L_x_8609:
        /* <DEDUP_REMOVED lines=70> */
.L_x_8615:
[----:B------:R-:W-:Y:S05]  /*524f0*/  BSYNC.RECONVERGENT B5 ;  /* 0x0000000000057941 */ /* 0x000fea0003800200 */
.L_x_8614:
[----:B------:R-:W-:Y:S05]  /*52500*/  BRA `(.L_x_8616) ;  /* 0x0000001000b07947 */ /* 0x000fea0003800000 */
.L_x_8604:
        /* <DEDUP_REMOVED lines=62> */
.L_x_8619:
[----:B------:R-:W-:Y:S05]  /*528f0*/  BSYNC.RECONVERGENT B5 ;  /* 0x0000000000057941 */ /* 0x000fea0003800200 */
.L_x_8618:
[----:B------:R-:W-:Y:S05]  /*52900*/  BRA `(.L_x_8616) ;  /* 0x0000000c00b07947 */ /* 0x000fea0003800000 */
.L_x_8617:
        /* <DEDUP_REMOVED lines=10> */
[----:B------:R-:W1:-:S15]  /*529b0*/  DMUL R2, R2, 8.11296384146066816958e+31 ;  /* 0x4690000002027828 */ /* 0x000e5e0000000000 */
[----:B------:R-:W-:-:S15]  /*529c0*/  NOP ;  /* 0x0000000000007918 */ /* 0x000fde0000000000 */
[----:B------:R-:W-:-:S15]  /*529d0*/  NOP ;  /* 0x0000000000007918 */ /* 0x000fde0000000000 */
[----:B------:R-:W-:-:S15]  /*529e0*/  NOP ;  /* 0x0000000000007918 */ /* 0x000fde0000000000 */
[----:B------:R-:W-:-:S04]  /*529f0*/  NOP ;  /* 0x0000000000007918 */ /* 0x000fc80000000000 */
[----:B-1----:R-:W-:-:S15]  /*52a00*/  DMUL R10, R32, R2 ;  /* 0x00000002200a7228 */ /* 0x002fde0000000000 */
        /* <DEDUP_REMOVED lines=46> */
[----:B------:R-:W-:-:S07]  /*52cf0*/  IMAD.MOV.U32 R21, RZ, RZ, R3 ;  /* 0x000000ffff157224 */ /* 0x000fce00078e0003 */
[----:B------:R-:W-:Y:S05]  /*52d00*/  CALL.REL.NOINC `($__internal_13_$__cuda_sm20_dsqrt_rn_f64_mediumpath_v1) ;  /* 0x000000b000487944 */ /* 0x000fea0003c00000 */
.L_x_8621:
[----:B------:R-:W-:Y:S05]  /*52d10*/  BSYNC.RECONVERGENT B5 ;  /* 0x0000000000057941 */ /* 0x000fea0003800200 */
.L_x_8620:
        /* <DEDUP_REMOVED lines=47> */
.L_x_8623:
[----:B------:R-:W-:Y:S05]  /*53010*/  BSYNC.RECONVERGENT B5 ;  /* 0x0000000000057941 */ /* 0x000fea0003800200 */
.L_x_8622:
[----:B------:R-:W0:Y:S01]  /*53020*/  DMUL R32, R32, 8.11296384146066816958e+31 ;  /* 0x4690000020207828 */ /* 0x000e220000000000 */
[----:B------:R-:W-:Y:S02]  /*53030*/  IMAD.MOV.U32 R8, RZ, RZ, R24 ;  /* 0x000000ffff087224 */ /* 0x000fe400078e0018 */
[----:B------:R-:W-:Y:S01]  /*53040*/  IMAD.MOV.U32 R9, RZ, RZ, R25 ;  /* 0x000000ffff097224 */ /* 0x000fe200078e0019 */
[----:B0-----:R-:W-:Y:S06]  /*53050*/  BRA `(.L_x_8616) ;  /* 0x0000000400dc7947 */ /* 0x001fec0003800000 */
.L_x_8603:
        /* <DEDUP_REMOVED lines=51> */
[----:B------:R-:W-:Y:S01]  /*53390*/  IMAD.MOV.U32 R10, RZ, RZ, R12 ;  /* 0x000000ffff0a7224 */ /* 0x000fe200078e000c */
[----:B------:R-:W-:-:S07]  /*533a0*/  MOV R11, R13 ;  /* 0x0000000d000b7202 */ /* 0x000fce0000000f00 */
.L_x_8625:
[----:B------:R-:W-:Y:S05]  /*533b0*/  BSYNC.RECONVERGENT B5 ;  /* 0x0000000000057941 */ /* 0x000fea0003800200 */
.L_x_8624:
        /* <DEDUP_REMOVED lines=56> */
[----:B------:R-:W-:Y:S02]  /*53740*/  IMAD.MOV.U32 R13, RZ, RZ, R21 ;  /* 0x000000ffff0d7224 */ /* 0x000fe400078e0015 */
[----:B------:R-:W-:-:S07]  /*53750*/  IMAD.MOV.U32 R21, RZ, RZ, R3 ;  /* 0x000000ffff157224 */ /* 0x000fce00078e0003 */
[----:B------:R-:W-:Y:S05]  /*53760*/  CALL.REL.NOINC `($__internal_13_$__cuda_sm20_dsqrt_rn_f64_mediumpath_v1) ;  /* 0x000000a400b07944 */ /* 0x000fea0003c00000 */
[----:B------:R-:W-:Y:S01]  /*53770*/  MOV R8, R12 ;  /* 0x0000000c00087202 */ /* 0x000fe20000000f00 */
[----:B------:R-:W-:-:S07]  /*53780*/  IMAD.MOV.U32 R9, RZ, RZ, R13 ;  /* 0x000000ffff097224 */ /* 0x000fce00078e000d */
.L_x_8627:
[----:B------:R-:W-:Y:S05]  /*53790*/  BSYNC.RECONVERGENT B5 ;  /* 0x0000000000057941 */ /* 0x000fea0003800200 */
.L_x_8626:
[----:B------:R0:W1:Y:S01]  /*537a0*/  DMUL R8, R8, R10 ;  /* 0x0000000a08087228 */ /* 0x0000620000000000 */
[----:B------:R-:W-:Y:S02]  /*537b0*/  IMAD.MOV.U32 R32, RZ, RZ, 0x0 ;  /* 0x00000000ff207424 */ /* 0x000fe400078e00ff */
[----:B01----:R-:W-:-:S07]  /*537c0*/  IMAD.MOV.U32 R33, RZ, RZ, 0x3ff00000 ;  /* 0x3ff00000ff217424 */ /* 0x003fce00078e00ff */
.L_x_8616:
[----:B------:R-:W-:Y:S05]  /*537d0*/  BSYNC.RECONVERGENT B4 ;  /* 0x0000000000047941 */ /* 0x000fea0003800200 */
.L_x_8602:
[----:B------:R-:W-:Y:S05]  /*537e0*/  BRA `(.L_x_8628) ;  /* 0x0000000000187947 */ /* 0x000fea0003800000 */
.L_x_8594:
[----:B------:R-:W0:-:S15]  /*537f0*/  DMUL R8, R8, 9.00719925474099200000e+15 ;  /* 0x4340000008087828 */ /* 0x000e1e0000000000 */
[----:B------:R-:W-:-:S15]  /*53800*/  NOP ;  /* 0x0000000000007918 */ /* 0x000fde0000000000 */
[----:B------:R-:W-:-:S15]  /*53810*/  NOP ;  /* 0x0000000000007918 */ /* 0x000fde0000000000 */
[----:B------:R-:W-:-:S15]  /*53820*/  NOP ;  /* 0x0000000000007918 */ /* 0x000fde0000000000 */
[----:B------:R-:W-:-:S04]  /*53830*/  NOP ;  /* 0x0000000000007918 */ /* 0x000fc80000000000 */
[----:B0-----:R-:W1:Y:S02]  /*53840*/  DMUL R32, R32, 9.00719925474099200000e+15 ;  /* 0x4340000020207828 */ /* 0x001e640000000000 */
.L_x_8628:
[----:B------:R-:W-:Y:S05]  /*53850*/  BSYNC.RELIABLE B2 ;  /* 0x0000000000027941 */ /* 0x000fea0003800100 */
.L_x_8593:
        /* <DEDUP_REMOVED lines=66> */
.L_x_8631:
[----:B------:R-:W-:Y:S05]  /*53c80*/  BSYNC.RECONVERGENT B2 ;  /* 0x0000000000027941 */ /* 0x000fea0003800200 */
.L_x_8630:
        /* <DEDUP_REMOVED lines=141> */
[----:B0-----:R-:W-:Y:S01]  /*54560*/  @!P1 IMAD.MOV.U32 R2, RZ, RZ, 0x54442d18 ;  /* 0x54442d18ff029424 */ /* 0x001fe200078e00ff */
[----:B------:R-:W-:-:S15]  /*54570*/  @!P1 MOV R3, 0x400921fb ;  /* 0x400921fb00039802 */ /* 0x000fde0000000f00 */
        /* <DEDUP_REMOVED lines=34> */
.L_x_8633:
[----:B------:R-:W-:Y:S02]  /*547a0*/  FSEL R2, RZ, 3.37028055040000000000e+12, P0 ;  /* 0x54442d18ff027808 */ /* 0x000fe40000000000 */
[----:B------:R-:W-:-:S07]  /*547b0*/  FSEL R3, RZ, 2.1426990032196044922, P0 ;  /* 0x400921fbff037808 */ /* 0x000fce0000000000 */
.L_x_8634:
[----:B------:R-:W-:Y:S05]  /*547c0*/  BSYNC.RECONVERGENT B0 ;  /* 0x0000000000007941 */ /* 0x000fea0003800200 */
.L_x_8632:
        /* <DEDUP_REMOVED lines=10> */
.L_x_8629:
        /* <DEDUP_REMOVED lines=60> */
.L_x_8636:
[----:B------:R-:W-:Y:S05]  /*54c30*/  BSYNC.RECONVERGENT B2 ;  /* 0x0000000000027941 */ /* 0x000fea0003800200 */
.L_x_8635:
[----:B------:R-:W-:Y:S01]  /*54c40*/  IMAD.MOV.U32 R4, RZ, RZ, -0x2449a4b7 ;  /* 0xdbb65b49ff047424 */ /* 0x000fe200078e00ff */
[----:B------:R-:W-:Y:S01]  /*54c50*/  DSETP.NEU.AND P3, PT, R2, RZ, PT ;  /* 0x000000ff0200722a */ /* 0x000fe20003f6d000 */
[----:B------:R-:W-:Y:S01]  /*54c60*/  IMAD.MOV.U32 R5, RZ, RZ, 0x3f2d3b63 ;  /* 0x3f2d3b63ff057424 */ /* 0x000fe200078e00ff */
        /* <DEDUP_REMOVED lines=174> */
.L_x_8638:
[----:B------:R-:W-:Y:S02]  /*55750*/  FSEL R2, RZ, 3.37028055040000000000e+12, P0 ;  /* 0x54442d18ff027808 */ /* 0x000fe40000000000 */
[----:B------:R-:W-:-:S07]  /*55760*/  FSEL R3, RZ, 2.1426990032196044922, P0 ;  /* 0x400921fbff037808 */ /* 0x000fce0000000000 */
.L_x_8639:
[----:B------:R-:W-:Y:S05]  /*55770*/  BSYNC.RECONVERGENT B0 ;  /* 0x0000000000007941 */ /* 0x000fea0003800200 */
.L_x_8637:
        /* <DEDUP_REMOVED lines=9> */
.L_x_8600:
[----:B------:R-:W-:Y:S05]  /*55810*/  BSYNC.RECONVERGENT B3 ;  /* 0x0000000000037941 */ /* 0x000fea0003800200 */
.L_x_8592:
[----:B------:R-:W-:Y:S01]  /*55820*/  ISETP.GE.AND P0, PT, R7, RZ, PT ;  /* 0x000000ff0700720c */ /* 0x000fe20003f06270 */
[----:B------:R-:W0:Y:S03]  /*55830*/  DADD R2, -RZ, -R40 ;  /* 0x00000000ff027229 */ /* 0x000e260000000928 */
[----:B0-----:R-:W-:Y:S02]  /*55840*/  FSEL R10, R40, R2, !P0 ;  /* 0x00000002280a7208 */ /* 0x001fe40004000000 */
[----:B------:R-:W-:Y:S01]  /*55850*/  FSEL R11, R41, R3, !P0 ;  /* 0x00000003290b7208 */ /* 0x000fe20004000000 */
[----:B------:R-:W-:Y:S06]  /*55860*/  BRA `(.L_x_8556) ;  /* 0x0000006800247947 */ /* 0x000fec0003800000 */
.L_x_8559:
        /* <DEDUP_REMOVED lines=15> */
.L_x_8558:
[----:B------:R3:W4:Y:S01]  /*55960*/  DADD R10, -RZ, -R6 ;  /* 0x00000000ff0a7229 */ /* 0x0007220000000906 */
[----:B------:R-:W-:Y:S01]  /*55970*/  CS2R R8, SRZ ;  /* 0x0000000000087805 */ /* 0x000fe2000001ff00 */
[----:B---34-:R-:W-:Y:S06]  /*55980*/  BRA `(.L_x_8556) ;  /* 0x0000006400dc7947 */ /* 0x018fec0003800000 */
.L_x_8557:
        /* <DEDUP_REMOVED lines=30> */
[----:B------:R-:W-:Y:S02]  /*55b70*/  IMAD.MOV.U32 R12, RZ, RZ, R8 ;  /* 0x000000ffff0c7224 */ /* 0x000fe400078e0008 */
[--C-:B------:R-:W-:Y:S02]  /*55b80*/  IMAD.MOV.U32 R13, RZ, RZ, R9.reuse ;  /* 0x000000ffff0d7224 */ /* 0x100fe400078e0009 */
[----:B------:R-:W-:-:S15]  /*55b90*/  IMAD.MOV.U32 R0, RZ, RZ, R9 ;  /* 0x000000ffff007224 */ /* 0x000fde00078e0009 */
[----:B------:R-:W-:-:S15]  /*55ba0*/  NOP ;  /* 0x0000000000007918 */ /* 0x000fde0000000000 */
[----:B------:R-:W-:-:S15]  /*55bb0*/  NOP ;  /* 0x0000000000007918 */ /* 0x000fde0000000000 */
[----:B------:R-:W-:-:S12]  /*55bc0*/  NOP ;  /* 0x0000000000007918 */ /* 0x000fd80000000000 */
[----:B------:R-:W0:Y:S02]  /*55bd0*/  @!P0 DMUL R12, R12, 1.80143985094819840000e+16 ;  /* 0x435000000c0c8828 */ /* 0x000e240000000000 */
[----:B0-----:R-:W-:-:S05]  /*55be0*/  @!P0 MOV R0, R13 ;  /* 0x0000000d00008202 */ /* 0x001fca0000000f00 */
[----:B------:R-:W-:-:S05]  /*55bf0*/  VIADD R9, R0, 0xffffffff ;  /* 0xffffffff00097836 */ /* 0x000fca0000000000 */
[----:B------:R-:W-:-:S13]  /*55c00*/  ISETP.GE.U32.AND P2, PT, R9, 0x7fefffff, PT ;  /* 0x7fefffff0900780c */ /* 0x000fda0003f46070 */
[----:B------:R-:W-:-:S15]  /*55c10*/  @P2 LOP3.LUT P3, RZ, R13, 0x7fffffff, RZ, 0xc0, !PT ;  /* 0x7fffffff0dff2812 */ /* 0x000fde000786c0ff */
[----:B------:R-:W-:-:S15]  /*55c20*/  NOP ;  /* 0x0000000000007918 */ /* 0x000fde0000000000 */
[----:B------:R-:W-:-:S09]  /*55c30*/  NOP ;  /* 0x0000000000007918 */ /* 0x000fd20000000000 */
        /* <DEDUP_REMOVED lines=59> */
[----:B------:R-:W-:-:S03]  /*55ff0*/  @P0 VIADD R15, R15, 0x1 ;  /* 0x000000010f0f0836 */ /* 0x000fc60000000000 */
[----:B------:R-:W-:Y:S02]  /*56000*/  @P0 MOV R9, R13 ;  /* 0x0000000d00090202 */ /* 0x000fe40000000f00 */
[----:B------:R-:W-:Y:S01]  /*56010*/  LOP3.LUT R14, R15, 0x80000000, RZ, 0x3c, !PT ;  /* 0x800000000f0e7812 */ /* 0x000fe200078e3cff */
[----:B------:R-:W-:-:S03]  /*56020*/  IMAD.MOV.U32 R15, RZ, RZ, 0x43300000 ;  /* 0x43300000ff0f7424 */ /* 0x000fc600078e00ff */
        /* <DEDUP_REMOVED lines=159> */
.L_x_8644:
[----:B------:R-:W-:Y:S05]  /*56a20*/  BSYNC.RECONVERGENT B0 ;  /* 0x0000000000007941 */ /* 0x000fea0003800200 */
.L_x_8643:
[----:B------:R-:W-:Y:S04]  /*56a30*/  BSSY.RECONVERGENT B3, `(.L_x_8645) ;  /* 0x0000008000037945 */ /* 0x000fe80003800200 */
[----:B------:R-:W-:Y:S05]  /*56a40*/  @P4 BRA P5, `(.L_x_8646) ;  /* 0x0000000000184947 */ /* 0x000fea0002800000 */
[----:B------:R-:W-:Y:S01]  /*56a50*/  IMAD.MOV.U32 R20, RZ, RZ, R10 ;  /* 0x000000ffff147224 */ /* 0x000fe200078e000a */
[----:B------:R-:W-:Y:S01]  /*56a60*/  MOV R0, 0x56ab0 ;  /* 0x00056ab000007802 */ /* 0x000fe20000000f00 */
[----:B------:R-:W-:Y:S02]  /*56a70*/  IMAD.MOV.U32 R21, RZ, RZ, R11 ;  /* 0x000000ffff157224 */ /* 0x000fe400078e000b */
[----:B------:R-:W-:Y:S02]  /*56a80*/  IMAD.MOV.U32 R12, RZ, RZ, R26 ;  /* 0x000000ffff0c7224 */ /* 0x000fe400078e001a */
[----:B------:R-:W-:-:S07]  /*56a90*/  IMAD.MOV.U32 R13, RZ, RZ, R27 ;  /* 0x000000ffff0d7224 */ /* 0x000fce00078e001b */
[----:B01----:R-:W-:Y:S05]  /*56aa0*/  CALL.REL.NOINC `($__internal_12_$__cuda_sm20_div_rn_f64_full) ;  /* 0x0000006800c47944 */ /* 0x003fea0003c00000 */
.L_x_8646:
[----:B------:R-:W-:Y:S05]  /*56ab0*/  BSYNC.RECONVERGENT B3 ;  /* 0x0000000000037941 */ /* 0x000fea0003800200 */
.L_x_8645:
[----:B------:R-:W-:Y:S01]  /*56ac0*/  MOV R12, 0xdbb65b49 ;  /* 0xdbb65b49000c7802 */ /* 0x000fe20000000f00 */
[----:B------:R-:W-:Y:S01]  /*56ad0*/  IMAD.MOV.U32 R13, RZ, RZ, 0x3f2d3b63 ;  /* 0x3f2d3b63ff0d7424 */ /* 0x000fe200078e00ff */
[----:B------:R-:W-:Y:S01]  /*56ae0*/  UMOV UR4, 0x2a25ff7e ;  /* 0x2a25ff7e00047882 */ /* 0x000fe20000000000 */
        /* <DEDUP_REMOVED lines=173> */
.L_x_8648:
[----:B------:R-:W-:Y:S02]  /*575c0*/  FSEL R4, RZ, 3.37028055040000000000e+12, P0 ;  /* 0x54442d18ff047808 */ /* 0x000fe40000000000 */
[----:B------:R-:W-:-:S07]  /*575d0*/  FSEL R5, RZ, 2.1426990032196044922, P0 ;  /* 0x400921fbff057808 */ /* 0x000fce0000000000 */
.L_x_8649:
[----:B------:R-:W-:Y:S05]  /*575e0*/  BSYNC.RECONVERGENT B0 ;  /* 0x0000000000007941 */ /* 0x000fea0003800200 */
.L_x_8647:
        /* <DEDUP_REMOVED lines=14> */
.L_x_8642:
        /* <DEDUP_REMOVED lines=12> */
[----:B------:R-:W-:Y:S01]  /*57790*/  ISETP.GT.U32.AND P0, PT, R32, R2, PT ;  /* 0x000000022000720c */ /* 0x000fe20003f04070 */
[----:B------:R-:W-:Y:S01]  /*577a0*/  IMAD.MOV.U32 R14, RZ, RZ, R29 ;  /* 0x000000ffff0e7224 */ /* 0x000fe200078e001d */
[----:B------:R-:W-:-:S02]  /*577b0*/  MOV R15, R28 ;  /* 0x0000001c000f7202 */ /* 0x000fc40000000f00 */
        /* <DEDUP_REMOVED lines=119> */
[----:B------:R-:W-:Y:S02]  /*57f30*/  ISETP.GT.AND P0, PT, R28, 0xfffff, PT ;  /* 0x000fffff1c00780c */ /* 0x000fe40003f04270 */
[----:B------:R-:W-:Y:S01]  /*57f40*/  MOV R13, R28 ;  /* 0x0000001c000d7202 */ /* 0x000fe20000000f00 */
        /* <DEDUP_REMOVED lines=191> */
.L_x_8652:
[----:B------:R-:W-:Y:S05]  /*58b40*/  BSYNC.RECONVERGENT B0 ;  /* 0x0000000000007941 */ /* 0x000fea0003800200 */
.L_x_8651:
        /* <DEDUP_REMOVED lines=8> */
.L_x_8654:
[----:B------:R-:W-:Y:S05]  /*58bd0*/  BSYNC.RECONVERGENT B3 ;  /* 0x0000000000037941 */ /* 0x000fea0003800200 */
.L_x_8653:
        /* <DEDUP_REMOVED lines=176> */
.L_x_8656:
[----:B------:R-:W-:Y:S02]  /*596e0*/  FSEL R4, RZ, 3.37028055040000000000e+12, P0 ;  /* 0x54442d18ff047808 */ /* 0x000fe40000000000 */
[----:B------:R-:W-:-:S07]  /*596f0*/  FSEL R5, RZ, 2.1426990032196044922, P0 ;  /* 0x400921fbff057808 */ /* 0x000fce0000000000 */
.L_x_8657:
[----:B------:R-:W-:Y:S05]  /*59700*/  BSYNC.RECONVERGENT B0 ;  /* 0x0000000000007941 */ /* 0x000fea0003800200 */
.L_x_8655:
        /* <DEDUP_REMOVED lines=10> */
.L_x_8641:
        /* <DEDUP_REMOVED lines=51> */
[----:B------:R-:W-:Y:S01]  /*59ae0*/  MOV R8, R24 ;  /* 0x0000001800087202 */ /* 0x000fe20000000f00 */
[----:B------:R-:W-:-:S07]  /*59af0*/  IMAD.MOV.U32 R9, RZ, RZ, R25 ;  /* 0x000000ffff097224 */ /* 0x000fce00078e0019 */
.L_x_8659:
[----:B------:R-:W-:Y:S05]  /*59b00*/  BSYNC.RECONVERGENT B3 ;  /* 0x0000000000037941 */ /* 0x000fea0003800200 */
.L_x_8658:
        /* <DEDUP_REMOVED lines=51> */
.L_x_8661:
[----:B------:R-:W-:Y:S05]  /*59e40*/  BSYNC.RECONVERGENT B3 ;  /* 0x0000000000037941 */ /* 0x000fea0003800200 */
.L_x_8660:
        /* <DEDUP_REMOVED lines=38> */
[----:B0-----:R-:W-:Y:S01]  /*5a0b0*/  MOV R14, R29 ;  /* 0x0000001d000e7202 */ /* 0x001fe20000000f00 */
[----:B------:R-:W-:-:S15]  /*5a0c0*/  IMAD.MOV.U32 R15, RZ, RZ, R28 ;  /* 0x000000ffff0f7224 */ /* 0x000fde00078e001c */
[----:B------:R-:W-:-:S15]  /*5a0d0*/  NOP ;  /* 0x0000000000007918 */ /* 0x000fde0000000000 */
[----:B------:R-:W-:-:S15]  /*5a0e0*/  NOP ;  /* 0x0000000000007918 */ /* 0x000fde0000000000 */
[----:B------:R-:W-:-:S15]  /*5a0f0*/  NOP ;  /* 0x0000000000007918 */ /* 0x000fde0000000000 */
[----:B------:R-:W-:-:S01]  /*5a100*/  NOP ;  /* 0x0000000000007918 */ /* 0x000fc20000000000 */
[----:B-1----:R-:W0:-:S15]  /*5a110*/  DFMA R18, -R26, R12, 1 ;  /* 0x3ff000001a12742b */ /* 0x002e1e000000010c */
        /* <DEDUP_REMOVED lines=40> */
[----:B------:R-:W0:-:S15]  /*5a3a0*/  DFMA R14, -R26, R24, R10 ;  /* 0x000000181a0e722b */ /* 0x000e1e000000010a */
        /* <DEDUP_REMOVED lines=11> */
[----:B0-----:R-:W-:Y:S02]  /*5a460*/  FSEL R13, R12, UR6, P0 ;  /* 0x000000060c0d7c08 */ /* 0x001fe40008000000 */
[----:B------:R-:W-:Y:S01]  /*5a470*/  @P2 LOP3.LUT R13, R14, 0x80000, RZ, 0xfc, !PT ;  /* 0x000800000e0d2812 */ /* 0x000fe200078efcff */
[----:B------:R-:W-:Y:S01]  /*5a480*/  IMAD.MOV.U32 R14, RZ, RZ, RZ ;  /* 0x000000ffff0e7224 */ /* 0x000fe200078e00ff */
[----:B------:R-:W-:Y:S02]  /*5a490*/  MOV R12, R8 ;  /* 0x00000008000c7202 */ /* 0x000fe40000000f00 */
[----:B------:R-:W0:Y:S02]  /*5a4a0*/  MUFU.RSQ64H R15, R13 ;  /* 0x0000000d000f7308 */ /* 0x000e240000001c00 */
[----:B------:R-:W-:-:S02]  /*5a4b0*/  SEL R12, R12, UR4, P0 ;  /* 0x000000040c0c7c07 */ /* 0x000fc40008000000 */
[----:B------:R-:W-:-:S15]  /*5a4c0*/  ISETP.GE.U32.AND P0, PT, R28, 0x7ff00000, PT ;  /* 0x7ff000001c00780c */ /* 0x000fde0003f06070 */
        /* <DEDUP_REMOVED lines=232> */
.L_x_8663:
[----:B------:R-:W-:Y:S05]  /*5b350*/  BSYNC.RECONVERGENT B0 ;  /* 0x0000000000007941 */ /* 0x000fea0003800200 */
.L_x_8662:
        /* <DEDUP_REMOVED lines=9> */
.L_x_8665:
[----:B------:R-:W-:Y:S05]  /*5b3f0*/  BSYNC.RECONVERGENT B3 ;  /* 0x0000000000037941 */ /* 0x000fea0003800200 */
.L_x_8664:
        /* <DEDUP_REMOVED lines=154> */
[----:B---3--:R-:W-:Y:S02]  /*5bda0*/  @!P1 FSEL R10, R24, R12, !P0 ;  /* 0x0000000c180a9208 */ /* 0x008fe40004000000 */
[----:B------:R-:W-:Y:S01]  /*5bdb0*/  @!P1 FSEL R11, R25, R13, !P0 ;  /* 0x0000000d190b9208 */ /* 0x000fe20004000000 */
[----:B------:R-:W-:Y:S01]  /*5bdc0*/  @!P1 IMAD.MOV.U32 R13, RZ, RZ, 0x3ff921fb ;  /* 0x3ff921fbff0d9424 */ /* 0x000fe200078e00ff */
[----:B------:R-:W-:-:S15]  /*5bdd0*/  @!P1 MOV R12, 0x54442d18 ;  /* 0x54442d18000c9802 */ /* 0x000fde0000000f00 */
[----:B------:R-:W-:-:S15]  /*5bde0*/  NOP ;  /* 0x0000000000007918 */ /* 0x000fde0000000000 */
[----:B------:R-:W-:-:S15]  /*5bdf0*/  NOP ;  /* 0x0000000000007918 */ /* 0x000fde0000000000 */
[----:B------:R-:W-:-:S13]  /*5be00*/  NOP ;  /* 0x0000000000007918 */ /* 0x000fda0000000000 */
        /* <DEDUP_REMOVED lines=15> */
.L_x_8667:
[----:B------:R-:W-:Y:S02]  /*5bf00*/  FSEL R4, RZ, 3.37028055040000000000e+12, P0 ;  /* 0x54442d18ff047808 */ /* 0x000fe40000000000 */
[----:B------:R-:W-:-:S07]  /*5bf10*/  FSEL R5, RZ, 2.1426990032196044922, P0 ;  /* 0x400921fbff057808 */ /* 0x000fce0000000000 */
.L_x_8668:
[----:B------:R-:W-:Y:S05]  /*5bf20*/  BSYNC.RECONVERGENT B0 ;  /* 0x0000000000007941 */ /* 0x000fea0003800200 */
.L_x_8666:
        /* <DEDUP_REMOVED lines=13> */
.L_x_8650:
[----:B------:R-:W-:Y:S05]  /*5c000*/  BSYNC.RECONVERGENT B2 ;  /* 0x0000000000027941 */ /* 0x000fea0003800200 */
.L_x_8640:
        /* <DEDUP_REMOVED lines=15> */
.L_x_8556:
[----:B------:R-:W-:Y:S05]  /*5c100*/  BSYNC.RECONVERGENT B1 ;  /* 0x0000000000017941 */ /* 0x000fea0003800200 */
.L_x_8554:
        /* <DEDUP_REMOVED lines=12> */
[----:B--2---:R-:W-:Y:S01]  /*5c1d0*/  STG.E.U8 desc[UR36][R16.64], R9 ;  /* 0x0000000910007986 */ /* 0x004fe2000c101124 */
[----:B------:R-:W-:Y:S05]  /*5c1e0*/  EXIT ;  /* 0x000000000000794d */ /* 0x000fea0003800000 */
.L_x_8672:
[----:B--2---:R-:W2:Y:S02]  /*5c1f0*/  F2I.S64.F64.TRUNC R8, R8 ;  /* 0x0000000800087311 */ /* 0x004ea4000030d900 */
[----:B--2---:R-:W-:-:S05]  /*5c200*/  IMAD.MOV.U32 R3, RZ, RZ, R8 ;  /* 0x000000ffff037224 */ /* 0x004fca00078e0008 */
[----:B------:R-:W-:Y:S01]  /*5c210*/  STG.E.U8 desc[UR36][R16.64], R3 ;  /* 0x0000000310007986 */ /* 0x000fe2000c101124 */
[----:B------:R-:W-:Y:S05]  /*5c220*/  EXIT ;  /* 0x000000000000794d */ /* 0x000fea0003800000 */
.L_x_8671:
[----:B------:R-:W-:-:S09]  /*5c230*/  UISETP.NE.AND UP0, UPT, UR4, 0x2, UPT ;  /* 0x000000020400788c */ /* 0x000fd2000bf05270 */
[----:B------:R-:W-:Y:S05]  /*5c240*/  BRA.U !UP0, `(.L_x_8674) ;  /* 0x0000000108287547 */ /* 0x000fea000b800000 */
[----:B------:R-:W-:-:S09]  /*5c250*/  UISETP.NE.AND UP0, UPT, UR4, 0x3, UPT ;  /* 0x000000030400788c */ /* 0x000fd2000bf05270 */
[----:B------:R-:W-:Y:S05]  /*5c260*/  BRA.U !UP0, `(.L_x_8675) ;  /* 0x0000000108147547 */ /* 0x000fea000b800000 */
[----:B------:R-:W-:-:S09]  /*5c270*/  UISETP.NE.AND UP0, UPT, UR4, 0x4, UPT ;  /* 0x000000040400788c */ /* 0x000fd2000bf05270 */
[----:B------:R-:W-:Y:S05]  /*5c280*/  BRA.U UP0, `(.L_x_8673) ;  /* 0x0000000d00847547 */ /* 0x000fea000b800000 */
[----:B--2---:R-:W2:Y:S02]  /*5c290*/  F2I.S64.F64.TRUNC R8, R8 ;  /* 0x0000000800087311 */ /* 0x004ea4000030d900 */
[----:B--2---:R-:W-:Y:S01]  /*5c2a0*/  STG.E.64 desc[UR36][R16.64], R8 ;  /* 0x0000000810007986 */ /* 0x004fe2000c101b24 */
[----:B------:R-:W-:Y:S05]  /*5c2b0*/  EXIT ;  /* 0x000000000000794d */ /* 0x000fea0003800000 */
.L_x_8675:
[----:B--2---:R-:W2:Y:S02]  /*5c2c0*/  F2I.F64.TRUNC R9, R8 ;  /* 0x0000000800097311 */ /* 0x004ea4000030d100 */
[----:B--2---:R-:W-:Y:S01]  /*5c2d0*/  STG.E desc[UR36][R16.64], R9 ;  /* 0x0000000910007986 */ /* 0x004fe2000c101924 */
[----:B------:R-:W-:Y:S05]  /*5c2e0*/  EXIT ;  /* 0x000000000000794d */ /* 0x000fea0003800000 */
.L_x_8674:
[----:B--2---:R-:W2:Y:S02]  /*5c2f0*/  F2I.F64.TRUNC R9, R8 ;  /* 0x0000000800097311 */ /* 0x004ea4000030d100 */
[----:B--2---:R-:W-:Y:S01]  /*5c300*/  STG.E.U16 desc[UR36][R16.64], R9 ;  /* 0x0000000910007986 */ /* 0x004fe2000c101524 */
[----:B------:R-:W-:Y:S05]  /*5c310*/  EXIT ;  /* 0x000000000000794d */ /* 0x000fea0003800000 */
.L_x_8670:
        /* <DEDUP_REMOVED lines=15> */
[----:B------:R-:W-:Y:S01]  /*5c410*/  STG.E desc[UR36][R16.64], R3 ;  /* 0x0000000310007986 */ /* 0x000fe2000c101924 */
[----:B------:R-:W-:Y:S05]  /*5c420*/  EXIT ;  /* 0x000000000000794d */ /* 0x000fea0003800000 */
.L_x_8677:
        /* <DEDUP_REMOVED lines=10> */
[----:B------:R-:W-:Y:S01]  /*5c4d0*/  STG.E.U16 desc[UR36][R16.64], R0 ;  /* 0x0000000010007986 */ /* 0x000fe2000c101524 */
[----:B------:R-:W-:Y:S05]  /*5c4e0*/  EXIT ;  /* 0x000000000000794d */ /* 0x000fea0003800000 */
.L_x_8676:
        /* <DEDUP_REMOVED lines=14> */
[----:B--2---:R-:W-:-:S15]  /*5c5d0*/  @!P1 FMUL R2, R2, 1.175494350822287508e-38 ;  /* 0x0080000002029820 */ /* 0x004fde0000400000 */
[----:B------:R-:W-:-:S15]  /*5c5e0*/  NOP ;  /* 0x0000000000007918 */ /* 0x000fde0000000000 */
[----:B------:R-:W-:-:S15]  /*5c5f0*/  NOP ;  /* 0x0000000000007918 */ /* 0x000fde0000000000 */
[----:B------:R-:W-:-:S15]  /*5c600*/  NOP ;  /* 0x0000000000007918 */ /* 0x000fde0000000000 */
[----:B------:R-:W-:-:S02]  /*5c610*/  NOP ;  /* 0x0000000000007918 */ /* 0x000fc40000000000 */
[----:B------:R-:W2:-:S15]  /*5c620*/  F2F.F32.F64 R3, R10 ;  /* 0x0000000a00037310 */ /* 0x000e9e0000301000 */
[----:B------:R-:W-:-:S15]  /*5c630*/  NOP ;  /* 0x0000000000007918 */ /* 0x000fde0000000000 */
[----:B------:R-:W-:-:S15]  /*5c640*/  NOP ;  /* 0x0000000000007918 */ /* 0x000fde0000000000 */
[----:B------:R-:W-:-:S15]  /*5c650*/  NOP ;  /* 0x0000000000007918 */ /* 0x000fde0000000000 */
[----:B------:R-:W-:-:S04]  /*5c660*/  NOP ;  /* 0x0000000000007918 */ /* 0x000fc80000000000 */
[----:B------:R-:W2:Y:S02]  /*5c670*/  DSETP.GEU.AND P0, PT, |R10|, UR4, PT ;  /* 0x000000040a007e2a */ /* 0x000ea4000bf0e200 */
[----:B--2---:R-:W-:-:S05]  /*5c680*/  @!P0 FMUL R3, R3, 1.175494350822287508e-38 ;  /* 0x0080000003038820 */ /* 0x004fca0000400000 */
[----:B------:R-:W-:Y:S01]  /*5c690*/  STG.E.64 desc[UR36][R16.64], R2 ;  /* 0x0000000210007986 */ /* 0x000fe2000c101b24 */
[----:B------:R-:W-:Y:S05]  /*5c6a0*/  EXIT ;  /* 0x000000000000794d */ /* 0x000fea0003800000 */
.L_x_8679:
        /* <DEDUP_REMOVED lines=20> */
[----:B------:R-:W-:-:S05]  /*5c7f0*/  F2FP.F16.F32.PACK_AB R3, R0, R3 ;  /* 0x000000030003723e */ /* 0x000fca00000000ff */
[----:B------:R-:W-:Y:S01]  /*5c800*/  STG.E desc[UR36][R16.64], R3 ;  /* 0x0000000310007986 */ /* 0x000fe2000c101924 */
[----:B------:R-:W-:Y:S05]  /*5c810*/  EXIT ;  /* 0x000000000000794d */ /* 0x000fea0003800000 */
.L_x_8678:
[----:B--2---:R-:W-:Y:S01]  /*5c820*/  STG.E.64 desc[UR36][R16.64], R8 ;  /* 0x0000000810007986 */ /* 0x004fe2000c101b24 */
[----:B------:R-:W-:Y:S05]  /*5c830*/  EXIT ;  /* 0x000000000000794d */ /* 0x000fea0003800000 */
.L_x_8669:
        /* <DEDUP_REMOVED lines=11> */
[----:B--2---:R-:W-:Y:S01]  /*5c8f0*/  STG.E.U16 desc[UR36][R16.64], R9 ;  /* 0x0000000910007986 */ /* 0x004fe2000c101524 */
[----:B------:R-:W-:Y:S05]  /*5c900*/  EXIT ;  /* 0x000000000000794d */ /* 0x000fea0003800000 */
.L_x_8683:
        /* <DEDUP_REMOVED lines=26> */
.L_x_8686:
[----:B------:R-:W-:-:S04]  /*5cab0*/  SHF.R.U32.HI R3, RZ, 0x18, R3 ;  /* 0x00000018ff037819 */ /* 0x000fc80000011603 */
[----:B------:R-:W-:-:S07]  /*5cac0*/  LOP3.LUT R0, R0, 0x80, R3, 0xf8, !PT ;  /* 0x0000008000007812 */ /* 0x000fce00078ef803 */
.L_x_8685:
[----:B------:R-:W-:Y:S05]  /*5cad0*/  BSYNC.RECONVERGENT B0 ;  /* 0x0000000000007941 */ /* 0x000fea0003800200 */
.L_x_8684:
[----:B------:R-:W-:Y:S01]  /*5cae0*/  STG.E.U8 desc[UR36][R16.64], R0 ;  /* 0x0000000010007986 */ /* 0x000fe2000c101124 */
[----:B------:R-:W-:Y:S05]  /*5caf0*/  EXIT ;  /* 0x000000000000794d */ /* 0x000fea0003800000 */
.L_x_8682:
        /* <DEDUP_REMOVED lines=26> */
.L_x_8689:
[----:B------:R-:W-:-:S04]  /*5cca0*/  SHF.R.U32.HI R3, RZ, 0x18, R3 ;  /* 0x00000018ff037819 */ /* 0x000fc80000011603 */
[----:B------:R-:W-:-:S07]  /*5ccb0*/  LOP3.LUT R0, R0, 0x80, R3, 0xf8, !PT ;  /* 0x0000008000007812 */ /* 0x000fce00078ef803 */
.L_x_8688:
[----:B------:R-:W-:Y:S05]  /*5ccc0*/  BSYNC.RECONVERGENT B0 ;  /* 0x0000000000007941 */ /* 0x000fea0003800200 */
.L_x_8687:
[----:B------:R-:W-:Y:S01]  /*5ccd0*/  STG.E.U8 desc[UR36][R16.64], R0 ;  /* 0x0000000010007986 */ /* 0x000fe2000c101124 */
[----:B------:R-:W-:Y:S05]  /*5cce0*/  EXIT ;  /* 0x000000000000794d */ /* 0x000fea0003800000 */
.L_x_8681:
        /* <DEDUP_REMOVED lines=28> */
[----:B------:R-:W-:Y:S01]  /*5ceb0*/  STG.E.U8 desc[UR36][R16.64], R3 ;  /* 0x0000000310007986 */ /* 0x000fe2000c101124 */
[----:B------:R-:W-:Y:S05]  /*5cec0*/  EXIT ;  /* 0x000000000000794d */ /* 0x000fea0003800000 */
.L_x_8691:
[----:B--2---:R-:W2:Y:S02]  /*5ced0*/  F2I.U64.F64.TRUNC R8, R8 ;  /* 0x0000000800087311 */ /* 0x004ea4000030d800 */
[----:B--2---:R-:W-:Y:S01]  /*5cee0*/  STG.E.64 desc[UR36][R16.64], R8 ;  /* 0x0000000810007986 */ /* 0x004fe2000c101b24 */
[----:B------:R-:W-:Y:S05]  /*5cef0*/  EXIT ;  /* 0x000000000000794d */ /* 0x000fea0003800000 */
.L_x_8690:
[----:B--2---:R-:W2:Y:S02]  /*5cf00*/  F2I.U32.F64.TRUNC R9, R8 ;  /* 0x0000000800097311 */ /* 0x004ea4000030d000 */
[----:B--2---:R-:W-:Y:S01]  /*5cf10*/  STG.E desc[UR36][R16.64], R9 ;  /* 0x0000000910007986 */ /* 0x004fe2000c101924 */
[----:B------:R-:W-:Y:S05]  /*5cf20*/  EXIT ;  /* 0x000000000000794d */ /* 0x000fea0003800000 */
.L_x_8680:
        /* <DEDUP_REMOVED lines=11> */
[----:B--2---:R-:W2:Y:S02]  /*5cfe0*/  DSETP.NEU.OR P0, PT, R8, RZ, P0 ;  /* 0x000000ff0800722a */ /* 0x004ea4000070d400 */
[----:B--2---:R-:W-:-:S05]  /*5cff0*/  SEL R3, RZ, 0x1, !P0 ;  /* 0x00000001ff037807 */ /* 0x004fca0004000000 */
[----:B------:R-:W-:Y:S01]  /*5d000*/  STG.E.U8 desc[UR36][R16.64], R3 ;  /* 0x0000000310007986 */ /* 0x000fe2000c101124 */
[----:B------:R-:W-:Y:S05]  /*5d010*/  EXIT ;  /* 0x000000000000794d */ /* 0x000fea0003800000 */
.L_x_8693:
[----:B--2---:R-:W-:Y:S01]  /*5d020*/  STG.E.128 desc[UR36][R16.64], R8 ;  /* 0x0000000810007986 */ /* 0x004fe2000c101d24 */
[----:B------:R-:W-:Y:S05]  /*5d030*/  EXIT ;  /* 0x000000000000794d */ /* 0x000fea0003800000 */
.L_x_8692:
[----:B------:R-:W-:-:S09]  /*5d040*/  UISETP.NE.AND UP0, UPT, UR4, 0xf, UPT ;  /* 0x0000000f0400788c */ /* 0x000fd2000bf05270 */
[----:B------:R-:W-:Y:S05]  /*5d050*/  BRA.U !UP0, `(.L_x_8694) ;  /* 0x0000000508287547 */ /* 0x000fea000b800000 */
[----:B------:R-:W-:-:S09]  /*5d060*/  UISETP.NE.AND UP0, UPT, UR4, 0x17, UPT ;  /* 0x000000170400788c */ /* 0x000fd2000bf05270 */
[----:B------:R-:W-:Y:S05]  /*5d070*/  BRA.U !UP0, `(.L_x_8695) ;  /* 0x0000000108b07547 */ /* 0x000fea000b800000 */
[----:B------:R-:W-:-:S09]  /*5d080*/  UISETP.NE.AND UP0, UPT, UR4, 0x18, UPT ;  /* 0x000000180400788c */ /* 0x000fd2000bf05270 */
[----:B------:R-:W-:Y:S05]  /*5d090*/  BRA.U !UP0, `(.L_x_8696) ;  /* 0x0000000108447547 */ /* 0x000fea000b800000 */
.L_x_8673:
[----:B------:R-:W-:Y:S01]  /*5d0a0*/  MOV R0, 0x0 ;  /* 0x0000000000007802 */ /* 0x000fe20000000f00 */
[----:B------:R-:W1:Y:S01]  /*5d0b0*/  LDCU.64 UR4, c[0x4][0x158] ;  /* 0x01002b00ff0477ac */ /* 0x000e620008000a00 */
[----:B------:R-:W-:Y:S02]  /*5d0c0*/  HFMA2 R12, -RZ, RZ, 0, 5.9604644775390625e-08 ;  /* 0x00000001ff0c7431 */ /* 0x000fe400000001ff */
[----:B--2---:R-:W-:Y:S01]  /*5d0d0*/  IMAD.MOV.U32 R8, RZ, RZ, 0x65 ;  /* 0x00000065ff087424 */ /* 0x004fe200078e00ff */
[----:B------:R2:W3:Y:S01]  /*5d0e0*/  LDC.64 R2, c[0x4][R0] ;  /* 0x0100000000027b82 */ /* 0x0004e20000000a00 */
[----:B------:R-:W4:Y:S01]  /*5d0f0*/  LDCU.64 UR6, c[0x4][0x160] ;  /* 0x01002c00ff0677ac */ /* 0x000f220008000a00 */
[----:B------:R-:W-:Y:S01]  /*5d100*/  IMAD.MOV.U32 R13, RZ, RZ, RZ ;  /* 0x000000ffff0d7224 */ /* 0x000fe200078e00ff */
[----:B------:R-:W5:Y:S01]  /*5d110*/  LDCU.64 UR8, c[0x4][0x10] ;  /* 0x01000200ff0877ac */ /* 0x000f620008000a00 */
[----:B-1----:R-:W-:Y:S02]  /*5d120*/  IMAD.U32 R4, RZ, RZ, UR4 ;  /* 0x00000004ff047e24 */ /* 0x002fe4000f8e00ff */
[----:B------:R-:W-:Y:S01]  /*5d130*/  IMAD.U32 R5, RZ, RZ, UR5 ;  /* 0x00000005ff057e24 */ /* 0x000fe2000f8e00ff */
[----:B----4-:R-:W-:Y:S01]  /*5d140*/  MOV R6, UR6 ;  /* 0x0000000600067c02 */ /* 0x010fe20008000f00 */
[----:B------:R-:W-:-:S02]  /*5d150*/  IMAD.U32 R7, RZ, RZ, UR7 ;  /* 0x00000007ff077e24 */ /* 0x000fc4000f8e00ff */
[----:B-----5:R-:W-:Y:S02]  /*5d160*/  IMAD.U32 R10, RZ, RZ, UR8 ;  /* 0x00000008ff0a7e24 */ /* 0x020fe4000f8e00ff */
[----:B--2---:R-:W-:-:S07]  /*5d170*/  IMAD.U32 R11, RZ, RZ, UR9 ;  /* 0x00000009ff0b7e24 */ /* 0x004fce000f8e00ff */
[----:B------:R-:W-:-:S07]  /*5d180*/  LEPC R20, `(.L_x_8697) ;  /* 0x000000001014794e */ /* 0x000fce0000000000 */
[----:B0--3--:R-:W-:Y:S05]  /*5d190*/  CALL.ABS.NOINC R2 ;  /* 0x0000000002007343 */ /* 0x009fea0003c00000 */
.L_x_8697:
[----:B------:R-:W-:Y:S05]  /*5d1a0*/  EXIT ;  /* 0x000000000000794d */ /* 0x000fea0003800000 */
.L_x_8696:
        /* <DEDUP_REMOVED lines=21> */
.L_x_8699:
[----:B------:R-:W-:Y:S05]  /*5d300*/  BSYNC.RECONVERGENT B0 ;  /* 0x0000000000007941 */ /* 0x000fea0003800200 */
.L_x_8698:
[----:B------:R-:W-:-:S05]  /*5d310*/  LOP3.LUT R3, R0, 0x80, R3, 0xf8, !PT ;  /* 0x0000008000037812 */ /* 0x000fca00078ef803 */
[----:B------:R-:W-:Y:S01]  /*5d320*/  STG.E.U8 desc[UR36][R16.64], R3 ;  /* 0x0000000310007986 */ /* 0x000fe2000c101124 */
[----:B------:R-:W-:Y:S05]  /*5d330*/  EXIT ;  /* 0x000000000000794d */ /* 0x000fea0003800000 */
.L_x_8695:
        /* <DEDUP_REMOVED lines=9> */
[----:B--2---:R-:W-:-:S05]  /*5d3d0*/  @!P0 FMUL R3, R3, 1.175494350822287508e-38 ;  /* 0x0080000003038820 */ /* 0x004fca0000400000 */
        /* <DEDUP_REMOVED lines=10> */
.L_x_8701:
[----:B------:R-:W-:Y:S01]  /*5d480*/  IMAD.MOV.U32 R0, RZ, RZ, 0x7f ;  /* 0x0000007fff007424 */ /* 0x000fe200078e00ff */
[----:B------:R-:W-:-:S04]  /*5d490*/  ISETP.GT.U32.AND P0, PT, R2, 0x7f800000, PT ;  /* 0x7f8000000200780c */ /* 0x000fc80003f04070 */
[----:B------:R-:W-:-:S09]  /*5d4a0*/  SEL R0, R0, 0x7c, P0 ;  /* 0x0000007c00007807 */ /* 0x000fd20000000000 */
.L_x_8702:
[----:B------:R-:W-:Y:S05]  /*5d4b0*/  BSYNC.RECONVERGENT B0 ;  /* 0x0000000000007941 */ /* 0x000fea0003800200 */
.L_x_8700:
[----:B------:R-:W-:-:S04]  /*5d4c0*/  SHF.R.U32.HI R3, RZ, 0x18, R3 ;  /* 0x00000018ff037819 */ /* 0x000fc80000011603 */
[----:B------:R-:W-:-:S05]  /*5d4d0*/  LOP3.LUT R3, R0, 0x80, R3, 0xf8, !PT ;  /* 0x0000008000037812 */ /* 0x000fca00078ef803 */
[----:B------:R-:W-:Y:S01]  /*5d4e0*/  STG.E.U8 desc[UR36][R16.64], R3 ;  /* 0x0000000310007986 */ /* 0x000fe2000c101124 */
[----:B------:R-:W-:Y:S05]  /*5d4f0*/  EXIT ;  /* 0x000000000000794d */ /* 0x000fea0003800000 */
.L_x_8694:
        /* <DEDUP_REMOVED lines=10> */
[----:B------:R-:W-:Y:S01]  /*5d5a0*/  STG.E.U16 desc[UR36][R16.64], R0 ;  /* 0x0000000010007986 */ /* 0x000fe2000c101524 */
[----:B------:R-:W-:Y:S05]  /*5d5b0*/  EXIT ;  /* 0x000000000000794d */ /* 0x000fea0003800000 */
        .weak           $__internal_12_$__cuda_sm20_div_rn_f64_full
        .type           $__internal_12_$__cuda_sm20_div_rn_f64_full,@function
        .size           $__internal_12_$__cuda_sm20_div_rn_f64_full,($__internal_13_$__cuda_sm20_dsqrt_rn_f64_mediumpath_v1 - $__internal_12_$__cuda_sm20_div_rn_f64_full)
$__internal_12_$__cuda_sm20_div_rn_f64_full:
[C---:B------:R-:W-:Y:S01]  /*5d5c0*/  FSETP.GEU.AND P0, PT, |R21|.reuse, 1.469367938527859385e-39, PT ;  /* 0x001000001500780b */ /* 0x040fe20003f0e200 */
[----:B------:R-:W-:Y:S01]  /*5d5d0*/  IMAD.MOV.U32 R45, RZ, RZ, 0x1ca00000 ;  /* 0x1ca00000ff2d7424 */ /* 0x000fe200078e00ff */
[----:B------:R-:W-:Y:S01]  /*5d5e0*/  LOP3.LUT R24, R21, 0x7ff00000, RZ, 0xc0, !PT ;  /* 0x7ff0000015187812 */ /* 0x000fe200078ec0ff */
[----:B------:R-:W-:Y:S01]  /*5d5f0*/  BSSY.RECONVERGENT B0, `(.L_x_8703) ;  /* 0x0000080000007945 */ /* 0x000fe20003800200 */
[C---:B------:R-:W-:Y:S02]  /*5d600*/  LOP3.LUT R25, R13.reuse, 0x7ff00000, RZ, 0xc0, !PT ;  /* 0x7ff000000d197812 */ /* 0x040fe400078ec0ff */
[C---:B------:R-:W-:Y:S01]  /*5d610*/  FSETP.GEU.AND P2, PT, |R13|.reuse, 1.469367938527859385e-39, PT ;  /* 0x001000000d00780b */ /* 0x040fe20003f4e200 */
[----:B------:R-:W-:Y:S01]  /*5d620*/  IMAD.MOV.U32 R38, RZ, RZ, R24 ;  /* 0x000000ffff267224 */ /* 0x000fe200078e0018 */
[----:B------:R-:W-:Y:S02]  /*5d630*/  ISETP.GE.U32.AND P4, PT, R24, R25, PT ;  /* 0x000000191800720c */ /* 0x000fe40003f86070 */
[----:B------:R-:W-:-:S02]  /*5d640*/  LOP3.LUT R14, R13, 0x800fffff, RZ, 0xc0, !PT ;  /* 0x800fffff0d0e7812 */ /* 0x000fc400078ec0ff */
[----:B------:R-:W-:Y:S02]  /*5d650*/  MOV R39, R25 ;  /* 0x0000001900277202 */ /* 0x000fe40000000f00 */
[----:B------:R-:W-:Y:S02]  /*5d660*/  @!P0 LOP3.LUT R18, R13, 0x7ff00000, RZ, 0xc0, !PT ;  /* 0x7ff000000d128812 */ /* 0x000fe400078ec0ff */
[----:B------:R-:W-:Y:S01]  /*5d670*/  LOP3.LUT R15, R14, 0x3ff00000, RZ, 0xfc, !PT ;  /* 0x3ff000000e0f7812 */ /* 0x000fe200078efcff */
[----:B------:R-:W-:Y:S01]  /*5d680*/  IMAD.MOV.U32 R14, RZ, RZ, R12 ;  /* 0x000000ffff0e7224 */ /* 0x000fe200078e000c */
[----:B------:R-:W-:Y:S02]  /*5d690*/  @!P0 ISETP.GE.U32.AND P3, PT, R24, R18, PT ;  /* 0x000000121800820c */ /* 0x000fe40003f66070 */
[C---:B------:R-:W-:Y:S02]  /*5d6a0*/  SEL R18, R45.reuse, 0x63400000, !P4 ;  /* 0x634000002d127807 */ /* 0x040fe40006000000 */
[----:B------:R-:W-:Y:S01]  /*5d6b0*/  @!P0 SEL R36, R45, 0x63400000, !P3 ;  /* 0x634000002d248807 */ /* 0x000fe20005800000 */
[----:B------:R-:W0:Y:S01]  /*5d6c0*/  @!P2 DMUL R14, R12, 8.98846567431157953865e+307 ;  /* 0x7fe000000c0ea828 */ /* 0x000e220000000000 */
[--C-:B------:R-:W-:Y:S01]  /*5d6d0*/  LOP3.LUT R19, R18, 0x800fffff, R21.reuse, 0xf8, !PT ;  /* 0x800fffff12137812 */ /* 0x100fe200078ef815 */
[----:B------:R-:W-:Y:S01]  /*5d6e0*/  IMAD.MOV.U32 R18, RZ, RZ, R20 ;  /* 0x000000ffff127224 */ /* 0x000fe200078e0014 */
[----:B------:R-:W-:Y:S01]  /*5d6f0*/  @!P0 LOP3.LUT R36, R36, 0x80000000, R21, 0xf8, !PT ;  /* 0x8000000024248812 */ /* 0x000fe200078ef815 */
[----:B0-----:R-:W0:Y:S01]  /*5d700*/  MUFU.RCP64H R23, R15 ;  /* 0x0000000f00177308 */ /* 0x001e220000001800 */
[----:B------:R-:W-:-:S02]  /*5d710*/  @!P2 LOP3.LUT R39, R15, 0x7ff00000, RZ, 0xc0, !PT ;  /* 0x7ff000000f27a812 */ /* 0x000fc400078ec0ff */
[----:B------:R-:W-:Y:S01]  /*5d720*/  @!P0 LOP3.LUT R37, R36, 0x100000, RZ, 0xfc, !PT ;  /* 0x0010000024258812 */ /* 0x000fe200078efcff */
[----:B------:R-:W-:Y:S01]  /*5d730*/  @!P0 IMAD.MOV.U32 R36, RZ, RZ, RZ ;  /* 0x000000ffff248224 */ /* 0x000fe200078e00ff */
[----:B------:R-:W-:Y:S01]  /*5d740*/  MOV R22, 0x1 ;  /* 0x0000000100167802 */ /* 0x000fe20000000f00 */
[----:B------:R-:W-:-:S15]  /*5d750*/  VIADD R25, R39, 0xffffffff ;  /* 0xffffffff27197836 */ /* 0x000fde0000000000 */
[----:B------:R-:W-:-:S15]  /*5d760*/  NOP ;  /* 0x0000000000007918 */ /* 0x000fde0000000000 */
[----:B------:R-:W-:-:S15]  /*5d770*/  NOP ;  /* 0x0000000000007918 */ /* 0x000fde0000000000 */
[----:B------:R-:W-:-:S09]  /*5d780*/  NOP ;  /* 0x0000000000007918 */ /* 0x000fd20000000000 */
[----:B------:R-:W1:Y:S02]  /*5d790*/  @!P0 DFMA R18, R18, 2, -R36 ;  /* 0x400000001212882b */ /* 0x000e640000000824 */
[----:B-1----:R-:W-:-:S05]  /*5d7a0*/  @!P0 LOP3.LUT R38, R19, 0x7ff00000, RZ, 0xc0, !PT ;  /* 0x7ff0000013268812 */ /* 0x002fca00078ec0ff */
[----:B------:R-:W-:-:S05]  /*5d7b0*/  VIADD R44, R38, 0xffffffff ;  /* 0xffffffff262c7836 */ /* 0x000fca0000000000 */
[----:B------:R-:W-:-:S04]  /*5d7c0*/  ISETP.GT.U32.AND P0, PT, R44, 0x7feffffe, PT ;  /* 0x7feffffe2c00780c */ /* 0x000fc80003f04070 */
[----:B------:R-:W-:-:S15]  /*5d7d0*/  ISETP.GT.U32.OR P0, PT, R25, 0x7feffffe, P0 ;  /* 0x7feffffe1900780c */ /* 0x000fde0000704470 */
[----:B------:R-:W-:-:S15]  /*5d7e0*/  NOP ;  /* 0x0000000000007918 */ /* 0x000fde0000000000 */
[----:B------:R-:W-:-:S15]  /*5d7f0*/  NOP ;  /* 0x0000000000007918 */ /* 0x000fde0000000000 */
[----:B------:R-:W-:-:S03]  /*5d800*/  NOP ;  /* 0x0000000000007918 */ /* 0x000fc60000000000 */
        /* <DEDUP_REMOVED lines=36> */
[----:B01----:R-:W-:Y:S05]  /*5da50*/  @P0 BRA `(.L_x_8704) ;  /* 0x0000000000840947 */ /* 0x003fea0003800000 */
[----:B------:R-:W-:Y:S02]  /*5da60*/  LOP3.LUT R20, R13, 0x7ff00000, RZ, 0xc0, !PT ;  /* 0x7ff000000d147812 */ /* 0x000fe400078ec0ff */
[----:B------:R-:W-:Y:S02]  /*5da70*/  MOV R34, RZ ;  /* 0x000000ff00227202 */ /* 0x000fe40000000f00 */
[CC--:B------:R-:W-:Y:S02]  /*5da80*/  VIADDMNMX R21, R24.reuse, -R20.reuse, 0xb9600000, !PT ;  /* 0xb960000018157446 */ /* 0x0c0fe40007800914 */
[----:B------:R-:W-:Y:S02]  /*5da90*/  ISETP.GE.U32.AND P0, PT, R24, R20, PT ;  /* 0x000000141800720c */ /* 0x000fe40003f06070 */
[----:B------:R-:W-:Y:S02]  /*5daa0*/  VIMNMX R20, PT, PT, R21, 0x46a00000, PT ;  /* 0x46a0000015147848 */ /* 0x000fe40003fe0100 */
[----:B------:R-:W-:-:S05]  /*5dab0*/  SEL R21, R45, 0x63400000, !P0 ;  /* 0x634000002d157807 */ /* 0x000fca0004000000 */
[----:B------:R-:W-:-:S04]  /*5dac0*/  IMAD.IADD R20, R20, 0x1, -R21 ;  /* 0x0000000114147824 */ /* 0x000fc800078e0a15 */
[----:B------:R-:W-:-:S06]  /*5dad0*/  VIADD R35, R20, 0x7fe00000 ;  /* 0x7fe0000014237836 */ /* 0x000fcc0000000000 */
[----:B------:R-:W0:Y:S02]  /*5dae0*/  DMUL R24, R22, R34 ;  /* 0x0000002216187228 */ /* 0x000e240000000000 */
[----:B0-----:R-:W-:-:S13]  /*5daf0*/  FSETP.GTU.AND P0, PT, |R25|, 1.469367938527859385e-39, PT ;  /* 0x001000001900780b */ /* 0x001fda0003f0c200 */
[----:B------:R-:W-:Y:S05]  /*5db00*/  @P0 BRA `(.L_x_8705) ;  /* 0x0000000000b80947 */ /* 0x000fea0003800000 */
[----:B------:R-:W0:Y:S01]  /*5db10*/  DFMA R14, R22, -R14, R18 ;  /* 0x8000000e160e722b */ /* 0x000e220000000012 */
[----:B------:R-:W-:Y:S01]  /*5db20*/  IMAD.MOV.U32 R34, RZ, RZ, RZ ;  /* 0x000000ffff227224 */ /* 0x000fe200078e00ff */
[C---:B0-----:R-:W-:Y:S02]  /*5db30*/  FSETP.NEU.AND P0, PT, R15.reuse, RZ, PT ;  /* 0x000000ff0f00720b */ /* 0x041fe40003f0d000 */
[----:B------:R-:W-:-:S04]  /*5db40*/  LOP3.LUT R12, R15, 0x80000000, R13, 0x48, !PT ;  /* 0x800000000f0c7812 */ /* 0x000fc800078e480d */
[----:B------:R-:W-:-:S07]  /*5db50*/  LOP3.LUT R35, R12, R35, RZ, 0xfc, !PT ;  /* 0x000000230c237212 */ /* 0x000fce00078efcff */
[----:B------:R-:W-:Y:S05]  /*5db60*/  @!P0 BRA `(.L_x_8705) ;  /* 0x0000000000a08947 */ /* 0x000fea0003800000 */
[----:B------:R-:W-:Y:S01]  /*5db70*/  IMAD.MOV R15, RZ, RZ, -R20 ;  /* 0x000000ffff0f7224 */ /* 0x000fe200078e0a14 */
[----:B------:R-:W-:Y:S01]  /*5db80*/  IADD3 R20, PT, PT, -R20, -0x43300000, RZ ;  /* 0xbcd0000014147810 */ /* 0x000fe20007ffe1ff */
[----:B------:R-:W-:-:S06]  /*5db90*/  IMAD.MOV.U32 R14, RZ, RZ, RZ ;  /* 0x000000ffff0e7224 */ /* 0x000fcc00078e00ff */
[----:B------:R-:W0:Y:S02]  /*5dba0*/  DFMA R14, R24, -R14, R22 ;  /* 0x8000000e180e722b */ /* 0x000e240000000016 */
[----:B0-----:R-:W-:-:S15]  /*5dbb0*/  FSETP.NEU.AND P0, PT, |R15|, R20, PT ;  /* 0x000000140f00720b */ /* 0x001fde0003f0d200 */
[----:B------:R-:W-:-:S15]  /*5dbc0*/  NOP ;  /* 0x0000000000007918 */ /* 0x000fde0000000000 */
[----:B------:R-:W-:-:S15]  /*5dbd0*/  NOP ;  /* 0x0000000000007918 */ /* 0x000fde0000000000 */
[----:B------:R-:W-:-:S15]  /*5dbe0*/  NOP ;  /* 0x0000000000007918 */ /* 0x000fde0000000000 */
[----:B------:R-:W-:-:S02]  /*5dbf0*/  NOP ;  /* 0x0000000000007918 */ /* 0x000fc40000000000 */
[----:B------:R-:W0:Y:S02]  /*5dc00*/  DMUL.RP R22, R22, R34 ;  /* 0x0000002216167228 */ /* 0x000e240000008000 */
[----:B0-----:R-:W-:Y:S02]  /*5dc10*/  LOP3.LUT R12, R23, R12, RZ, 0x3c, !PT ;  /* 0x0000000c170c7212 */ /* 0x001fe400078e3cff */
[----:B------:R-:W-:Y:S02]  /*5dc20*/  FSEL R22, R22, R24, !P0 ;  /* 0x0000001816167208 */ /* 0x000fe40004000000 */
[----:B------:R-:W-:-:S03]  /*5dc30*/  FSEL R12, R12, R25, !P0 ;  /* 0x000000190c0c7208 */ /* 0x000fc60004000000 */
[----:B------:R-:W-:Y:S01]  /*5dc40*/  IMAD.MOV.U32 R24, RZ, RZ, R22 ;  /* 0x000000ffff187224 */ /* 0x000fe200078e0016 */
[----:B------:R-:W-:Y:S01]  /*5dc50*/  MOV R25, R12 ;  /* 0x0000000c00197202 */ /* 0x000fe20000000f00 */
[----:B------:R-:W-:Y:S06]  /*5dc60*/  BRA `(.L_x_8705) ;  /* 0x0000000000607947 */ /* 0x000fec0003800000 */
.L_x_8704:
[----:B------:R-:W0:Y:S02]  /*5dc70*/  DSETP.NAN.AND P0, PT, R20, R20, PT ;  /* 0x000000141400722a */ /* 0x000e240003f08000 */
[----:B0-----:R-:W-:Y:S05]  /*5dc80*/  @P0 BRA `(.L_x_8706) ;  /* 0x00000000004c0947 */ /* 0x001fea0003800000 */
[----:B------:R-:W0:Y:S02]  /*5dc90*/  DSETP.NAN.AND P0, PT, R12, R12, PT ;  /* 0x0000000c0c00722a */ /* 0x000e240003f08000 */
[----:B0-----:R-:W-:Y:S05]  /*5dca0*/  @P0 BRA `(.L_x_8707) ;  /* 0x0000000000340947 */ /* 0x001fea0003800000 */
[----:B------:R-:W-:Y:S01]  /*5dcb0*/  ISETP.NE.AND P0, PT, R38, R39, PT ;  /* 0x000000272600720c */ /* 0x000fe20003f05270 */
[----:B------:R-:W-:Y:S02]  /*5dcc0*/  IMAD.MOV.U32 R24, RZ, RZ, 0x0 ;  /* 0x00000000ff187424 */ /* 0x000fe400078e00ff */
[----:B------:R-:W-:-:S10]  /*5dcd0*/  IMAD.MOV.U32 R25, RZ, RZ, -0x80000 ;  /* 0xfff80000ff197424 */ /* 0x000fd400078e00ff */
[----:B------:R-:W-:Y:S05]  /*5dce0*/  @!P0 BRA `(.L_x_8705) ;  /* 0x0000000000408947 */ /* 0x000fea0003800000 */
[----:B------:R-:W-:Y:S02]  /*5dcf0*/  ISETP.NE.AND P0, PT, R38, 0x7ff00000, PT ;  /* 0x7ff000002600780c */ /* 0x000fe40003f05270 */
[----:B------:R-:W-:Y:S02]  /*5dd00*/  LOP3.LUT R13, R21, 0x80000000, R13, 0x48, !PT ;  /* 0x80000000150d7812 */ /* 0x000fe400078e480d */
[----:B------:R-:W-:-:S13]  /*5dd10*/  ISETP.EQ.OR P0, PT, R39, RZ, !P0 ;  /* 0x000000ff2700720c */ /* 0x000fda0004702670 */
[----:B------:R-:W-:Y:S01]  /*5dd20*/  @P0 LOP3.LUT R12, R13, 0x7ff00000, RZ, 0xfc, !PT ;  /* 0x7ff000000d0c0812 */ /* 0x000fe200078efcff */
[----:B------:R-:W-:Y:S01]  /*5dd30*/  @!P0 IMAD.MOV.U32 R24, RZ, RZ, RZ ;  /* 0x000000ffff188224 */ /* 0x000fe200078e00ff */
[----:B------:R-:W-:Y:S01]  /*5dd40*/  @P0 MOV R24, RZ ;  /* 0x000000ff00180202 */ /* 0x000fe20000000f00 */
[----:B------:R-:W-:Y:S02]  /*5dd50*/  @!P0 IMAD.MOV.U32 R25, RZ, RZ, R13 ;  /* 0x000000ffff198224 */ /* 0x000fe400078e000d */
[----:B------:R-:W-:Y:S01]  /*5dd60*/  @P0 IMAD.MOV.U32 R25, RZ, RZ, R12 ;  /* 0x000000ffff190224 */ /* 0x000fe200078e000c */
[----:B------:R-:W-:Y:S06]  /*5dd70*/  BRA `(.L_x_8705) ;  /* 0x00000000001c7947 */ /* 0x000fec0003800000 */
.L_x_8707:
[----:B------:R-:W-:-:S05]  /*5dd80*/  LOP3.LUT R24, R13, 0x80000, RZ, 0xfc, !PT ;  /* 0x000800000d187812 */ /* 0x000fca00078efcff */
[----:B------:R-:W-:Y:S02]  /*5dd90*/  IMAD.MOV.U32 R25, RZ, RZ, R24 ;  /* 0x000000ffff197224 */ /* 0x000fe400078e0018 */
[----:B------:R-:W-:Y:S01]  /*5dda0*/  IMAD.MOV.U32 R24, RZ, RZ, R12 ;  /* 0x000000ffff187224 */ /* 0x000fe200078e000c */
[----:B------:R-:W-:Y:S06]  /*5ddb0*/  BRA `(.L_x_8705) ;  /* 0x00000000000c7947 */ /* 0x000fec0003800000 */
.L_x_8706:
[----:B------:R-:W-:-:S05]  /*5ddc0*/  LOP3.LUT R24, R21, 0x80000, RZ, 0xfc, !PT ;  /* 0x0008000015187812 */ /* 0x000fca00078efcff */
[----:B------:R-:W-:Y:S01]  /*5ddd0*/  IMAD.MOV.U32 R25, RZ, RZ, R24 ;  /* 0x000000ffff197224 */ /* 0x000fe200078e0018 */
[----:B------:R-:W-:-:S07]  /*5dde0*/  MOV R24, R20 ;  /* 0x0000001400187202 */ /* 0x000fce0000000f00 */
.L_x_8705:
[----:B------:R-:W-:Y:S05]  /*5ddf0*/  BSYNC.RECONVERGENT B0 ;  /* 0x0000000000007941 */ /* 0x000fea0003800200 */
.L_x_8703:
[----:B------:R-:W-:Y:S02]  /*5de00*/  IMAD.MOV.U32 R12, RZ, RZ, R0 ;  /* 0x000000ffff0c7224 */ /* 0x000fe400078e0000 */
[----:B------:R-:W-:-:S04]  /*5de10*/  IMAD.MOV.U32 R13, RZ, RZ, 0x0 ;  /* 0x00000000ff0d7424 */ /* 0x000fc800078e00ff */
[----:B------:R-:W-:Y:S05]  /*5de20*/  RET.REL.NODEC R12 `(_ZN2at6native18elementwise_kernelILi128ELi4EZNS0_15gpu_kernel_implIZZZNS0_16acos_kernel_cudaERNS_18TensorIteratorBaseEENKUlvE_clEvENKUlvE_clEvEUlN3c107complexIdEEE_EEvS4_RKT_EUliE_EEviT1_) ;  /* 0xfffffa200c747950 */ /* 0x000fea0003c3ffff */
        .weak           $__internal_13_$__cuda_sm20_dsqrt_rn_f64_mediumpath_v1
        .type           $__internal_13_$__cuda_sm20_dsqrt_rn_f64_mediumpath_v1,@function
        .size           $__internal_13_$__cuda_sm20_dsqrt_rn_f64_mediumpath_v1,(.L_x_13792 - $__internal_13_$__cuda_sm20_dsqrt_rn_f64_mediumpath_v1)
$__internal_13_$__cuda_sm20_dsqrt_rn_f64_mediumpath_v1:
[----:B------:R-:W-:Y:S01]  /*5de30*/  ISETP.GE.U32.AND P0, PT, R22, -0x3400000, PT ;  /* 0xfcc000001600780c */ /* 0x000fe20003f06070 */
[----:B------:R-:W-:Y:S01]  /*5de40*/  BSSY.RECONVERGENT B0, `(.L_x_8708) ;  /* 0x000004b000007945 */ /* 0x000fe20003800200 */
[----:B------:R-:W-:Y:S02]  /*5de50*/  IMAD.MOV.U32 R22, RZ, RZ, R0 ;  /* 0x000000ffff167224 */ /* 0x000fe400078e0000 */
[----:B------:R-:W-:-:S09]  /*5de60*/  IMAD.MOV.U32 R23, RZ, RZ, R21 ;  /* 0x000000ffff177224 */ /* 0x000fd200078e0015 */
[----:B------:R-:W-:Y:S05]  /*5de70*/  @!P0 BRA `(.L_x_8709) ;  /* 0x00000000003c8947 */ /* 0x000fea0003800000 */
[----:B------:R-:W0:Y:S02]  /*5de80*/  DFMA.RM R14, R14, R22, R12 ;  /* 0x000000160e0e722b */ /* 0x000e24000000400c */
[----:B0-----:R-:W-:-:S04]  /*5de90*/  IADD3 R12, P0, PT, R14, 0x1, RZ ;  /* 0x000000010e0c7810 */ /* 0x001fc80007f1e0ff */
[----:B------:R-:W-:-:S15]  /*5dea0*/  IADD3.X R13, PT, PT, RZ, R15, RZ, P0, !PT ;  /* 0x0000000fff0d7210 */ /* 0x000fde00007fe4ff */
[----:B------:R-:W-:-:S15]  /*5deb0*/  NOP ;  /* 0x0000000000007918 */ /* 0x000fde0000000000 */
[----:B------:R-:W-:-:S15]  /*5dec0*/  NOP ;  /* 0x0000000000007918 */ /* 0x000fde0000000000 */
[----:B------:R-:W-:-:S13]  /*5ded0*/  NOP ;  /* 0x0000000000007918 */ /* 0x000fda0000000000 */
[----:B------:R-:W0:-:S15]  /*5dee0*/  DFMA.RP R18, -R14, R12, R18 ;  /* 0x0000000c0e12722b */ /* 0x000e1e0000008112 */
[----:B------:R-:W-:-:S15]  /*5def0*/  NOP ;  /* 0x0000000000007918 */ /* 0x000fde0000000000 */
[----:B------:R-:W-:-:S15]  /*5df00*/  NOP ;  /* 0x0000000000007918 */ /* 0x000fde0000000000 */
[----:B------:R-:W-:-:S15]  /*5df10*/  NOP ;  /* 0x0000000000007918 */ /* 0x000fde0000000000 */
[----:B------:R-:W-:-:S04]  /*5df20*/  NOP ;  /* 0x0000000000007918 */ /* 0x000fc80000000000 */
[----:B0-----:R-:W0:Y:S02]  /*5df30*/  DSETP.GT.AND P0, PT, R18, RZ, PT ;  /* 0x000000ff1200722a */ /* 0x001e240003f04000 */
[----:B0-----:R-:W-:Y:S02]  /*5df40*/  FSEL R12, R12, R14, P0 ;  /* 0x0000000e0c0c7208 */ /* 0x001fe40000000000 */
[----:B------:R-:W-:Y:S01]  /*5df50*/  FSEL R13, R13, R15, P0 ;  /* 0x0000000f0d0d7208 */ /* 0x000fe20000000000 */
[----:B------:R-:W-:Y:S06]  /*5df60*/  BRA `(.L_x_8710) ;  /* 0x0000000000e07947 */ /* 0x000fec0003800000 */
.L_x_8709:
[----:B------:R-:W0:Y:S02]  /*5df70*/  DSETP.NE.AND P0, PT, R18, RZ, PT ;  /* 0x000000ff1200722a */ /* 0x000e240003f05000 */
[----:B0-----:R-:W-:Y:S05]  /*5df80*/  @!P0 BRA `(.L_x_8711) ;  /* 0x0000000000d48947 */ /* 0x001fea0003800000 */
[----:B------:R-:W-:-:S13]  /*5df90*/  ISETP.GE.AND P0, PT, R19, RZ, PT ;  /* 0x000000ff1300720c */ /* 0x000fda0003f06270 */
[----:B------:R-:W-:Y:S02]  /*5dfa0*/  @!P0 IMAD.MOV.U32 R12, RZ, RZ, 0x0 ;  /* 0x00000000ff0c8424 */ /* 0x000fe400078e00ff */
[----:B------:R-:W-:Y:S01]  /*5dfb0*/  @!P0 IMAD.MOV.U32 R13, RZ, RZ, -0x80000 ;  /* 0xfff80000ff0d8424 */ /* 0x000fe200078e00ff */
[----:B------:R-:W-:Y:S06]  /*5dfc0*/  @!P0 BRA `(.L_x_8710) ;  /* 0x0000000000c88947 */ /* 0x000fec0003800000 */
[----:B------:R-:W-:-:S13]  /*5dfd0*/  ISETP.GT.AND P0, PT, R19, 0x7fefffff, PT ;  /* 0x7fefffff1300780c */ /* 0x000fda0003f04270 */
[----:B------:R-:W-:Y:S05]  /*5dfe0*/  @P0 BRA `(.L_x_8711) ;  /* 0x0000000000bc0947 */ /* 0x000fea0003800000 */
[----:B------:R-:W0:Y:S01]  /*5dff0*/  DMUL R18, R18, 8.11296384146066816958e+31 ;  /* 0x4690000012127828 */ /* 0x000e220000000000 */
[----:B------:R-:W-:Y:S01]  /*5e000*/  IMAD.MOV.U32 R12, RZ, RZ, RZ ;  /* 0x000000ffff0c7224 */ /* 0x000fe200078e00ff */
[----:B0-----:R-:W0:Y:S01]  /*5e010*/  MUFU.RSQ64H R13, R19 ;  /* 0x00000013000d7308 */ /* 0x001e220000001c00 */
[----:B------:R-:W-:Y:S01]  /*5e020*/  IMAD.MOV.U32 R22, RZ, RZ, 0x0 ;  /* 0x00000000ff167424 */ /* 0x000fe200078e00ff */
[----:B------:R-:W-:-:S15]  /*5e030*/  MOV R23, 0x3fd80000 ;  /* 0x3fd8000000177802 */ /* 0x000fde0000000f00 */
[----:B------:R-:W-:-:S15]  /*5e040*/  NOP ;  /* 0x0000000000007918 */ /* 0x000fde0000000000 */
[----:B------:R-:W-:-:S15]  /*5e050*/  NOP ;  /* 0x0000000000007918 */ /* 0x000fde0000000000 */
[----:B------:R-:W-:-:S15]  /*5e060*/  NOP ;  /* 0x0000000000007918 */ /* 0x000fde0000000000 */
        /* <DEDUP_REMOVED lines=26> */
[----:B0-----:R-:W-:-:S15]  /*5e210*/  VIADD R15, R15, 0xfff00000 ;  /* 0xfff000000f0f7836 */ /* 0x001fde0000000000 */
[----:B------:R-:W-:-:S15]  /*5e220*/  NOP ;  /* 0x0000000000007918 */ /* 0x000fde0000000000 */
[----:B------:R-:W-:-:S15]  /*5e230*/  NOP ;  /* 0x0000000000007918 */ /* 0x000fde0000000000 */
[----:B------:R-:W-:-:S15]  /*5e240*/  NOP ;  /* 0x0000000000007918 */ /* 0x000fde0000000000 */
[----:B------:R-:W-:-:S02]  /*5e250*/  NOP ;  /* 0x0000000000007918 */ /* 0x000fc40000000000 */
[----:B-1----:R-:W0:-:S15]  /*5e260*/  DFMA R22, R12, -R12, R18 ;  /* 0x8000000c0c16722b */ /* 0x002e1e0000000012 */
[----:B------:R-:W-:-:S15]  /*5e270*/  NOP ;  /* 0x0000000000007918 */ /* 0x000fde0000000000 */
[----:B------:R-:W-:-:S15]  /*5e280*/  NOP ;  /* 0x0000000000007918 */ /* 0x000fde0000000000 */
[----:B------:R-:W-:-:S15]  /*5e290*/  NOP ;  /* 0x0000000000007918 */ /* 0x000fde0000000000 */
[----:B------:R-:W-:-:S04]  /*5e2a0*/  NOP ;  /* 0x0000000000007918 */ /* 0x000fc80000000000 */
[----:B0-----:R-:W0:Y:S02]  /*5e2b0*/  DFMA R12, R14, R22, R12 ;  /* 0x000000160e0c722b */ /* 0x001e24000000000c */
[----:B0-----:R-:W-:Y:S01]  /*5e2c0*/  VIADD R13, R13, 0xfcb00000 ;  /* 0xfcb000000d0d7836 */ /* 0x001fe20000000000 */
[----:B------:R-:W-:Y:S06]  /*5e2d0*/  BRA `(.L_x_8710) ;  /* 0x0000000000047947 */ /* 0x000fec0003800000 */
.L_x_8711:
[----:B------:R0:W1:Y:S02]  /*5e2e0*/  DADD R12, R18, R18 ;  /* 0x00000000120c7229 */ /* 0x0000640000000012 */
.L_x_8710:
[----:B------:R-:W-:Y:S05]  /*5e2f0*/  BSYNC.RECONVERGENT B0 ;  /* 0x0000000000007941 */ /* 0x000fea0003800200 */
.L_x_8708:
[----:B------:R-:W-:-:S04]  /*5e300*/  IMAD.MOV.U32 R21, RZ, RZ, 0x0 ;  /* 0x00000000ff157424 */ /* 0x000fc800078e00ff */
[----:B01----:R-:W-:Y:S05]  /*5e310*/  RET.REL.NODEC R20 `(_ZN2at6native18elementwise_kernelILi128ELi4EZNS0_15gpu_kernel_implIZZZNS0_16acos_kernel_cudaERNS_18TensorIteratorBaseEENKUlvE_clEvENKUlvE_clEvEUlN3c107complexIdEEE_EEvS4_RKT_EUliE_EEviT1_) ;  /* 0xfffffa1c14387950 */ /* 0x003fea0003c3ffff */
.L_x_8712:
        /* <DEDUP_REMOVED lines=14> */
.L_x_13792:


//--------------------- .text._ZN2at6native27unrolled_elementwise_kernelIZZZNS0_16acos_kernel_cudaERNS_18TensorIteratorBaseEENKUlvE_clEvENKUlvE_clEvEUlN3c107complexIdEEE_St5arrayIPcLm2EELi4E23TrivialOffsetCalculatorILi1EjESE_NS0_6memory12LoadWithCastILi1EEENSF_13StoreWithCastILi1EEEEEviT_T0_T2_T3_T4_T5_ --------------------------
	.section	.text._ZN2at6native27unrolled_elementwise_kernelIZZZNS0_16acos_kernel_cudaERNS_18TensorIteratorBaseEENKUlvE_clEvENKUlvE_clEvEUlN3c107complexIdEEE_St5arrayIPcLm2EELi4E23TrivialOffsetCalculatorILi1EjESE_NS0_6memory12LoadWithCastILi1EEENSF_13StoreWithCastILi1EEEEEviT_T0_T2_T3_T4_T5_,"ax",@progbits
	.align	128
        .global         _ZN2at6native27unrolled_elementwise_kernelIZZZNS0_16acos_kernel_cudaERNS_18TensorIteratorBaseEENKUlvE_clEvENKUlvE_clEvEUlN3c107complexIdEEE_St5arrayIPcLm2EELi4E23TrivialOffsetCalculatorILi1EjESE_NS0_6memory12LoadWithCastILi1EEENSF_13StoreWithCastILi1EEEEEviT_T0_T2_T3_T4_T5_
        .type           _ZN2at6native27unrolled_elementwise_kernelIZZZNS0_16acos_kernel_cudaERNS_18TensorIteratorBaseEENKUlvE_clEvENKUlvE_clEvEUlN3c107complexIdEEE_St5arrayIPcLm2EELi4E23TrivialOffsetCalculatorILi1EjESE_NS0_6memory12LoadWithCastILi1EEENSF_13StoreWithCastILi1EEEEEviT_T0_T2_T3_T4_T5_,@function
        .size           _ZN2at6native27unrolled_elementwise_kernelIZZZNS0_16acos_kernel_cudaERNS_18TensorIteratorBaseEENKUlvE_clEvENKUlvE_clEvEUlN3c107complexIdEEE_St5arrayIPcLm2EELi4E23TrivialOffsetCalculatorILi1EjESE_NS0_6memory12LoadWithCastILi1EEENSF_13StoreWithCastILi1EEEEEviT_T0_T2_T3_T4_T5_,(.L_x_13794 - _ZN2at6native27unrolled_elementwise_kernelIZZZNS0_16acos_kernel_cudaERNS_18TensorIteratorBaseEENKUlvE_clEvENKUlvE_clEvEUlN3c107complexIdEEE_St5arrayIPcLm2EELi4E23TrivialOffsetCalculatorILi1EjESE_NS0_6memory12LoadWithCastILi1EEENSF_13StoreWithCastILi1EEEEEviT_T0_T2_T3_T4_T5_)
        .other          _ZN2at6native27unrolled_elementwise_kernelIZZZNS0_16acos_kernel_cudaERNS_18TensorIteratorBaseEENKUlvE_clEvENKUlvE_clEvEUlN3c107complexIdEEE_St5arrayIPcLm2EELi4E23TrivialOffsetCalculatorILi1EjESE_NS0_6memory12LoadWithCastILi1EEENSF_13StoreWithCastILi1EEEEEviT_T0_T2_T3_T4_T5_,@"STO_CUDA_ENTRY STV_DEFAULT"
_ZN2at6native27unrolled_elementwise_kernelIZZZNS0_16acos_kernel_cudaERNS_18TensorIteratorBaseEENKUlvE_clEvENKUlvE_clEvEUlN3c107complexIdEEE_St5arrayIPcLm2EELi4E23TrivialOffsetCalculatorILi1EjESE_NS0_6memory12LoadWithCastILi1EEENSF_13StoreWithCastILi1EEEEEviT_T0_T2_T3_T4_T5_:
.text._ZN2at6native27unrolled_elementwise_kernelIZZZNS0_16acos_kernel_cudaERNS_18TensorIteratorBaseEENKUlvE_clEvENKUlvE_clEvEUlN3c107complexIdEEE_St5arrayIPcLm2EELi4E23TrivialOffsetCalculatorILi1EjESE_NS0_6memory12LoadWithCastILi1EEENSF_13StoreWithCastILi1EEEEEviT_T0_T2_T3_T4_T5_:
[----:B------:R-:W0:Y:S01]  /*0000*/  LDC R1, c[0x0][0x37c] ;  /* 0x0000df00ff017b82 */ /* 0x000e220000000800 */
[----:B------:R-:W1:Y:S07]  /*0010*/  S2R R58, SR_CTAID.X ;  /* 0x00000000003a7919 */ /* 0x000e6e0000002500 */
[----:B------:R-:W1:Y:S01]  /*0020*/  LDC R57, c[0x0][0x380] ;  /* 0x0000e000ff397b82 */ /* 0x000e620000000800 */
[----:B------:R-:W2:Y:S01]  /*0030*/  LDCU.64 UR36, c[0x0][0x358] ;  /* 0x00006b00ff2477ac */ /* 0x000ea20008000a00 */
[----:B------:R-:W-:Y:S01]  /*0040*/  BSSY.RECONVERGENT B6, `(.L_x_8713) ;  /* 0x000011c000067945 */ /* 0x000fe20003800200 */
[----:B------:R-:W3:Y:S01]  /*0050*/  S2R R32, SR_TID.X ;  /* 0x0000000000207919 */ /* 0x000ee20000002100 */
[----:B0-----:R-:W-:Y:S01]  /*0060*/  VIADD R1, R1, 0xfffffff0 ;  /* 0xfffffff001017836 */ /* 0x001fe20000000000 */
[----:B------:R-:W0:Y:S01]  /*0070*/  LDCU.U8 UR38, c[0x0][0x39c] ;  /* 0x00007380ff2677ac */ /* 0x000e220008000000 */
[----:B------:R-:W-:-:S02]  /*0080*/  CS2R R18, SRZ ;  /* 0x0000000000127805 */ /* 0x000fc4000001ff00 */
[----:B------:R-:W-:Y:S01]  /*0090*/  CS2R R16, SRZ ;  /* 0x0000000000107805 */ /* 0x000fe2000001ff00 */
[----:B-1----:R-:W-:Y:S02]  /*00a0*/  IMAD R57, R58, -0x200, R57 ;  /* 0xfffffe003a397824 */ /* 0x002fe400078e0239 */
[----:B---3--:R-:W-:-:S03]  /*00b0*/  IMAD.MOV.U32 R33, RZ, RZ, R32 ;  /* 0x000000ffff217224 */ /* 0x008fc600078e0020 */
[----:B------:R-:W-:-:S13]  /*00c0*/  ISETP.GE.AND P0, PT, R32, R57, PT ;  /* 0x000000392000720c */ /* 0x000fda0003f06270 */
[----:B0-2---:R-:W-:Y:S05]  /*00d0*/  @P0 BRA `(.L_x_8714) ;  /* 0x0000001000480947 */ /* 0x005fea0003800000 */
        /* <DEDUP_REMOVED lines=20> */
[----:B--2---:R0:W1:Y:S02]  /*0220*/  I2F.F64.S16 R16, R2 ;  /* 0x0000000200107312 */ /* 0x0040640000101c00 */
[----:B01----:R-:W-:Y:S05]  /*0230*/  BRA `(.L_x_8721) ;  /* 0x0000000c00e87947 */ /* 0x003fea0003800000 */
.L_x_8719:
[----:B------:R-:W2:Y:S01]  /*0240*/  LDG.E.U8 R2, desc[UR36][R2.64] ;  /* 0x0000002402027981 */ /* 0x000ea2000c1e1100 */
[----:B------:R-:W-:Y:S01]  /*0250*/  CS2R R18, SRZ ;  /* 0x0000000000127805 */ /* 0x000fe2000001ff00 */
[----:B--2---:R0:W1:Y:S02]  /*0260*/  I2F.F64.U16 R16, R2 ;  /* 0x0000000200107312 */ /* 0x0040640000101800 */
[----:B01----:R-:W-:Y:S05]  /*0270*/  BRA `(.L_x_8721) ;  /* 0x0000000c00d87947 */ /* 0x003fea0003800000 */
.L_x_8718:
        /* <DEDUP_REMOVED lines=8> */
[----:B--2---:R-:W0:Y:S02]  /*0300*/  I2F.F64.S64 R16, R16 ;  /* 0x0000001000107312 */ /* 0x004e240000301c00 */
[----:B0-----:R-:W-:Y:S05]  /*0310*/  BRA `(.L_x_8721) ;  /* 0x0000000c00b07947 */ /* 0x001fea0003800000 */
.L_x_8723:
[----:B------:R-:W2:Y:S01]  /*0320*/  LDG.E R2, desc[UR36][R2.64] ;  /* 0x0000002402027981 */ /* 0x000ea2000c1e1900 */
[----:B------:R-:W-:Y:S01]  /*0330*/  CS2R R18, SRZ ;  /* 0x0000000000127805 */ /* 0x000fe2000001ff00 */
[----:B--2---:R0:W1:Y:S02]  /*0340*/  I2F.F64 R16, R2 ;  /* 0x0000000200107312 */ /* 0x0040640000201c00 */
[----:B01----:R-:W-:Y:S05]  /*0350*/  BRA `(.L_x_8721) ;  /* 0x0000000c00a07947 */ /* 0x003fea0003800000 */
.L_x_8722:
[----:B------:R-:W2:Y:S01]  /*0360*/  LDG.E.U16 R2, desc[UR36][R2.64] ;  /* 0x0000002402027981 */ /* 0x000ea2000c1e1500 */
[----:B------:R-:W-:Y:S01]  /*0370*/  CS2R R18, SRZ ;  /* 0x0000000000127805 */ /* 0x000fe2000001ff00 */
[----:B--2---:R0:W1:Y:S02]  /*0380*/  I2F.F64.S16 R16, R2 ;  /* 0x0000000200107312 */ /* 0x0040640000101c00 */
[----:B01----:R-:W-:Y:S05]  /*0390*/  BRA `(.L_x_8721) ;  /* 0x0000000c00907947 */ /* 0x003fea0003800000 */
.L_x_8717:
        /* <DEDUP_REMOVED lines=9> */
[----:B------:R-:W1:Y:S02]  /*0430*/  F2F.F64.F32 R16, R16 ;  /* 0x0000001000107310 */ /* 0x000e640000201800 */
[----:B-1----:R-:W-:Y:S05]  /*0440*/  BRA `(.L_x_8721) ;  /* 0x0000000c00647947 */ /* 0x002fea0003800000 */
.L_x_8725:
[----:B------:R-:W2:Y:S01]  /*0450*/  LDG.E.U16 R0, desc[UR36][R2.64] ;  /* 0x0000002402007981 */ /* 0x000ea2000c1e1500 */
[----:B------:R-:W-:Y:S01]  /*0460*/  CS2R R18, SRZ ;  /* 0x0000000000127805 */ /* 0x000fe2000001ff00 */
[----:B--2---:R-:W-:-:S05]  /*0470*/  HADD2.F32 R0, -RZ, R0.H0_H0 ;  /* 0x20000000ff007230 */ /* 0x004fca0000004100 */
[----:B------:R-:W-:-:S04]  /*0480*/  FMUL.FTZ R0, R0, 1 ;  /* 0x3f80000000007820 */ /* 0x000fc80000410000 */
[----:B------:R1:W2:Y:S02]  /*0490*/  F2F.F64.F32 R16, R0 ;  /* 0x0000000000107310 */ /* 0x0002a40000201800 */
[----:B-12---:R-:W-:Y:S05]  /*04a0*/  BRA `(.L_x_8721) ;  /* 0x0000000c004c7947 */ /* 0x006fea0003800000 */
.L_x_8724:
        /* <DEDUP_REMOVED lines=16> */
.L_x_8727:
        /* <DEDUP_REMOVED lines=12> */
.L_x_8726:
[----:B------:R0:W5:Y:S01]  /*0670*/  LDG.E.64 R16, desc[UR36][R2.64] ;  /* 0x0000002402107981 */ /* 0x000162000c1e1b00 */
[----:B------:R-:W-:Y:S01]  /*0680*/  CS2R R18, SRZ ;  /* 0x0000000000127805 */ /* 0x000fe2000001ff00 */
[----:B------:R-:W-:Y:S06]  /*0690*/  BRA `(.L_x_8721) ;  /* 0x0000000800d07947 */ /* 0x000fec0003800000 */
.L_x_8716:
        /* <DEDUP_REMOVED lines=14> */
.L_x_8730:
[----:B------:R1:W5:Y:S01]  /*0780*/  LDG.E.128 R16, desc[UR36][R2.64] ;  /* 0x0000002402107981 */ /* 0x000362000c1e1d00 */
[----:B------:R-:W-:Y:S05]  /*0790*/  BRA `(.L_x_8721) ;  /* 0x0000000800907947 */ /* 0x000fea0003800000 */
.L_x_8729:
        /* <DEDUP_REMOVED lines=22> */
[----:B------:R-:W-:-:S04]  /*0900*/  LOP3.LUT R5, R6, 0x7f800000, R5, 0xf8, !PT ;  /* 0x7f80000006057812 */ /* 0x000fc800078ef805 */
[----:B------:R-:W-:-:S04]  /*0910*/  SEL R5, R5, RZ, P0 ;  /* 0x000000ff05057207 */ /* 0x000fc80000000000 */
[----:B------:R-:W-:-:S05]  /*0920*/  LOP3.LUT R5, R5, 0x80000000, R0, 0xf8, !PT ;  /* 0x8000000005057812 */ /* 0x000fca00078ef800 */
[----:B------:R-:W-:-:S04]  /*0930*/  FMUL.FTZ R5, R5, 1 ;  /* 0x3f80000005057820 */ /* 0x000fc80000410000 */
[----:B------:R2:W3:Y:S02]  /*0940*/  F2F.F64.F32 R16, R5 ;  /* 0x0000000500107310 */ /* 0x0004e40000201800 */
[----:B--23--:R-:W-:Y:S05]  /*0950*/  BRA `(.L_x_8721) ;  /* 0x0000000800207947 */ /* 0x00cfea0003800000 */
.L_x_8732:
        /* <DEDUP_REMOVED lines=15> */
.L_x_8731:
[----:B------:R-:W2:Y:S01]  /*0a50*/  LDG.E.U16 R0, desc[UR36][R2.64] ;  /* 0x0000002402007981 */ /* 0x000ea2000c1e1500 */
[----:B------:R-:W-:Y:S01]  /*0a60*/  CS2R R18, SRZ ;  /* 0x0000000000127805 */ /* 0x000fe2000001ff00 */
[----:B--2---:R-:W-:-:S04]  /*0a70*/  IMAD.U32 R0, R0, 0x10000, RZ ;  /* 0x0001000000007824 */ /* 0x004fc800078e00ff */
[----:B------:R-:W-:-:S04]  /*0a80*/  FMUL.FTZ R0, R0, 1 ;  /* 0x3f80000000007820 */ /* 0x000fc80000410000 */
[----:B------:R2:W3:Y:S02]  /*0a90*/  F2F.F64.F32 R16, R0 ;  /* 0x0000000000107310 */ /* 0x0004e40000201800 */
[----:B--23--:R-:W-:Y:S05]  /*0aa0*/  BRA `(.L_x_8721) ;  /* 0x0000000400cc7947 */ /* 0x00cfea0003800000 */
.L_x_8728:
        /* <DEDUP_REMOVED lines=10> */
[----:B--2---:R4:W0:Y:S02]  /*0b50*/  I2F.F64.U16 R16, R2 ;  /* 0x0000000200107312 */ /* 0x0048240000101800 */
[----:B0---4-:R-:W-:Y:S05]  /*0b60*/  BRA `(.L_x_8721) ;  /* 0x00000004009c7947 */ /* 0x011fea0003800000 */
.L_x_8735:
        /* <DEDUP_REMOVED lines=22> */
.L_x_8737:
[----:B------:R-:W-:Y:S05]  /*0cd0*/  BSYNC.RECONVERGENT B0 ;  /* 0x0000000000007941 */ /* 0x000fea0003800200 */
.L_x_8736:
[----:B------:R-:W-:Y:S01]  /*0ce0*/  IMAD.SHL.U32 R0, R0, 0x100000, RZ ;  /* 0x0010000000007824 */ /* 0x000fe200078e00ff */
[----:B------:R-:W-:-:S04]  /*0cf0*/  LEA R2, R2, 0x3b800000, 0x17 ;  /* 0x3b80000002027811 */ /* 0x000fc800078eb8ff */
[----:B------:R-:W-:-:S05]  /*0d00*/  LOP3.LUT R0, R2, R0, R7, 0xfe, !PT ;  /* 0x0000000002007212 */ /* 0x000fca00078efe07 */
[----:B------:R-:W-:-:S04]  /*0d10*/  FMUL.FTZ R0, R0, 1 ;  /* 0x3f80000000007820 */ /* 0x000fc80000410000 */
[----:B------:R4:W0:Y:S02]  /*0d20*/  F2F.F64.F32 R16, R0 ;  /* 0x0000000000107310 */ /* 0x0008240000201800 */
[----:B0---4-:R-:W-:Y:S05]  /*0d30*/  BRA `(.L_x_8721) ;  /* 0x0000000400287947 */ /* 0x011fea0003800000 */
.L_x_8734:
        /* <DEDUP_REMOVED lines=22> */
.L_x_8739:
[----:B------:R-:W-:Y:S05]  /*0ea0*/  BSYNC.RECONVERGENT B0 ;  /* 0x0000000000007941 */ /* 0x000fea0003800200 */
.L_x_8738:
[----:B------:R-:W-:Y:S01]  /*0eb0*/  IMAD.SHL.U32 R0, R0, 0x200000, RZ ;  /* 0x0020000000007824 */ /* 0x000fe200078e00ff */
[----:B------:R-:W-:-:S04]  /*0ec0*/  LEA R2, R2, 0x37800000, 0x17 ;  /* 0x3780000002027811 */ /* 0x000fc800078eb8ff */
[----:B------:R-:W-:-:S05]  /*0ed0*/  LOP3.LUT R0, R2, R0, R7, 0xfe, !PT ;  /* 0x0000000002007212 */ /* 0x000fca00078efe07 */
[----:B------:R-:W-:-:S04]  /*0ee0*/  FMUL.FTZ R0, R0, 1 ;  /* 0x3f80000000007820 */ /* 0x000fc80000410000 */
[----:B------:R4:W0:Y:S02]  /*0ef0*/  F2F.F64.F32 R16, R0 ;  /* 0x0000000000107310 */ /* 0x0008240000201800 */
[----:B0---4-:R-:W-:Y:S05]  /*0f00*/  BRA `(.L_x_8721) ;  /* 0x0000000000b47947 */ /* 0x011fea0003800000 */
.L_x_8733:
[----:B------:R-:W-:-:S09]  /*0f10*/  UISETP.NE.AND UP0, UPT, UR4, 0x1c, UPT ;  /* 0x0000001c0400788c */ /* 0x000fd2000bf05270 */
[----:B------:R-:W-:Y:S05]  /*0f20*/  BRA.U !UP0, `(.L_x_8740) ;  /* 0x0000000108a07547 */ /* 0x000fea000b800000 */
[----:B------:R-:W-:-:S09]  /*0f30*/  UISETP.NE.AND UP0, UPT, UR4, 0x1d, UPT ;  /* 0x0000001d0400788c */ /* 0x000fd2000bf05270 */
[----:B------:R-:W-:Y:S05]  /*0f40*/  BRA.U !UP0, `(.L_x_8741) ;  /* 0x0000000108887547 */ /* 0x000fea000b800000 */
[----:B------:R-:W-:-:S09]  /*0f50*/  UISETP.NE.AND UP0, UPT, UR4, 0x2c, UPT ;  /* 0x0000002c0400788c */ /* 0x000fd2000bf05270 */
[----:B------:R-:W-:Y:S05]  /*0f60*/  BRA.U !UP0, `(.L_x_8742) ;  /* 0x00000001084c7547 */ /* 0x000fea000b800000 */
.L_x_8720:
        /* <DEDUP_REMOVED lines=16> */
.L_x_8743:
[----:B------:R-:W-:Y:S02]  /*1070*/  CS2R R16, SRZ ;  /* 0x0000000000107805 */ /* 0x000fe4000001ff00 */
[----:B------:R-:W-:Y:S01]  /*1080*/  CS2R R18, SRZ ;  /* 0x0000000000127805 */ /* 0x000fe2000001ff00 */
[----:B------:R-:W-:Y:S06]  /*1090*/  BRA `(.L_x_8721) ;  /* 0x0000000000507947 */ /* 0x000fec0003800000 */
.L_x_8742:
[----:B------:R-:W2:Y:S01]  /*10a0*/  LDG.E.U8 R0, desc[UR36][R2.64] ;  /* 0x0000002402007981 */ /* 0x000ea2000c1e1100 */
[----:B------:R-:W-:Y:S01]  /*10b0*/  HFMA2 R17, -RZ, RZ, 0.5, 0 ;  /* 0x38000000ff117431 */ /* 0x000fe200000001ff */
        /* <DEDUP_REMOVED lines=11> */
.L_x_8741:
[----:B------:R-:W2:Y:S01]  /*1170*/  LDG.E.64 R16, desc[UR36][R2.64] ;  /* 0x0000002402107981 */ /* 0x000ea2000c1e1b00 */
[----:B------:R-:W-:Y:S01]  /*1180*/  CS2R R18, SRZ ;  /* 0x0000000000127805 */ /* 0x000fe2000001ff00 */
[----:B--2---:R-:W4:Y:S02]  /*1190*/  I2F.F64.U64 R16, R16 ;  /* 0x0000001000107312 */ /* 0x004f240000301800 */
[----:B----4-:R-:W-:Y:S05]  /*11a0*/  BRA `(.L_x_8721) ;  /* 0x00000000000c7947 */ /* 0x010fea0003800000 */
.L_x_8740:
[----:B------:R-:W2:Y:S01]  /*11b0*/  LDG.E R2, desc[UR36][R2.64] ;  /* 0x0000002402027981 */ /* 0x000ea2000c1e1900 */
[----:B------:R-:W-:Y:S01]  /*11c0*/  CS2R R18, SRZ ;  /* 0x0000000000127805 */ /* 0x000fe2000001ff00 */
[----:B--2---:R2:W3:Y:S06]  /*11d0*/  I2F.F64.U32 R16, R2 ;  /* 0x0000000200107312 */ /* 0x0044ec0000201800 */
.L_x_8721:
[----:B------:R-:W-:Y:S05]  /*11e0*/  BSYNC.RECONVERGENT B7 ;  /* 0x0000000000077941 */ /* 0x000fea0003800200 */
.L_x_8715:
[----:B------:R-:W-:-:S07]  /*11f0*/  VIADD R32, R33, 0x80 ;  /* 0x0000008021207836 */ /* 0x000fce0000000000 */
.L_x_8714:
[----:B------:R-:W-:Y:S05]  /*1200*/  BSYNC.RECONVERGENT B6 ;  /* 0x0000000000067941 */ /* 0x000fea0003800200 */
.L_x_8713:
[----:B------:R-:W-:Y:S01]  /*1210*/  ISETP.GE.AND P0, PT, R32, R57, PT ;  /* 0x000000392000720c */ /* 0x000fe20003f06270 */
[----:B------:R-:W-:Y:S01]  /*1220*/  BSSY.RECONVERGENT B6, `(.L_x_8744) ;  /* 0x0000116000067945 */ /* 0x000fe20003800200 */
[----:B------:R-:W-:Y:S02]  /*1230*/  CS2R R26, SRZ ;  /* 0x00000000001a7805 */ /* 0x000fe4000001ff00 */
[----:B------:R-:W-:-:S09]  /*1240*/  CS2R R24, SRZ ;  /* 0x0000000000187805 */ /* 0x000fd2000001ff00 */
[----:B------:R-:W-:Y:S05]  /*1250*/  @P0 BRA `(.L_x_8745) ;  /* 0x0000001000480947 */ /* 0x000fea0003800000 */
[----:B012---:R-:W0:Y:S01]  /*1260*/  LDC.64 R2, c[0x0][0x390] ;  /* 0x0000e400ff027b82 */ /* 0x007e220000000a00 */
        /* <DEDUP_REMOVED lines=21> */
.L_x_8750:
[----:B------:R-:W2:Y:S01]  /*13c0*/  LDG.E.U8 R2, desc[UR36][R2.64] ;  /* 0x0000002402027981 */ /* 0x000ea2000c1e1100 */
[----:B------:R-:W-:Y:S01]  /*13d0*/  CS2R R26, SRZ ;  /* 0x00000000001a7805 */ /* 0x000fe2000001ff00 */
[----:B--2---:R1:W2:Y:S02]  /*13e0*/  I2F.F64.U16 R24, R2 ;  /* 0x0000000200187312 */ /* 0x0042a40000101800 */
[----:B-12---:R-:W-:Y:S05]  /*13f0*/  BRA `(.L_x_8752) ;  /* 0x0000000c00d87947 */ /* 0x006fea0003800000 */
.L_x_8749:
        /* <DEDUP_REMOVED lines=10> */
.L_x_8754:
[----:B------:R-:W2:Y:S01]  /*14a0*/  LDG.E R2, desc[UR36][R2.64] ;  /* 0x0000002402027981 */ /* 0x000ea2000c1e1900 */
[----:B------:R-:W-:Y:S01]  /*14b0*/  CS2R R26, SRZ ;  /* 0x00000000001a7805 */ /* 0x000fe2000001ff00 */
[----:B--2---:R1:W2:Y:S02]  /*14c0*/  I2F.F64 R24, R2 ;  /* 0x0000000200187312 */ /* 0x0042a40000201c00 */
[----:B-12---:R-:W-:Y:S05]  /*14d0*/  BRA `(.L_x_8752) ;  /* 0x0000000c00a07947 */ /* 0x006fea0003800000 */
.L_x_8753:
[----:B------:R-:W2:Y:S01]  /*14e0*/  LDG.E.U16 R2, desc[UR36][R2.64] ;  /* 0x0000002402027981 */ /* 0x000ea2000c1e1500 */
[----:B------:R-:W-:Y:S01]  /*14f0*/  CS2R R26, SRZ ;  /* 0x00000000001a7805 */ /* 0x000fe2000001ff00 */
[----:B--2---:R1:W2:Y:S02]  /*1500*/  I2F.F64.S16 R24, R2 ;  /* 0x0000000200187312 */ /* 0x0042a40000101c00 */
[----:B-12---:R-:W-:Y:S05]  /*1510*/  BRA `(.L_x_8752) ;  /* 0x0000000c00907947 */ /* 0x006fea0003800000 */
.L_x_8748:
        /* <DEDUP_REMOVED lines=11> */
.L_x_8756:
[----:B------:R-:W2:Y:S01]  /*15d0*/  LDG.E.U16 R0, desc[UR36][R2.64] ;  /* 0x0000002402007981 */ /* 0x000ea2000c1e1500 */
[----:B------:R-:W-:Y:S01]  /*15e0*/  CS2R R26, SRZ ;  /* 0x00000000001a7805 */ /* 0x000fe2000001ff00 */
[----:B--2---:R-:W-:-:S05]  /*15f0*/  HADD2.F32 R0, -RZ, R0.H0_H0 ;  /* 0x20000000ff007230 */ /* 0x004fca0000004100 */
[----:B------:R-:W-:-:S04]  /*1600*/  FMUL.FTZ R0, R0, 1 ;  /* 0x3f80000000007820 */ /* 0x000fc80000410000 */
[----:B------:R0:W1:Y:S02]  /*1610*/  F2F.F64.F32 R24, R0 ;  /* 0x0000000000187310 */ /* 0x0000640000201800 */
[----:B01----:R-:W-:Y:S05]  /*1620*/  BRA `(.L_x_8752) ;  /* 0x0000000c004c7947 */ /* 0x003fea0003800000 */
.L_x_8755:
        /* <DEDUP_REMOVED lines=9> */
[----:B------:R-:W0:-:S15]  /*16c0*/  F2F.F64.F32 R24, R24 ;  /* 0x0000001800187310 */ /* 0x000e1e0000201800 */
[----:B------:R-:W-:-:S15]  /*16d0*/  NOP ;  /* 0x0000000000007918 */ /* 0x000fde0000000000 */
[----:B------:R-:W-:-:S15]  /*16e0*/  NOP ;  /* 0x0000000000007918 */ /* 0x000fde0000000000 */
[----:B------:R-:W-:-:S15]  /*16f0*/  NOP ;  /* 0x0000000000007918 */ /* 0x000fde0000000000 */
[----:B------:R-:W-:-:S04]  /*1700*/  NOP ;  /* 0x0000000000007918 */ /* 0x000fc80000000000 */
[----:B------:R-:W1:Y:S02]  /*1710*/  F2F.F64.F32 R26, R26 ;  /* 0x0000001a001a7310 */ /* 0x000e640000201800 */
[----:B01----:R-:W-:Y:S05]  /*1720*/  BRA `(.L_x_8752) ;  /* 0x0000000c000c7947 */ /* 0x003fea0003800000 */
.L_x_8758:
[----:B------:R-:W2:Y:S02]  /*1730*/  LDG.E R2, desc[UR36][R2.64] ;  /* 0x0000002402027981 */ /* 0x000ea4000c1e1900 */
[----:B--2---:R-:W-:-:S05]  /*1740*/  HADD2.F32 R0, -RZ, R2.H0_H0 ;  /* 0x20000002ff007230 */ /* 0x004fca0000004100 */
[----:B------:R-:W-:Y:S01]  /*1750*/  FMUL.FTZ R24, R0, 1 ;  /* 0x3f80000000187820 */ /* 0x000fe20000410000 */
[----:B------:R-:W-:-:S05]  /*1760*/  HADD2.F32 R0, -RZ, R2.H1_H1 ;  /* 0x30000002ff007230 */ /* 0x000fca0000004100 */
[----:B------:R-:W-:Y:S01]  /*1770*/  FMUL.FTZ R0, R0, 1 ;  /* 0x3f80000000007820 */ /* 0x000fe20000410000 */
[----:B------:R-:W0:-:S15]  /*1780*/  F2F.F64.F32 R24, R24 ;  /* 0x0000001800187310 */ /* 0x000e1e0000201800 */
[----:B------:R-:W-:-:S15]  /*1790*/  NOP ;  /* 0x0000000000007918 */ /* 0x000fde0000000000 */
[----:B------:R-:W-:-:S15]  /*17a0*/  NOP ;  /* 0x0000000000007918 */ /* 0x000fde0000000000 */
[----:B------:R-:W-:-:S15]  /*17b0*/  NOP ;  /* 0x0000000000007918 */ /* 0x000fde0000000000 */
[----:B------:R-:W-:-:S04]  /*17c0*/  NOP ;  /* 0x0000000000007918 */ /* 0x000fc80000000000 */
[----:B------:R1:W2:Y:S02]  /*17d0*/  F2F.F64.F32 R26, R0 ;  /* 0x00000000001a7310 */ /* 0x0002a40000201800 */
[----:B012---:R-:W-:Y:S05]  /*17e0*/  BRA `(.L_x_8752) ;  /* 0x0000000800dc7947 */ /* 0x007fea0003800000 */
.L_x_8757:
[----:B------:R0:W5:Y:S01]  /*17f0*/  LDG.E.64 R24, desc[UR36][R2.64] ;  /* 0x0000002402187981 */ /* 0x000162000c1e1b00 */
[----:B------:R-:W-:Y:S01]  /*1800*/  CS2R R26, SRZ ;  /* 0x00000000001a7805 */ /* 0x000fe2000001ff00 */
[----:B------:R-:W-:Y:S06]  /*1810*/  BRA `(.L_x_8752) ;  /* 0x0000000800d07947 */ /* 0x000fec0003800000 */
.L_x_8747:
        /* <DEDUP_REMOVED lines=14> */
.L_x_8761:
[----:B------:R4:W5:Y:S01]  /*1900*/  LDG.E.128 R24, desc[UR36][R2.64] ;  /* 0x0000002402187981 */ /* 0x000962000c1e1d00 */
[----:B------:R-:W-:Y:S05]  /*1910*/  BRA `(.L_x_8752) ;  /* 0x0000000800907947 */ /* 0x000fea0003800000 */
.L_x_8760:
        /* <DEDUP_REMOVED lines=28> */
.L_x_8763:
        /* <DEDUP_REMOVED lines=13> */
[----:B------:R4:W0:Y:S02]  /*1bb0*/  F2F.F64.F32 R24, R0 ;  /* 0x0000000000187310 */ /* 0x0008240000201800 */
[----:B0---4-:R-:W-:Y:S05]  /*1bc0*/  BRA `(.L_x_8752) ;  /* 0x0000000400e47947 */ /* 0x011fea0003800000 */
.L_x_8762:
[----:B------:R-:W2:Y:S01]  /*1bd0*/  LDG.E.U16 R0, desc[UR36][R2.64] ;  /* 0x0000002402007981 */ /* 0x000ea2000c1e1500 */
[----:B------:R-:W-:Y:S01]  /*1be0*/  CS2R R26, SRZ ;  /* 0x00000000001a7805 */ /* 0x000fe2000001ff00 */
[----:B--2---:R-:W-:-:S04]  /*1bf0*/  IMAD.U32 R0, R0, 0x10000, RZ ;  /* 0x0001000000007824 */ /* 0x004fc800078e00ff */
[----:B------:R-:W-:-:S04]  /*1c00*/  FMUL.FTZ R0, R0, 1 ;  /* 0x3f80000000007820 */ /* 0x000fc80000410000 */
[----:B------:R4:W0:Y:S02]  /*1c10*/  F2F.F64.F32 R24, R0 ;  /* 0x0000000000187310 */ /* 0x0008240000201800 */
[----:B0---4-:R-:W-:Y:S05]  /*1c20*/  BRA `(.L_x_8752) ;  /* 0x0000000400cc7947 */ /* 0x011fea0003800000 */
.L_x_8759:
        /* <DEDUP_REMOVED lines=12> */
.L_x_8766:
        /* <DEDUP_REMOVED lines=22> */
.L_x_8768:
[----:B------:R-:W-:Y:S05]  /*1e50*/  BSYNC.RECONVERGENT B0 ;  /* 0x0000000000007941 */ /* 0x000fea0003800200 */
.L_x_8767:
[----:B------:R-:W-:Y:S01]  /*1e60*/  IMAD.SHL.U32 R0, R0, 0x100000, RZ ;  /* 0x0010000000007824 */ /* 0x000fe200078e00ff */
[----:B------:R-:W-:-:S04]  /*1e70*/  LEA R2, R2, 0x3b800000, 0x17 ;  /* 0x3b80000002027811 */ /* 0x000fc800078eb8ff */
[----:B------:R-:W-:-:S05]  /*1e80*/  LOP3.LUT R0, R2, R0, R7, 0xfe, !PT ;  /* 0x0000000002007212 */ /* 0x000fca00078efe07 */
[----:B------:R-:W-:-:S04]  /*1e90*/  FMUL.FTZ R0, R0, 1 ;  /* 0x3f80000000007820 */ /* 0x000fc80000410000 */
[----:B------:R4:W0:Y:S02]  /*1ea0*/  F2F.F64.F32 R24, R0 ;  /* 0x0000000000187310 */ /* 0x0008240000201800 */
[----:B0---4-:R-:W-:Y:S05]  /*1eb0*/  BRA `(.L_x_8752) ;  /* 0x0000000400287947 */ /* 0x011fea0003800000 */
.L_x_8765:
        /* <DEDUP_REMOVED lines=22> */
.L_x_8770:
[----:B------:R-:W-:Y:S05]  /*2020*/  BSYNC.RECONVERGENT B0 ;  /* 0x0000000000007941 */ /* 0x000fea0003800200 */
.L_x_8769:
[----:B------:R-:W-:Y:S01]  /*2030*/  IMAD.SHL.U32 R0, R0, 0x200000, RZ ;  /* 0x0020000000007824 */ /* 0x000fe200078e00ff */
[----:B------:R-:W-:-:S04]  /*2040*/  LEA R2, R2, 0x37800000, 0x17 ;  /* 0x3780000002027811 */ /* 0x000fc800078eb8ff */
[----:B------:R-:W-:-:S05]  /*2050*/  LOP3.LUT R0, R2, R0, R7, 0xfe, !PT ;  /* 0x0000000002007212 */ /* 0x000fca00078efe07 */
[----:B------:R-:W-:-:S04]  /*2060*/  FMUL.FTZ R0, R0, 1 ;  /* 0x3f80000000007820 */ /* 0x000fc80000410000 */
[----:B------:R4:W0:Y:S02]  /*2070*/  F2F.F64.F32 R24, R0 ;  /* 0x0000000000187310 */ /* 0x0008240000201800 */
[----:B0---4-:R-:W-:Y:S05]  /*2080*/  BRA `(.L_x_8752) ;  /* 0x0000000000b47947 */ /* 0x011fea0003800000 */
.L_x_8764:
[----:B------:R-:W-:-:S09]  /*2090*/  UISETP.NE.AND UP0, UPT, UR4, 0x1c, UPT ;  /* 0x0000001c0400788c */ /* 0x000fd2000bf05270 */
[----:B------:R-:W-:Y:S05]  /*20a0*/  BRA.U !UP0, `(.L_x_8771) ;  /* 0x0000000108a07547 */ /* 0x000fea000b800000 */
[----:B------:R-:W-:-:S09]  /*20b0*/  UISETP.NE.AND UP0, UPT, UR4, 0x1d, UPT ;  /* 0x0000001d0400788c */ /* 0x000fd2000bf05270 */
[----:B------:R-:W-:Y:S05]  /*20c0*/  BRA.U !UP0, `(.L_x_8772) ;  /* 0x0000000108887547 */ /* 0x000fea000b800000 */
[----:B------:R-:W-:-:S09]  /*20d0*/  UISETP.NE.AND UP0, UPT, UR4, 0x2c, UPT ;  /* 0x0000002c0400788c */ /* 0x000fd2000bf05270 */
[----:B------:R-:W-:Y:S05]  /*20e0*/  BRA.U UP0, `(.L_x_8751) ;  /* 0x0000000100347547 */ /* 0x000fea000b800000 */
[----:B------:R-:W2:Y:S01]  /*20f0*/  LDG.E.U8 R0, desc[UR36][R2.64] ;  /* 0x0000002402007981 */ /* 0x000ea2000c1e1100 */
[----:B------:R-:W-:Y:S01]  /*2100*/  CS2R R26, SRZ ;  /* 0x00000000001a7805 */ /* 0x000fe2000001ff00 */
        /* <DEDUP_REMOVED lines=11> */
.L_x_8751:
[----:B------:R-:W-:Y:S01]  /*21c0*/  MOV R0, 0x0 ;  /* 0x0000000000007802 */ /* 0x000fe20000000f00 */
[----:B------:R-:W0:Y:S01]  /*21d0*/  LDCU.64 UR4, c[0x4][0x158] ;  /* 0x01002b00ff0477ac */ /* 0x000e220008000a00 */
[----:B------:R-:W-:Y:S02]  /*21e0*/  IMAD.MOV.U32 R8, RZ, RZ, 0x4e ;  /* 0x0000004eff087424 */ /* 0x000fe400078e00ff */
[----:B------:R1:W2:Y:S01]  /*21f0*/  LDC.64 R2, c[0x4][R0] ;  /* 0x0100000000027b82 */ /* 0x0002a20000000a00 */
[----:B------:R-:W4:Y:S01]  /*2200*/  LDCU.64 UR6, c[0x4][0x160] ;  /* 0x01002c00ff0677ac */ /* 0x000f220008000a00 */
[----:B------:R-:W-:Y:S02]  /*2210*/  IMAD.MOV.U32 R12, RZ, RZ, 0x1 ;  /* 0x00000001ff0c7424 */ /* 0x000fe400078e00ff */
[----:B------:R-:W-:Y:S01]  /*2220*/  IMAD.MOV.U32 R13, RZ, RZ, RZ ;  /* 0x000000ffff0d7224 */ /* 0x000fe200078e00ff */
[----:B------:R-:W3:Y:S01]  /*2230*/  LDCU.64 UR8, c[0x4][0x8] ;  /* 0x01000100ff0877ac */ /* 0x000ee20008000a00 */
[----:B0-----:R-:W-:-:S02]  /*2240*/  IMAD.U32 R4, RZ, RZ, UR4 ;  /* 0x00000004ff047e24 */ /* 0x001fc4000f8e00ff */
[----:B------:R-:W-:Y:S02]  /*2250*/  IMAD.U32 R5, RZ, RZ, UR5 ;  /* 0x00000005ff057e24 */ /* 0x000fe4000f8e00ff */
[----:B----4-:R-:W-:Y:S01]  /*2260*/  IMAD.U32 R6, RZ, RZ, UR6 ;  /* 0x00000006ff067e24 */ /* 0x010fe2000f8e00ff */
[----:B------:R-:W-:Y:S01]  /*2270*/  MOV R7, UR7 ;  /* 0x0000000700077c02 */ /* 0x000fe20008000f00 */
[----:B---3--:R-:W-:Y:S02]  /*2280*/  IMAD.U32 R10, RZ, RZ, UR8 ;  /* 0x00000008ff0a7e24 */ /* 0x008fe4000f8e00ff */
[----:B-1----:R-:W-:-:S07]  /*2290*/  IMAD.U32 R11, RZ, RZ, UR9 ;  /* 0x00000009ff0b7e24 */ /* 0x002fce000f8e00ff */
[----:B------:R-:W-:-:S07]  /*22a0*/  LEPC R20, `(.L_x_8773) ;  /* 0x000000001014794e */ /* 0x000fce0000000000 */
[----:B--2--5:R-:W-:Y:S05]  /*22b0*/  CALL.ABS.NOINC R2 ;  /* 0x0000000002007343 */ /* 0x024fea0003c00000 */
.L_x_8773:
[----:B------:R-:W-:Y:S02]  /*22c0*/  CS2R R24, SRZ ;  /* 0x0000000000187805 */ /* 0x000fe4000001ff00 */
[----:B------:R-:W-:Y:S01]  /*22d0*/  CS2R R26, SRZ ;  /* 0x00000000001a7805 */ /* 0x000fe2000001ff00 */
[----:B------:R-:W-:Y:S06]  /*22e0*/  BRA `(.L_x_8752) ;  /* 0x00000000001c7947 */ /* 0x000fec0003800000 */
.L_x_8772:
[----:B------:R-:W2:Y:S01]  /*22f0*/  LDG.E.64 R24, desc[UR36][R2.64] ;  /* 0x0000002402187981 */ /* 0x000ea2000c1e1b00 */
[----:B------:R-:W-:Y:S01]  /*2300*/  CS2R R26, SRZ ;  /* 0x00000000001a7805 */ /* 0x000fe2000001ff00 */
[----:B--2---:R-:W1:Y:S02]  /*2310*/  I2F.F64.U64 R24, R24 ;  /* 0x0000001800187312 */ /* 0x004e640000301800 */
[----:B-1----:R-:W-:Y:S05]  /*2320*/  BRA `(.L_x_8752) ;  /* 0x00000000000c7947 */ /* 0x002fea0003800000 */
.L_x_8771:
[----:B------:R-:W2:Y:S01]  /*2330*/  LDG.E R2, desc[UR36][R2.64] ;  /* 0x0000002402027981 */ /* 0x000ea2000c1e1900 */
[----:B------:R-:W-:Y:S01]  /*2340*/  CS2R R26, SRZ ;  /* 0x00000000001a7805 */ /* 0x000fe2000001ff00 */
[----:B--2---:R1:W2:Y:S06]  /*2350*/  I2F.F64.U32 R24, R2 ;  /* 0x0000000200187312 */ /* 0x0042ac0000201800 */
.L_x_8752:
[----:B------:R-:W-:Y:S05]  /*2360*/  BSYNC.RECONVERGENT B7 ;  /* 0x0000000000077941 */ /* 0x000fea0003800200 */
.L_x_8746:
[----:B------:R-:W-:-:S07]  /*2370*/  VIADD R32, R32, 0x80 ;  /* 0x0000008020207836 */ /* 0x000fce0000000000 */
.L_x_8745:
[----:B------:R-:W-:Y:S05]  /*2380*/  BSYNC.RECONVERGENT B6 ;  /* 0x0000000000067941 */ /* 0x000fea0003800200 */
.L_x_8744:
[----:B------:R-:W-:Y:S01]  /*2390*/  ISETP.GE.AND P0, PT, R32, R57, PT ;  /* 0x000000392000720c */ /* 0x000fe20003f06270 */
[----:B------:R-:W-:Y:S01]  /*23a0*/  BSSY.RECONVERGENT B6, `(.L_x_8774) ;  /* 0x0000116000067945 */ /* 0x000fe20003800200 */
[----:B------:R-:W-:Y:S02]  /*23b0*/  CS2R R30, SRZ ;  /* 0x00000000001e7805 */ /* 0x000fe4000001ff00 */
[----:B------:R-:W-:-:S09]  /*23c0*/  CS2R R28, SRZ ;  /* 0x00000000001c7805 */ /* 0x000fd2000001ff00 */
[----:B------:R-:W-:Y:S05]  /*23d0*/  @P0 BRA `(.L_x_8775) ;  /* 0x0000001000480947 */ /* 0x000fea0003800000 */
[----:B012-4-:R-:W0:Y:S01]  /*23e0*/  LDC.64 R2, c[0x0][0x390] ;  /* 0x0000e400ff027b82 */ /* 0x017e220000000a00 */
        /* <DEDUP_REMOVED lines=21> */
.L_x_8780:
[----:B------:R-:W2:Y:S01]  /*2540*/  LDG.E.U8 R2, desc[UR36][R2.64] ;  /* 0x0000002402027981 */ /* 0x000ea2000c1e1100 */
[----:B------:R-:W-:Y:S01]  /*2550*/  CS2R R30, SRZ ;  /* 0x00000000001e7805 */ /* 0x000fe2000001ff00 */
[----:B--2---:R0:W1:Y:S02]  /*2560*/  I2F.F64.U16 R28, R2 ;  /* 0x00000002001c7312 */ /* 0x0040640000101800 */
[----:B01----:R-:W-:Y:S05]  /*2570*/  BRA `(.L_x_8782) ;  /* 0x0000000c00d87947 */ /* 0x003fea0003800000 */
.L_x_8779:
        /* <DEDUP_REMOVED lines=10> */
.L_x_8784:
[----:B------:R-:W2:Y:S01]  /*2620*/  LDG.E R2, desc[UR36][R2.64] ;  /* 0x0000002402027981 */ /* 0x000ea2000c1e1900 */
[----:B------:R-:W-:Y:S01]  /*2630*/  CS2R R30, SRZ ;  /* 0x00000000001e7805 */ /* 0x000fe2000001ff00 */
[----:B--2---:R0:W1:Y:S02]  /*2640*/  I2F.F64 R28, R2 ;  /* 0x00000002001c7312 */ /* 0x0040640000201c00 */
[----:B01----:R-:W-:Y:S05]  /*2650*/  BRA `(.L_x_8782) ;  /* 0x0000000c00a07947 */ /* 0x003fea0003800000 */
.L_x_8783:
[----:B------:R-:W2:Y:S01]  /*2660*/  LDG.E.U16 R2, desc[UR36][R2.64] ;  /* 0x0000002402027981 */ /* 0x000ea2000c1e1500 */
[----:B------:R-:W-:Y:S01]  /*2670*/  CS2R R30, SRZ ;  /* 0x00000000001e7805 */ /* 0x000fe2000001ff00 */
[----:B--2---:R0:W1:Y:S02]  /*2680*/  I2F.F64.S16 R28, R2 ;  /* 0x00000002001c7312 */ /* 0x0040640000101c00 */
[----:B01----:R-:W-:Y:S05]  /*2690*/  BRA `(.L_x_8782) ;  /* 0x0000000c00907947 */ /* 0x003fea0003800000 */
.L_x_8778:
        /* <DEDUP_REMOVED lines=11> */
.L_x_8786:
[----:B------:R-:W2:Y:S01]  /*2750*/  LDG.E.U16 R0, desc[UR36][R2.64] ;  /* 0x0000002402007981 */ /* 0x000ea2000c1e1500 */
[----:B------:R-:W-:Y:S01]  /*2760*/  CS2R R30, SRZ ;  /* 0x00000000001e7805 */ /* 0x000fe2000001ff00 */
[----:B--2---:R-:W-:-:S05]  /*2770*/  HADD2.F32 R0, -RZ, R0.H0_H0 ;  /* 0x20000000ff007230 */ /* 0x004fca0000004100 */
[----:B------:R-:W-:-:S04]  /*2780*/  FMUL.FTZ R0, R0, 1 ;  /* 0x3f80000000007820 */ /* 0x000fc80000410000 */
[----:B------:R1:W2:Y:S02]  /*2790*/  F2F.F64.F32 R28, R0 ;  /* 0x00000000001c7310 */ /* 0x0002a40000201800 */
[----:B-12---:R-:W-:Y:S05]  /*27a0*/  BRA `(.L_x_8782) ;  /* 0x0000000c004c7947 */ /* 0x006fea0003800000 */
.L_x_8785:
        /* <DEDUP_REMOVED lines=16> */
.L_x_8788:
        /* <DEDUP_REMOVED lines=10> */
[----:B------:R2:W4:Y:S02]  /*2950*/  F2F.F64.F32 R30, R0 ;  /* 0x00000000001e7310 */ /* 0x0005240000201800 */
[----:B-12-4-:R-:W-:Y:S05]  /*2960*/  BRA `(.L_x_8782) ;  /* 0x0000000800dc7947 */ /* 0x016fea0003800000 */
.L_x_8787:
[----:B------:R0:W5:Y:S01]  /*2970*/  LDG.E.64 R28, desc[UR36][R2.64] ;  /* 0x00000024021c7981 */ /* 0x000162000c1e1b00 */
[----:B------:R-:W-:Y:S01]  /*2980*/  CS2R R30, SRZ ;  /* 0x00000000001e7805 */ /* 0x000fe2000001ff00 */
[----:B------:R-:W-:Y:S06]  /*2990*/  BRA `(.L_x_8782) ;  /* 0x0000000800d07947 */ /* 0x000fec0003800000 */
.L_x_8777:
        /* <DEDUP_REMOVED lines=14> */
.L_x_8791:
[----:B------:R1:W5:Y:S01]  /*2a80*/  LDG.E.128 R28, desc[UR36][R2.64] ;  /* 0x00000024021c7981 */ /* 0x000362000c1e1d00 */
[----:B------:R-:W-:Y:S05]  /*2a90*/  BRA `(.L_x_8782) ;  /* 0x0000000800907947 */ /* 0x000fea0003800000 */
.L_x_8790:
        /* <DEDUP_REMOVED lines=26> */
[----:B------:R2:W4:Y:S02]  /*2c40*/  F2F.F64.F32 R28, R5 ;  /* 0x00000005001c7310 */ /* 0x0005240000201800 */
[----:B--2-4-:R-:W-:Y:S05]  /*2c50*/  BRA `(.L_x_8782) ;  /* 0x0000000800207947 */ /* 0x014fea0003800000 */
.L_x_8793:
        /* <DEDUP_REMOVED lines=14> */
[----:B--2-4-:R-:W-:Y:S05]  /*2d40*/  BRA `(.L_x_8782) ;  /* 0x0000000400e47947 */ /* 0x014fea0003800000 */
.L_x_8792:
[----:B------:R-:W2:Y:S01]  /*2d50*/  LDG.E.U16 R0, desc[UR36][R2.64] ;  /* 0x0000002402007981 */ /* 0x000ea2000c1e1500 */
[----:B------:R-:W-:Y:S01]  /*2d60*/  CS2R R30, SRZ ;  /* 0x00000000001e7805 */ /* 0x000fe2000001ff00 */
[----:B--2---:R-:W-:-:S04]  /*2d70*/  IMAD.U32 R0, R0, 0x10000, RZ ;  /* 0x0001000000007824 */ /* 0x004fc800078e00ff */
[----:B------:R-:W-:-:S04]  /*2d80*/  FMUL.FTZ R0, R0, 1 ;  /* 0x3f80000000007820 */ /* 0x000fc80000410000 */
[----:B------:R2:W4:Y:S02]  /*2d90*/  F2F.F64.F32 R28, R0 ;  /* 0x00000000001c7310 */ /* 0x0005240000201800 */
[----:B--2-4-:R-:W-:Y:S05]  /*2da0*/  BRA `(.L_x_8782) ;  /* 0x0000000400cc7947 */ /* 0x014fea0003800000 */
.L_x_8789:
        /* <DEDUP_REMOVED lines=10> */
[----:B--2---:R0:W1:Y:S02]  /*2e50*/  I2F.F64.U16 R28, R2 ;  /* 0x00000002001c7312 */ /* 0x0040640000101800 */
[----:B01----:R-:W-:Y:S05]  /*2e60*/  BRA `(.L_x_8782) ;  /* 0x00000004009c7947 */ /* 0x003fea0003800000 */
.L_x_8796:
        /* <DEDUP_REMOVED lines=22> */
.L_x_8798:
[----:B------:R-:W-:Y:S05]  /*2fd0*/  BSYNC.RECONVERGENT B0 ;  /* 0x0000000000007941 */ /* 0x000fea0003800200 */
.L_x_8797:
[----:B------:R-:W-:Y:S02]  /*2fe0*/  SHF.L.U32 R0, R0, 0x14, RZ ;  /* 0x0000001400007819 */ /* 0x000fe400000006ff */
[----:B------:R-:W-:-:S04]  /*2ff0*/  LEA R2, R2, 0x3b800000, 0x17 ;  /* 0x3b80000002027811 */ /* 0x000fc800078eb8ff */
[----:B------:R-:W-:-:S05]  /*3000*/  LOP3.LUT R0, R2, R0, R7, 0xfe, !PT ;  /* 0x0000000002007212 */ /* 0x000fca00078efe07 */
[----:B------:R-:W-:-:S04]  /*3010*/  FMUL.FTZ R0, R0, 1 ;  /* 0x3f80000000007820 */ /* 0x000fc80000410000 */
[----:B------:R0:W1:Y:S02]  /*3020*/  F2F.F64.F32 R28, R0 ;  /* 0x00000000001c7310 */ /* 0x0000640000201800 */
[----:B01----:R-:W-:Y:S05]  /*3030*/  BRA `(.L_x_8782) ;  /* 0x0000000400287947 */ /* 0x003fea0003800000 */
.L_x_8795:
        /* <DEDUP_REMOVED lines=22> */
.L_x_8800:
[----:B------:R-:W-:Y:S05]  /*31a0*/  BSYNC.RECONVERGENT B0 ;  /* 0x0000000000007941 */ /* 0x000fea0003800200 */
.L_x_8799:
[----:B------:R-:W-:Y:S01]  /*31b0*/  IMAD.SHL.U32 R0, R0, 0x200000, RZ ;  /* 0x0020000000007824 */ /* 0x000fe200078e00ff */
[----:B------:R-:W-:-:S04]  /*31c0*/  LEA R2, R2, 0x37800000, 0x17 ;  /* 0x3780000002027811 */ /* 0x000fc800078eb8ff */
[----:B------:R-:W-:-:S05]  /*31d0*/  LOP3.LUT R0, R2, R0, R7, 0xfe, !PT ;  /* 0x0000000002007212 */ /* 0x000fca00078efe07 */
[----:B------:R-:W-:-:S04]  /*31e0*/  FMUL.FTZ R0, R0, 1 ;  /* 0x3f80000000007820 */ /* 0x000fc80000410000 */
[----:B------:R0:W1:Y:S02]  /*31f0*/  F2F.F64.F32 R28, R0 ;  /* 0x00000000001c7310 */ /* 0x0000640000201800 */
[----:B01----:R-:W-:Y:S05]  /*3200*/  BRA `(.L_x_8782) ;  /* 0x0000000000b47947 */ /* 0x003fea0003800000 */
.L_x_8794:
        /* <DEDUP_REMOVED lines=19> */
.L_x_8781:
        /* <DEDUP_REMOVED lines=8> */
[----:B0-----:R-:W-:Y:S01]  /*33c0*/  IMAD.U32 R4, RZ, RZ, UR4 ;  /* 0x00000004ff047e24 */ /* 0x001fe2000f8e00ff */
[----:B------:R-:W-:Y:S01]  /*33d0*/  MOV R5, UR5 ;  /* 0x0000000500057c02 */ /* 0x000fe20008000f00 */
[----:B----4-:R-:W-:-:S02]  /*33e0*/  IMAD.U32 R6, RZ, RZ, UR6 ;  /* 0x00000006ff067e24 */ /* 0x010fc4000f8e00ff */
[----:B------:R-:W-:Y:S02]  /*33f0*/  IMAD.U32 R7, RZ, RZ, UR7 ;  /* 0x00000007ff077e24 */ /* 0x000fe4000f8e00ff */
[----:B---3--:R-:W-:Y:S02]  /*3400*/  IMAD.U32 R10, RZ, RZ, UR8 ;  /* 0x00000008ff0a7e24 */ /* 0x008fe4000f8e00ff */
[----:B-1----:R-:W-:-:S07]  /*3410*/  IMAD.U32 R11, RZ, RZ, UR9 ;  /* 0x00000009ff0b7e24 */ /* 0x002fce000f8e00ff */
[----:B------:R-:W-:-:S07]  /*3420*/  LEPC R20, `(.L_x_8803) ;  /* 0x000000001014794e */ /* 0x000fce0000000000 */
[----:B--2--5:R-:W-:Y:S05]  /*3430*/  CALL.ABS.NOINC R2 ;  /* 0x0000000002007343 */ /* 0x024fea0003c00000 */
.L_x_8803:
[----:B------:R-:W-:Y:S02]  /*3440*/  CS2R R28, SRZ ;  /* 0x00000000001c7805 */ /* 0x000fe4000001ff00 */
[----:B------:R-:W-:Y:S01]  /*3450*/  CS2R R30, SRZ ;  /* 0x00000000001e7805 */ /* 0x000fe2000001ff00 */
[----:B------:R-:W-:Y:S06]  /*3460*/  BRA `(.L_x_8782) ;  /* 0x00000000001c7947 */ /* 0x000fec0003800000 */
.L_x_8802:
[----:B------:R-:W2:Y:S01]  /*3470*/  LDG.E.64 R28, desc[UR36][R2.64] ;  /* 0x00000024021c7981 */ /* 0x000ea2000c1e1b00 */
[----:B------:R-:W-:Y:S01]  /*3480*/  CS2R R30, SRZ ;  /* 0x00000000001e7805 */ /* 0x000fe2000001ff00 */
[----:B--2---:R-:W0:Y:S02]  /*3490*/  I2F.F64.U64 R28, R28 ;  /* 0x0000001c001c7312 */ /* 0x004e240000301800 */
[----:B0-----:R-:W-:Y:S05]  /*34a0*/  BRA `(.L_x_8782) ;  /* 0x00000000000c7947 */ /* 0x001fea0003800000 */
.L_x_8801:
[----:B------:R-:W2:Y:S01]  /*34b0*/  LDG.E R2, desc[UR36][R2.64] ;  /* 0x0000002402027981 */ /* 0x000ea2000c1e1900 */
[----:B------:R-:W-:Y:S01]  /*34c0*/  CS2R R30, SRZ ;  /* 0x00000000001e7805 */ /* 0x000fe2000001ff00 */
[----:B--2---:R2:W4:Y:S06]  /*34d0*/  I2F.F64.U32 R28, R2 ;  /* 0x00000002001c7312 */ /* 0x00452c0000201800 */
.L_x_8782:
[----:B------:R-:W-:Y:S05]  /*34e0*/  BSYNC.RECONVERGENT B7 ;  /* 0x0000000000077941 */ /* 0x000fea0003800200 */
.L_x_8776:
[----:B------:R-:W-:-:S07]  /*34f0*/  VIADD R32, R32, 0x80 ;  /* 0x0000008020207836 */ /* 0x000fce0000000000 */
.L_x_8775:
[----:B------:R-:W-:Y:S05]  /*3500*/  BSYNC.RECONVERGENT B6 ;  /* 0x0000000000067941 */ /* 0x000fea0003800200 */
.L_x_8774:
        /* <DEDUP_REMOVED lines=25> */
.L_x_8809:
[----:B------:R-:W2:Y:S02]  /*36a0*/  LDG.E.U8 R2, desc[UR36][R2.64] ;  /* 0x0000002402027981 */ /* 0x000ea4000c1e1100 */
[----:B--2---:R0:W1:Y:S02]  /*36b0*/  I2F.F64.U16 R20, R2 ;  /* 0x0000000200147312 */ /* 0x0040640000101800 */
[----:B01----:R-:W-:Y:S05]  /*36c0*/  BRA `(.L_x_8805) ;  /* 0x0000000c00947947 */ /* 0x003fea0003800000 */
.L_x_8808:
        /* <DEDUP_REMOVED lines=9> */
.L_x_8812:
[----:B------:R-:W2:Y:S02]  /*3760*/  LDG.E R2, desc[UR36][R2.64] ;  /* 0x0000002402027981 */ /* 0x000ea4000c1e1900 */
[----:B--2---:R0:W1:Y:S02]  /*3770*/  I2F.F64 R20, R2 ;  /* 0x0000000200147312 */ /* 0x0040640000201c00 */
[----:B01----:R-:W-:Y:S05]  /*3780*/  BRA `(.L_x_8805) ;  /* 0x0000000c00647947 */ /* 0x003fea0003800000 */
.L_x_8811:
[----:B------:R-:W2:Y:S02]  /*3790*/  LDG.E.U16 R2, desc[UR36][R2.64] ;  /* 0x0000002402027981 */ /* 0x000ea4000c1e1500 */
[----:B--2---:R0:W1:Y:S02]  /*37a0*/  I2F.F64.S16 R20, R2 ;  /* 0x0000000200147312 */ /* 0x0040640000101c00 */
[----:B01----:R-:W-:Y:S05]  /*37b0*/  BRA `(.L_x_8805) ;  /* 0x0000000c00587947 */ /* 0x003fea0003800000 */
.L_x_8807:
        /* <DEDUP_REMOVED lines=10> */
.L_x_8814:
[----:B------:R-:W2:Y:S02]  /*3860*/  LDG.E.U16 R0, desc[UR36][R2.64] ;  /* 0x0000002402007981 */ /* 0x000ea4000c1e1500 */
[----:B--2---:R-:W-:-:S05]  /*3870*/  HADD2.F32 R0, -RZ, R0.H0_H0 ;  /* 0x20000000ff007230 */ /* 0x004fca0000004100 */
[----:B------:R-:W-:-:S04]  /*3880*/  FMUL.FTZ R0, R0, 1 ;  /* 0x3f80000000007820 */ /* 0x000fc80000410000 */
[----:B------:R0:W1:Y:S02]  /*3890*/  F2F.F64.F32 R20, R0 ;  /* 0x0000000000147310 */ /* 0x0000640000201800 */
[----:B01----:R-:W-:Y:S05]  /*38a0*/  BRA `(.L_x_8805) ;  /* 0x0000000c001c7947 */ /* 0x003fea0003800000 */
.L_x_8813:
        /* <DEDUP_REMOVED lines=16> */
.L_x_8816:
        /* <DEDUP_REMOVED lines=12> */
.L_x_8815:
[----:B------:R0:W5:Y:S01]  /*3a70*/  LDG.E.64 R20, desc[UR36][R2.64] ;  /* 0x0000002402147981 */ /* 0x000162000c1e1b00 */
[----:B------:R-:W-:Y:S05]  /*3a80*/  BRA `(.L_x_8805) ;  /* 0x0000000800a47947 */ /* 0x000fea0003800000 */
.L_x_8806:
        /* <DEDUP_REMOVED lines=13> */
.L_x_8819:
[----:B------:R0:W5:Y:S01]  /*3b60*/  LDG.E.128 R20, desc[UR36][R2.64] ;  /* 0x0000002402147981 */ /* 0x000162000c1e1d00 */
[----:B------:R-:W-:Y:S05]  /*3b70*/  BRA `(.L_x_8805) ;  /* 0x0000000800687947 */ /* 0x000fea0003800000 */
.L_x_8818:
        /* <DEDUP_REMOVED lines=27> */
.L_x_8821:
        /* <DEDUP_REMOVED lines=14> */
.L_x_8820:
[----:B------:R-:W2:Y:S02]  /*3e10*/  LDG.E.U16 R0, desc[UR36][R2.64] ;  /* 0x0000002402007981 */ /* 0x000ea4000c1e1500 */
[----:B--2---:R-:W-:-:S04]  /*3e20*/  IMAD.U32 R0, R0, 0x10000, RZ ;  /* 0x0001000000007824 */ /* 0x004fc800078e00ff */
[----:B------:R-:W-:-:S04]  /*3e30*/  FMUL.FTZ R0, R0, 1 ;  /* 0x3f80000000007820 */ /* 0x000fc80000410000 */
[----:B------:R0:W1:Y:S02]  /*3e40*/  F2F.F64.F32 R20, R0 ;  /* 0x0000000000147310 */ /* 0x0000640000201800 */
[----:B01----:R-:W-:Y:S05]  /*3e50*/  BRA `(.L_x_8805) ;  /* 0x0000000400b07947 */ /* 0x003fea0003800000 */
.L_x_8817:
        /* <DEDUP_REMOVED lines=9> */
[----:B--2---:R0:W1:Y:S02]  /*3ef0*/  I2F.F64.U16 R20, R2 ;  /* 0x0000000200147312 */ /* 0x0040640000101800 */
[----:B01----:R-:W-:Y:S05]  /*3f00*/  BRA `(.L_x_8805) ;  /* 0x0000000400847947 */ /* 0x003fea0003800000 */
.L_x_8824:
        /* <DEDUP_REMOVED lines=21> */
.L_x_8826:
[----:B------:R-:W-:Y:S05]  /*4060*/  BSYNC.RECONVERGENT B0 ;  /* 0x0000000000007941 */ /* 0x000fea0003800200 */
.L_x_8825:
[----:B------:R-:W-:Y:S01]  /*4070*/  IMAD.SHL.U32 R0, R0, 0x100000, RZ ;  /* 0x0010000000007824 */ /* 0x000fe200078e00ff */
[----:B------:R-:W-:-:S04]  /*4080*/  LEA R2, R2, 0x3b800000, 0x17 ;  /* 0x3b80000002027811 */ /* 0x000fc800078eb8ff */
[----:B------:R-:W-:-:S05]  /*4090*/  LOP3.LUT R0, R2, R0, R7, 0xfe, !PT ;  /* 0x0000000002007212 */ /* 0x000fca00078efe07 */
[----:B------:R-:W-:-:S04]  /*40a0*/  FMUL.FTZ R0, R0, 1 ;  /* 0x3f80000000007820 */ /* 0x000fc80000410000 */
[----:B------:R0:W1:Y:S02]  /*40b0*/  F2F.F64.F32 R20, R0 ;  /* 0x0000000000147310 */ /* 0x0000640000201800 */
[----:B01----:R-:W-:Y:S05]  /*40c0*/  BRA `(.L_x_8805) ;  /* 0x0000000400147947 */ /* 0x003fea0003800000 */
.L_x_8823:
        /* <DEDUP_REMOVED lines=21> */
.L_x_8828:
[----:B------:R-:W-:Y:S05]  /*4220*/  BSYNC.RECONVERGENT B0 ;  /* 0x0000000000007941 */ /* 0x000fea0003800200 */
.L_x_8827:
[----:B------:R-:W-:Y:S01]  /*4230*/  IMAD.SHL.U32 R0, R0, 0x200000, RZ ;  /* 0x0020000000007824 */ /* 0x000fe200078e00ff */
[----:B------:R-:W-:-:S04]  /*4240*/  LEA R2, R2, 0x37800000, 0x17 ;  /* 0x3780000002027811 */ /* 0x000fc800078eb8ff */
[----:B------:R-:W-:-:S05]  /*4250*/  LOP3.LUT R0, R2, R0, R7, 0xfe, !PT ;  /* 0x0000000002007212 */ /* 0x000fca00078efe07 */
[----:B------:R-:W-:-:S04]  /*4260*/  FMUL.FTZ R0, R0, 1 ;  /* 0x3f80000000007820 */ /* 0x000fc80000410000 */
[----:B------:R0:W1:Y:S02]  /*4270*/  F2F.F64.F32 R20, R0 ;  /* 0x0000000000147310 */ /* 0x0000640000201800 */
[----:B01----:R-:W-:Y:S05]  /*4280*/  BRA `(.L_x_8805) ;  /* 0x0000000000a47947 */ /* 0x003fea0003800000 */
.L_x_8822:
        /* <DEDUP_REMOVED lines=16> */
[----:B------:R0:W1:Y:S02]  /*4390*/  @P0 F2F.F64.F32 R20, R0 ;  /* 0x0000000000140310 */ /* 0x0000640000201800 */
[----:B01----:R-:W-:Y:S05]  /*43a0*/  BRA `(.L_x_8805) ;  /* 0x00000000005c7947 */ /* 0x003fea0003800000 */
.L_x_8810:
        /* <DEDUP_REMOVED lines=10> */
[----:B----4-:R-:W-:Y:S02]  /*4450*/  IMAD.U32 R6, RZ, RZ, UR6 ;  /* 0x00000006ff067e24 */ /* 0x010fe4000f8e00ff */
[----:B------:R-:W-:Y:S02]  /*4460*/  IMAD.U32 R7, RZ, RZ, UR7 ;  /* 0x00000007ff077e24 */ /* 0x000fe4000f8e00ff */
[----:B---3--:R-:W-:Y:S02]  /*4470*/  IMAD.U32 R10, RZ, RZ, UR8 ;  /* 0x00000008ff0a7e24 */ /* 0x008fe4000f8e00ff */
[----:B-1----:R-:W-:-:S07]  /*4480*/  IMAD.U32 R11, RZ, RZ, UR9 ;  /* 0x00000009ff0b7e24 */ /* 0x002fce000f8e00ff */
[----:B------:R-:W-:-:S07]  /*4490*/  LEPC R20, `(.L_x_8831) ;  /* 0x000000001014794e */ /* 0x000fce0000000000 */
[----:B--2--5:R-:W-:Y:S05]  /*44a0*/  CALL.ABS.NOINC R2 ;  /* 0x0000000002007343 */ /* 0x024fea0003c00000 */
.L_x_8831:
[----:B------:R-:W-:Y:S01]  /*44b0*/  CS2R R20, SRZ ;  /* 0x0000000000147805 */ /* 0x000fe2000001ff00 */
[----:B------:R-:W-:Y:S06]  /*44c0*/  BRA `(.L_x_8805) ;  /* 0x0000000000147947 */ /* 0x000fec0003800000 */
.L_x_8830:
[----:B------:R-:W2:Y:S02]  /*44d0*/  LDG.E.64 R20, desc[UR36][R2.64] ;  /* 0x0000002402147981 */ /* 0x000ea4000c1e1b00 */
[----:B--2---:R-:W0:Y:S02]  /*44e0*/  I2F.F64.U64 R20, R20 ;  /* 0x0000001400147312 */ /* 0x004e240000301800 */
[----:B0-----:R-:W-:Y:S05]  /*44f0*/  BRA `(.L_x_8805) ;  /* 0x0000000000087947 */ /* 0x001fea0003800000 */
.L_x_8829:
[----:B------:R-:W2:Y:S02]  /*4500*/  LDG.E R2, desc[UR36][R2.64] ;  /* 0x0000002402027981 */ /* 0x000ea4000c1e1900 */
[----:B--2---:R0:W1:Y:S02]  /*4510*/  I2F.F64.U32 R20, R2 ;  /* 0x0000000200147312 */ /* 0x0040640000201800 */
.L_x_8805:
[----:B------:R-:W-:Y:S05]  /*4520*/  BSYNC.RECONVERGENT B6 ;  /* 0x0000000000067941 */ /* 0x000fea0003800200 */
.L_x_8804:
[----:B------:R-:W-:Y:S01]  /*4530*/  ISETP.GE.AND P0, PT, R33, R57, PT ;  /* 0x000000392100720c */ /* 0x000fe20003f06270 */
[----:B------:R-:W-:Y:S01]  /*4540*/  BSSY.RECONVERGENT B1, `(.L_x_8832) ;  /* 0x000140f000017945 */ /* 0x000fe20003800200 */
[----:B------:R-:W-:Y:S02]  /*4550*/  CS2R R6, SRZ ;  /* 0x0000000000067805 */ /* 0x000fe4000001ff00 */
[----:B------:R-:W-:-:S09]  /*4560*/  CS2R R4, SRZ ;  /* 0x0000000000047805 */ /* 0x000fd2000001ff00 */
[----:B------:R-:W-:Y:S05]  /*4570*/  @P0 BRA `(.L_x_8833) ;  /* 0x00000140002c0947 */ /* 0x000fea0003800000 */
[----:B------:R-:W-:Y:S01]  /*4580*/  IMAD.MOV.U32 R4, RZ, RZ, 0x33145c07 ;  /* 0x33145c07ff047424 */ /* 0x000fe200078e00ff */
[----:B-----5:R-:W-:Y:S01]  /*4590*/  DSETP.NAN.AND P0, PT, R18, R18, PT ;  /* 0x000000121200722a */ /* 0x020fe20003f08000 */
[----:B------:R-:W-:Y:S01]  /*45a0*/  IMAD.MOV.U32 R5, RZ, RZ, 0x3c91a626 ;  /* 0x3c91a626ff057424 */ /* 0x000fe200078e00ff */
[----:B------:R-:W-:Y:S01]  /*45b0*/  MOV R8, 0x33145c07 ;  /* 0x33145c0700087802 */ /* 0x000fe20000000f00 */
[----:B------:R-:W-:-:S03]  /*45c0*/  IMAD.MOV.U32 R9, RZ, RZ, 0x3c91a626 ;  /* 0x3c91a626ff097424 */ /* 0x000fc600078e00ff */
[----:B------:R0:W-:-:S15]  /*45d0*/  STL.64 [R1+0x8], R4 ;  /* 0x0000080401007387 */ /* 0x0001de0000100a00 */
[----:B------:R-:W-:-:S15]  /*45e0*/  NOP ;  /* 0x0000000000007918 */ /* 0x000fde0000000000 */
[----:B------:R-:W-:-:S15]  /*45f0*/  NOP ;  /* 0x0000000000007918 */ /* 0x000fde0000000000 */
[----:B------:R-:W-:-:S13]  /*4600*/  NOP ;  /* 0x0000000000007918 */ /* 0x000fda0000000000 */
[----:B---3--:R-:W3:-:S15]  /*4610*/  DSETP.NUM.AND P1, PT, R16, R16, PT ;  /* 0x000000101000722a */ /* 0x008ede0003f27000 */
        /* <DEDUP_REMOVED lines=9> */
[----:B012-4-:R0:W1:Y:S02]  /*46b0*/  DADD R2, -RZ, |R18| ;  /* 0x00000000ff027229 */ /* 0x0170640000000512 */
[----:B01-3--:R-:W-:Y:S05]  /*46c0*/  @!P0 BRA P1, `(.L_x_8834) ;  /* 0x0000000000c88947 */ /* 0x00bfea0000800000 */
        /* <DEDUP_REMOVED lines=50> */
.L_x_8834:
[----:B------:R-:W-:Y:S01]  /*49f0*/  IMAD.MOV.U32 R0, RZ, RZ, R35 ;  /* 0x000000ffff007224 */ /* 0x000fe200078e0023 */
[----:B------:R-:W0:Y:S01]  /*4a00*/  DSETP.MAX.AND P0, P1, R34, R2, PT ;  /* 0x000000022200722a */ /* 0x000e22000390f000 */
[----:B------:R-:W-:Y:S02]  /*4a10*/  IMAD.MOV.U32 R7, RZ, RZ, R3 ;  /* 0x000000ffff077224 */ /* 0x000fe400078e0003 */
[----:B------:R-:W-:-:S03]  /*4a20*/  IMAD.MOV.U32 R5, RZ, RZ, R2 ;  /* 0x000000ffff057224 */ /* 0x000fc600078e0002 */
[----:B0-----:R-:W-:Y:S01]  /*4a30*/  FSEL R9, R0, R7, P0 ;  /* 0x0000000700097208 */ /* 0x001fe20000000000 */
[----:B------:R-:W-:Y:S01]  /*4a40*/  IMAD.MOV.U32 R0, RZ, RZ, R34 ;  /* 0x000000ffff007224 */ /* 0x000fe200078e0022 */
[----:B------:R-:W-:-:S04]  /*4a50*/  @P1 LOP3.LUT R9, R7, 0x80000, RZ, 0xfc, !PT ;  /* 0x0008000007091812 */ /* 0x000fc800078efcff */
[----:B------:R-:W-:Y:S02]  /*4a60*/  SEL R4, R0, R5, P0 ;  /* 0x0000000500047207 */ /* 0x000fe40000000000 */
[----:B------:R-:W-:-:S15]  /*4a70*/  MOV R5, R9 ;  /* 0x0000000900057202 */ /* 0x000fde0000000f00 */
[----:B------:R-:W-:-:S15]  /*4a80*/  NOP ;  /* 0x0000000000007918 */ /* 0x000fde0000000000 */
[----:B------:R-:W-:-:S15]  /*4a90*/  NOP ;  /* 0x0000000000007918 */ /* 0x000fde0000000000 */
[----:B------:R-:W-:-:S05]  /*4aa0*/  NOP ;  /* 0x0000000000007918 */ /* 0x000fca0000000000 */
        /* <DEDUP_REMOVED lines=65> */
[----:B------:R-:W-:Y:S05]  /*4ec0*/  CALL.REL.NOINC `($__internal_14_$__cuda_sm20_div_rn_f64_full) ;  /* 0x0000054c00a87944 */ /* 0x000fea0003c00000 */
[----:B------:R-:W-:Y:S02]  /*4ed0*/  IMAD.MOV.U32 R4, RZ, RZ, R8 ;  /* 0x000000ffff047224 */ /* 0x000fe400078e0008 */
[----:B------:R-:W-:-:S07]  /*4ee0*/  IMAD.MOV.U32 R5, RZ, RZ, R9 ;  /* 0x000000ffff057224 */ /* 0x000fce00078e0009 */
.L_x_8839:
[----:B------:R-:W-:Y:S05]  /*4ef0*/  BSYNC.RECONVERGENT B3 ;  /* 0x0000000000037941 */ /* 0x000fea0003800200 */
.L_x_8838:
        /* <DEDUP_REMOVED lines=51> */
.L_x_8841:
[----:B------:R-:W-:Y:S05]  /*5230*/  BSYNC.RECONVERGENT B3 ;  /* 0x0000000000037941 */ /* 0x000fea0003800200 */
.L_x_8840:
[----:B------:R-:W-:Y:S01]  /*5240*/  DADD R4, -RZ, |R4| ;  /* 0x00000000ff047229 */ /* 0x000fe20000000504 */
[----:B------:R-:W-:Y:S01]  /*5250*/  UMOV UR5, 0x7fefffff ;  /* 0x7fefffff00057882 */ /* 0x000fe20000000000 */
[----:B------:R-:W-:Y:S01]  /*5260*/  UMOV UR4, 0xffffffff ;  /* 0xffffffff00047882 */ /* 0x000fe20000000000 */
[----:B------:R-:W-:Y:S01]  /*5270*/  UMOV UR6, UR5 ;  /* 0x0000000500067c82 */ /* 0x000fe20008000000 */
[----:B------:R-:W-:Y:S01]  /*5280*/  IMAD.MOV.U32 R40, RZ, RZ, 0x0 ;  /* 0x00000000ff287424 */ /* 0x000fe200078e00ff */
[----:B------:R-:W-:Y:S01]  /*5290*/  BSSY.RECONVERGENT B0, `(.L_x_8842) ;  /* 0x000011a000007945 */ /* 0x000fe20003800200 */
[----:B------:R-:W-:Y:S02]  /*52a0*/  IMAD.U32 R14, RZ, RZ, UR6 ;  /* 0x00000006ff0e7e24 */ /* 0x000fe4000f8e00ff */
[----:B------:R-:W-:-:S15]  /*52b0*/  IMAD.MOV.U32 R41, RZ, RZ, 0x3fd80000 ;  /* 0x3fd80000ff297424 */ /* 0x000fde00078e00ff */
[----:B------:R-:W-:-:S15]  /*52c0*/  NOP ;  /* 0x0000000000007918 */ /* 0x000fde0000000000 */
[----:B------:R-:W-:-:S15]  /*52d0*/  NOP ;  /* 0x0000000000007918 */ /* 0x000fde0000000000 */
[----:B------:R-:W-:-:S11]  /*52e0*/  NOP ;  /* 0x0000000000007918 */ /* 0x000fd60000000000 */
[----:B------:R-:W0:Y:S02]  /*52f0*/  DADD R10, -RZ, |R8| ;  /* 0x00000000ff0a7229 */ /* 0x000e240000000508 */
[----:B0-----:R-:W-:-:S04]  /*5300*/  ISETP.LT.U32.AND P0, PT, R10, R4, PT ;  /* 0x000000040a00720c */ /* 0x001fc80003f01070 */
        /* <DEDUP_REMOVED lines=75> */
[----:B------:R-:W-:-:S15]  /*57c0*/  DSETP.NEU.AND P1, PT, R8, RZ, PT ;  /* 0x000000ff0800722a */ /* 0x000fde0003f2d000 */
[----:B------:R-:W-:-:S15]  /*57d0*/  NOP ;  /* 0x0000000000007918 */ /* 0x000fde0000000000 */
[----:B------:R-:W-:-:S15]  /*57e0*/  NOP ;  /* 0x0000000000007918 */ /* 0x000fde0000000000 */
[----:B------:R-:W-:-:S15]  /*57f0*/  NOP ;  /* 0x0000000000007918 */ /* 0x000fde0000000000 */
[----:B------:R-:W-:-:S04]  /*5800*/  NOP ;  /* 0x0000000000007918 */ /* 0x000fc80000000000 */
[----:B-1----:R-:W0:Y:S02]  /*5810*/  DMUL R38, R38, R10 ;  /* 0x0000000a26267228 */ /* 0x002e240000000000 */
[----:B0-----:R-:W-:Y:S02]  /*5820*/  @!P0 FSEL R9, R5, R39, !P1 ;  /* 0x0000002705098208 */ /* 0x001fe40004800000 */
[----:B------:R-:W-:Y:S02]  /*5830*/  @!P0 FSEL R8, R4, R38, !P1 ;  /* 0x0000002604088208 */ /* 0x000fe40004800000 */
[----:B------:R-:W-:Y:S01]  /*5840*/  ISETP.GT.AND P2, PT, R9, 0xfffff, PT ;  /* 0x000fffff0900780c */ /* 0x000fe20003f44270 */
        /* <DEDUP_REMOVED lines=9> */
[----:B------:R-:W-:Y:S01]  /*58e0*/  ISETP.GT.U32.AND P0, PT, R0, 0x7feffffe, PT ;  /* 0x7feffffe0000780c */ /* 0x000fe20003f04070 */
[----:B------:R-:W-:Y:S02]  /*58f0*/  IMAD.MOV.U32 R0, RZ, RZ, -0x3ff ;  /* 0xfffffc01ff007424 */ /* 0x000fe400078e00ff */
[----:B------:R-:W-:-:S10]  /*5900*/  @!P2 IMAD.MOV.U32 R0, RZ, RZ, -0x435 ;  /* 0xfffffbcbff00a424 */ /* 0x000fd400078e00ff */
[----:B------:R-:W-:Y:S05]  /*5910*/  @P0 BRA `(.L_x_8843) ;  /* 0x0000000800ac0947 */ /* 0x000fea0003800000 */
[C---:B------:R-:W-:Y:S01]  /*5920*/  LOP3.LUT R4, R9.reuse, 0xfffff, RZ, 0xc0, !PT ;  /* 0x000fffff09047812 */ /* 0x040fe200078ec0ff */
[----:B------:R-:W-:Y:S01]  /*5930*/  UMOV UR4, 0x80000000 ;  /* 0x8000000000047882 */ /* 0x000fe20000000000 */
[----:B------:R-:W-:Y:S01]  /*5940*/  LEA.HI R0, R9, R0, RZ, 0xc ;  /* 0x0000000009007211 */ /* 0x000fe200078f60ff */
[----:B------:R-:W-:Y:S01]  /*5950*/  UMOV UR5, 0x43300000 ;  /* 0x4330000000057882 */ /* 0x000fe20000000000 */
[----:B------:R-:W-:Y:S01]  /*5960*/  LOP3.LUT R5, R4, 0x3ff00000, RZ, 0xfc, !PT ;  /* 0x3ff0000004057812 */ /* 0x000fe200078efcff */
[----:B------:R-:W-:Y:S02]  /*5970*/  IMAD.MOV.U32 R4, RZ, RZ, R8 ;  /* 0x000000ffff047224 */ /* 0x000fe400078e0008 */
[----:B------:R-:W-:Y:S01]  /*5980*/  IMAD.MOV.U32 R8, RZ, RZ, RZ ;  /* 0x000000ffff087224 */ /* 0x000fe200078e00ff */
[----:B------:R-:W-:-:S13]  /*5990*/  ISETP.GE.U32.AND P0, PT, R5, 0x3ff6a09f, PT ;  /* 0x3ff6a09f0500780c */ /* 0x000fda0003f06070 */
[----:B------:R-:W-:Y:S02]  /*59a0*/  @P0 VIADD R11, R5, 0xfff00000 ;  /* 0xfff00000050b0836 */ /* 0x000fe40000000000 */
[----:B------:R-:W-:Y:S02]  /*59b0*/  @P0 VIADD R0, R0, 0x1 ;  /* 0x0000000100000836 */ /* 0x000fe40000000000 */
[----:B------:R-:W-:-:S06]  /*59c0*/  @P0 IMAD.MOV.U32 R5, RZ, RZ, R11 ;  /* 0x000000ffff050224 */ /* 0x000fcc00078e000b */
[----:B------:R-:W0:Y:S02]  /*59d0*/  DADD R38, R4, 1 ;  /* 0x3ff0000004267429 */ /* 0x000e240000000000 */
[----:B0-----:R-:W0:-:S15]  /*59e0*/  MUFU.RCP64H R9, R39 ;  /* 0x0000002700097308 */ /* 0x001e1e0000001800 */
[----:B------:R-:W-:-:S15]  /*59f0*/  NOP ;  /* 0x0000000000007918 */ /* 0x000fde0000000000 */
[----:B------:R-:W-:-:S15]  /*5a00*/  NOP ;  /* 0x0000000000007918 */ /* 0x000fde0000000000 */
[----:B------:R-:W-:-:S15]  /*5a10*/  NOP ;  /* 0x0000000000007918 */ /* 0x000fde0000000000 */
[----:B------:R-:W-:-:S02]  /*5a20*/  NOP ;  /* 0x0000000000007918 */ /* 0x000fc40000000000 */
[----:B------:R1:W-:Y:S02]  /*5a30*/  DADD R10, R4, -1 ;  /* 0xbff00000040a7429 */ /* 0x0003e40000000000 */
[----:B-1----:R-:W-:Y:S02]  /*5a40*/  LOP3.LUT R4, R0, 0x80000000, RZ, 0x3c, !PT ;  /* 0x8000000000047812 */ /* 0x002fe400078e3cff */
[----:B------:R-:W-:-:S15]  /*5a50*/  MOV R5, 0x43300000 ;  /* 0x4330000000057802 */ /* 0x000fde0000000f00 */
        /* <DEDUP_REMOVED lines=14> */
[----:B------:R-:W-:Y:S01]  /*5b40*/  DADD R4, R4, -UR4 ;  /* 0x8000000404047e29 */ /* 0x000fe20008000000 */
[----:B------:R-:W-:Y:S01]  /*5b50*/  UMOV UR4, 0xfefa39ef ;  /* 0xfefa39ef00047882 */ /* 0x000fe20000000000 */
[----:B------:R-:W-:-:S15]  /*5b60*/  UMOV UR5, 0x3fe62e42 ;  /* 0x3fe62e4200057882 */ /* 0x000fde0000000000 */
[----:B------:R-:W-:-:S15]  /*5b70*/  NOP ;  /* 0x0000000000007918 */ /* 0x000fde0000000000 */
[----:B------:R-:W-:-:S15]  /*5b80*/  NOP ;  /* 0x0000000000007918 */ /* 0x000fde0000000000 */
[----:B------:R-:W-:-:S15]  /*5b90*/  NOP ;  /* 0x0000000000007918 */ /* 0x000fde0000000000 */
[----:B------:R-:W-:-:S02]  /*5ba0*/  NOP ;  /* 0x0000000000007918 */ /* 0x000fc40000000000 */
        /* <DEDUP_REMOVED lines=130> */
.L_x_8843:
[----:B------:R-:W-:Y:S01]  /*63d0*/  IMAD.MOV.U32 R8, RZ, RZ, 0x0 ;  /* 0x00000000ff087424 */ /* 0x000fe200078e00ff */
[----:B------:R-:W-:Y:S01]  /*63e0*/  LOP3.LUT P0, RZ, R5, 0x7fffffff, RZ, 0xc0, !PT ;  /* 0x7fffffff05ff7812 */ /* 0x000fe2000780c0ff */
[----:B------:R-:W-:-:S06]  /*63f0*/  IMAD.MOV.U32 R9, RZ, RZ, 0x7ff00000 ;  /* 0x7ff00000ff097424 */ /* 0x000fcc00078e00ff */
[----:B------:R-:W0:Y:S02]  /*6400*/  DFMA R4, R4, R8, +INF ;  /* 0x7ff000000404742b */ /* 0x000e240000000008 */
[----:B0-----:R-:W-:Y:S02]  /*6410*/  FSEL R4, R4, RZ, P0 ;  /* 0x000000ff04047208 */ /* 0x001fe40000000000 */
[----:B------:R-:W-:-:S07]  /*6420*/  FSEL R5, R5, -QNAN , P0 ;  /* 0xfff0000005057808 */ /* 0x000fce0000000000 */
.L_x_8844:
[----:B------:R-:W-:Y:S05]  /*6430*/  BSYNC.RECONVERGENT B0 ;  /* 0x0000000000007941 */ /* 0x000fea0003800200 */
.L_x_8842:
        /* <DEDUP_REMOVED lines=53> */
[----:B------:R-:W-:Y:S05]  /*6790*/  CALL.REL.NOINC `($__internal_14_$__cuda_sm20_div_rn_f64_full) ;  /* 0x0000053400747944 */ /* 0x000fea0003c00000 */
.L_x_8846:
[----:B------:R-:W-:Y:S05]  /*67a0*/  BSYNC.RECONVERGENT B3 ;  /* 0x0000000000037941 */ /* 0x000fea0003800200 */
.L_x_8845:
        /* <DEDUP_REMOVED lines=156> */
[----:B0-----:R-:W-:Y:S02]  /*7170*/  @!P1 IMAD.MOV.U32 R8, RZ, RZ, 0x54442d18 ;  /* 0x54442d18ff089424 */ /* 0x001fe400078e00ff */
[----:B------:R-:W-:-:S15]  /*7180*/  @!P1 IMAD.MOV.U32 R9, RZ, RZ, 0x3ff921fb ;  /* 0x3ff921fbff099424 */ /* 0x000fde00078e00ff */
[----:B------:R-:W-:-:S15]  /*7190*/  NOP ;  /* 0x0000000000007918 */ /* 0x000fde0000000000 */
[----:B------:R-:W-:-:S15]  /*71a0*/  NOP ;  /* 0x0000000000007918 */ /* 0x000fde0000000000 */
[----:B------:R-:W-:-:S15]  /*71b0*/  NOP ;  /* 0x0000000000007918 */ /* 0x000fde0000000000 */
[----:B-1----:R-:W0:Y:S02]  /*71c0*/  @!P1 DADD R2, -RZ, -R10 ;  /* 0x00000000ff029229 */ /* 0x002e24000000090a */
[----:B0-----:R-:W-:Y:S02]  /*71d0*/  @!P1 FSEL R2, R10, R2, !P0 ;  /* 0x000000020a029208 */ /* 0x001fe40004000000 */
[----:B------:R-:W-:Y:S02]  /*71e0*/  @!P1 FSEL R3, R11, R3, !P0 ;  /* 0x000000030b039208 */ /* 0x000fe40004000000 */
[----:B------:R-:W-:-:S04]  /*71f0*/  @P1 PLOP3.LUT P0, PT, P2, PT, PT, 0x80, 0x8 ;  /* 0x000000000008181c */ /* 0x000fc8000170f070 */
[----:B------:R-:W-:-:S15]  /*7200*/  @P4 FSEL R13, R13, 1.8213495016098022461, !P0 ;  /* 0x3fe921fb0d0d4808 */ /* 0x000fde0004000000 */
        /* <DEDUP_REMOVED lines=27> */
[----:B------:R-:W-:-:S15]  /*73c0*/  FSEL R9, R7, R3, P3 ;  /* 0x0000000307097208 */ /* 0x000fde0001800000 */
[----:B------:R-:W-:-:S15]  /*73d0*/  NOP ;  /* 0x0000000000007918 */ /* 0x000fde0000000000 */
[----:B------:R-:W-:-:S15]  /*73e0*/  NOP ;  /* 0x0000000000007918 */ /* 0x000fde0000000000 */
[----:B------:R-:W-:-:S15]  /*73f0*/  NOP ;  /* 0x0000000000007918 */ /* 0x000fde0000000000 */
[----:B------:R-:W1:Y:S02]  /*7400*/  DADD R4, R4, 1 ;  /* 0x3ff0000004047429 */ /* 0x000e640000000000 */
[----:B-1----:R-:W-:Y:S05]  /*7410*/  BRA `(.L_x_8847) ;  /* 0x0000003c00487947 */ /* 0x002fea0003800000 */
.L_x_8837:
        /* <DEDUP_REMOVED lines=16> */
[----:B------:R-:W-:Y:S01]  /*7520*/  IMAD.U32 R14, RZ, RZ, UR6 ;  /* 0x00000006ff0e7e24 */ /* 0x000fe2000f8e00ff */
[----:B------:R-:W-:Y:S01]  /*7530*/  SEL R9, R3, R35, P0 ;  /* 0x0000002303097207 */ /* 0x000fe20000000000 */
[----:B------:R-:W-:Y:S01]  /*7540*/  IMAD.MOV.U32 R41, RZ, RZ, 0x3fd80000 ;  /* 0x3fd80000ff297424 */ /* 0x000fe200078e00ff */
[----:B------:R-:W-:-:S04]  /*7550*/  ISETP.GT.U32.AND P0, PT, R34, R2, PT ;  /* 0x000000022200720c */ /* 0x000fc80003f04070 */
[CC--:B------:R-:W-:Y:S01]  /*7560*/  ISETP.GT.U32.AND.EX P0, PT, R35.reuse, R3.reuse, PT, P0 ;  /* 0x000000032300720c */ /* 0x0c0fe20003f04100 */
[----:B------:R-:W-:Y:S03]  /*7570*/  DSETP.NEU.AND P2, PT, R8, RZ, PT ;  /* 0x000000ff0800722a */ /* 0x000fe60003f4d000 */
[----:B------:R-:W-:Y:S02]  /*7580*/  SEL R5, R35, R3, P0 ;  /* 0x0000000323057207 */ /* 0x000fe40000000000 */
[----:B------:R-:W-:Y:S02]  /*7590*/  SEL R4, R34, R2, P0 ;  /* 0x0000000222047207 */ /* 0x000fe40000000000 */
[----:B------:R-:W-:-:S04]  /*75a0*/  LOP3.LUT R0, R5, 0xffc00000, RZ, 0xc0, !PT ;  /* 0xffc0000005007812 */ /* 0x000fc800078ec0ff */
[----:B------:R-:W-:-:S15]  /*75b0*/  LOP3.LUT R11, R0, 0x7fd00000, RZ, 0x3c, !PT ;  /* 0x7fd00000000b7812 */ /* 0x000fde00078e3cff */
[----:B------:R-:W-:-:S15]  /*75c0*/  NOP ;  /* 0x0000000000007918 */ /* 0x000fde0000000000 */
[----:B------:R-:W-:-:S15]  /*75d0*/  NOP ;  /* 0x0000000000007918 */ /* 0x000fde0000000000 */
[----:B------:R-:W-:-:S08]  /*75e0*/  NOP ;  /* 0x0000000000007918 */ /* 0x000fd00000000000 */
        /* <DEDUP_REMOVED lines=85> */
[----:B------:R-:W-:Y:S02]  /*7b40*/  LOP3.LUT R5, R4, 0x3ff00000, RZ, 0xfc, !PT ;  /* 0x3ff0000004057812 */ /* 0x000fe400078efcff */
[----:B------:R-:W-:Y:S01]  /*7b50*/  MOV R4, R8 ;  /* 0x0000000800047202 */ /* 0x000fe20000000f00 */
        /* <DEDUP_REMOVED lines=12> */
[----:B-1----:R-:W-:Y:S01]  /*7c20*/  LOP3.LUT R4, R0, 0x80000000, RZ, 0x3c, !PT ;  /* 0x8000000000047812 */ /* 0x002fe200078e3cff */
[----:B------:R-:W-:-:S15]  /*7c30*/  IMAD.MOV.U32 R5, RZ, RZ, 0x43300000 ;  /* 0x43300000ff057424 */ /* 0x000fde00078e00ff */
[----:B------:R-:W-:-:S15]  /*7c40*/  NOP ;  /* 0x0000000000007918 */ /* 0x000fde0000000000 */
[----:B------:R-:W-:-:S15]  /*7c50*/  NOP ;  /* 0x0000000000007918 */ /* 0x000fde0000000000 */
[----:B------:R-:W-:-:S15]  /*7c60*/  NOP ;  /* 0x0000000000007918 */ /* 0x000fde0000000000 */
[----:B------:R-:W-:-:S01]  /*7c70*/  NOP ;  /* 0x0000000000007918 */ /* 0x000fc20000000000 */
        /* <DEDUP_REMOVED lines=148> */
.L_x_8850:
[----:B------:R-:W-:Y:S01]  /*85c0*/  IMAD.MOV.U32 R8, RZ, RZ, 0x0 ;  /* 0x00000000ff087424 */ /* 0x000fe200078e00ff */
[----:B------:R-:W-:Y:S01]  /*85d0*/  LOP3.LUT P0, RZ, R5, 0x7fffffff, RZ, 0xc0, !PT ;  /* 0x7fffffff05ff7812 */ /* 0x000fe2000780c0ff */
[----:B------:R-:W-:-:S06]  /*85e0*/  IMAD.MOV.U32 R9, RZ, RZ, 0x7ff00000 ;  /* 0x7ff00000ff097424 */ /* 0x000fcc00078e00ff */
[----:B------:R-:W0:Y:S02]  /*85f0*/  DFMA R4, R4, R8, +INF ;  /* 0x7ff000000404742b */ /* 0x000e240000000008 */
[----:B0-----:R-:W-:Y:S02]  /*8600*/  FSEL R4, R4, RZ, P0 ;  /* 0x000000ff04047208 */ /* 0x001fe40000000000 */
[----:B------:R-:W-:-:S07]  /*8610*/  FSEL R5, R5, -QNAN , P0 ;  /* 0xfff0000005057808 */ /* 0x000fce0000000000 */
.L_x_8851:
[----:B------:R-:W-:Y:S05]  /*8620*/  BSYNC.RECONVERGENT B0 ;  /* 0x0000000000007941 */ /* 0x000fea0003800200 */
.L_x_8849:
        /* <DEDUP_REMOVED lines=48> */
[----:B------:R-:W-:Y:S05]  /*8930*/  CALL.REL.NOINC `($__internal_14_$__cuda_sm20_div_rn_f64_full) ;  /* 0x00000514000c7944 */ /* 0x000fea0003c00000 */
.L_x_8853:
[----:B------:R-:W-:Y:S05]  /*8940*/  BSYNC.RECONVERGENT B3 ;  /* 0x0000000000037941 */ /* 0x000fea0003800200 */
.L_x_8852:
        /* <DEDUP_REMOVED lines=15> */
[----:B0-----:R-:W-:Y:S02]  /*8a40*/  IMAD.MOV.U32 R2, RZ, RZ, -0x2449a4b7 ;  /* 0xdbb65b49ff027424 */ /* 0x001fe400078e00ff */
[----:B------:R-:W-:-:S15]  /*8a50*/  IMAD.MOV.U32 R3, RZ, RZ, 0x3f2d3b63 ;  /* 0x3f2d3b63ff037424 */ /* 0x000fde00078e00ff */
        /* <DEDUP_REMOVED lines=146> */
[----:B------:R-:W-:-:S15]  /*9380*/  @P1 PLOP3.LUT P0, PT, P2, PT, PT, 0x80, 0x8 ;  /* 0x000000000008181c */ /* 0x000fde000170f070 */
[----:B------:R-:W-:-:S15]  /*9390*/  NOP ;  /* 0x0000000000007918 */ /* 0x000fde0000000000 */
[----:B------:R-:W-:-:S15]  /*93a0*/  NOP ;  /* 0x0000000000007918 */ /* 0x000fde0000000000 */
[----:B------:R-:W-:-:S13]  /*93b0*/  NOP ;  /* 0x0000000000007918 */ /* 0x000fda0000000000 */
        /* <DEDUP_REMOVED lines=11> */
[----:B------:R-:W-:Y:S02]  /*9470*/  @P3 FSEL R11, R0, 3.37028055040000000000e+12, !P0 ;  /* 0x54442d18000b3808 */ /* 0x000fe40004000000 */
[----:B------:R-:W-:Y:S02]  /*9480*/  @P3 FSEL R13, R8, 1.8213495016098022461, !P0 ;  /* 0x3fe921fb080d3808 */ /* 0x000fe40004000000 */
[----:B------:R-:W-:-:S02]  /*9490*/  @P3 FSEL R0, R11, R2, !P4 ;  /* 0x000000020b003208 */ /* 0x000fc40006000000 */
[----:B------:R-:W-:Y:S02]  /*94a0*/  @P3 FSEL R3, R13, R3, !P4 ;  /* 0x000000030d033208 */ /* 0x000fe40006000000 */
[----:B------:R-:W-:Y:S02]  /*94b0*/  @!P3 FSEL R9, RZ, 2.1426990032196044922, P0 ;  /* 0x400921fbff09b808 */ /* 0x000fe40000000000 */
[----:B------:R-:W-:Y:S02]  /*94c0*/  @P3 MOV R9, R3 ;  /* 0x0000000300093202 */ /* 0x000fe40000000f00 */
[----:B------:R-:W-:Y:S01]  /*94d0*/  @!P3 FSEL R8, RZ, 3.37028055040000000000e+12, P0 ;  /* 0x54442d18ff08b808 */ /* 0x000fe20000000000 */
[----:B------:R-:W-:Y:S01]  /*94e0*/  @P3 IMAD.MOV.U32 R8, RZ, RZ, R0 ;  /* 0x000000ffff083224 */ /* 0x000fe200078e0000 */
[----:B------:R-:W-:-:S15]  /*94f0*/  LOP3.LUT R3, R9, 0x80000000, R19, 0xb8, !PT ;  /* 0x8000000009037812 */ /* 0x000fde00078eb813 */
[----:B------:R-:W-:-:S15]  /*9500*/  NOP ;  /* 0x0000000000007918 */ /* 0x000fde0000000000 */
[----:B------:R-:W-:-:S14]  /*9510*/  NOP ;  /* 0x0000000000007918 */ /* 0x000fdc0000000000 */
[----:B------:R-:W0:Y:S02]  /*9520*/  DSETP.NAN.AND P0, PT, R6, R6, PT ;  /* 0x000000060600722a */ /* 0x000e240003f08000 */
[----:B0-----:R-:W-:Y:S02]  /*9530*/  FSEL R8, R6, R8, P0 ;  /* 0x0000000806087208 */ /* 0x001fe40000000000 */
[----:B------:R-:W-:Y:S01]  /*9540*/  FSEL R9, R7, R3, P0 ;  /* 0x0000000307097208 */ /* 0x000fe20000000000 */
[----:B------:R-:W-:Y:S06]  /*9550*/  BRA `(.L_x_8847) ;  /* 0x0000001800f87947 */ /* 0x000fec0003800000 */
.L_x_8848:
        /* <DEDUP_REMOVED lines=20> */
[----:B------:R-:W-:-:S13]  /*96a0*/  ISETP.GT.U32.AND P2, PT, R5, 0x7feffffe, PT ;  /* 0x7feffffe0500780c */ /* 0x000fda0003f44070 */
[----:B------:R-:W-:Y:S05]  /*96b0*/  @P2 BRA `(.L_x_8855) ;  /* 0x0000000800a82947 */ /* 0x000fea0003800000 */
[C---:B------:R-:W-:Y:S01]  /*96c0*/  LOP3.LUT R5, R0.reuse, 0xfffff, RZ, 0xc0, !PT ;  /* 0x000fffff00057812 */ /* 0x040fe200078ec0ff */
[----:B------:R-:W-:Y:S01]  /*96d0*/  IMAD.MOV.U32 R8, RZ, RZ, RZ ;  /* 0x000000ffff087224 */ /* 0x000fe200078e00ff */
[----:B------:R-:W-:Y:S01]  /*96e0*/  LEA.HI R0, R0, R11, RZ, 0xc ;  /* 0x0000000b00007211 */ /* 0x000fe200078f60ff */
[----:B------:R-:W-:Y:S01]  /*96f0*/  UMOV UR4, 0x80000000 ;  /* 0x8000000000047882 */ /* 0x000fe20000000000 */
[----:B------:R-:W-:Y:S01]  /*9700*/  LOP3.LUT R5, R5, 0x3ff00000, RZ, 0xfc, !PT ;  /* 0x3ff0000005057812 */ /* 0x000fe200078efcff */
[----:B------:R-:W-:-:S03]  /*9710*/  UMOV UR5, 0x43300000 ;  /* 0x4330000000057882 */ /* 0x000fc60000000000 */
        /* <DEDUP_REMOVED lines=164> */
.L_x_8855:
[----:B------:R-:W-:Y:S01]  /*a160*/  IMAD.MOV.U32 R4, RZ, RZ, 0x0 ;  /* 0x00000000ff047424 */ /* 0x000fe200078e00ff */
[----:B------:R-:W-:Y:S01]  /*a170*/  LOP3.LUT P0, RZ, R9, 0x7fffffff, RZ, 0xc0, !PT ;  /* 0x7fffffff09ff7812 */ /* 0x000fe2000780c0ff */
[----:B------:R-:W-:-:S06]  /*a180*/  IMAD.MOV.U32 R5, RZ, RZ, 0x7ff00000 ;  /* 0x7ff00000ff057424 */ /* 0x000fcc00078e00ff */
[----:B------:R-:W0:Y:S02]  /*a190*/  DFMA R8, R8, R4, +INF ;  /* 0x7ff000000808742b */ /* 0x000e240000000004 */
[----:B0-----:R-:W-:Y:S02]  /*a1a0*/  FSEL R4, R8, RZ, P0 ;  /* 0x000000ff08047208 */ /* 0x001fe40000000000 */
[----:B------:R-:W-:-:S07]  /*a1b0*/  FSEL R5, R9, -QNAN , P0 ;  /* 0xfff0000009057808 */ /* 0x000fce0000000000 */
.L_x_8856:
[----:B------:R-:W-:Y:S05]  /*a1c0*/  BSYNC.RECONVERGENT B0 ;  /* 0x0000000000007941 */ /* 0x000fea0003800200 */
.L_x_8854:
        /* <DEDUP_REMOVED lines=49> */
.L_x_8858:
[----:B------:R-:W-:Y:S05]  /*a4e0*/  BSYNC.RECONVERGENT B3 ;  /* 0x0000000000037941 */ /* 0x000fea0003800200 */
.L_x_8857:
        /* <DEDUP_REMOVED lines=181> */
[----:B------:R-:W-:-:S02]  /*b040*/  @!P3 FSEL R9, RZ, 2.1426990032196044922, P0 ;  /* 0x400921fbff09b808 */ /* 0x000fc40000000000 */
[----:B------:R-:W-:Y:S02]  /*b050*/  @P3 FSEL R3, R13, R3, !P4 ;  /* 0x000000030d033208 */ /* 0x000fe40006000000 */
[----:B------:R-:W-:Y:S02]  /*b060*/  @P3 FSEL R0, R11, R2, !P4 ;  /* 0x000000020b003208 */ /* 0x000fe40006000000 */
[----:B------:R-:W-:Y:S01]  /*b070*/  @!P3 FSEL R8, RZ, 3.37028055040000000000e+12, P0 ;  /* 0x54442d18ff08b808 */ /* 0x000fe20000000000 */
[----:B------:R-:W-:Y:S02]  /*b080*/  @P3 IMAD.MOV.U32 R9, RZ, RZ, R3 ;  /* 0x000000ffff093224 */ /* 0x000fe400078e0003 */
[----:B------:R-:W-:-:S03]  /*b090*/  @P3 IMAD.MOV.U32 R8, RZ, RZ, R0 ;  /* 0x000000ffff083224 */ /* 0x000fc600078e0000 */
        /* <DEDUP_REMOVED lines=10> */
.L_x_8847:
[----:B------:R-:W-:Y:S05]  /*b140*/  BSYNC.RECONVERGENT B2 ;  /* 0x0000000000027941 */ /* 0x000fea0003800200 */
.L_x_8836:
        /* <DEDUP_REMOVED lines=16> */
.L_x_8835:
        /* <DEDUP_REMOVED lines=38> */
[----:B0-----:R-:W0:Y:S02]  /*b4b0*/  DADD R4, R4, UR4 ;  /* 0x0000000404047e29 */ /* 0x001e240008000000 */
[----:B0-----:R-:W-:Y:S05]  /*b4c0*/  BRA `(.L_x_8833) ;  /* 0x000000d000587947 */ /* 0x001fea0003800000 */
.L_x_8859:
[----:B------:R-:W0:Y:S01]  /*b4d0*/  DADD R4, R34, 1 ;  /* 0x3ff0000022047429 */ /* 0x000e220000000000 */
[----:B------:R-:W-:Y:S01]  /*b4e0*/  IMAD.MOV.U32 R6, RZ, RZ, RZ ;  /* 0x000000ffff067224 */ /* 0x000fe200078e00ff */
[CC--:B0-----:R-:W-:Y:S01]  /*b4f0*/  ISETP.LT.U32.AND P0, PT, R4.reuse, R2.reuse, PT ;  /* 0x000000020400720c */ /* 0x0c1fe20003f01070 */
[----:B------:R-:W-:Y:S01]  /*b500*/  IMAD.MOV.U32 R36, RZ, RZ, RZ ;  /* 0x000000ffff247224 */ /* 0x000fe200078e00ff */
[----:B------:R-:W-:Y:S01]  /*b510*/  UMOV UR5, 0x7fefffff ;  /* 0x7fefffff00057882 */ /* 0x000fe20000000000 */
[----:B------:R-:W-:Y:S01]  /*b520*/  UMOV UR4, 0xffffffff ;  /* 0xffffffff00047882 */ /* 0x000fe20000000000 */
[CC--:B------:R-:W-:Y:S01]  /*b530*/  ISETP.LT.U32.AND.EX P0, PT, R5.reuse, R3.reuse, PT, P0 ;  /* 0x000000030500720c */ /* 0x0c0fe20003f01100 */
[----:B------:R-:W-:Y:S01]  /*b540*/  UMOV UR6, UR5 ;  /* 0x0000000500067c82 */ /* 0x000fe20008000000 */
[----:B------:R-:W-:Y:S01]  /*b550*/  IMAD.MOV.U32 R42, RZ, RZ, RZ ;  /* 0x000000ffff2a7224 */ /* 0x000fe200078e00ff */
[----:B------:R-:W-:Y:S01]  /*b560*/  BSSY.RECONVERGENT B2, `(.L_x_8860) ;  /* 0x000063b000027945 */ /* 0x000fe20003800200 */
[----:B------:R-:W-:Y:S01]  /*b570*/  SEL R0, R4, R2, P0 ;  /* 0x0000000204007207 */ /* 0x000fe20000000000 */
[----:B------:R-:W-:Y:S01]  /*b580*/  IMAD.MOV.U32 R40, RZ, RZ, RZ ;  /* 0x000000ffff287224 */ /* 0x000fe200078e00ff */
        /* <DEDUP_REMOVED lines=36> */
[----:B------:R-:W-:-:S04]  /*b7d0*/  ISETP.GT.U32.AND P0, PT, R2, R6, PT ;  /* 0x000000060200720c */ /* 0x000fc80003f04070 */
        /* <DEDUP_REMOVED lines=43> */
[----:B------:R-:W-:-:S03]  /*ba90*/  UMOV UR6, UR4 ;  /* 0x0000000400067c82 */ /* 0x000fc60008000000 */
[----:B------:R-:W0:Y:S01]  /*baa0*/  MUFU.RSQ64H R43, R9 ;  /* 0x00000009002b7308 */ /* 0x000e220000001c00 */
[----:B------:R-:W-:Y:S01]  /*bab0*/  SEL R8, R8, UR6, P0 ;  /* 0x0000000608087c07 */ /* 0x000fe20008000000 */
[----:B------:R-:W-:Y:S02]  /*bac0*/  UMOV UR6, UR5 ;  /* 0x0000000500067c82 */ /* 0x000fe40008000000 */
        /* <DEDUP_REMOVED lines=10> */
[----:B0-----:R-:W-:Y:S01]  /*bb70*/  IMAD.MOV.U32 R8, RZ, RZ, R13 ;  /* 0x000000ffff087224 */ /* 0x001fe200078e000d */
[----:B------:R-:W-:-:S15]  /*bb80*/  MOV R9, 0x3fd80000 ;  /* 0x3fd8000000097802 */ /* 0x000fde0000000f00 */
[----:B------:R-:W-:-:S15]  /*bb90*/  NOP ;  /* 0x0000000000007918 */ /* 0x000fde0000000000 */
[----:B------:R-:W-:-:S15]  /*bba0*/  NOP ;  /* 0x0000000000007918 */ /* 0x000fde0000000000 */
[----:B------:R-:W-:-:S15]  /*bbb0*/  NOP ;  /* 0x0000000000007918 */ /* 0x000fde0000000000 */
[----:B------:R-:W-:-:S01]  /*bbc0*/  NOP ;  /* 0x0000000000007918 */ /* 0x000fc20000000000 */
[----:B------:R-:W0:Y:S02]  /*bbd0*/  DSETP.MIN.AND P0, P3, R12, UR4, PT ;  /* 0x000000040c007e2a */ /* 0x000e24000bb00000 */
[----:B0-----:R-:W-:Y:S01]  /*bbe0*/  FSEL R53, R8, UR6, P0 ;  /* 0x0000000608357c08 */ /* 0x001fe20008000000 */
[----:B------:R-:W-:Y:S01]  /*bbf0*/  IMAD.MOV.U32 R8, RZ, RZ, R12 ;  /* 0x000000ffff087224 */ /* 0x000fe200078e000c */
[----:B------:R-:W-:Y:S02]  /*bc00*/  @P3 LOP3.LUT R53, R36, 0x80000, RZ, 0xfc, !PT ;  /* 0x0008000024353812 */ /* 0x000fe400078efcff */
[----:B------:R-:W-:Y:S02]  /*bc10*/  ISETP.GE.U32.AND P3, PT, R49, 0x7ff00000, PT ;  /* 0x7ff000003100780c */ /* 0x000fe40003f66070 */
[----:B------:R-:W0:Y:S01]  /*bc20*/  MUFU.RSQ64H R41, R53 ;  /* 0x0000003500297308 */ /* 0x000e220000001c00 */
[----:B------:R-:W-:Y:S01]  /*bc30*/  SEL R52, R8, UR4, P0 ;  /* 0x0000000408347c07 */ /* 0x000fe20008000000 */
[----:B------:R-:W-:Y:S01]  /*bc40*/  IMAD.MOV.U32 R8, RZ, RZ, 0x0 ;  /* 0x00000000ff087424 */ /* 0x000fe200078e00ff */
[----:B------:R-:W-:-:S15]  /*bc50*/  ISETP.GE.U32.AND P0, PT, R51, 0x7ff00000, PT ;  /* 0x7ff000003300780c */ /* 0x000fde0003f06070 */
        /* <DEDUP_REMOVED lines=13> */
[----:B------:R-:W1:-:S15]  /*bd30*/  DFMA R46, R46, R8, 0.5 ;  /* 0x3fe000002e2e742b */ /* 0x000e5e0000000008 */
        /* <DEDUP_REMOVED lines=29> */
[----:B------:R1:W2:Y:S02]  /*bf10*/  DMUL R44, R14, R44 ;  /* 0x0000002c0e2c7228 */ /* 0x0002a40000000000 */
[----:B-1----:R-:W-:Y:S01]  /*bf20*/  LOP3.LUT R15, R50, 0x100000, RZ, 0xfc, !PT ;  /* 0x00100000320f7812 */ /* 0x002fe200078efcff */
[----:B------:R-:W-:-:S15]  /*bf30*/  IMAD.MOV.U32 R14, RZ, RZ, RZ ;  /* 0x000000ffff0e7224 */ /* 0x000fde00078e00ff */
[----:B------:R-:W-:-:S15]  /*bf40*/  NOP ;  /* 0x0000000000007918 */ /* 0x000fde0000000000 */
[----:B------:R-:W-:-:S15]  /*bf50*/  NOP ;  /* 0x0000000000007918 */ /* 0x000fde0000000000 */
[----:B------:R-:W-:-:S15]  /*bf60*/  NOP ;  /* 0x0000000000007918 */ /* 0x000fde0000000000 */
[----:B------:R-:W-:-:S01]  /*bf70*/  NOP ;  /* 0x0000000000007918 */ /* 0x000fc20000000000 */
[----:B0-----:R0:W-:Y:S02]  /*bf80*/  DMUL R40, R12, R40 ;  /* 0x000000280c287228 */ /* 0x0011e40000000000 */
[----:B0-----:R-:W-:Y:S01]  /*bf90*/  LOP3.LUT R13, R32, 0x100000, RZ, 0xfc, !PT ;  /* 0x00100000200d7812 */ /* 0x001fe200078efcff */
[----:B------:R-:W-:-:S15]  /*bfa0*/  IMAD.MOV.U32 R12, RZ, RZ, RZ ;  /* 0x000000ffff0c7224 */ /* 0x000fde00078e00ff */
[----:B------:R-:W-:-:S15]  /*bfb0*/  NOP ;  /* 0x0000000000007918 */ /* 0x000fde0000000000 */
[----:B------:R-:W-:-:S15]  /*bfc0*/  NOP ;  /* 0x0000000000007918 */ /* 0x000fde0000000000 */
[----:B------:R-:W-:-:S15]  /*bfd0*/  NOP ;  /* 0x0000000000007918 */ /* 0x000fde0000000000 */
[----:B------:R-:W-:-:S01]  /*bfe0*/  NOP ;  /* 0x0000000000007918 */ /* 0x000fc20000000000 */
[----:B------:R-:W-:-:S15]  /*bff0*/  DSETP.NEU.AND P2, PT, R48, RZ, PT ;  /* 0x000000ff3000722a */ /* 0x000fde0003f4d000 */
[----:B------:R-:W-:-:S15]  /*c000*/  NOP ;  /* 0x0000000000007918 */ /* 0x000fde0000000000 */
[----:B------:R-:W-:-:S15]  /*c010*/  NOP ;  /* 0x0000000000007918 */ /* 0x000fde0000000000 */
[----:B------:R-:W-:-:S15]  /*c020*/  NOP ;  /* 0x0000000000007918 */ /* 0x000fde0000000000 */
[----:B------:R-:W-:-:S04]  /*c030*/  NOP ;  /* 0x0000000000007918 */ /* 0x000fc80000000000 */
[----:B--2---:R-:W0:Y:S02]  /*c040*/  DMUL R44, R44, R14 ;  /* 0x0000000e2c2c7228 */ /* 0x004e240000000000 */
[----:B0-----:R-:W-:Y:S02]  /*c050*/  @!P0 FSEL R0, R10, R44, !P1 ;  /* 0x0000002c0a008208 */ /* 0x001fe40004800000 */
[----:B------:R-:W-:-:S03]  /*c060*/  @!P0 FSEL R51, R11, R45, !P1 ;  /* 0x0000002d0b338208 */ /* 0x000fc60004800000 */
[----:B------:R-:W-:Y:S02]  /*c070*/  IMAD.MOV.U32 R46, RZ, RZ, R0 ;  /* 0x000000ffff2e7224 */ /* 0x000fe400078e0000 */
[----:B------:R-:W-:-:S15]  /*c080*/  IMAD.MOV.U32 R47, RZ, RZ, R51 ;  /* 0x000000ffff2f7224 */ /* 0x000fde00078e0033 */
[----:B------:R-:W-:-:S15]  /*c090*/  NOP ;  /* 0x0000000000007918 */ /* 0x000fde0000000000 */
[----:B------:R-:W-:-:S15]  /*c0a0*/  NOP ;  /* 0x0000000000007918 */ /* 0x000fde0000000000 */
[----:B------:R-:W-:-:S10]  /*c0b0*/  NOP ;  /* 0x0000000000007918 */ /* 0x000fd40000000000 */
[----:B------:R-:W0:Y:S02]  /*c0c0*/  DMUL R40, R40, R12 ;  /* 0x0000000c28287228 */ /* 0x000e240000000000 */
        /* <DEDUP_REMOVED lines=80> */
[----:B------:R-:W-:Y:S02]  /*c5d0*/  IMAD.MOV.U32 R13, RZ, RZ, R42 ;  /* 0x000000ffff0d7224 */ /* 0x000fe400078e002a */
[----:B------:R-:W-:-:S02]  /*c5e0*/  IMAD.MOV.U32 R12, RZ, RZ, R43 ;  /* 0x000000ffff0c7224 */ /* 0x000fc400078e002b */
[----:B------:R-:W-:Y:S02]  /*c5f0*/  IMAD.MOV.U32 R8, RZ, RZ, R2 ;  /* 0x000000ffff087224 */ /* 0x000fe400078e0002 */
[----:B------:R-:W-:-:S07]  /*c600*/  IMAD.MOV.U32 R9, RZ, RZ, R3 ;  /* 0x000000ffff097224 */ /* 0x000fce00078e0003 */
[----:B------:R-:W-:Y:S05]  /*c610*/  CALL.REL.NOINC `($__internal_15_$__cuda_sm20_dsqrt_rn_f64_mediumpath_v1) ;  /* 0x000004dc00f47944 */ /* 0x000fea0003c00000 */
[----:B------:R-:W-:Y:S02]  /*c620*/  IMAD.MOV.U32 R36, RZ, RZ, R9 ;  /* 0x000000ffff247224 */ /* 0x000fe400078e0009 */
[----:B------:R-:W-:-:S07]  /*c630*/  IMAD.MOV.U32 R37, RZ, RZ, R8 ;  /* 0x000000ffff257224 */ /* 0x000fce00078e0008 */
.L_x_8864:
[----:B------:R-:W-:Y:S05]  /*c640*/  BSYNC.RECONVERGENT B3 ;  /* 0x0000000000037941 */ /* 0x000fea0003800200 */
.L_x_8863:
[----:B------:R-:W-:Y:S05]  /*c650*/  BRA `(.L_x_8865) ;  /* 0x0000005000ac7947 */ /* 0x000fea0003800000 */
.L_x_8862:
        /* <DEDUP_REMOVED lines=68> */
[----:B------:R-:W-:Y:S05]  /*caa0*/  CALL.REL.NOINC `($__internal_14_$__cuda_sm20_div_rn_f64_full) ;  /* 0x000004d000b07944 */ /* 0x000fea0003c00000 */
.L_x_8870:
[----:B------:R-:W-:Y:S05]  /*cab0*/  BSYNC.RECONVERGENT B4 ;  /* 0x0000000000047941 */ /* 0x000fea0003800200 */
.L_x_8869:
[----:B------:R-:W-:Y:S02]  /*cac0*/  IMAD.MOV.U32 R36, RZ, RZ, R8 ;  /* 0x000000ffff247224 */ /* 0x000fe400078e0008 */
[----:B------:R-:W-:-:S07]  /*cad0*/  IMAD.MOV.U32 R37, RZ, RZ, R9 ;  /* 0x000000ffff257224 */ /* 0x000fce00078e0009 */
.L_x_8868:
[----:B------:R-:W-:Y:S05]  /*cae0*/  BSYNC.RECONVERGENT B3 ;  /* 0x0000000000037941 */ /* 0x000fea0003800200 */
.L_x_8867:
        /* <DEDUP_REMOVED lines=73> */
[----:B------:R-:W-:Y:S05]  /*cf80*/  CALL.REL.NOINC `($__internal_14_$__cuda_sm20_div_rn_f64_full) ;  /* 0x000004cc00787944 */ /* 0x000fea0003c00000 */
.L_x_8873:
[----:B------:R-:W-:Y:S05]  /*cf90*/  BSYNC.RECONVERGENT B4 ;  /* 0x0000000000047941 */ /* 0x000fea0003800200 */
.L_x_8872:
[----:B------:R-:W-:Y:S05]  /*cfa0*/  BSYNC.RECONVERGENT B3 ;  /* 0x0000000000037941 */ /* 0x000fea0003800200 */
.L_x_8871:
[----:B------:R-:W0:Y:S01]  /*cfb0*/  DMUL R8, R8, 0.5 ;  /* 0x3fe0000008087828 */ /* 0x000e220000000000 */
[----:B------:R-:W-:Y:S01]  /*cfc0*/  IMAD.MOV.U32 R14, RZ, RZ, 0x0 ;  /* 0x00000000ff0e7424 */ /* 0x000fe200078e00ff */
[----:B------:R-:W-:Y:S01]  /*cfd0*/  BSSY.RECONVERGENT B3, `(.L_x_8874) ;  /* 0x0000049000037945 */ /* 0x000fe20003800200 */
[----:B------:R-:W-:-:S15]  /*cfe0*/  IMAD.MOV.U32 R15, RZ, RZ, 0x3fd80000 ;  /* 0x3fd80000ff0f7424 */ /* 0x000fde00078e00ff */
[----:B------:R-:W-:-:S15]  /*cff0*/  NOP ;  /* 0x0000000000007918 */ /* 0x000fde0000000000 */
[----:B------:R-:W-:-:S15]  /*d000*/  NOP ;  /* 0x0000000000007918 */ /* 0x000fde0000000000 */
[----:B------:R-:W-:-:S15]  /*d010*/  NOP ;  /* 0x0000000000007918 */ /* 0x000fde0000000000 */
[----:B------:R-:W-:-:S01]  /*d020*/  NOP ;  /* 0x0000000000007918 */ /* 0x000fc20000000000 */
        /* <DEDUP_REMOVED lines=59> */
[----:B------:R-:W-:Y:S02]  /*d3e0*/  IMAD.MOV.U32 R15, RZ, RZ, R48 ;  /* 0x000000ffff0f7224 */ /* 0x000fe400078e0030 */
[----:B------:R-:W-:Y:S02]  /*d3f0*/  IMAD.MOV.U32 R14, RZ, RZ, R49 ;  /* 0x000000ffff0e7224 */ /* 0x000fe400078e0031 */
[----:B------:R-:W-:Y:S02]  /*d400*/  IMAD.MOV.U32 R13, RZ, RZ, R44 ;  /* 0x000000ffff0d7224 */ /* 0x000fe400078e002c */
[----:B------:R-:W-:-:S02]  /*d410*/  IMAD.MOV.U32 R12, RZ, RZ, R45 ;  /* 0x000000ffff0c7224 */ /* 0x000fc400078e002d */
[----:B------:R-:W-:-:S07]  /*d420*/  IMAD.MOV.U32 R10, RZ, RZ, R43 ;  /* 0x000000ffff0a7224 */ /* 0x000fce00078e002b */
[----:B------:R-:W-:Y:S05]  /*d430*/  CALL.REL.NOINC `($__internal_15_$__cuda_sm20_dsqrt_rn_f64_mediumpath_v1) ;  /* 0x000004d0006c7944 */ /* 0x000fea0003c00000 */
[----:B------:R-:W-:Y:S02]  /*d440*/  IMAD.MOV.U32 R12, RZ, RZ, R9 ;  /* 0x000000ffff0c7224 */ /* 0x000fe400078e0009 */
[----:B------:R-:W-:-:S07]  /*d450*/  IMAD.MOV.U32 R13, RZ, RZ, R8 ;  /* 0x000000ffff0d7224 */ /* 0x000fce00078e0008 */
.L_x_8875:
[----:B------:R-:W-:Y:S05]  /*d460*/  BSYNC.RECONVERGENT B3 ;  /* 0x0000000000037941 */ /* 0x000fea0003800200 */
.L_x_8874:
        /* <DEDUP_REMOVED lines=57> */
[----:B------:R-:W-:Y:S05]  /*d800*/  CALL.REL.NOINC `($__internal_14_$__cuda_sm20_div_rn_f64_full) ;  /* 0x000004c400587944 */ /* 0x000fea0003c00000 */
.L_x_8878:
[----:B------:R-:W-:Y:S05]  /*d810*/  BSYNC.RECONVERGENT B3 ;  /* 0x0000000000037941 */ /* 0x000fea0003800200 */
.L_x_8877:
        /* <DEDUP_REMOVED lines=78> */
.L_x_8876:
        /* <DEDUP_REMOVED lines=8> */
[----:B0-----:R-:W-:Y:S01]  /*dd80*/  @!P0 IMAD.MOV.U32 R37, RZ, RZ, R9 ;  /* 0x000000ffff258224 */ /* 0x001fe200078e0009 */
[----:B------:R-:W-:-:S03]  /*dd90*/  @!P0 MOV R36, R8 ;  /* 0x0000000800248202 */ /* 0x000fc60000000f00 */
[----:B------:R-:W-:-:S05]  /*dda0*/  VIADD R0, R37, 0xffffffff ;  /* 0xffffffff25007836 */ /* 0x000fca0000000000 */
[----:B------:R-:W-:Y:S01]  /*ddb0*/  ISETP.GT.U32.AND P1, PT, R0, 0x7feffffe, PT ;  /* 0x7feffffe0000780c */ /* 0x000fe20003f24070 */
[----:B------:R-:W-:Y:S02]  /*ddc0*/  IMAD.MOV.U32 R0, RZ, RZ, -0x3ff ;  /* 0xfffffc01ff007424 */ /* 0x000fe400078e00ff */
[----:B------:R-:W-:-:S10]  /*ddd0*/  @!P0 IMAD.MOV.U32 R0, RZ, RZ, -0x435 ;  /* 0xfffffbcbff008424 */ /* 0x000fd400078e00ff */
[----:B------:R-:W-:Y:S05]  /*dde0*/  @P1 BRA `(.L_x_8879) ;  /* 0x0000000800b01947 */ /* 0x000fea0003800000 */
[C---:B------:R-:W-:Y:S01]  /*ddf0*/  LOP3.LUT R8, R37.reuse, 0xfffff, RZ, 0xc0, !PT ;  /* 0x000fffff25087812 */ /* 0x040fe200078ec0ff */
[----:B------:R-:W-:Y:S01]  /*de00*/  IMAD.MOV.U32 R42, RZ, RZ, RZ ;  /* 0x000000ffff2a7224 */ /* 0x000fe200078e00ff */
[----:B------:R-:W-:Y:S01]  /*de10*/  LEA.HI R0, R37, R0, RZ, 0xc ;  /* 0x0000000025007211 */ /* 0x000fe200078f60ff */
[----:B------:R-:W-:Y:S01]  /*de20*/  UMOV UR4, 0x80000000 ;  /* 0x8000000000047882 */ /* 0x000fe20000000000 */
[----:B------:R-:W-:Y:S01]  /*de30*/  LOP3.LUT R9, R8, 0x3ff00000, RZ, 0xfc, !PT ;  /* 0x3ff0000008097812 */ /* 0x000fe200078efcff */
[----:B------:R-:W-:Y:S01]  /*de40*/  IMAD.MOV.U32 R8, RZ, RZ, R36 ;  /* 0x000000ffff087224 */ /* 0x000fe200078e0024 */
[----:B------:R-:W-:Y:S02]  /*de50*/  UMOV UR5, 0x43300000 ;  /* 0x4330000000057882 */ /* 0x000fe40000000000 */
        /* <DEDUP_REMOVED lines=165> */
.L_x_8879:
[----:B------:R-:W-:Y:S01]  /*e8b0*/  IMAD.MOV.U32 R10, RZ, RZ, 0x0 ;  /* 0x00000000ff0a7424 */ /* 0x000fe200078e00ff */
[----:B------:R-:W-:Y:S01]  /*e8c0*/  LOP3.LUT P0, RZ, R9, 0x7fffffff, RZ, 0xc0, !PT ;  /* 0x7fffffff09ff7812 */ /* 0x000fe2000780c0ff */
[----:B------:R-:W-:-:S06]  /*e8d0*/  IMAD.MOV.U32 R11, RZ, RZ, 0x7ff00000 ;  /* 0x7ff00000ff0b7424 */ /* 0x000fcc00078e00ff */
[----:B------:R-:W0:Y:S02]  /*e8e0*/  DFMA R8, R8, R10, +INF ;  /* 0x7ff000000808742b */ /* 0x000e24000000000a */
[----:B0-----:R-:W-:Y:S02]  /*e8f0*/  FSEL R36, R8, RZ, P0 ;  /* 0x000000ff08247208 */ /* 0x001fe40000000000 */
[----:B------:R-:W-:Y:S01]  /*e900*/  FSEL R37, R9, -QNAN , P0 ;  /* 0xfff0000009257808 */ /* 0x000fe20000000000 */
[----:B------:R-:W-:Y:S06]  /*e910*/  BRA `(.L_x_8865) ;  /* 0x0000002c00fc7947 */ /* 0x000fec0003800000 */
.L_x_8866:
        /* <DEDUP_REMOVED lines=61> */
[----:B------:R-:W-:Y:S02]  /*ecf0*/  IMAD.MOV.U32 R13, RZ, RZ, R42 ;  /* 0x000000ffff0d7224 */ /* 0x000fe400078e002a */
[----:B------:R-:W-:Y:S02]  /*ed00*/  IMAD.MOV.U32 R12, RZ, RZ, R43 ;  /* 0x000000ffff0c7224 */ /* 0x000fe400078e002b */
[----:B------:R-:W-:-:S07]  /*ed10*/  IMAD.MOV.U32 R10, RZ, RZ, R37 ;  /* 0x000000ffff0a7224 */ /* 0x000fce00078e0025 */
[----:B------:R-:W-:Y:S05]  /*ed20*/  CALL.REL.NOINC `($__internal_15_$__cuda_sm20_dsqrt_rn_f64_mediumpath_v1) ;  /* 0x000004b800307944 */ /* 0x000fea0003c00000 */
[----:B------:R-:W-:Y:S01]  /*ed30*/  IMAD.MOV.U32 R12, RZ, RZ, R9 ;  /* 0x000000ffff0c7224 */ /* 0x000fe200078e0009 */
[----:B------:R-:W-:-:S07]  /*ed40*/  MOV R13, R8 ;  /* 0x00000008000d7202 */ /* 0x000fce0000000f00 */
.L_x_8882:
[----:B------:R-:W-:Y:S05]  /*ed50*/  BSYNC.RECONVERGENT B3 ;  /* 0x0000000000037941 */ /* 0x000fea0003800200 */
.L_x_8881:
        /* <DEDUP_REMOVED lines=49> */
.L_x_8884:
[----:B------:R-:W-:Y:S05]  /*f070*/  BSYNC.RECONVERGENT B3 ;  /* 0x0000000000037941 */ /* 0x000fea0003800200 */
.L_x_8883:
[----:B------:R-:W-:Y:S02]  /*f080*/  IMAD.MOV.U32 R36, RZ, RZ, R8 ;  /* 0x000000ffff247224 */ /* 0x000fe400078e0008 */
[----:B------:R-:W-:Y:S01]  /*f090*/  IMAD.MOV.U32 R37, RZ, RZ, R9 ;  /* 0x000000ffff257224 */ /* 0x000fe200078e0009 */
[----:B------:R-:W-:Y:S06]  /*f0a0*/  BRA `(.L_x_8865) ;  /* 0x0000002800187947 */ /* 0x000fec0003800000 */
.L_x_8880:
        /* <DEDUP_REMOVED lines=57> */
[----:B------:R-:W-:-:S04]  /*f440*/  LOP3.LUT R9, R9, R8, RZ, 0x3c, !PT ;  /* 0x0000000809097212 */ /* 0x000fc800078e3cff */
[----:B------:R-:W-:-:S04]  /*f450*/  LOP3.LUT R8, R9, R8, RZ, 0x3c, !PT ;  /* 0x0000000809087212 */ /* 0x000fc800078e3cff */
[----:B------:R-:W-:-:S07]  /*f460*/  LOP3.LUT R9, R9, R8, RZ, 0x3c, !PT ;  /* 0x0000000809097212 */ /* 0x000fce00078e3cff */
.L_x_8886:
[----:B------:R-:W-:Y:S05]  /*f470*/  BSYNC.RECONVERGENT B3 ;  /* 0x0000000000037941 */ /* 0x000fea0003800200 */
.L_x_8885:
        /* <DEDUP_REMOVED lines=54> */
[----:B------:R-:W-:Y:S01]  /*f7e0*/  IMAD.MOV.U32 R9, RZ, RZ, R11 ;  /* 0x000000ffff097224 */ /* 0x000fe200078e000b */
[----:B------:R-:W-:Y:S01]  /*f7f0*/  MOV R11, R37 ;  /* 0x00000025000b7202 */ /* 0x000fe20000000f00 */
[----:B------:R-:W-:-:S07]  /*f800*/  IMAD.MOV.U32 R10, RZ, RZ, R36 ;  /* 0x000000ffff0a7224 */ /* 0x000fce00078e0024 */
[----:B------:R-:W-:Y:S05]  /*f810*/  CALL.REL.NOINC `($__internal_14_$__cuda_sm20_div_rn_f64_full) ;  /* 0x000004a400547944 */ /* 0x000fea0003c00000 */
.L_x_8889:
[----:B------:R-:W-:Y:S05]  /*f820*/  BSYNC.RECONVERGENT B3 ;  /* 0x0000000000037941 */ /* 0x000fea0003800200 */
.L_x_8888:
        /* <DEDUP_REMOVED lines=78> */
.L_x_8887:
        /* <DEDUP_REMOVED lines=24> */
[----:B------:R-:W-:-:S03]  /*fe90*/  @P0 VIADD R0, R0, 0x1 ;  /* 0x0000000100000836 */ /* 0x000fc60000000000 */
[----:B------:R-:W-:-:S06]  /*fea0*/  @P0 MOV R9, R11 ;  /* 0x0000000b00090202 */ /* 0x000fcc0000000f00 */
        /* <DEDUP_REMOVED lines=161> */
.L_x_8890:
[----:B------:R-:W-:Y:S01]  /*108c0*/  IMAD.MOV.U32 R10, RZ, RZ, 0x0 ;  /* 0x00000000ff0a7424 */ /* 0x000fe200078e00ff */
[----:B------:R-:W-:Y:S01]  /*108d0*/  LOP3.LUT P0, RZ, R9, 0x7fffffff, RZ, 0xc0, !PT ;  /* 0x7fffffff09ff7812 */ /* 0x000fe2000780c0ff */
[----:B------:R-:W-:-:S06]  /*108e0*/  IMAD.MOV.U32 R11, RZ, RZ, 0x7ff00000 ;  /* 0x7ff00000ff0b7424 */ /* 0x000fcc00078e00ff */
[----:B------:R-:W0:Y:S02]  /*108f0*/  DFMA R8, R8, R10, +INF ;  /* 0x7ff000000808742b */ /* 0x000e24000000000a */
[----:B0-----:R-:W-:Y:S02]  /*10900*/  FSEL R36, R8, RZ, P0 ;  /* 0x000000ff08247208 */ /* 0x001fe40000000000 */
[----:B------:R-:W-:Y:S01]  /*10910*/  FSEL R37, R9, -QNAN , P0 ;  /* 0xfff0000009257808 */ /* 0x000fe20000000000 */
[----:B------:R-:W-:Y:S06]  /*10920*/  BRA `(.L_x_8865) ;  /* 0x0000000c00f87947 */ /* 0x000fec0003800000 */
.L_x_8861:
        /* <DEDUP_REMOVED lines=60> */
.L_x_8892:
[----:B------:R-:W-:Y:S05]  /*10cf0*/  BSYNC.RECONVERGENT B3 ;  /* 0x0000000000037941 */ /* 0x000fea0003800200 */
.L_x_8891:
[----:B------:R-:W0:Y:S01]  /*10d00*/  DADD R8, R6, R8 ;  /* 0x0000000006087229 */ /* 0x000e220000000008 */
[----:B------:R-:W-:Y:S01]  /*10d10*/  IMAD.MOV.U32 R13, RZ, RZ, -0x3ff ;  /* 0xfffffc01ff0d7424 */ /* 0x000fe200078e00ff */
        /* <DEDUP_REMOVED lines=185> */
.L_x_8893:
[----:B------:R-:W-:Y:S01]  /*118b0*/  IMAD.MOV.U32 R8, RZ, RZ, 0x0 ;  /* 0x00000000ff087424 */ /* 0x000fe200078e00ff */
[----:B------:R-:W-:Y:S02]  /*118c0*/  MOV R9, 0x7ff00000 ;  /* 0x7ff0000000097802 */ /* 0x000fe40000000f00 */
[----:B------:R-:W-:-:S04]  /*118d0*/  LOP3.LUT P0, RZ, R11, 0x7fffffff, RZ, 0xc0, !PT ;  /* 0x7fffffff0bff7812 */ /* 0x000fc8000780c0ff */
[----:B------:R-:W0:Y:S02]  /*118e0*/  DFMA R10, R10, R8, +INF ;  /* 0x7ff000000a0a742b */ /* 0x000e240000000008 */
[----:B0-----:R-:W-:Y:S02]  /*118f0*/  FSEL R36, R10, RZ, P0 ;  /* 0x000000ff0a247208 */ /* 0x001fe40000000000 */
[----:B------:R-:W-:-:S07]  /*11900*/  FSEL R37, R11, -QNAN , P0 ;  /* 0xfff000000b257808 */ /* 0x000fce0000000000 */
.L_x_8865:
[----:B------:R-:W-:Y:S05]  /*11910*/  BSYNC.RECONVERGENT B2 ;  /* 0x0000000000027941 */ /* 0x000fea0003800200 */
.L_x_8860:
        /* <DEDUP_REMOVED lines=62> */
.L_x_8898:
[----:B------:R-:W-:Y:S05]  /*11d00*/  BSYNC.RECONVERGENT B4 ;  /* 0x0000000000047941 */ /* 0x000fea0003800200 */
.L_x_8897:
        /* <DEDUP_REMOVED lines=70> */
.L_x_8902:
[----:B------:R-:W-:Y:S05]  /*12170*/  BSYNC.RECONVERGENT B5 ;  /* 0x0000000000057941 */ /* 0x000fea0003800200 */
.L_x_8901:
[----:B------:R-:W0:Y:S01]  /*12180*/  DADD R10, R6, 1 ;  /* 0x3ff00000060a7429 */ /* 0x000e220000000000 */
[----:B------:R-:W-:Y:S01]  /*12190*/  IMAD.MOV.U32 R8, RZ, RZ, 0x0 ;  /* 0x00000000ff087424 */ /* 0x000fe200078e00ff */
[----:B------:R-:W-:Y:S01]  /*121a0*/  MOV R9, 0x3fd80000 ;  /* 0x3fd8000000097802 */ /* 0x000fe20000000f00 */
[----:B------:R-:W-:-:S15]  /*121b0*/  BSSY.RECONVERGENT B5, `(.L_x_8903) ;  /* 0x000003f000057945 */ /* 0x000fde0003800200 */
[----:B------:R-:W-:-:S15]  /*121c0*/  NOP ;  /* 0x0000000000007918 */ /* 0x000fde0000000000 */
[----:B------:R-:W-:-:S15]  /*121d0*/  NOP ;  /* 0x0000000000007918 */ /* 0x000fde0000000000 */
[----:B------:R-:W-:-:S15]  /*121e0*/  NOP ;  /* 0x0000000000007918 */ /* 0x000fde0000000000 */
[----:B------:R-:W-:-:S01]  /*121f0*/  NOP ;  /* 0x0000000000007918 */ /* 0x000fc20000000000 */
[----:B0-----:R-:W0:Y:S02]  /*12200*/  DMUL R10, R10, 0.5 ;  /* 0x3fe000000a0a7828 */ /* 0x001e240000000000 */
        /* <DEDUP_REMOVED lines=55> */
[----:B------:R-:W-:Y:S01]  /*12580*/  MOV R44, R9 ;  /* 0x00000009002c7202 */ /* 0x000fe20000000f00 */
[----:B------:R-:W-:-:S07]  /*12590*/  IMAD.MOV.U32 R45, RZ, RZ, R8 ;  /* 0x000000ffff2d7224 */ /* 0x000fce00078e0008 */
.L_x_8904:
[----:B------:R-:W-:Y:S05]  /*125a0*/  BSYNC.RECONVERGENT B5 ;  /* 0x0000000000057941 */ /* 0x000fea0003800200 */
.L_x_8903:
[----:B------:R0:W1:Y:S01]  /*125b0*/  DMUL R44, R44, R4 ;  /* 0x000000042c2c7228 */ /* 0x0000620000000000 */
[----:B------:R-:W-:Y:S02]  /*125c0*/  IMAD.MOV.U32 R34, RZ, RZ, 0x0 ;  /* 0x00000000ff227424 */ /* 0x000fe400078e00ff */
[----:B------:R-:W-:Y:S01]  /*125d0*/  IMAD.MOV.U32 R35, RZ, RZ, 0x3ff00000 ;  /* 0x3ff00000ff237424 */ /* 0x000fe200078e00ff */
[----:B01----:R-:W-:Y:S06]  /*125e0*/  BRA `(.L_x_8905) ;  /* 0x0000001800947947 */ /* 0x003fec0003800000 */
.L_x_8900:
[----:B------:R-:W0:-:S15]  /*125f0*/  DMUL R8, |R38|, 2.2204460492503130808e-16 ;  /* 0x3cb0000026087828 */ /* 0x000e1e0000000200 */
[----:B------:R-:W-:-:S15]  /*12600*/  NOP ;  /* 0x0000000000007918 */ /* 0x000fde0000000000 */
[----:B------:R-:W-:-:S15]  /*12610*/  NOP ;  /* 0x0000000000007918 */ /* 0x000fde0000000000 */
[----:B------:R-:W-:-:S15]  /*12620*/  NOP ;  /* 0x0000000000007918 */ /* 0x000fde0000000000 */
[----:B------:R-:W-:-:S04]  /*12630*/  NOP ;  /* 0x0000000000007918 */ /* 0x000fc80000000000 */
[----:B0-----:R-:W0:-:S15]  /*12640*/  DSETP.GE.AND P0, PT, R2, R8, PT ;  /* 0x000000080200722a */ /* 0x001e1e0003f06000 */
[----:B------:R-:W-:-:S15]  /*12650*/  NOP ;  /* 0x0000000000007918 */ /* 0x000fde0000000000 */
[----:B------:R-:W-:-:S15]  /*12660*/  NOP ;  /* 0x0000000000007918 */ /* 0x000fde0000000000 */
[----:B------:R-:W-:-:S15]  /*12670*/  NOP ;  /* 0x0000000000007918 */ /* 0x000fde0000000000 */
[----:B------:R-:W-:-:S04]  /*12680*/  NOP ;  /* 0x0000000000007918 */ /* 0x000fc80000000000 */
[----:B------:R1:W2:Y:S02]  /*12690*/  DADD R38, R34, -1 ;  /* 0xbff0000022267429 */ /* 0x0002a40000000000 */
[----:B012---:R-:W-:Y:S05]  /*126a0*/  @!P0 BRA `(.L_x_8906) ;  /* 0x0000000c005c8947 */ /* 0x007fea0003800000 */
        /* <DEDUP_REMOVED lines=64> */
.L_x_8910:
[----:B------:R-:W-:Y:S05]  /*12ab0*/  BSYNC.RECONVERGENT B6 ;  /* 0x0000000000067941 */ /* 0x000fea0003800200 */
.L_x_8909:
[----:B------:R-:W-:Y:S01]  /*12ac0*/  IMAD.MOV.U32 R44, RZ, RZ, R8 ;  /* 0x000000ffff2c7224 */ /* 0x000fe200078e0008 */
[----:B------:R-:W-:-:S07]  /*12ad0*/  MOV R45, R9 ;  /* 0x00000009002d7202 */ /* 0x000fce0000000f00 */
.L_x_8908:
[----:B------:R-:W-:Y:S05]  /*12ae0*/  BSYNC.RECONVERGENT B5 ;  /* 0x0000000000057941 */ /* 0x000fea0003800200 */
.L_x_8907:
[----:B------:R-:W0:Y:S01]  /*12af0*/  DSETP.GEU.AND P0, PT, R38, RZ, PT ;  /* 0x000000ff2600722a */ /* 0x000e220003f0e000 */
[----:B------:R-:W-:-:S15]  /*12b00*/  BSSY.RECONVERGENT B5, `(.L_x_8911) ;  /* 0x0000045000057945 */ /* 0x000fde0003800200 */
[----:B------:R-:W-:-:S15]  /*12b10*/  NOP ;  /* 0x0000000000007918 */ /* 0x000fde0000000000 */
[----:B------:R-:W-:-:S15]  /*12b20*/  NOP ;  /* 0x0000000000007918 */ /* 0x000fde0000000000 */
[----:B------:R-:W-:-:S15]  /*12b30*/  NOP ;  /* 0x0000000000007918 */ /* 0x000fde0000000000 */
[----:B------:R-:W-:-:S03]  /*12b40*/  NOP ;  /* 0x0000000000007918 */ /* 0x000fc60000000000 */
[----:B0-----:R0:W1:Y:S02]  /*12b50*/  @!P0 DADD R2, R40, -R38 ;  /* 0x0000000028028229 */ /* 0x0010640000000826 */
        /* <DEDUP_REMOVED lines=60> */
.L_x_8914:
[----:B------:R-:W-:Y:S05]  /*12f20*/  BSYNC.RECONVERGENT B6 ;  /* 0x0000000000067941 */ /* 0x000fea0003800200 */
.L_x_8913:
[----:B------:R-:W-:Y:S02]  /*12f30*/  IMAD.MOV.U32 R2, RZ, RZ, R8 ;  /* 0x000000ffff027224 */ /* 0x000fe400078e0008 */
[----:B------:R-:W-:-:S07]  /*12f40*/  IMAD.MOV.U32 R3, RZ, RZ, R9 ;  /* 0x000000ffff037224 */ /* 0x000fce00078e0009 */
.L_x_8912:
[----:B------:R-:W-:Y:S05]  /*12f50*/  BSYNC.RECONVERGENT B5 ;  /* 0x0000000000057941 */ /* 0x000fea0003800200 */
.L_x_8911:
        /* <DEDUP_REMOVED lines=68> */
[----:B------:R-:W-:Y:S02]  /*133a0*/  IMAD.MOV.U32 R32, RZ, RZ, R6 ;  /* 0x000000ffff207224 */ /* 0x000fe400078e0006 */
[----:B------:R-:W-:Y:S02]  /*133b0*/  IMAD.MOV.U32 R11, RZ, RZ, R2 ;  /* 0x000000ffff0b7224 */ /* 0x000fe400078e0002 */
[----:B------:R-:W-:-:S07]  /*133c0*/  IMAD.MOV.U32 R10, RZ, RZ, R5 ;  /* 0x000000ffff0a7224 */ /* 0x000fce00078e0005 */
[----:B------:R-:W-:Y:S05]  /*133d0*/  CALL.REL.NOINC `($__internal_15_$__cuda_sm20_dsqrt_rn_f64_mediumpath_v1) ;  /* 0x0000047000847944 */ /* 0x000fea0003c00000 */
[----:B------:R-:W-:Y:S02]  /*133e0*/  IMAD.MOV.U32 R44, RZ, RZ, R9 ;  /* 0x000000ffff2c7224 */ /* 0x000fe400078e0009 */
[----:B------:R-:W-:-:S07]  /*133f0*/  IMAD.MOV.U32 R45, RZ, RZ, R8 ;  /* 0x000000ffff2d7224 */ /* 0x000fce00078e0008 */
.L_x_8916:
[----:B------:R-:W-:Y:S05]  /*13400*/  BSYNC.RECONVERGENT B5 ;  /* 0x0000000000057941 */ /* 0x000fea0003800200 */
.L_x_8915:
[----:B------:R-:W-:Y:S05]  /*13410*/  BRA `(.L_x_8905) ;  /* 0x0000000c00087947 */ /* 0x000fea0003800000 */
.L_x_8906:
[----:B------:R-:W0:Y:S02]  /*13420*/  DSETP.GT.AND P0, PT, R34, 1, PT ;  /* 0x3ff000002200742a */ /* 0x000e240003f04000 */
[----:B0-----:R-:W-:Y:S05]  /*13430*/  @!P0 BRA `(.L_x_8917) ;  /* 0x0000000400fc8947 */ /* 0x001fea0003800000 */
        /* <DEDUP_REMOVED lines=70> */
[----:B------:R-:W-:Y:S02]  /*138a0*/  IMAD.MOV.U32 R4, RZ, RZ, R9 ;  /* 0x000000ffff047224 */ /* 0x000fe400078e0009 */
[----:B------:R-:W-:-:S07]  /*138b0*/  IMAD.MOV.U32 R5, RZ, RZ, R8 ;  /* 0x000000ffff057224 */ /* 0x000fce00078e0008 */
.L_x_8919:
[----:B------:R-:W-:Y:S05]  /*138c0*/  BSYNC.RECONVERGENT B5 ;  /* 0x0000000000057941 */ /* 0x000fea0003800200 */
.L_x_8918:
        /* <DEDUP_REMOVED lines=49> */
.L_x_8921:
[----:B------:R-:W-:Y:S05]  /*13be0*/  BSYNC.RECONVERGENT B5 ;  /* 0x0000000000057941 */ /* 0x000fea0003800200 */
.L_x_8920:
[----:B------:R-:W0:Y:S01]  /*13bf0*/  DMUL R34, R34, 8.11296384146066816958e+31 ;  /* 0x4690000022227828 */ /* 0x000e220000000000 */
[----:B------:R-:W-:Y:S02]  /*13c00*/  IMAD.MOV.U32 R44, RZ, RZ, R8 ;  /* 0x000000ffff2c7224 */ /* 0x000fe400078e0008 */
[----:B------:R-:W-:Y:S01]  /*13c10*/  IMAD.MOV.U32 R45, RZ, RZ, R9 ;  /* 0x000000ffff2d7224 */ /* 0x000fe200078e0009 */
[----:B0-----:R-:W-:Y:S06]  /*13c20*/  BRA `(.L_x_8905) ;  /* 0x0000000400047947 */ /* 0x001fec0003800000 */
.L_x_8917:
        /* <DEDUP_REMOVED lines=60> */
[----:B------:R-:W-:-:S07]  /*13ff0*/  IMAD.MOV.U32 R10, RZ, RZ, R5 ;  /* 0x000000ffff0a7224 */ /* 0x000fce00078e0005 */
[----:B------:R-:W-:Y:S05]  /*14000*/  CALL.REL.NOINC `($__internal_15_$__cuda_sm20_dsqrt_rn_f64_mediumpath_v1) ;  /* 0x0000046400787944 */ /* 0x000fea0003c00000 */
[----:B------:R-:W-:Y:S02]  /*14010*/  IMAD.MOV.U32 R44, RZ, RZ, R9 ;  /* 0x000000ffff2c7224 */ /* 0x000fe400078e0009 */
[----:B------:R-:W-:-:S07]  /*14020*/  IMAD.MOV.U32 R45, RZ, RZ, R8 ;  /* 0x000000ffff2d7224 */ /* 0x000fce00078e0008 */
.L_x_8922:
[----:B------:R-:W-:Y:S05]  /*14030*/  BSYNC.RECONVERGENT B5 ;  /* 0x0000000000057941 */ /* 0x000fea0003800200 */
.L_x_8905:
[----:B------:R-:W-:Y:S05]  /*14040*/  BSYNC.RECONVERGENT B4 ;  /* 0x0000000000047941 */ /* 0x000fea0003800200 */
.L_x_8896:
[----:B------:R-:W-:Y:S05]  /*14050*/  BSYNC.RELIABLE B2 ;  /* 0x0000000000027941 */ /* 0x000fea0003800100 */
.L_x_8895:
        /* <DEDUP_REMOVED lines=62> */
.L_x_8925:
[----:B------:R-:W-:Y:S05]  /*14440*/  BSYNC.RECONVERGENT B2 ;  /* 0x0000000000027941 */ /* 0x000fea0003800200 */
.L_x_8924:
[----:B------:R-:W-:Y:S01]  /*14450*/  MOV R6, 0xdbb65b49 ;  /* 0xdbb65b4900067802 */ /* 0x000fe20000000f00 */
[----:B------:R-:W-:Y:S01]  /*14460*/  IMAD.MOV.U32 R7, RZ, RZ, 0x3f2d3b63 ;  /* 0x3f2d3b63ff077424 */ /* 0x000fe200078e00ff */
[----:B------:R-:W-:Y:S01]  /*14470*/  UMOV UR4, 0x2a25ff7e ;  /* 0x2a25ff7e00047882 */ /* 0x000fe20000000000 */
[----:B------:R-:W-:Y:S01]  /*14480*/  UMOV UR5, 0x3ef53e1d ;  /* 0x3ef53e1d00057882 */ /* 0x000fe20000000000 */
[----:B------:R-:W0:Y:S01]  /*14490*/  DMUL R4, R8, R8 ;  /* 0x0000000808047228 */ /* 0x000e220000000000 */
[----:B------:R-:W-:-:S04]  /*144a0*/  ISETP.GE.AND P2, PT, R35, RZ, PT ;  /* 0x000000ff2300720c */ /* 0x000fc80003f46270 */
[----:B------:R-:W-:-:S15]  /*144b0*/  @P1 PLOP3.LUT P0, PT, P2, PT, PT, 0x80, 0x8 ;  /* 0x000000000008181c */ /* 0x000fde000170f070 */
[----:B------:R-:W-:-:S15]  /*144c0*/  NOP ;  /* 0x0000000000007918 */ /* 0x000fde0000000000 */
[----:B------:R-:W-:-:S15]  /*144d0*/  NOP ;  /* 0x0000000000007918 */ /* 0x000fde0000000000 */
[----:B------:R-:W-:-:S14]  /*144e0*/  NOP ;  /* 0x0000000000007918 */ /* 0x000fdc0000000000 */
        /* <DEDUP_REMOVED lines=130> */
[----:B0-----:R-:W-:Y:S02]  /*14d10*/  @P1 IMAD.MOV.U32 R6, RZ, RZ, 0x54442d18 ;  /* 0x54442d18ff061424 */ /* 0x001fe400078e00ff */
[----:B------:R-:W-:-:S15]  /*14d20*/  @P1 IMAD.MOV.U32 R7, RZ, RZ, 0x3ff921fb ;  /* 0x3ff921fbff071424 */ /* 0x000fde00078e00ff */
[----:B------:R-:W-:-:S15]  /*14d30*/  NOP ;  /* 0x0000000000007918 */ /* 0x000fde0000000000 */
[----:B------:R-:W-:-:S15]  /*14d40*/  NOP ;  /* 0x0000000000007918 */ /* 0x000fde0000000000 */
[----:B------:R-:W-:-:S15]  /*14d50*/  NOP ;  /* 0x0000000000007918 */ /* 0x000fde0000000000 */
[----:B-1----:R-:W0:Y:S02]  /*14d60*/  @P1 DADD R4, -RZ, -R8 ;  /* 0x00000000ff041229 */ /* 0x002e240000000908 */
[----:B0-----:R-:W-:Y:S02]  /*14d70*/  @P1 FSEL R4, R8, R4, !P0 ;  /* 0x0000000408041208 */ /* 0x001fe40004000000 */
[----:B------:R-:W-:Y:S02]  /*14d80*/  @P1 FSEL R5, R9, R5, !P0 ;  /* 0x0000000509051208 */ /* 0x000fe40004000000 */
[----:B------:R-:W-:-:S15]  /*14d90*/  @!P1 PLOP3.LUT P0, PT, P2, PT, PT, 0x80, 0x8 ;  /* 0x000000000008981c */ /* 0x000fde000170f070 */
[----:B------:R-:W-:-:S15]  /*14da0*/  NOP ;  /* 0x0000000000007918 */ /* 0x000fde0000000000 */
[----:B------:R-:W-:-:S15]  /*14db0*/  NOP ;  /* 0x0000000000007918 */ /* 0x000fde0000000000 */
[----:B------:R-:W-:-:S13]  /*14dc0*/  NOP ;  /* 0x0000000000007918 */ /* 0x000fda0000000000 */
[----:B------:R-:W-:Y:S01]  /*14dd0*/  @P1 DADD R4, R4, R6 ;  /* 0x0000000004041229 */ /* 0x000fe20000000006 */
[----:B------:R-:W-:Y:S02]  /*14de0*/  @!P1 IMAD.MOV.U32 R6, RZ, RZ, 0x54442d18 ;  /* 0x54442d18ff069424 */ /* 0x000fe400078e00ff */
[----:B------:R-:W-:-:S15]  /*14df0*/  @!P1 IMAD.MOV.U32 R7, RZ, RZ, 0x400921fb ;  /* 0x400921fbff079424 */ /* 0x000fde00078e00ff */
[----:B------:R-:W-:-:S15]  /*14e00*/  NOP ;  /* 0x0000000000007918 */ /* 0x000fde0000000000 */
[----:B------:R-:W-:-:S15]  /*14e10*/  NOP ;  /* 0x0000000000007918 */ /* 0x000fde0000000000 */
[----:B------:R-:W-:-:S15]  /*14e20*/  NOP ;  /* 0x0000000000007918 */ /* 0x000fde0000000000 */
[----:B------:R-:W-:-:S01]  /*14e30*/  NOP ;  /* 0x0000000000007918 */ /* 0x000fc20000000000 */
[----:B------:R-:W0:Y:S02]  /*14e40*/  DSETP.NEU.AND P3, PT, R2, RZ, PT ;  /* 0x000000ff0200722a */ /* 0x000e240003f6d000 */
[----:B0-----:R-:W-:-:S05]  /*14e50*/  @P3 IMAD.MOV.U32 R11, RZ, RZ, 0x4002d97c ;  /* 0x4002d97cff0b3424 */ /* 0x001fca00078e00ff */
[----:B------:R-:W-:-:S15]  /*14e60*/  @P3 FSEL R11, R11, 1.8213495016098022461, !P0 ;  /* 0x3fe921fb0b0b3808 */ /* 0x000fde0004000000 */
[----:B------:R-:W-:-:S15]  /*14e70*/  NOP ;  /* 0x0000000000007918 */ /* 0x000fde0000000000 */
[----:B------:R-:W-:-:S15]  /*14e80*/  NOP ;  /* 0x0000000000007918 */ /* 0x000fde0000000000 */
[----:B------:R-:W-:-:S12]  /*14e90*/  NOP ;  /* 0x0000000000007918 */ /* 0x000fd80000000000 */
[----:B------:R-:W0:Y:S02]  /*14ea0*/  @!P1 DADD R6, -R8, R6 ;  /* 0x0000000008069229 */ /* 0x000e240000000106 */
[----:B0-----:R-:W-:Y:S01]  /*14eb0*/  @!P1 FSEL R5, R7, R9, !P0 ;  /* 0x0000000907059208 */ /* 0x001fe20004000000 */
[----:B------:R-:W-:Y:S01]  /*14ec0*/  @P3 IMAD.MOV.U32 R9, RZ, RZ, 0x7f3321d2 ;  /* 0x7f3321d2ff093424 */ /* 0x000fe200078e00ff */
[----:B------:R-:W-:Y:S02]  /*14ed0*/  @!P1 FSEL R4, R6, R8, !P0 ;  /* 0x0000000806049208 */ /* 0x000fe40004000000 */
[----:B------:R-:W-:Y:S02]  /*14ee0*/  @!P3 FSEL R7, RZ, 2.1426990032196044922, P0 ;  /* 0x400921fbff07b808 */ /* 0x000fe40000000000 */
[----:B------:R-:W-:Y:S02]  /*14ef0*/  @P3 FSEL R9, R9, 3.37028055040000000000e+12, !P0 ;  /* 0x54442d1809093808 */ /* 0x000fe40004000000 */
[----:B------:R-:W-:-:S15]  /*14f00*/  @!P3 FSEL R6, RZ, 3.37028055040000000000e+12, P0 ;  /* 0x54442d18ff06b808 */ /* 0x000fde0000000000 */
[----:B------:R-:W-:-:S15]  /*14f10*/  NOP ;  /* 0x0000000000007918 */ /* 0x000fde0000000000 */
[----:B------:R-:W-:-:S15]  /*14f20*/  NOP ;  /* 0x0000000000007918 */ /* 0x000fde0000000000 */
[----:B------:R-:W-:-:S09]  /*14f30*/  NOP ;  /* 0x0000000000007918 */ /* 0x000fd20000000000 */
[----:B------:R-:W0:Y:S02]  /*14f40*/  @P3 DSETP.NEU.AND P4, PT, R34, |R44|, PT ;  /* 0x4000002c2200322a */ /* 0x000e240003f8d000 */
[----:B0-----:R-:W-:Y:S02]  /*14f50*/  @P3 FSEL R5, R11, R5, !P4 ;  /* 0x000000050b053208 */ /* 0x001fe40006000000 */
[----:B------:R-:W-:-:S03]  /*14f60*/  @P3 FSEL R0, R9, R4, !P4 ;  /* 0x0000000409003208 */ /* 0x000fc60006000000 */
[----:B------:R-:W-:Y:S02]  /*14f70*/  @P3 IMAD.MOV.U32 R7, RZ, RZ, R5 ;  /* 0x000000ffff073224 */ /* 0x000fe400078e0005 */
[----:B------:R-:W-:-:S15]  /*14f80*/  @P3 IMAD.MOV.U32 R6, RZ, RZ, R0 ;  /* 0x000000ffff063224 */ /* 0x000fde00078e0000 */
[----:B------:R-:W-:-:S15]  /*14f90*/  NOP ;  /* 0x0000000000007918 */ /* 0x000fde0000000000 */
[----:B------:R-:W-:-:S15]  /*14fa0*/  NOP ;  /* 0x0000000000007918 */ /* 0x000fde0000000000 */
[----:B------:R-:W-:-:S10]  /*14fb0*/  NOP ;  /* 0x0000000000007918 */ /* 0x000fd40000000000 */
        /* <DEDUP_REMOVED lines=10> */
.L_x_8923:
        /* <DEDUP_REMOVED lines=58> */
[----:B------:R-:W0:Y:S02]  /*15400*/  DADD R4, -RZ, -R34 ;  /* 0x00000000ff047229 */ /* 0x000e240000000922 */
[----:B0-----:R-:W-:Y:S01]  /*15410*/  IMAD.MOV.U32 R4, RZ, RZ, R5 ;  /* 0x000000ffff047224 */ /* 0x001fe200078e0005 */
[----:B------:R-:W-:Y:S06]  /*15420*/  @P0 BRA P2, `(.L_x_8928) ;  /* 0x0000000000100947 */ /* 0x000fec0001000000 */
[----:B------:R-:W-:Y:S01]  /*15430*/  MOV R8, R2 ;  /* 0x0000000200087202 */ /* 0x000fe20000000f00 */
[----:B------:R-:W-:Y:S01]  /*15440*/  IMAD.MOV.U32 R9, RZ, RZ, R3 ;  /* 0x000000ffff097224 */ /* 0x000fe200078e0003 */
[----:B------:R-:W-:-:S07]  /*15450*/  MOV R0, 0x15470 ;  /* 0x0001547000007802 */ /* 0x000fce0000000f00 */
[----:B------:R-:W-:Y:S05]  /*15460*/  CALL.REL.NOINC `($__internal_14_$__cuda_sm20_div_rn_f64_full) ;  /* 0x0000044800407944 */ /* 0x000fea0003c00000 */
.L_x_8928:
[----:B------:R-:W-:Y:S05]  /*15470*/  BSYNC.RECONVERGENT B2 ;  /* 0x0000000000027941 */ /* 0x000fea0003800200 */
.L_x_8927:
[----:B------:R-:W-:Y:S01]  /*15480*/  IMAD.MOV.U32 R10, RZ, RZ, -0x2449a4b7 ;  /* 0xdbb65b49ff0a7424 */ /* 0x000fe200078e00ff */
[----:B------:R-:W-:Y:S01]  /*15490*/  UMOV UR4, 0x2a25ff7e ;  /* 0x2a25ff7e00047882 */ /* 0x000fe20000000000 */
[----:B------:R-:W-:Y:S01]  /*154a0*/  IMAD.MOV.U32 R11, RZ, RZ, 0x3f2d3b63 ;  /* 0x3f2d3b63ff0b7424 */ /* 0x000fe200078e00ff */
        /* <DEDUP_REMOVED lines=142> */
[----:B0-----:R-:W-:Y:S01]  /*15d90*/  @P1 FSEL R4, R10, R6, !P0 ;  /* 0x000000060a041208 */ /* 0x001fe20004000000 */
[----:B------:R-:W-:Y:S01]  /*15da0*/  @P1 IMAD.MOV.U32 R6, RZ, RZ, 0x54442d18 ;  /* 0x54442d18ff061424 */ /* 0x000fe200078e00ff */
[----:B------:R-:W-:Y:S01]  /*15db0*/  @P1 FSEL R5, R11, R7, !P0 ;  /* 0x000000070b051208 */ /* 0x000fe20004000000 */
[----:B------:R-:W-:Y:S01]  /*15dc0*/  @P1 IMAD.MOV.U32 R7, RZ, RZ, 0x3ff921fb ;  /* 0x3ff921fbff071424 */ /* 0x000fe200078e00ff */
        /* <DEDUP_REMOVED lines=13> */
[----:B------:R-:W-:-:S15]  /*15ea0*/  @!P1 FSEL R4, R6, R10, !P0 ;  /* 0x0000000a06049208 */ /* 0x000fde0004000000 */
[----:B------:R-:W-:-:S15]  /*15eb0*/  NOP ;  /* 0x0000000000007918 */ /* 0x000fde0000000000 */
[----:B------:R-:W-:-:S15]  /*15ec0*/  NOP ;  /* 0x0000000000007918 */ /* 0x000fde0000000000 */
[----:B------:R-:W-:-:S15]  /*15ed0*/  NOP ;  /* 0x0000000000007918 */ /* 0x000fde0000000000 */
[----:B------:R-:W0:Y:S02]  /*15ee0*/  DSETP.NEU.AND P3, PT, R2, RZ, PT ;  /* 0x000000ff0200722a */ /* 0x000e240003f6d000 */
[----:B0-----:R-:W-:Y:S01]  /*15ef0*/  @P3 IMAD.MOV.U32 R11, RZ, RZ, 0x4002d97c ;  /* 0x4002d97cff0b3424 */ /* 0x001fe200078e00ff */
[----:B------:R-:W-:Y:S01]  /*15f00*/  @!P3 FSEL R7, RZ, 2.1426990032196044922, P0 ;  /* 0x400921fbff07b808 */ /* 0x000fe20000000000 */
[----:B------:R-:W-:Y:S01]  /*15f10*/  @P3 IMAD.MOV.U32 R9, RZ, RZ, 0x7f3321d2 ;  /* 0x7f3321d2ff093424 */ /* 0x000fe200078e00ff */
[----:B------:R-:W-:Y:S02]  /*15f20*/  @!P3 FSEL R6, RZ, 3.37028055040000000000e+12, P0 ;  /* 0x54442d18ff06b808 */ /* 0x000fe40000000000 */
[----:B------:R-:W-:Y:S02]  /*15f30*/  @P3 FSEL R11, R11, 1.8213495016098022461, !P0 ;  /* 0x3fe921fb0b0b3808 */ /* 0x000fe40004000000 */
[----:B------:R-:W-:-:S15]  /*15f40*/  @P3 FSEL R9, R9, 3.37028055040000000000e+12, !P0 ;  /* 0x54442d1809093808 */ /* 0x000fde0004000000 */
[----:B------:R-:W-:-:S15]  /*15f50*/  NOP ;  /* 0x0000000000007918 */ /* 0x000fde0000000000 */
[----:B------:R-:W-:-:S15]  /*15f60*/  NOP ;  /* 0x0000000000007918 */ /* 0x000fde0000000000 */
[----:B------:R-:W-:-:S10]  /*15f70*/  NOP ;  /* 0x0000000000007918 */ /* 0x000fd40000000000 */
        /* <DEDUP_REMOVED lines=18> */
.L_x_8899:
[----:B------:R-:W-:-:S13]  /*160a0*/  ISETP.GE.AND P0, PT, R17, RZ, PT ;  /* 0x000000ff1100720c */ /* 0x000fda0003f06270 */
[----:B------:R-:W-:Y:S05]  /*160b0*/  @!P0 BRA `(.L_x_8929) ;  /* 0x00000010009c8947 */ /* 0x000fea0003800000 */
[----:B------:R-:W0:Y:S02]  /*160c0*/  DADD R2, -RZ, |R8| ;  /* 0x00000000ff027229 */ /* 0x000e240000000508 */
[----:B0-----:R-:W-:-:S13]  /*160d0*/  ISETP.GT.AND P0, PT, R3, 0x3fe26665, PT ;  /* 0x3fe266650300780c */ /* 0x001fda0003f04270 */
[----:B------:R-:W-:Y:S05]  /*160e0*/  @P0 BRA `(.L_x_8930) ;  /* 0x0000000400ec0947 */ /* 0x000fea0003800000 */
[----:B------:R-:W-:Y:S01]  /*160f0*/  MOV R4, 0x180754af ;  /* 0x180754af00047802 */ /* 0x000fe20000000f00 */
[----:B------:R-:W-:Y:S01]  /*16100*/  IMAD.MOV.U32 R5, RZ, RZ, 0x3fb3823b ;  /* 0x3fb3823bff057424 */ /* 0x000fe200078e00ff */
        /* <DEDUP_REMOVED lines=121> */
.L_x_8930:
        /* <DEDUP_REMOVED lines=169> */
.L_x_8929:
[----:B------:R-:W0:Y:S02]  /*17330*/  DADD R2, -RZ, |R8| ;  /* 0x00000000ff027229 */ /* 0x000e240000000508 */
[----:B0-----:R-:W-:-:S15]  /*17340*/  ISETP.GT.AND P0, PT, R3, 0x3fe26665, PT ;  /* 0x3fe266650300780c */ /* 0x001fde0003f04270 */
[----:B------:R-:W-:-:S15]  /*17350*/  NOP ;  /* 0x0000000000007918 */ /* 0x000fde0000000000 */
[----:B------:R-:W-:-:S15]  /*17360*/  NOP ;  /* 0x0000000000007918 */ /* 0x000fde0000000000 */
[----:B------:R-:W-:-:S15]  /*17370*/  NOP ;  /* 0x0000000000007918 */ /* 0x000fde0000000000 */
[----:B------:R-:W-:-:S02]  /*17380*/  NOP ;  /* 0x0000000000007918 */ /* 0x000fc40000000000 */
[----:B------:R0:W1:Y:S02]  /*17390*/  DADD R2, -RZ, -R8 ;  /* 0x00000000ff027229 */ /* 0x0000640000000908 */
[----:B01----:R-:W-:Y:S05]  /*173a0*/  @P0 BRA `(.L_x_8931) ;  /* 0x0000000400ec0947 */ /* 0x003fea0003800000 */
[----:B------:R-:W-:Y:S01]  /*173b0*/  IMAD.MOV.U32 R6, RZ, RZ, 0x180754af ;  /* 0x180754afff067424 */ /* 0x000fe200078e00ff */
[----:B------:R-:W-:Y:S01]  /*173c0*/  UMOV UR4, 0xdc1895e9 ;  /* 0xdc1895e900047882 */ /* 0x000fe20000000000 */
[----:B------:R-:W-:Y:S01]  /*173d0*/  IMAD.MOV.U32 R7, RZ, RZ, 0x3fb3823b ;  /* 0x3fb3823bff077424 */ /* 0x000fe200078e00ff */
[----:B------:R-:W-:Y:S01]  /*173e0*/  UMOV UR5, 0x3fb0066b ;  /* 0x3fb0066b00057882 */ /* 0x000fe20000000000 */
[----:B------:R-:W0:Y:S01]  /*173f0*/  DMUL R4, R8, R8 ;  /* 0x0000000808047228 */ /* 0x000e220000000000 */
[----:B------:R-:W-:-:S13]  /*17400*/  ISETP.GT.AND P0, PT, R3, -0x1, PT ;  /* 0xffffffff0300780c */ /* 0x000fda0003f04270 */
        /* <DEDUP_REMOVED lines=117> */
.L_x_8931:
        /* <DEDUP_REMOVED lines=168> */
.L_x_8926:
[----:B------:R-:W-:Y:S05]  /*185e0*/  BSYNC.RECONVERGENT B3 ;  /* 0x0000000000037941 */ /* 0x000fea0003800200 */
.L_x_8894:
[----:B------:R-:W-:Y:S01]  /*185f0*/  ISETP.GE.AND P0, PT, R19, RZ, PT ;  /* 0x000000ff1300720c */ /* 0x000fe20003f06270 */
[----:B------:R-:W0:Y:S03]  /*18600*/  DADD R2, -RZ, -R36 ;  /* 0x00000000ff027229 */ /* 0x000e260000000924 */
[----:B0-----:R-:W-:Y:S02]  /*18610*/  FSEL R6, R36, R2, !P0 ;  /* 0x0000000224067208 */ /* 0x001fe40004000000 */
[----:B------:R-:W-:-:S07]  /*18620*/  FSEL R7, R37, R3, !P0 ;  /* 0x0000000325077208 */ /* 0x000fce0004000000 */
.L_x_8833:
[----:B------:R-:W-:Y:S05]  /*18630*/  BSYNC.RECONVERGENT B1 ;  /* 0x0000000000017941 */ /* 0x000fea0003800200 */
.L_x_8832:
[----:B------:R-:W-:Y:S01]  /*18640*/  VIADD R40, R33, 0x80 ;  /* 0x0000008021287836 */ /* 0x000fe20000000000 */
[----:B------:R-:W-:Y:S01]  /*18650*/  BSSY.RECONVERGENT B1, `(.L_x_8932) ;  /* 0x0001403000017945 */ /* 0x000fe20003800200 */
[----:B-----5:R-:W-:Y:S02]  /*18660*/  CS2R R18, SRZ ;  /* 0x0000000000127805 */ /* 0x020fe4000001ff00 */
[----:B---3--:R-:W-:Y:S02]  /*18670*/  CS2R R16, SRZ ;  /* 0x0000000000107805 */ /* 0x008fe4000001ff00 */
[----:B------:R-:W-:-:S13]  /*18680*/  ISETP.GE.AND P0, PT, R40, R57, PT ;  /* 0x000000392800720c */ /* 0x000fda0003f06270 */
[----:B------:R-:W-:Y:S05]  /*18690*/  @P0 BRA `(.L_x_8933) ;  /* 0x0000013c00f80947 */ /* 0x000fea0003800000 */
[----:B------:R-:W-:Y:S01]  /*186a0*/  IMAD.MOV.U32 R10, RZ, RZ, 0x33145c07 ;  /* 0x33145c07ff0a7424 */ /* 0x000fe200078e00ff */
[----:B------:R-:W-:Y:S01]  /*186b0*/  DSETP.NAN.AND P0, PT, R26, R26, PT ;  /* 0x0000001a1a00722a */ /* 0x000fe20003f08000 */
[----:B------:R-:W-:Y:S02]  /*186c0*/  IMAD.MOV.U32 R11, RZ, RZ, 0x3c91a626 ;  /* 0x3c91a626ff0b7424 */ /* 0x000fe400078e00ff */
[----:B------:R-:W-:Y:S02]  /*186d0*/  IMAD.MOV.U32 R8, RZ, RZ, 0x33145c07 ;  /* 0x33145c07ff087424 */ /* 0x000fe400078e00ff */
[----:B------:R-:W-:Y:S01]  /*186e0*/  IMAD.MOV.U32 R9, RZ, RZ, 0x3c91a626 ;  /* 0x3c91a626ff097424 */ /* 0x000fe200078e00ff */
        /* <DEDUP_REMOVED lines=14> */
[----:B01--4-:R3:W0:Y:S02]  /*187d0*/  DADD R2, -RZ, |R26| ;  /* 0x00000000ff027229 */ /* 0x013624000000051a */
[----:B0-23--:R-:W-:Y:S05]  /*187e0*/  @!P0 BRA P1, `(.L_x_8934) ;  /* 0x0000000000c88947 */ /* 0x00dfea0000800000 */
[----:B------:R-:W0:Y:S02]  /*187f0*/  DSETP.NEU.AND P0, PT, R16, +INF , PT ;  /* 0x7ff000001000742a */ /* 0x000e240003f0d000 */
[----:B0-----:R-:W-:Y:S02]  /*18800*/  @!P0 IMAD.MOV.U32 R18, RZ, RZ, 0x0 ;  /* 0x00000000ff128424 */ /* 0x001fe400078e00ff */
[----:B------:R-:W-:-:S15]  /*18810*/  @!P0 IMAD.MOV.U32 R19, RZ, RZ, -0x100000 ;  /* 0xfff00000ff138424 */ /* 0x000fde00078e00ff */
[----:B------:R-:W-:-:S15]  /*18820*/  NOP ;  /* 0x0000000000007918 */ /* 0x000fde0000000000 */
[----:B------:R-:W-:-:S15]  /*18830*/  NOP ;  /* 0x0000000000007918 */ /* 0x000fde0000000000 */
[----:B------:R-:W-:-:S15]  /*18840*/  NOP ;  /* 0x0000000000007918 */ /* 0x000fde0000000000 */
[----:B------:R3:W0:Y:S02]  /*18850*/  @!P0 DADD R16, R26, R26 ;  /* 0x000000001a108229 */ /* 0x000624000000001a */
[----:B0--3--:R-:W-:Y:S05]  /*18860*/  @!P0 BRA `(.L_x_8933) ;  /* 0x0000013c00848947 */ /* 0x009fea0003800000 */
[----:B------:R-:W0:-:S15]  /*18870*/  DSETP.NEU.AND P0, PT, R2, +INF , PT ;  /* 0x7ff000000200742a */ /* 0x000e1e0003f0d000 */
[----:B------:R-:W-:-:S15]  /*18880*/  NOP ;  /* 0x0000000000007918 */ /* 0x000fde0000000000 */
[----:B------:R-:W-:-:S15]  /*18890*/  NOP ;  /* 0x0000000000007918 */ /* 0x000fde0000000000 */
[----:B------:R-:W-:-:S15]  /*188a0*/  NOP ;  /* 0x0000000000007918 */ /* 0x000fde0000000000 */
[----:B------:R-:W-:-:S04]  /*188b0*/  NOP ;  /* 0x0000000000007918 */ /* 0x000fc80000000000 */
[----:B0-----:R3:W0:-:S15]  /*188c0*/  @!P0 DADD R16, R24, R24 ;  /* 0x0000000018108229 */ /* 0x00161e0000000018 */
[----:B------:R-:W-:-:S15]  /*188d0*/  NOP ;  /* 0x0000000000007918 */ /* 0x000fde0000000000 */
[----:B------:R-:W-:-:S15]  /*188e0*/  NOP ;  /* 0x0000000000007918 */ /* 0x000fde0000000000 */
[----:B------:R-:W-:-:S15]  /*188f0*/  NOP ;  /* 0x0000000000007918 */ /* 0x000fde0000000000 */
[----:B------:R-:W-:-:S04]  /*18900*/  NOP ;  /* 0x0000000000007918 */ /* 0x000fc80000000000 */
[----:B------:R3:W1:Y:S02]  /*18910*/  @!P0 DADD R18, -RZ, -R26 ;  /* 0x00000000ff128229 */ /* 0x000664000000091a */
[----:B01-3--:R-:W-:Y:S05]  /*18920*/  @!P0 BRA `(.L_x_8933) ;  /* 0x0000013c00548947 */ /* 0x00bfea0003800000 */
[----:B------:R-:W0:-:S15]  /*18930*/  DSETP.NEU.AND P0, PT, R24, RZ, PT ;  /* 0x000000ff1800722a */ /* 0x000e1e0003f0d000 */
[----:B------:R-:W-:-:S15]  /*18940*/  NOP ;  /* 0x0000000000007918 */ /* 0x000fde0000000000 */
[----:B------:R-:W-:-:S15]  /*18950*/  NOP ;  /* 0x0000000000007918 */ /* 0x000fde0000000000 */
[----:B------:R-:W-:-:S15]  /*18960*/  NOP ;  /* 0x0000000000007918 */ /* 0x000fde0000000000 */
[----:B------:R-:W-:-:S04]  /*18970*/  NOP ;  /* 0x0000000000007918 */ /* 0x000fc80000000000 */
[----:B0-----:R-:W-:-:S15]  /*18980*/  @P0 DADD R18, RZ, R24 ;  /* 0x00000000ff120229 */ /* 0x001fde0000000018 */
        /* <DEDUP_REMOVED lines=9> */
[----:B0-----:R-:W0:Y:S01]  /*18a20*/  @P0 DADD R18, R18, R2 ;  /* 0x0000000012120229 */ /* 0x001e220000000002 */
[----:B------:R-:W-:Y:S01]  /*18a30*/  @!P0 IMAD.MOV.U32 R2, RZ, RZ, 0x54442d18 ;  /* 0x54442d18ff028424 */ /* 0x000fe200078e00ff */
[----:B------:R-:W-:Y:S01]  /*18a40*/  @!P0 MOV R3, 0x3ff921fb ;  /* 0x3ff921fb00038802 */ /* 0x000fe20000000f00 */
[----:B0-----:R-:W-:Y:S02]  /*18a50*/  @P0 IMAD.MOV.U32 R16, RZ, RZ, R18 ;  /* 0x000000ffff100224 */ /* 0x001fe400078e0012 */
[----:B------:R-:W-:-:S15]  /*18a60*/  @P0 IMAD.MOV.U32 R17, RZ, RZ, R19 ;  /* 0x000000ffff110224 */ /* 0x000fde00078e0013 */
[----:B------:R-:W-:-:S15]  /*18a70*/  NOP ;  /* 0x0000000000007918 */ /* 0x000fde0000000000 */
[----:B------:R-:W-:-:S15]  /*18a80*/  NOP ;  /* 0x0000000000007918 */ /* 0x000fde0000000000 */
[----:B------:R-:W-:-:S14]  /*18a90*/  NOP ;  /* 0x0000000000007918 */ /* 0x000fdc0000000000 */
[----:B------:R3:W0:-:S15]  /*18aa0*/  @!P0 DADD R16, R2, R8 ;  /* 0x0000000002108229 */ /* 0x00061e0000000008 */
[----:B------:R-:W-:-:S15]  /*18ab0*/  NOP ;  /* 0x0000000000007918 */ /* 0x000fde0000000000 */
[----:B------:R-:W-:-:S15]  /*18ac0*/  NOP ;  /* 0x0000000000007918 */ /* 0x000fde0000000000 */
[----:B------:R-:W-:-:S15]  /*18ad0*/  NOP ;  /* 0x0000000000007918 */ /* 0x000fde0000000000 */
[----:B------:R-:W-:-:S04]  /*18ae0*/  NOP ;  /* 0x0000000000007918 */ /* 0x000fc80000000000 */
[----:B------:R3:W1:Y:S02]  /*18af0*/  @!P0 DADD R18, R26, R26 ;  /* 0x000000001a128229 */ /* 0x000664000000001a */
[----:B01-3--:R-:W-:Y:S05]  /*18b00*/  BRA `(.L_x_8933) ;  /* 0x0000013800dc7947 */ /* 0x00bfea0003800000 */
.L_x_8934:
        /* <DEDUP_REMOVED lines=36> */
[----:B------:R-:W-:Y:S01]  /*18d50*/  IMAD.MOV.U32 R14, RZ, RZ, RZ ;  /* 0x000000ffff0e7224 */ /* 0x000fe200078e00ff */
[----:B------:R-:W-:Y:S01]  /*18d60*/  UMOV UR5, 0x7fefffff ;  /* 0x7fefffff00057882 */ /* 0x000fe20000000000 */
[----:B------:R-:W-:Y:S01]  /*18d70*/  UMOV UR4, 0xffffffff ;  /* 0xffffffff00047882 */ /* 0x000fe20000000000 */
[----:B------:R-:W-:Y:S01]  /*18d80*/  ISETP.LT.U32.AND.EX P0, PT, R9, R3, PT, P0 ;  /* 0x000000030900720c */ /* 0x000fe20003f01100 */
[----:B------:R-:W-:Y:S01]  /*18d90*/  UMOV UR6, UR5 ;  /* 0x0000000500067c82 */ /* 0x000fe20008000000 */
[----:B------:R-:W-:Y:S01]  /*18da0*/  IMAD.MOV.U32 R50, RZ, RZ, RZ ;  /* 0x000000ffff327224 */ /* 0x000fe200078e00ff */
[----:B------:R-:W-:Y:S01]  /*18db0*/  BSSY.RECONVERGENT B2, `(.L_x_8938) ;  /* 0x0000630000027945 */ /* 0x000fe20003800200 */
[----:B------:R-:W-:-:S02]  /*18dc0*/  SEL R44, R8, R2, P0 ;  /* 0x00000002082c7207 */ /* 0x000fc40000000000 */
        /* <DEDUP_REMOVED lines=94> */
[----:B------:R-:W0:-:S15]  /*193b0*/  DSETP.MIN.AND P0, P3, R34, UR4, PT ;  /* 0x0000000422007e2a */ /* 0x000e1e000bb00000 */
[----:B------:R-:W-:-:S15]  /*193c0*/  NOP ;  /* 0x0000000000007918 */ /* 0x000fde0000000000 */
[----:B------:R-:W-:-:S15]  /*193d0*/  NOP ;  /* 0x0000000000007918 */ /* 0x000fde0000000000 */
[----:B------:R-:W-:-:S15]  /*193e0*/  NOP ;  /* 0x0000000000007918 */ /* 0x000fde0000000000 */
[----:B------:R-:W-:-:S04]  /*193f0*/  NOP ;  /* 0x0000000000007918 */ /* 0x000fc80000000000 */
[----:B------:R0:W-:Y:S02]  /*19400*/  DSETP.NEU.AND P2, PT, R46, RZ, PT ;  /* 0x000000ff2e00722a */ /* 0x0001e40003f4d000 */
[----:B0-----:R-:W-:Y:S01]  /*19410*/  FSEL R47, R10, UR6, P0 ;  /* 0x000000060a2f7c08 */ /* 0x001fe20008000000 */
[----:B------:R-:W-:Y:S01]  /*19420*/  IMAD.MOV.U32 R10, RZ, RZ, R34 ;  /* 0x000000ffff0a7224 */ /* 0x000fe200078e0022 */
[----:B------:R-:W-:Y:S01]  /*19430*/  @P3 LOP3.LUT R47, R14, 0x80000, RZ, 0xfc, !PT ;  /* 0x000800000e2f3812 */ /* 0x000fe200078efcff */
[----:B------:R-:W-:Y:S01]  /*19440*/  IMAD.MOV.U32 R14, RZ, RZ, RZ ;  /* 0x000000ffff0e7224 */ /* 0x000fe200078e00ff */
        /* <DEDUP_REMOVED lines=12> */
[----:B0-----:R0:W-:Y:S02]  /*19510*/  DFMA R46, R46, -R10, 1 ;  /* 0x3ff000002e2e742b */ /* 0x0011e4000000080a */
[----:B0-----:R-:W-:Y:S02]  /*19520*/  IMAD.MOV.U32 R10, RZ, RZ, 0x0 ;  /* 0x00000000ff0a7424 */ /* 0x001fe400078e00ff */
[----:B------:R-:W-:-:S15]  /*19530*/  IMAD.MOV.U32 R11, RZ, RZ, 0x3fd80000 ;  /* 0x3fd80000ff0b7424 */ /* 0x000fde00078e00ff */
[----:B------:R-:W-:-:S15]  /*19540*/  NOP ;  /* 0x0000000000007918 */ /* 0x000fde0000000000 */
[----:B------:R-:W-:-:S15]  /*19550*/  NOP ;  /* 0x0000000000007918 */ /* 0x000fde0000000000 */
[----:B------:R-:W-:-:S15]  /*19560*/  NOP ;  /* 0x0000000000007918 */ /* 0x000fde0000000000 */
        /* <DEDUP_REMOVED lines=26> */
[----:B0-----:R-:W-:-:S15]  /*19710*/  LOP3.LUT R15, R32, 0x100000, RZ, 0xfc, !PT ;  /* 0x00100000200f7812 */ /* 0x001fde00078efcff */
        /* <DEDUP_REMOVED lines=9> */
[----:B0-----:R0:W-:Y:S02]  /*197b0*/  DMUL R48, R48, R14 ;  /* 0x0000000e30307228 */ /* 0x0011e40000000000 */
        /* <DEDUP_REMOVED lines=10> */
[----:B0-----:R-:W0:Y:S02]  /*19860*/  DMUL R50, R50, R14 ;  /* 0x0000000e32327228 */ /* 0x001e240000000000 */
[----:B0-----:R-:W-:Y:S02]  /*19870*/  @!P3 FSEL R39, R12, R50, !P2 ;  /* 0x000000320c27b208 */ /* 0x001fe40005000000 */
[----:B------:R-:W-:-:S04]  /*19880*/  @!P3 FSEL R38, R13, R51, !P2 ;  /* 0x000000330d26b208 */ /* 0x000fc80005000000 */
[----:B------:R-:W-:-:S04]  /*19890*/  LOP3.LUT R39, R39, R38, RZ, 0x3c, !PT ;  /* 0x0000002627277212 */ /* 0x000fc800078e3cff */
[----:B------:R-:W-:-:S04]  /*198a0*/  LOP3.LUT R38, R39, R38, RZ, 0x3c, !PT ;  /* 0x0000002627267212 */ /* 0x000fc800078e3cff */
[----:B------:R-:W-:-:S15]  /*198b0*/  LOP3.LUT R39, R39, R38, RZ, 0x3c, !PT ;  /* 0x0000002627277212 */ /* 0x000fde00078e3cff */
[----:B------:R-:W-:-:S15]  /*198c0*/  NOP ;  /* 0x0000000000007918 */ /* 0x000fde0000000000 */
[----:B------:R-:W-:-:S15]  /*198d0*/  NOP ;  /* 0x0000000000007918 */ /* 0x000fde0000000000 */
[----:B------:R-:W-:-:S03]  /*198e0*/  NOP ;  /* 0x0000000000007918 */ /* 0x000fc60000000000 */
[----:B------:R-:W0:Y:S02]  /*198f0*/  DSETP.NEU.AND P1, PT, R44, RZ, PT ;  /* 0x000000ff2c00722a */ /* 0x000e240003f2d000 */
[----:B0-----:R-:W-:Y:S02]  /*19900*/  @!P0 FSEL R44, R18, R48, !P1 ;  /* 0x00000030122c8208 */ /* 0x001fe40004800000 */
[----:B------:R-:W-:-:S15]  /*19910*/  @!P0 FSEL R45, R19, R49, !P1 ;  /* 0x00000031132d8208 */ /* 0x000fde0004800000 */
[----:B------:R-:W-:-:S15]  /*19920*/  NOP ;  /* 0x0000000000007918 */ /* 0x000fde0000000000 */
[----:B------:R-:W-:-:S15]  /*19930*/  NOP ;  /* 0x0000000000007918 */ /* 0x000fde0000000000 */
[----:B------:R-:W-:-:S15]  /*19940*/  NOP ;  /* 0x0000000000007918 */ /* 0x000fde0000000000 */
        /* <DEDUP_REMOVED lines=75> */
.L_x_8941:
[----:B------:R-:W-:Y:S05]  /*19e00*/  BSYNC.RECONVERGENT B3 ;  /* 0x0000000000037941 */ /* 0x000fea0003800200 */
.L_x_8940:
[----:B------:R-:W0:Y:S02]  /*19e10*/  DADD R12, R18, R12 ;  /* 0x00000000120c7229 */ /* 0x000e24000000000c */
[----:B0-----:R-:W-:Y:S01]  /*19e20*/  ISETP.GT.AND P0, PT, R13, 0xfffff, PT ;  /* 0x000fffff0d00780c */ /* 0x001fe20003f04270 */
[----:B------:R-:W-:Y:S01]  /*19e30*/  IMAD.MOV.U32 R9, RZ, RZ, R13 ;  /* 0x000000ffff097224 */ /* 0x000fe200078e000d */
[----:B------:R-:W-:-:S15]  /*19e40*/  MOV R8, R12 ;  /* 0x0000000c00087202 */ /* 0x000fde0000000f00 */
[----:B------:R-:W-:-:S15]  /*19e50*/  NOP ;  /* 0x0000000000007918 */ /* 0x000fde0000000000 */
[----:B------:R-:W-:-:S15]  /*19e60*/  NOP ;  /* 0x0000000000007918 */ /* 0x000fde0000000000 */
[----:B------:R-:W-:-:S15]  /*19e70*/  NOP ;  /* 0x0000000000007918 */ /* 0x000fde0000000000 */
[----:B------:R-:W0:Y:S02]  /*19e80*/  @!P0 DMUL R8, R8, 1.80143985094819840000e+16 ;  /* 0x4350000008088828 */ /* 0x000e240000000000 */
[----:B0-----:R-:W-:Y:S02]  /*19e90*/  @!P0 IMAD.MOV.U32 R13, RZ, RZ, R9 ;  /* 0x000000ffff0d8224 */ /* 0x001fe400078e0009 */
[----:B------:R-:W-:Y:S02]  /*19ea0*/  @!P0 IMAD.MOV.U32 R12, RZ, RZ, R8 ;  /* 0x000000ffff0c8224 */ /* 0x000fe400078e0008 */
[----:B------:R-:W-:-:S05]  /*19eb0*/  VIADD R0, R13, 0xffffffff ;  /* 0xffffffff0d007836 */ /* 0x000fca0000000000 */
[----:B------:R-:W-:Y:S01]  /*19ec0*/  ISETP.GE.U32.AND P1, PT, R0, 0x7fefffff, PT ;  /* 0x7fefffff0000780c */ /* 0x000fe20003f26070 */
[----:B------:R-:W-:Y:S02]  /*19ed0*/  IMAD.MOV.U32 R0, RZ, RZ, -0x3ff ;  /* 0xfffffc01ff007424 */ /* 0x000fe400078e00ff */
[----:B------:R-:W-:-:S10]  /*19ee0*/  @!P0 IMAD.MOV.U32 R0, RZ, RZ, -0x435 ;  /* 0xfffffbcbff008424 */ /* 0x000fd400078e00ff */
        /* <DEDUP_REMOVED lines=17> */
[----:B------:R-:W-:Y:S01]  /*1a000*/  @P0 VIADD R11, R9, 0xfff00000 ;  /* 0xfff00000090b0836 */ /* 0x000fe20000000000 */
[----:B------:R-:W-:-:S03]  /*1a010*/  @P0 IADD3 R0, PT, PT, R0, 0x1, RZ ;  /* 0x0000000100000810 */ /* 0x000fc60007ffe0ff */
        /* <DEDUP_REMOVED lines=162> */
.L_x_8939:
        /* <DEDUP_REMOVED lines=76> */
.L_x_8948:
[----:B------:R-:W-:Y:S05]  /*1af00*/  BSYNC.RECONVERGENT B4 ;  /* 0x0000000000047941 */ /* 0x000fea0003800200 */
.L_x_8947:
[----:B------:R-:W-:Y:S02]  /*1af10*/  IMAD.MOV.U32 R34, RZ, RZ, R8 ;  /* 0x000000ffff227224 */ /* 0x000fe400078e0008 */
[----:B------:R-:W-:-:S07]  /*1af20*/  IMAD.MOV.U32 R35, RZ, RZ, R9 ;  /* 0x000000ffff237224 */ /* 0x000fce00078e0009 */
.L_x_8946:
[----:B------:R-:W-:Y:S05]  /*1af30*/  BSYNC.RECONVERGENT B3 ;  /* 0x0000000000037941 */ /* 0x000fea0003800200 */
.L_x_8945:
        /* <DEDUP_REMOVED lines=69> */
.L_x_8953:
[----:B------:R-:W-:Y:S05]  /*1b390*/  BSYNC.RECONVERGENT B4 ;  /* 0x0000000000047941 */ /* 0x000fea0003800200 */
.L_x_8952:
[----:B------:R-:W-:Y:S05]  /*1b3a0*/  BRA `(.L_x_8951) ;  /* 0x0000000000047947 */ /* 0x000fea0003800000 */
.L_x_8950:
[----:B------:R0:W1:Y:S02]  /*1b3b0*/  DADD R8, R38, -R12 ;  /* 0x0000000026087229 */ /* 0x000064000000080c */
.L_x_8951:
[----:B------:R-:W-:Y:S05]  /*1b3c0*/  BSYNC.RECONVERGENT B3 ;  /* 0x0000000000037941 */ /* 0x000fea0003800200 */
.L_x_8949:
[----:B-1----:R-:W1:Y:S01]  /*1b3d0*/  DMUL R8, R8, 0.5 ;  /* 0x3fe0000008087828 */ /* 0x002e620000000000 */
        /* <DEDUP_REMOVED lines=18> */
[----:B-1----:R-:W0:Y:S01]  /*1b500*/  MUFU.RSQ64H R11, R9 ;  /* 0x00000009000b7308 */ /* 0x002e220000001c00 */
        /* <DEDUP_REMOVED lines=54> */
.L_x_8955:
[----:B------:R-:W-:Y:S05]  /*1b870*/  BSYNC.RECONVERGENT B3 ;  /* 0x0000000000037941 */ /* 0x000fea0003800200 */
.L_x_8954:
[----:B------:R-:W0:Y:S02]  /*1b880*/  DADD R34, R34, R12 ;  /* 0x0000000022227229 */ /* 0x000e24000000000c */
[C---:B0-----:R-:W-:Y:S02]  /*1b890*/  FSETP.GEU.FTZ.AND P1, PT, R35.reuse, 1.7916666269302368164, PT ;  /* 0x3fe555552300780b */ /* 0x041fe40003f3e000 */
[----:B------:R-:W-:-:S13]  /*1b8a0*/  FSETP.GT.FTZ.AND P0, PT, R35, -1.6999999284744262695, PT ;  /* 0xbfd999992300780b */ /* 0x000fda0003f14000 */
[----:B------:R-:W-:Y:S05]  /*1b8b0*/  @P0 BRA !P1, `(.L_x_8956) ;  /* 0x0000000c00180947 */ /* 0x000fea0004800000 */
[----:B------:R-:W0:Y:S01]  /*1b8c0*/  DADD R34, R34, 1 ;  /* 0x3ff0000022227429 */ /* 0x000e220000000000 */
[----:B------:R-:W-:Y:S01]  /*1b8d0*/  IMAD.MOV.U32 R13, RZ, RZ, -0x3ff ;  /* 0xfffffc01ff0d7424 */ /* 0x000fe200078e00ff */
[----:B0-----:R-:W-:Y:S01]  /*1b8e0*/  ISETP.GT.AND P0, PT, R35, 0xfffff, PT ;  /* 0x000fffff2300780c */ /* 0x001fe20003f04270 */
[--C-:B------:R-:W-:Y:S02]  /*1b8f0*/  IMAD.MOV.U32 R8, RZ, RZ, R34.reuse ;  /* 0x000000ffff087224 */ /* 0x100fe400078e0022 */
[--C-:B------:R-:W-:Y:S02]  /*1b900*/  IMAD.MOV.U32 R9, RZ, RZ, R35.reuse ;  /* 0x000000ffff097224 */ /* 0x100fe400078e0023 */
[----:B------:R-:W-:Y:S02]  /*1b910*/  IMAD.MOV.U32 R0, RZ, RZ, R35 ;  /* 0x000000ffff007224 */ /* 0x000fe400078e0023 */
[----:B------:R-:W-:-:S06]  /*1b920*/  IMAD.MOV.U32 R12, RZ, RZ, R34 ;  /* 0x000000ffff0c7224 */ /* 0x000fcc00078e0022 */
        /* <DEDUP_REMOVED lines=191> */
.L_x_8956:
        /* <DEDUP_REMOVED lines=53> */
.L_x_8958:
[----:B------:R-:W-:Y:S05]  /*1c870*/  BSYNC.RECONVERGENT B3 ;  /* 0x0000000000037941 */ /* 0x000fea0003800200 */
.L_x_8957:
        /* <DEDUP_REMOVED lines=78> */
.L_x_8944:
        /* <DEDUP_REMOVED lines=59> */
.L_x_8961:
[----:B------:R-:W-:Y:S05]  /*1d110*/  BSYNC.RECONVERGENT B3 ;  /* 0x0000000000037941 */ /* 0x000fea0003800200 */
.L_x_8960:
        /* <DEDUP_REMOVED lines=16> */
[----:B0-----:R-:W-:Y:S01]  /*1d220*/  @!P0 MOV R0, R9 ;  /* 0x0000000900008202 */ /* 0x001fe20000000f00 */
[----:B------:R-:W-:-:S04]  /*1d230*/  @!P0 IMAD.MOV.U32 R12, RZ, RZ, R8 ;  /* 0x000000ffff0c8224 */ /* 0x000fc800078e0008 */
[----:B------:R-:W-:-:S05]  /*1d240*/  VIADD R10, R0, 0xffffffff ;  /* 0xffffffff000a7836 */ /* 0x000fca0000000000 */
[----:B------:R-:W-:-:S13]  /*1d250*/  ISETP.GE.U32.AND P1, PT, R10, 0x7fefffff, PT ;  /* 0x7fefffff0a00780c */ /* 0x000fda0003f26070 */
        /* <DEDUP_REMOVED lines=180> */
.L_x_8962:
        /* <DEDUP_REMOVED lines=53> */
.L_x_8964:
[----:B------:R-:W-:Y:S05]  /*1e0f0*/  BSYNC.RECONVERGENT B3 ;  /* 0x0000000000037941 */ /* 0x000fea0003800200 */
.L_x_8963:
        /* <DEDUP_REMOVED lines=78> */
.L_x_8959:
        /* <DEDUP_REMOVED lines=63> */
.L_x_8966:
[----:B------:R-:W-:Y:S05]  /*1e9d0*/  BSYNC.RECONVERGENT B3 ;  /* 0x0000000000037941 */ /* 0x000fea0003800200 */
.L_x_8965:
        /* <DEDUP_REMOVED lines=49> */
.L_x_8968:
[----:B------:R-:W-:Y:S05]  /*1ecf0*/  BSYNC.RECONVERGENT B3 ;  /* 0x0000000000037941 */ /* 0x000fea0003800200 */
.L_x_8967:
[----:B------:R-:W-:Y:S02]  /*1ed00*/  IMAD.MOV.U32 R34, RZ, RZ, R8 ;  /* 0x000000ffff227224 */ /* 0x000fe400078e0008 */
[----:B------:R-:W-:Y:S01]  /*1ed10*/  IMAD.MOV.U32 R35, RZ, RZ, R9 ;  /* 0x000000ffff237224 */ /* 0x000fe200078e0009 */
[----:B------:R-:W-:Y:S06]  /*1ed20*/  BRA `(.L_x_8942) ;  /* 0x0000000000e07947 */ /* 0x000fec0003800000 */
.L_x_8943:
        /* <DEDUP_REMOVED lines=55> */
.L_x_8969:
[----:B------:R-:W-:Y:S05]  /*1f0a0*/  BSYNC.RECONVERGENT B3 ;  /* 0x0000000000037941 */ /* 0x000fea0003800200 */
.L_x_8942:
[----:B------:R-:W-:Y:S05]  /*1f0b0*/  BSYNC.RECONVERGENT B2 ;  /* 0x0000000000027941 */ /* 0x000fea0003800200 */
.L_x_8938:
        /* <DEDUP_REMOVED lines=53> */
.L_x_8974:
[----:B------:R-:W-:Y:S05]  /*1f410*/  BSYNC.RECONVERGENT B4 ;  /* 0x0000000000047941 */ /* 0x000fea0003800200 */
.L_x_8973:
        /* <DEDUP_REMOVED lines=13> */
[----:B------:R0:W1:Y:S02]  /*1f4f0*/  DADD R10, -RZ, -R8 ;  /* 0x00000000ff0a7229 */ /* 0x0000640000000908 */
[----:B01----:R-:W-:Y:S05]  /*1f500*/  @!P0 BRA `(.L_x_8977) ;  /* 0x0000000800a48947 */ /* 0x003fea0003800000 */
        /* <DEDUP_REMOVED lines=169> */
.L_x_8977:
        /* <DEDUP_REMOVED lines=123> */
.L_x_8976:
        /* <DEDUP_REMOVED lines=172> */
.L_x_8979:
[----:B------:R-:W-:Y:S01]  /*21210*/  IMAD.MOV.U32 R10, RZ, RZ, 0x180754af ;  /* 0x180754afff0a7424 */ /* 0x000fe200078e00ff */
[----:B------:R-:W-:Y:S01]  /*21220*/  MOV R11, 0x3fb3823b ;  /* 0x3fb3823b000b7802 */ /* 0x000fe20000000f00 */
[----:B------:R-:W-:Y:S01]  /*21230*/  UMOV UR4, 0xdc1895e9 ;  /* 0xdc1895e900047882 */ /* 0x000fe20000000000 */
        /* <DEDUP_REMOVED lines=120> */
.L_x_8975:
        /* <DEDUP_REMOVED lines=18> */
[----:B------:R1:W2:Y:S02]  /*21ae0*/  DADD R12, R16, 1 ;  /* 0x3ff00000100c7429 */ /* 0x0002a40000000000 */
        /* <DEDUP_REMOVED lines=65> */
.L_x_8986:
[----:B------:R-:W-:Y:S05]  /*21f00*/  BSYNC.RECONVERGENT B6 ;  /* 0x0000000000067941 */ /* 0x000fea0003800200 */
.L_x_8985:
[----:B------:R-:W-:Y:S02]  /*21f10*/  IMAD.MOV.U32 R36, RZ, RZ, R8 ;  /* 0x000000ffff247224 */ /* 0x000fe400078e0008 */
[----:B------:R-:W-:-:S07]  /*21f20*/  IMAD.MOV.U32 R37, RZ, RZ, R9 ;  /* 0x000000ffff257224 */ /* 0x000fce00078e0009 */
.L_x_8984:
[----:B------:R-:W-:Y:S05]  /*21f30*/  BSYNC.RECONVERGENT B5 ;  /* 0x0000000000057941 */ /* 0x000fea0003800200 */
.L_x_8983:
[----:B------:R-:W0:Y:S01]  /*21f40*/  DADD R8, R16, -1 ;  /* 0xbff0000010087429 */ /* 0x000e220000000000 */
[----:B------:R-:W-:-:S15]  /*21f50*/  BSSY.RECONVERGENT B5, `(.L_x_8987) ;  /* 0x0000049000057945 */ /* 0x000fde0003800200 */
[----:B------:R-:W-:-:S15]  /*21f60*/  NOP ;  /* 0x0000000000007918 */ /* 0x000fde0000000000 */
[----:B------:R-:W-:-:S15]  /*21f70*/  NOP ;  /* 0x0000000000007918 */ /* 0x000fde0000000000 */
[----:B------:R-:W-:-:S15]  /*21f80*/  NOP ;  /* 0x0000000000007918 */ /* 0x000fde0000000000 */
[----:B------:R-:W-:-:S03]  /*21f90*/  NOP ;  /* 0x0000000000007918 */ /* 0x000fc60000000000 */
[----:B0-----:R-:W0:Y:S02]  /*21fa0*/  DSETP.GEU.AND P0, PT, R8, RZ, PT ;  /* 0x000000ff0800722a */ /* 0x001e240003f0e000 */
        /* <DEDUP_REMOVED lines=62> */
.L_x_8991:
[----:B------:R-:W-:Y:S05]  /*22390*/  BSYNC.RECONVERGENT B6 ;  /* 0x0000000000067941 */ /* 0x000fea0003800200 */
.L_x_8990:
[----:B------:R-:W-:Y:S02]  /*223a0*/  IMAD.MOV.U32 R2, RZ, RZ, R8 ;  /* 0x000000ffff027224 */ /* 0x000fe400078e0008 */
[----:B------:R-:W-:Y:S01]  /*223b0*/  IMAD.MOV.U32 R3, RZ, RZ, R9 ;  /* 0x000000ffff037224 */ /* 0x000fe200078e0009 */
[----:B------:R-:W-:Y:S06]  /*223c0*/  BRA `(.L_x_8989) ;  /* 0x0000000000047947 */ /* 0x000fec0003800000 */
.L_x_8988:
[----:B------:R0:W1:Y:S02]  /*223d0*/  DADD R2, R38, -R8 ;  /* 0x0000000026027229 */ /* 0x0000640000000808 */
.L_x_8989:
[----:B------:R-:W-:Y:S05]  /*223e0*/  BSYNC.RECONVERGENT B5 ;  /* 0x0000000000057941 */ /* 0x000fea0003800200 */
.L_x_8987:
[----:B-1----:R-:W1:Y:S01]  /*223f0*/  DMUL R2, R2, 0.5 ;  /* 0x3fe0000002027828 */ /* 0x002e620000000000 */
[----:B------:R-:W-:Y:S01]  /*22400*/  MOV R10, 0x0 ;  /* 0x00000000000a7802 */ /* 0x000fe20000000f00 */
[----:B------:R-:W-:Y:S01]  /*22410*/  IMAD.MOV.U32 R11, RZ, RZ, 0x3fd80000 ;  /* 0x3fd80000ff0b7424 */ /* 0x000fe200078e00ff */
[----:B------:R-:W-:-:S15]  /*22420*/  BSSY.RECONVERGENT B5, `(.L_x_8992) ;  /* 0x0000049000057945 */ /* 0x000fde0003800200 */
[----:B------:R-:W-:-:S15]  /*22430*/  NOP ;  /* 0x0000000000007918 */ /* 0x000fde0000000000 */
[----:B------:R-:W-:-:S15]  /*22440*/  NOP ;  /* 0x0000000000007918 */ /* 0x000fde0000000000 */
[----:B------:R-:W-:-:S15]  /*22450*/  NOP ;  /* 0x0000000000007918 */ /* 0x000fde0000000000 */
[----:B------:R-:W-:-:S01]  /*22460*/  NOP ;  /* 0x0000000000007918 */ /* 0x000fc20000000000 */
        /* <DEDUP_REMOVED lines=60> */
[----:B------:R-:W-:Y:S01]  /*22830*/  IMAD.MOV.U32 R12, RZ, RZ, R11 ;  /* 0x000000ffff0c7224 */ /* 0x000fe200078e000b */
[----:B------:R-:W-:Y:S01]  /*22840*/  MOV R11, R2 ;  /* 0x00000002000b7202 */ /* 0x000fe20000000f00 */
[----:B------:R-:W-:-:S02]  /*22850*/  IMAD.MOV.U32 R15, RZ, RZ, R38 ;  /* 0x000000ffff0f7224 */ /* 0x000fc400078e0026 */
[----:B------:R-:W-:Y:S02]  /*22860*/  IMAD.MOV.U32 R14, RZ, RZ, R39 ;  /* 0x000000ffff0e7224 */ /* 0x000fe400078e0027 */
[----:B------:R-:W-:-:S07]  /*22870*/  IMAD.MOV.U32 R10, RZ, RZ, R37 ;  /* 0x000000ffff0a7224 */ /* 0x000fce00078e0025 */
[----:B------:R-:W-:Y:S05]  /*22880*/  CALL.REL.NOINC `($__internal_15_$__cuda_sm20_dsqrt_rn_f64_mediumpath_v1) ;  /* 0x0000037c00587944 */ /* 0x000fea0003c00000 */
[----:B------:R-:W-:Y:S02]  /*22890*/  IMAD.MOV.U32 R18, RZ, RZ, R9 ;  /* 0x000000ffff127224 */ /* 0x000fe400078e0009 */
[----:B------:R-:W-:-:S07]  /*228a0*/  IMAD.MOV.U32 R19, RZ, RZ, R8 ;  /* 0x000000ffff137224 */ /* 0x000fce00078e0008 */
.L_x_8993:
[----:B------:R-:W-:Y:S05]  /*228b0*/  BSYNC.RECONVERGENT B5 ;  /* 0x0000000000057941 */ /* 0x000fea0003800200 */
.L_x_8992:
[----:B------:R-:W-:Y:S05]  /*228c0*/  BRA `(.L_x_8994) ;  /* 0x0000001400247947 */ /* 0x000fea0003800000 */
.L_x_8982:
        /* <DEDUP_REMOVED lines=68> */
.L_x_8997:
[----:B------:R-:W-:Y:S05]  /*22d10*/  BSYNC.RECONVERGENT B5 ;  /* 0x0000000000057941 */ /* 0x000fea0003800200 */
.L_x_8996:
[----:B------:R-:W-:Y:S05]  /*22d20*/  BRA `(.L_x_8994) ;  /* 0x00000010000c7947 */ /* 0x000fea0003800000 */
.L_x_8995:
[----:B------:R-:W0:Y:S01]  /*22d30*/  DADD R14, R16, -1 ;  /* 0xbff00000100e7429 */ /* 0x000e220000000000 */
[----:B------:R-:W-:-:S15]  /*22d40*/  BSSY.RECONVERGENT B5, `(.L_x_8998) ;  /* 0x000004b000057945 */ /* 0x000fde0003800200 */
[----:B------:R-:W-:-:S15]  /*22d50*/  NOP ;  /* 0x0000000000007918 */ /* 0x000fde0000000000 */
[----:B------:R-:W-:-:S15]  /*22d60*/  NOP ;  /* 0x0000000000007918 */ /* 0x000fde0000000000 */
[----:B------:R-:W-:-:S15]  /*22d70*/  NOP ;  /* 0x0000000000007918 */ /* 0x000fde0000000000 */
[----:B------:R-:W-:-:S03]  /*22d80*/  NOP ;  /* 0x0000000000007918 */ /* 0x000fc60000000000 */
        /* <DEDUP_REMOVED lines=61> */
[----:B------:R-:W-:Y:S01]  /*23160*/  IMAD.MOV.U32 R11, RZ, RZ, R10 ;  /* 0x000000ffff0b7224 */ /* 0x000fe200078e000a */
[----:B------:R-:W-:Y:S01]  /*23170*/  MOV R10, R19 ;  /* 0x00000013000a7202 */ /* 0x000fe20000000f00 */
[----:B------:R-:W-:Y:S02]  /*23180*/  IMAD.MOV.U32 R15, RZ, RZ, R38 ;  /* 0x000000ffff0f7224 */ /* 0x000fe400078e0026 */
[----:B------:R-:W-:-:S02]  /*23190*/  IMAD.MOV.U32 R14, RZ, RZ, R39 ;  /* 0x000000ffff0e7224 */ /* 0x000fc400078e0027 */
[----:B------:R-:W-:Y:S02]  /*231a0*/  IMAD.MOV.U32 R13, RZ, RZ, R36 ;  /* 0x000000ffff0d7224 */ /* 0x000fe400078e0024 */
[----:B------:R-:W-:-:S07]  /*231b0*/  IMAD.MOV.U32 R12, RZ, RZ, R37 ;  /* 0x000000ffff0c7224 */ /* 0x000fce00078e0025 */
[----:B------:R-:W-:Y:S05]  /*231c0*/  CALL.REL.NOINC `($__internal_15_$__cuda_sm20_dsqrt_rn_f64_mediumpath_v1) ;  /* 0x0000037400087944 */ /* 0x000fea0003c00000 */
[----:B------:R-:W-:Y:S02]  /*231d0*/  IMAD.MOV.U32 R12, RZ, RZ, R9 ;  /* 0x000000ffff0c7224 */ /* 0x000fe400078e0009 */
[----:B------:R-:W-:-:S07]  /*231e0*/  IMAD.MOV.U32 R13, RZ, RZ, R8 ;  /* 0x000000ffff0d7224 */ /* 0x000fce00078e0008 */
.L_x_8999:
[----:B------:R-:W-:Y:S05]  /*231f0*/  BSYNC.RECONVERGENT B5 ;  /* 0x0000000000057941 */ /* 0x000fea0003800200 */
.L_x_8998:
        /* <DEDUP_REMOVED lines=49> */
.L_x_9001:
[----:B------:R-:W-:Y:S05]  /*23510*/  BSYNC.RECONVERGENT B5 ;  /* 0x0000000000057941 */ /* 0x000fea0003800200 */
.L_x_9000:
[----:B------:R-:W0:Y:S01]  /*23520*/  DMUL R16, R16, 8.11296384146066816958e+31 ;  /* 0x4690000010107828 */ /* 0x000e220000000000 */
[----:B------:R-:W-:Y:S02]  /*23530*/  IMAD.MOV.U32 R18, RZ, RZ, R8 ;  /* 0x000000ffff127224 */ /* 0x000fe400078e0008 */
[----:B------:R-:W-:Y:S01]  /*23540*/  IMAD.MOV.U32 R19, RZ, RZ, R9 ;  /* 0x000000ffff137224 */ /* 0x000fe200078e0009 */
[----:B0-----:R-:W-:Y:S06]  /*23550*/  BRA `(.L_x_8994) ;  /* 0x0000000800007947 */ /* 0x001fec0003800000 */
.L_x_8981:
        /* <DEDUP_REMOVED lines=57> */
.L_x_9003:
[----:B------:R-:W-:Y:S05]  /*238f0*/  BSYNC.RECONVERGENT B5 ;  /* 0x0000000000057941 */ /* 0x000fea0003800200 */
.L_x_9002:
[----:B------:R-:W0:Y:S01]  /*23900*/  DADD R12, R18, 1 ;  /* 0x3ff00000120c7429 */ /* 0x000e220000000000 */
[----:B------:R-:W-:Y:S01]  /*23910*/  IMAD.MOV.U32 R10, RZ, RZ, 0x0 ;  /* 0x00000000ff0a7424 */ /* 0x000fe200078e00ff */
[----:B------:R-:W-:Y:S01]  /*23920*/  BSSY.RECONVERGENT B5, `(.L_x_9004) ;  /* 0x0000040000057945 */ /* 0x000fe20003800200 */
[----:B------:R-:W-:-:S15]  /*23930*/  IMAD.MOV.U32 R11, RZ, RZ, 0x3fd80000 ;  /* 0x3fd80000ff0b7424 */ /* 0x000fde00078e00ff */
        /* <DEDUP_REMOVED lines=62> */
.L_x_9005:
[----:B------:R-:W-:Y:S05]  /*23d20*/  BSYNC.RECONVERGENT B5 ;  /* 0x0000000000057941 */ /* 0x000fea0003800200 */
.L_x_9004:
[----:B------:R0:W1:Y:S01]  /*23d30*/  DMUL R18, R18, R36 ;  /* 0x0000002412127228 */ /* 0x0000620000000000 */
[----:B------:R-:W-:Y:S02]  /*23d40*/  IMAD.MOV.U32 R16, RZ, RZ, 0x0 ;  /* 0x00000000ff107424 */ /* 0x000fe400078e00ff */
[----:B01----:R-:W-:-:S07]  /*23d50*/  IMAD.MOV.U32 R17, RZ, RZ, 0x3ff00000 ;  /* 0x3ff00000ff117424 */ /* 0x003fce00078e00ff */
.L_x_8994:
[----:B------:R-:W-:Y:S05]  /*23d60*/  BSYNC.RECONVERGENT B4 ;  /* 0x0000000000047941 */ /* 0x000fea0003800200 */
.L_x_8980:
[----:B------:R-:W-:Y:S05]  /*23d70*/  BRA `(.L_x_9006) ;  /* 0x0000000000187947 */ /* 0x000fea0003800000 */
.L_x_8972:
[----:B------:R-:W0:-:S15]  /*23d80*/  DMUL R18, R18, 9.00719925474099200000e+15 ;  /* 0x4340000012127828 */ /* 0x000e1e0000000000 */
[----:B------:R-:W-:-:S15]  /*23d90*/  NOP ;  /* 0x0000000000007918 */ /* 0x000fde0000000000 */
[----:B------:R-:W-:-:S15]  /*23da0*/  NOP ;  /* 0x0000000000007918 */ /* 0x000fde0000000000 */
[----:B------:R-:W-:-:S15]  /*23db0*/  NOP ;  /* 0x0000000000007918 */ /* 0x000fde0000000000 */
[----:B------:R-:W-:-:S04]  /*23dc0*/  NOP ;  /* 0x0000000000007918 */ /* 0x000fc80000000000 */
[----:B0-----:R-:W1:Y:S02]  /*23dd0*/  DMUL R16, R16, 9.00719925474099200000e+15 ;  /* 0x4340000010107828 */ /* 0x001e640000000000 */
.L_x_9006:
[----:B------:R-:W-:Y:S05]  /*23de0*/  BSYNC.RELIABLE B2 ;  /* 0x0000000000027941 */ /* 0x000fea0003800100 */
.L_x_8971:
        /* <DEDUP_REMOVED lines=63> */
[----:B------:R-:W-:Y:S01]  /*241e0*/  IMAD.MOV.U32 R10, RZ, RZ, R14 ;  /* 0x000000ffff0a7224 */ /* 0x000fe200078e000e */
[----:B------:R-:W-:Y:S01]  /*241f0*/  MOV R0, 0x24240 ;  /* 0x0002424000007802 */ /* 0x000fe20000000f00 */
[----:B------:R-:W-:Y:S02]  /*24200*/  IMAD.MOV.U32 R11, RZ, RZ, R15 ;  /* 0x000000ffff0b7224 */ /* 0x000fe400078e000f */
[----:B------:R-:W-:Y:S02]  /*24210*/  IMAD.MOV.U32 R8, RZ, RZ, R2 ;  /* 0x000000ffff087224 */ /* 0x000fe400078e0002 */
[----:B------:R-:W-:-:S07]  /*24220*/  IMAD.MOV.U32 R9, RZ, RZ, R3 ;  /* 0x000000ffff097224 */ /* 0x000fce00078e0003 */
[----:B------:R-:W-:Y:S05]  /*24230*/  CALL.REL.NOINC `($__internal_14_$__cuda_sm20_div_rn_f64_full) ;  /* 0x0000035800cc7944 */ /* 0x000fea0003c00000 */
.L_x_9009:
[----:B------:R-:W-:Y:S05]  /*24240*/  BSYNC.RECONVERGENT B2 ;  /* 0x0000000000027941 */ /* 0x000fea0003800200 */
.L_x_9008:
        /* <DEDUP_REMOVED lines=161> */
[----:B------:R-:W-:Y:S02]  /*24c60*/  @P1 FSEL R9, R11, R9, !P0 ;  /* 0x000000090b091208 */ /* 0x000fe40004000000 */
        /* <DEDUP_REMOVED lines=14> */
.L_x_9011:
[----:B------:R-:W-:Y:S02]  /*24d50*/  FSEL R2, RZ, 3.37028055040000000000e+12, P0 ;  /* 0x54442d18ff027808 */ /* 0x000fe40000000000 */
[----:B------:R-:W-:-:S07]  /*24d60*/  FSEL R3, RZ, 2.1426990032196044922, P0 ;  /* 0x400921fbff037808 */ /* 0x000fce0000000000 */
.L_x_9012:
[----:B------:R-:W-:Y:S05]  /*24d70*/  BSYNC.RECONVERGENT B0 ;  /* 0x0000000000007941 */ /* 0x000fea0003800200 */
.L_x_9010:
        /* <DEDUP_REMOVED lines=10> */
.L_x_9007:
        /* <DEDUP_REMOVED lines=62> */
.L_x_9014:
[----:B------:R-:W-:Y:S05]  /*25200*/  BSYNC.RECONVERGENT B2 ;  /* 0x0000000000027941 */ /* 0x000fea0003800200 */
.L_x_9013:
        /* <DEDUP_REMOVED lines=177> */
.L_x_9016:
[----:B------:R-:W-:Y:S02]  /*25d20*/  FSEL R2, RZ, 3.37028055040000000000e+12, P0 ;  /* 0x54442d18ff027808 */ /* 0x000fe40000000000 */
[----:B------:R-:W-:-:S07]  /*25d30*/  FSEL R3, RZ, 2.1426990032196044922, P0 ;  /* 0x400921fbff037808 */ /* 0x000fce0000000000 */
.L_x_9017:
[----:B------:R-:W-:Y:S05]  /*25d40*/  BSYNC.RECONVERGENT B0 ;  /* 0x0000000000007941 */ /* 0x000fea0003800200 */
.L_x_9015:
        /* <DEDUP_REMOVED lines=9> */
.L_x_8978:
[----:B------:R-:W-:Y:S05]  /*25de0*/  BSYNC.RECONVERGENT B3 ;  /* 0x0000000000037941 */ /* 0x000fea0003800200 */
.L_x_8970:
[----:B------:R-:W-:Y:S01]  /*25df0*/  ISETP.GE.AND P0, PT, R27, RZ, PT ;  /* 0x000000ff1b00720c */ /* 0x000fe20003f06270 */
[----:B------:R-:W0:Y:S03]  /*25e00*/  DADD R2, -RZ, -R34 ;  /* 0x00000000ff027229 */ /* 0x000e260000000922 */
[----:B0-----:R-:W-:Y:S02]  /*25e10*/  FSEL R18, R34, R2, !P0 ;  /* 0x0000000222127208 */ /* 0x001fe40004000000 */
[----:B------:R-:W-:Y:S01]  /*25e20*/  FSEL R19, R35, R3, !P0 ;  /* 0x0000000323137208 */ /* 0x000fe20004000000 */
[----:B------:R-:W-:Y:S06]  /*25e30*/  BRA `(.L_x_8933) ;  /* 0x0000006800107947 */ /* 0x000fec0003800000 */
.L_x_8937:
        /* <DEDUP_REMOVED lines=15> */
.L_x_8936:
[----:B------:R0:W1:Y:S01]  /*25f30*/  DADD R18, -RZ, -R26 ;  /* 0x00000000ff127229 */ /* 0x000062000000091a */
[----:B------:R-:W-:Y:S01]  /*25f40*/  CS2R R16, SRZ ;  /* 0x0000000000107805 */ /* 0x000fe2000001ff00 */
[----:B01----:R-:W-:Y:S06]  /*25f50*/  BRA `(.L_x_8933) ;  /* 0x0000006400c87947 */ /* 0x003fec0003800000 */
.L_x_8935:
        /* <DEDUP_REMOVED lines=81> */
[----:B0-----:R-:W-:Y:S01]  /*26470*/  @P2 MOV R14, 0x0 ;  /* 0x00000000000e2802 */ /* 0x001fe20000000f00 */
[----:B------:R-:W-:Y:S02]  /*26480*/  @P2 IMAD.MOV.U32 R15, RZ, RZ, 0x7ff00000 ;  /* 0x7ff00000ff0f2424 */ /* 0x000fe400078e00ff */
[----:B-1----:R-:W-:-:S05]  /*26490*/  FFMA R13, RZ, R37, R9 ;  /* 0x00000025ff0d7223 */ /* 0x002fca0000000009 */
[----:B------:R-:W-:-:S15]  /*264a0*/  FSETP.GT.AND P4, PT, |R13|, 1.469367938527859385e-39, PT ;  /* 0x001000000d00780b */ /* 0x000fde0003f84200 */
[----:B------:R-:W-:-:S15]  /*264b0*/  NOP ;  /* 0x0000000000007918 */ /* 0x000fde0000000000 */
[----:B------:R-:W-:-:S15]  /*264c0*/  NOP ;  /* 0x0000000000007918 */ /* 0x000fde0000000000 */
[----:B------:R-:W-:-:S09]  /*264d0*/  NOP ;  /* 0x0000000000007918 */ /* 0x000fd20000000000 */
[----:B------:R-:W0:Y:S02]  /*264e0*/  @P2 DFMA R12, R10, R14, +INF ;  /* 0x7ff000000a0c242b */ /* 0x000e24000000000e */
[----:B0-----:R-:W-:Y:S01]  /*264f0*/  @P2 FSEL R19, R13, -QNAN , P3 ;  /* 0xfff000000d132808 */ /* 0x001fe20001800000 */
[----:B------:R-:W-:Y:S01]  /*26500*/  IMAD.MOV.U32 R13, RZ, RZ, -0x3ff ;  /* 0xfffffc01ff0d7424 */ /* 0x000fe200078e00ff */
[----:B------:R-:W-:Y:S01]  /*26510*/  @P2 FSEL R18, R12, RZ, P3 ;  /* 0x000000ff0c122208 */ /* 0x000fe20001800000 */
[----:B------:R-:W-:Y:S01]  /*26520*/  @!P0 IMAD.MOV.U32 R13, RZ, RZ, -0x435 ;  /* 0xfffffbcbff0d8424 */ /* 0x000fe200078e00ff */
[----:B------:R-:W-:Y:S06]  /*26530*/  @P2 BRA `(.L_x_9022) ;  /* 0x0000000800ac2947 */ /* 0x000fec0003800000 */
[C---:B------:R-:W-:Y:S01]  /*26540*/  LOP3.LUT R10, R0.reuse, 0xfffff, RZ, 0xc0, !PT ;  /* 0x000fffff000a7812 */ /* 0x040fe200078ec0ff */
[----:B------:R-:W-:Y:S01]  /*26550*/  UMOV UR4, 0x80000000 ;  /* 0x8000000000047882 */ /* 0x000fe20000000000 */
[----:B------:R-:W-:Y:S01]  /*26560*/  LEA.HI R0, R0, R13, RZ, 0xc ;  /* 0x0000000d00007211 */ /* 0x000fe200078f60ff */
[----:B------:R-:W-:Y:S01]  /*26570*/  UMOV UR5, 0x43300000 ;  /* 0x4330000000057882 */ /* 0x000fe20000000000 */
[----:B------:R-:W-:Y:S01]  /*26580*/  LOP3.LUT R11, R10, 0x3ff00000, RZ, 0xfc, !PT ;  /* 0x3ff000000a0b7812 */ /* 0x000fe200078efcff */
[----:B------:R-:W-:Y:S01]  /*26590*/  IMAD.MOV.U32 R10, RZ, RZ, R32 ;  /* 0x000000ffff0a7224 */ /* 0x000fe200078e0020 */
[----:B------:R-:W-:Y:S02]  /*265a0*/  MOV R42, RZ ;  /* 0x000000ff002a7202 */ /* 0x000fe40000000f00 */
        /* <DEDUP_REMOVED lines=164> */
.L_x_9022:
[----:B------:R-:W-:Y:S05]  /*26ff0*/  BSYNC.RECONVERGENT B0 ;  /* 0x0000000000007941 */ /* 0x000fea0003800200 */
.L_x_9021:
[----:B------:R-:W-:Y:S04]  /*27000*/  BSSY.RECONVERGENT B3, `(.L_x_9023) ;  /* 0x0000008000037945 */ /* 0x000fe80003800200 */
[----:B------:R-:W-:Y:S05]  /*27010*/  @P4 BRA P5, `(.L_x_9024) ;  /* 0x0000000000184947 */ /* 0x000fea0002800000 */
[----:B------:R-:W-:Y:S01]  /*27020*/  IMAD.MOV.U32 R10, RZ, RZ, R34 ;  /* 0x000000ffff0a7224 */ /* 0x000fe200078e0022 */
[----:B------:R-:W-:Y:S01]  /*27030*/  MOV R0, 0x27080 ;  /* 0x0002708000007802 */ /* 0x000fe20000000f00 */
[----:B------:R-:W-:Y:S02]  /*27040*/  IMAD.MOV.U32 R11, RZ, RZ, R35 ;  /* 0x000000ffff0b7224 */ /* 0x000fe400078e0023 */
[----:B------:R-:W-:Y:S02]  /*27050*/  IMAD.MOV.U32 R8, RZ, RZ, R36 ;  /* 0x000000ffff087224 */ /* 0x000fe400078e0024 */
[----:B------:R-:W-:-:S07]  /*27060*/  IMAD.MOV.U32 R9, RZ, RZ, R37 ;  /* 0x000000ffff097224 */ /* 0x000fce00078e0025 */
[----:B01----:R-:W-:Y:S05]  /*27070*/  CALL.REL.NOINC `($__internal_14_$__cuda_sm20_div_rn_f64_full) ;  /* 0x0000032c003c7944 */ /* 0x003fea0003c00000 */
.L_x_9024:
[----:B------:R-:W-:Y:S05]  /*27080*/  BSYNC.RECONVERGENT B3 ;  /* 0x0000000000037941 */ /* 0x000fea0003800200 */
.L_x_9023:
        /* <DEDUP_REMOVED lines=135> */
[----:B--2---:R-:W2:-:S15]  /*27900*/  DMUL R12, R10, R12 ;  /* 0x0000000c0a0c7228 */ /* 0x004e9e0000000000 */
[----:B------:R-:W-:-:S15]  /*27910*/  NOP ;  /* 0x0000000000007918 */ /* 0x000fde0000000000 */
[----:B------:R-:W-:-:S15]  /*27920*/  NOP ;  /* 0x0000000000007918 */ /* 0x000fde0000000000 */
[----:B------:R-:W-:-:S15]  /*27930*/  NOP ;  /* 0x0000000000007918 */ /* 0x000fde0000000000 */
[----:B------:R-:W-:-:S04]  /*27940*/  NOP ;  /* 0x0000000000007918 */ /* 0x000fc80000000000 */
[----:B--2---:R2:W3:Y:S02]  /*27950*/  DFMA R12, R12, R8, R8 ;  /* 0x000000080c0c722b */ /* 0x0044e40000000008 */
[----:B--2---:R-:W-:Y:S02]  /*27960*/  @P1 IMAD.MOV.U32 R8, RZ, RZ, 0x54442d18 ;  /* 0x54442d18ff081424 */ /* 0x004fe400078e00ff */
[----:B------:R-:W-:-:S15]  /*27970*/  @P1 IMAD.MOV.U32 R9, RZ, RZ, 0x400921fb ;  /* 0x400921fbff091424 */ /* 0x000fde00078e00ff */
[----:B------:R-:W-:-:S15]  /*27980*/  NOP ;  /* 0x0000000000007918 */ /* 0x000fde0000000000 */
[----:B------:R-:W-:-:S15]  /*27990*/  NOP ;  /* 0x0000000000007918 */ /* 0x000fde0000000000 */
[----:B------:R-:W-:-:S15]  /*279a0*/  NOP ;  /* 0x0000000000007918 */ /* 0x000fde0000000000 */
[----:B---3--:R-:W2:Y:S02]  /*279b0*/  @P1 DADD R8, -R12, R8 ;  /* 0x000000000c081229 */ /* 0x008ea40000000108 */
        /* <DEDUP_REMOVED lines=29> */
.L_x_9026:
[----:B------:R-:W-:Y:S02]  /*27b90*/  FSEL R8, RZ, 3.37028055040000000000e+12, P0 ;  /* 0x54442d18ff087808 */ /* 0x000fe40000000000 */
[----:B------:R-:W-:-:S07]  /*27ba0*/  FSEL R9, RZ, 2.1426990032196044922, P0 ;  /* 0x400921fbff097808 */ /* 0x000fce0000000000 */
.L_x_9027:
[----:B------:R-:W-:Y:S05]  /*27bb0*/  BSYNC.RECONVERGENT B0 ;  /* 0x0000000000007941 */ /* 0x000fea0003800200 */
.L_x_9025:
        /* <DEDUP_REMOVED lines=14> */
.L_x_9020:
[----:B------:R-:W0:Y:S01]  /*27ca0*/  MUFU.RCP64H R9, R37 ;  /* 0x0000002500097308 */ /* 0x000e220000001800 */
[CC--:B------:R-:W-:Y:S01]  /*27cb0*/  ISETP.LT.U32.AND P0, PT, R2.reuse, R16.reuse, PT ;  /* 0x000000100200720c */ /* 0x0c0fe20003f01070 */
[----:B------:R-:W-:Y:S01]  /*27cc0*/  IMAD.MOV.U32 R8, RZ, RZ, 0x1 ;  /* 0x00000001ff087424 */ /* 0x000fe200078e00ff */
[----:B------:R-:W-:Y:S01]  /*27cd0*/  UMOV UR5, 0x7fefffff ;  /* 0x7fefffff00057882 */ /* 0x000fe20000000000 */
[----:B------:R-:W-:Y:S01]  /*27ce0*/  UMOV UR4, 0xffffffff ;  /* 0xffffffff00047882 */ /* 0x000fe20000000000 */
[CC--:B------:R-:W-:Y:S01]  /*27cf0*/  ISETP.LT.U32.AND.EX P0, PT, R3.reuse, R17.reuse, PT, P0 ;  /* 0x000000110300720c */ /* 0x0c0fe20003f01100 */
[----:B------:R-:W-:Y:S01]  /*27d00*/  UMOV UR6, UR5 ;  /* 0x0000000500067c82 */ /* 0x000fe20008000000 */
[----:B------:R-:W-:Y:S01]  /*27d10*/  IMAD.MOV.U32 R44, RZ, RZ, 0x0 ;  /* 0x00000000ff2c7424 */ /* 0x000fe200078e00ff */
[----:B------:R-:W-:Y:S01]  /*27d20*/  MOV R45, 0x3fd80000 ;  /* 0x3fd80000002d7802 */ /* 0x000fe20000000f00 */
[----:B------:R-:W-:Y:S01]  /*27d30*/  IMAD.U32 R32, RZ, RZ, UR6 ;  /* 0x00000006ff207e24 */ /* 0x000fe2000f8e00ff */
[----:B------:R-:W-:Y:S01]  /*27d40*/  SEL R12, R2, R16, P0 ;  /* 0x00000010020c7207 */ /* 0x000fe20000000000 */
[----:B------:R-:W-:Y:S01]  /*27d50*/  BSSY.RECONVERGENT B0, `(.L_x_9029) ;  /* 0x000013b000007945 */ /* 0x000fe20003800200 */
[----:B------:R-:W-:-:S02]  /*27d60*/  SEL R13, R3, R17, P0 ;  /* 0x00000011030d7207 */ /* 0x000fc40000000000 */
[----:B------:R-:W-:Y:S02]  /*27d70*/  ISETP.GT.U32.AND P0, PT, R16, R2, PT ;  /* 0x000000021000720c */ /* 0x000fe40003f04070 */
[----:B------:R-:W-:Y:S02]  /*27d80*/  FSETP.GEU.AND P5, PT, |R35|, 6.5827683646048100446e-37, PT ;  /* 0x036000002300780b */ /* 0x000fe40003fae200 */
[----:B------:R-:W-:Y:S01]  /*27d90*/  ISETP.GT.U32.AND.EX P0, PT, R17, R3, PT, P0 ;  /* 0x000000031100720c */ /* 0x000fe20003f04100 */
        /* <DEDUP_REMOVED lines=11> */
[----:B0-----:R-:W-:Y:S01]  /*27e50*/  SEL R11, R17, R3, P0 ;  /* 0x00000003110b7207 */ /* 0x001fe20000000000 */
[----:B------:R-:W-:Y:S01]  /*27e60*/  IMAD.MOV.U32 R8, RZ, RZ, RZ ;  /* 0x000000ffff087224 */ /* 0x000fe200078e00ff */
[----:B------:R-:W-:Y:S02]  /*27e70*/  SEL R10, R16, R2, P0 ;  /* 0x00000002100a7207 */ /* 0x000fe40000000000 */
[----:B------:R-:W-:-:S04]  /*27e80*/  LOP3.LUT R0, R11, 0xffc00000, RZ, 0xc0, !PT ;  /* 0xffc000000b007812 */ /* 0x000fc800078ec0ff */
[----:B------:R-:W-:-:S15]  /*27e90*/  LOP3.LUT R9, R0, 0x7fd00000, RZ, 0x3c, !PT ;  /* 0x7fd0000000097812 */ /* 0x000fde00078e3cff */
[----:B------:R-:W-:-:S15]  /*27ea0*/  NOP ;  /* 0x0000000000007918 */ /* 0x000fde0000000000 */
[----:B------:R-:W-:-:S15]  /*27eb0*/  NOP ;  /* 0x0000000000007918 */ /* 0x000fde0000000000 */
[----:B------:R-:W-:-:S09]  /*27ec0*/  NOP ;  /* 0x0000000000007918 */ /* 0x000fd20000000000 */
        /* <DEDUP_REMOVED lines=42> */
[----:B------:R-:W-:-:S15]  /*28170*/  IMAD.MOV.U32 R38, RZ, RZ, RZ ;  /* 0x000000ffff267224 */ /* 0x000fde00078e00ff */
[----:B------:R-:W-:-:S15]  /*28180*/  NOP ;  /* 0x0000000000007918 */ /* 0x000fde0000000000 */
[----:B------:R-:W-:-:S15]  /*28190*/  NOP ;  /* 0x0000000000007918 */ /* 0x000fde0000000000 */
[----:B------:R-:W-:-:S15]  /*281a0*/  NOP ;  /* 0x0000000000007918 */ /* 0x000fde0000000000 */
[----:B------:R-:W0:Y:S02]  /*281b0*/  DSETP.MIN.AND P0, P3, R14, UR4, PT ;  /* 0x000000040e007e2a */ /* 0x000e24000bb00000 */
[----:B0-----:R-:W-:Y:S01]  /*281c0*/  FSEL R19, R18, UR6, P0 ;  /* 0x0000000612137c08 */ /* 0x001fe20008000000 */
[----:B------:R-:W-:Y:S01]  /*281d0*/  IMAD.MOV.U32 R18, RZ, RZ, R14 ;  /* 0x000000ffff127224 */ /* 0x000fe200078e000e */
[----:B------:R-:W-:Y:S02]  /*281e0*/  @P3 LOP3.LUT R19, R32, 0x80000, RZ, 0xfc, !PT ;  /* 0x0008000020133812 */ /* 0x000fe400078efcff */
[----:B------:R-:W-:Y:S02]  /*281f0*/  ISETP.GE.U32.AND P3, PT, R13, 0x7ff00000, PT ;  /* 0x7ff000000d00780c */ /* 0x000fe40003f66070 */
[----:B------:R-:W0:Y:S01]  /*28200*/  MUFU.RSQ64H R39, R19 ;  /* 0x0000001300277308 */ /* 0x000e220000001c00 */
[----:B------:R-:W-:-:S15]  /*28210*/  SEL R18, R18, UR4, P0 ;  /* 0x0000000412127c07 */ /* 0x000fde0008000000 */
[----:B------:R-:W-:-:S15]  /*28220*/  NOP ;  /* 0x0000000000007918 */ /* 0x000fde0000000000 */
[----:B------:R-:W-:-:S15]  /*28230*/  NOP ;  /* 0x0000000000007918 */ /* 0x000fde0000000000 */
[----:B------:R-:W-:-:S10]  /*28240*/  NOP ;  /* 0x0000000000007918 */ /* 0x000fd40000000000 */
        /* <DEDUP_REMOVED lines=50> */
[----:B------:R-:W-:Y:S01]  /*28570*/  ISETP.GE.U32.AND P2, PT, R0, 0x7fefffff, PT ;  /* 0x7fefffff0000780c */ /* 0x000fe20003f46070 */
[----:B------:R-:W-:-:S05]  /*28580*/  FFMA R0, RZ, R37, R9 ;  /* 0x00000025ff007223 */ /* 0x000fca0000000009 */
[----:B------:R-:W-:Y:S01]  /*28590*/  FSETP.GT.AND P4, PT, |R0|, 1.469367938527859385e-39, PT ;  /* 0x001000000000780b */ /* 0x000fe20003f84200 */
[----:B------:R-:W-:Y:S02]  /*285a0*/  IMAD.MOV.U32 R0, RZ, RZ, -0x3ff ;  /* 0xfffffc01ff007424 */ /* 0x000fe400078e00ff */
[----:B------:R-:W-:-:S04]  /*285b0*/  @!P0 IMAD.MOV.U32 R0, RZ, RZ, -0x435 ;  /* 0xfffffbcbff008424 */ /* 0x000fc800078e00ff */
        /* <DEDUP_REMOVED lines=11> */
[----:B------:R-:W-:Y:S01]  /*28670*/  MOV R14, R12 ;  /* 0x0000000c000e7202 */ /* 0x000fe20000000f00 */
[----:B------:R-:W-:Y:S01]  /*28680*/  UMOV UR4, 0x80000000 ;  /* 0x8000000000047882 */ /* 0x000fe20000000000 */
[----:B------:R-:W-:Y:S01]  /*28690*/  LOP3.LUT R15, R10, 0x3ff00000, RZ, 0xfc, !PT ;  /* 0x3ff000000a0f7812 */ /* 0x000fe200078efcff */
[----:B------:R-:W-:Y:S01]  /*286a0*/  UMOV UR5, 0x43300000 ;  /* 0x4330000000057882 */ /* 0x000fe20000000000 */
[----:B------:R-:W-:Y:S02]  /*286b0*/  LEA.HI R13, R13, R0, RZ, 0xc ;  /* 0x000000000d0d7211 */ /* 0x000fe400078f60ff */
[----:B------:R-:W-:-:S13]  /*286c0*/  ISETP.GE.U32.AND P0, PT, R15, 0x3ff6a09f, PT ;  /* 0x3ff6a09f0f00780c */ /* 0x000fda0003f06070 */
[----:B------:R-:W-:Y:S02]  /*286d0*/  @P0 VIADD R11, R15, 0xfff00000 ;  /* 0xfff000000f0b0836 */ /* 0x000fe40000000000 */
[----:B------:R-:W-:Y:S02]  /*286e0*/  @P0 VIADD R13, R13, 0x1 ;  /* 0x000000010d0d0836 */ /* 0x000fe40000000000 */
[----:B------:R-:W-:-:S03]  /*286f0*/  @P0 IMAD.MOV.U32 R15, RZ, RZ, R11 ;  /* 0x000000ffff0f0224 */ /* 0x000fc600078e000b */
[----:B------:R-:W-:Y:S01]  /*28700*/  LOP3.LUT R12, R13, 0x80000000, RZ, 0x3c, !PT ;  /* 0x800000000d0c7812 */ /* 0x000fe200078e3cff */
[----:B------:R-:W-:Y:S02]  /*28710*/  IMAD.MOV.U32 R13, RZ, RZ, 0x43300000 ;  /* 0x43300000ff0d7424 */ /* 0x000fe400078e00ff */
[----:B------:R-:W0:Y:S02]  /*28720*/  DADD R44, R14, 1 ;  /* 0x3ff000000e2c7429 */ /* 0x000e240000000000 */
[----:B0-----:R-:W0:-:S15]  /*28730*/  MUFU.RCP64H R43, R45 ;  /* 0x0000002d002b7308 */ /* 0x001e1e0000001800 */
[----:B------:R-:W-:-:S15]  /*28740*/  NOP ;  /* 0x0000000000007918 */ /* 0x000fde0000000000 */
[----:B------:R-:W-:-:S15]  /*28750*/  NOP ;  /* 0x0000000000007918 */ /* 0x000fde0000000000 */
[----:B------:R-:W-:-:S15]  /*28760*/  NOP ;  /* 0x0000000000007918 */ /* 0x000fde0000000000 */
[----:B------:R-:W-:-:S02]  /*28770*/  NOP ;  /* 0x0000000000007918 */ /* 0x000fc40000000000 */
[----:B------:R-:W-:-:S15]  /*28780*/  DADD R10, R14, -1 ;  /* 0xbff000000e0a7429 */ /* 0x000fde0000000000 */
[----:B------:R-:W-:-:S15]  /*28790*/  NOP ;  /* 0x0000000000007918 */ /* 0x000fde0000000000 */
[----:B------:R-:W-:-:S15]  /*287a0*/  NOP ;  /* 0x0000000000007918 */ /* 0x000fde0000000000 */
[----:B------:R-:W-:-:S15]  /*287b0*/  NOP ;  /* 0x0000000000007918 */ /* 0x000fde0000000000 */
[----:B------:R-:W-:-:S04]  /*287c0*/  NOP ;  /* 0x0000000000007918 */ /* 0x000fc80000000000 */
        /* <DEDUP_REMOVED lines=147> */
.L_x_9030:
[----:B------:R-:W-:Y:S05]  /*29100*/  BSYNC.RECONVERGENT B0 ;  /* 0x0000000000007941 */ /* 0x000fea0003800200 */
.L_x_9029:
[----:B------:R-:W-:Y:S04]  /*29110*/  BSSY.RECONVERGENT B3, `(.L_x_9031) ;  /* 0x0000008000037945 */ /* 0x000fe80003800200 */
[----:B------:R-:W-:Y:S05]  /*29120*/  @P4 BRA P5, `(.L_x_9032) ;  /* 0x0000000000184947 */ /* 0x000fea0002800000 */
[----:B0-----:R-:W-:Y:S01]  /*29130*/  IMAD.MOV.U32 R10, RZ, RZ, R34 ;  /* 0x000000ffff0a7224 */ /* 0x001fe200078e0022 */
[----:B------:R-:W-:Y:S01]  /*29140*/  MOV R9, R37 ;  /* 0x0000002500097202 */ /* 0x000fe20000000f00 */
[----:B------:R-:W-:Y:S01]  /*29150*/  IMAD.MOV.U32 R11, RZ, RZ, R35 ;  /* 0x000000ffff0b7224 */ /* 0x000fe200078e0023 */
[----:B------:R-:W-:Y:S01]  /*29160*/  MOV R0, 0x29190 ;  /* 0x0002919000007802 */ /* 0x000fe20000000f00 */
[----:B------:R-:W-:-:S07]  /*29170*/  IMAD.MOV.U32 R8, RZ, RZ, R36 ;  /* 0x000000ffff087224 */ /* 0x000fce00078e0024 */
[----:B-1----:R-:W-:Y:S05]  /*29180*/  CALL.REL.NOINC `($__internal_14_$__cuda_sm20_div_rn_f64_full) ;  /* 0x0000030800f87944 */ /* 0x002fea0003c00000 */
.L_x_9032:
[----:B------:R-:W-:Y:S05]  /*29190*/  BSYNC.RECONVERGENT B3 ;  /* 0x0000000000037941 */ /* 0x000fea0003800200 */
.L_x_9031:
[----:B------:R-:W-:Y:S01]  /*291a0*/  IMAD.MOV.U32 R12, RZ, RZ, -0x2449a4b7 ;  /* 0xdbb65b49ff0c7424 */ /* 0x000fe200078e00ff */
[----:B------:R-:W-:Y:S01]  /*291b0*/  UMOV UR4, 0x2a25ff7e ;  /* 0x2a25ff7e00047882 */ /* 0x000fe20000000000 */
[----:B------:R-:W-:Y:S01]  /*291c0*/  IMAD.MOV.U32 R13, RZ, RZ, 0x3f2d3b63 ;  /* 0x3f2d3b63ff0d7424 */ /* 0x000fe200078e00ff */
[----:B------:R-:W-:Y:S01]  /*291d0*/  UMOV UR5, 0x3ef53e1d ;  /* 0x3ef53e1d00057882 */ /* 0x000fe20000000000 */
[----:B0-----:R-:W0:Y:S01]  /*291e0*/  DMUL R10, R8, R8 ;  /* 0x00000008080a7228 */ /* 0x001e220000000000 */
[----:B------:R-:W-:Y:S01]  /*291f0*/  ISETP.GE.AND P2, PT, R25, RZ, PT ;  /* 0x000000ff1900720c */ /* 0x000fe20003f46270 */
[----:B------:R-:W-:Y:S03]  /*29200*/  BSSY.RECONVERGENT B0, `(.L_x_9033) ;  /* 0x00000ac000007945 */ /* 0x000fe60003800200 */
        /* <DEDUP_REMOVED lines=133> */
[----:B0-----:R0:W2:Y:S02]  /*29a60*/  DFMA R12, R12, R8, R8 ;  /* 0x000000080c0c722b */ /* 0x0010a40000000008 */
[----:B0-----:R-:W-:Y:S02]  /*29a70*/  @P1 IMAD.MOV.U32 R8, RZ, RZ, 0x54442d18 ;  /* 0x54442d18ff081424 */ /* 0x001fe400078e00ff */
[----:B------:R-:W-:-:S15]  /*29a80*/  @P1 IMAD.MOV.U32 R9, RZ, RZ, 0x400921fb ;  /* 0x400921fbff091424 */ /* 0x000fde00078e00ff */
[----:B------:R-:W-:-:S15]  /*29a90*/  NOP ;  /* 0x0000000000007918 */ /* 0x000fde0000000000 */
[----:B------:R-:W-:-:S15]  /*29aa0*/  NOP ;  /* 0x0000000000007918 */ /* 0x000fde0000000000 */
[----:B------:R-:W-:-:S15]  /*29ab0*/  NOP ;  /* 0x0000000000007918 */ /* 0x000fde0000000000 */
[----:B--2---:R-:W0:Y:S02]  /*29ac0*/  @P1 DADD R8, -R12, R8 ;  /* 0x000000000c081229 */ /* 0x004e240000000108 */
[----:B0-----:R-:W-:Y:S02]  /*29ad0*/  @P1 FSEL R8, R8, R12, !P0 ;  /* 0x0000000c08081208 */ /* 0x001fe40004000000 */
[----:B------:R-:W-:Y:S02]  /*29ae0*/  @P1 FSEL R9, R9, R13, !P0 ;  /* 0x0000000d09091208 */ /* 0x000fe40004000000 */
[----:B------:R-:W-:-:S15]  /*29af0*/  @!P1 PLOP3.LUT P0, PT, P2, PT, PT, 0x80, 0x8 ;  /* 0x000000000008981c */ /* 0x000fde000170f070 */
[----:B------:R-:W-:-:S15]  /*29b00*/  NOP ;  /* 0x0000000000007918 */ /* 0x000fde0000000000 */
[----:B------:R-:W-:-:S15]  /*29b10*/  NOP ;  /* 0x0000000000007918 */ /* 0x000fde0000000000 */
[----:B------:R-:W-:-:S13]  /*29b20*/  NOP ;  /* 0x0000000000007918 */ /* 0x000fda0000000000 */
[----:B------:R-:W0:Y:S02]  /*29b30*/  @!P1 DADD R10, -RZ, -R12 ;  /* 0x00000000ff0a9229 */ /* 0x000e24000000090c */
[----:B0-----:R-:W-:Y:S01]  /*29b40*/  @!P1 FSEL R10, R12, R10, !P0 ;  /* 0x0000000a0c0a9208 */ /* 0x001fe20004000000 */
[----:B------:R-:W-:Y:S01]  /*29b50*/  @!P1 IMAD.MOV.U32 R12, RZ, RZ, 0x54442d18 ;  /* 0x54442d18ff0c9424 */ /* 0x000fe200078e00ff */
[----:B------:R-:W-:Y:S01]  /*29b60*/  @!P1 FSEL R11, R13, R11, !P0 ;  /* 0x0000000b0d0b9208 */ /* 0x000fe20004000000 */
[----:B------:R-:W-:-:S15]  /*29b70*/  @!P1 IMAD.MOV.U32 R13, RZ, RZ, 0x3ff921fb ;  /* 0x3ff921fbff0d9424 */ /* 0x000fde00078e00ff */
[----:B------:R-:W-:-:S15]  /*29b80*/  NOP ;  /* 0x0000000000007918 */ /* 0x000fde0000000000 */
[----:B------:R-:W-:-:S15]  /*29b90*/  NOP ;  /* 0x0000000000007918 */ /* 0x000fde0000000000 */
[----:B------:R-:W-:-:S14]  /*29ba0*/  NOP ;  /* 0x0000000000007918 */ /* 0x000fdc0000000000 */
[----:B------:R-:W0:-:S15]  /*29bb0*/  DSETP.NEU.AND P3, PT, R36, RZ, PT ;  /* 0x000000ff2400722a */ /* 0x000e1e0003f6d000 */
[----:B------:R-:W-:-:S15]  /*29bc0*/  NOP ;  /* 0x0000000000007918 */ /* 0x000fde0000000000 */
[----:B------:R-:W-:-:S15]  /*29bd0*/  NOP ;  /* 0x0000000000007918 */ /* 0x000fde0000000000 */
[----:B------:R-:W-:-:S15]  /*29be0*/  NOP ;  /* 0x0000000000007918 */ /* 0x000fde0000000000 */
[----:B------:R-:W-:-:S04]  /*29bf0*/  NOP ;  /* 0x0000000000007918 */ /* 0x000fc80000000000 */
[----:B------:R2:W3:Y:S02]  /*29c00*/  @!P1 DADD R8, R10, R12 ;  /* 0x000000000a089229 */ /* 0x0004e4000000000c */
[----:B0-23--:R-:W-:Y:S05]  /*29c10*/  @!P3 BRA `(.L_x_9034) ;  /* 0x000000000020b947 */ /* 0x00dfea0003800000 */
        /* <DEDUP_REMOVED lines=8> */
.L_x_9034:
[----:B------:R-:W-:Y:S02]  /*29ca0*/  FSEL R8, RZ, 3.37028055040000000000e+12, P0 ;  /* 0x54442d18ff087808 */ /* 0x000fe40000000000 */
[----:B------:R-:W-:-:S07]  /*29cb0*/  FSEL R9, RZ, 2.1426990032196044922, P0 ;  /* 0x400921fbff097808 */ /* 0x000fce0000000000 */
.L_x_9035:
[----:B------:R-:W-:Y:S05]  /*29cc0*/  BSYNC.RECONVERGENT B0 ;  /* 0x0000000000007941 */ /* 0x000fea0003800200 */
.L_x_9033:
[----:B------:R-:W-:Y:S01]  /*29cd0*/  LOP3.LUT R9, R9, 0x80000000, R27, 0xb8, !PT ;  /* 0x8000000009097812 */ /* 0x000fe200078eb81b */
[----:B------:R-:W0:-:S15]  /*29ce0*/  DADD R2, R16, R2 ;  /* 0x0000000010027229 */ /* 0x000e1e0000000002 */
[----:B------:R-:W-:-:S15]  /*29cf0*/  NOP ;  /* 0x0000000000007918 */ /* 0x000fde0000000000 */
[----:B------:R-:W-:-:S15]  /*29d00*/  NOP ;  /* 0x0000000000007918 */ /* 0x000fde0000000000 */
[----:B------:R-:W-:-:S15]  /*29d10*/  NOP ;  /* 0x0000000000007918 */ /* 0x000fde0000000000 */
[----:B------:R-:W-:-:S04]  /*29d20*/  NOP ;  /* 0x0000000000007918 */ /* 0x000fc80000000000 */
[----:B0-----:R-:W0:Y:S02]  /*29d30*/  DSETP.NAN.AND P0, PT, R2, R2, PT ;  /* 0x000000020200722a */ /* 0x001e240003f08000 */
[----:B0-----:R-:W-:Y:S02]  /*29d40*/  FSEL R8, R2, R8, P0 ;  /* 0x0000000802087208 */ /* 0x001fe40000000000 */
[----:B------:R-:W-:Y:S01]  /*29d50*/  FSEL R9, R3, R9, P0 ;  /* 0x0000000903097208 */ /* 0x000fe20000000000 */
[----:B------:R-:W-:Y:S06]  /*29d60*/  BRA `(.L_x_9028) ;  /* 0x0000002800047947 */ /* 0x000fec0003800000 */
.L_x_9019:
        /* <DEDUP_REMOVED lines=53> */
.L_x_9037:
[----:B------:R-:W-:Y:S05]  /*2a0c0*/  BSYNC.RECONVERGENT B3 ;  /* 0x0000000000037941 */ /* 0x000fea0003800200 */
.L_x_9036:
        /* <DEDUP_REMOVED lines=46> */
[----:B------:R-:W-:Y:S01]  /*2a3b0*/  MOV R11, R27 ;  /* 0x0000001b000b7202 */ /* 0x000fe20000000f00 */
[----:B------:R-:W-:Y:S01]  /*2a3c0*/  IMAD.MOV.U32 R8, RZ, RZ, -0x74eba897 ;  /* 0x8b145769ff087424 */ /* 0x000fe200078e00ff */
[----:B------:R-:W-:Y:S01]  /*2a3d0*/  MOV R0, 0x2a400 ;  /* 0x0002a40000007802 */ /* 0x000fe20000000f00 */
[----:B------:R-:W-:-:S07]  /*2a3e0*/  IMAD.MOV.U32 R9, RZ, RZ, 0x4005bf0a ;  /* 0x4005bf0aff097424 */ /* 0x000fce00078e00ff */
[----:B------:R-:W-:Y:S05]  /*2a3f0*/  CALL.REL.NOINC `($__internal_14_$__cuda_sm20_div_rn_f64_full) ;  /* 0x000002f8005c7944 */ /* 0x000fea0003c00000 */
.L_x_9039:
[----:B------:R-:W-:Y:S05]  /*2a400*/  BSYNC.RECONVERGENT B3 ;  /* 0x0000000000037941 */ /* 0x000fea0003800200 */
.L_x_9038:
[----:B------:R-:W0:Y:S01]  /*2a410*/  MUFU.RCP64H R11, R37 ;  /* 0x00000025000b7308 */ /* 0x000e220000001800 */
[----:B------:R-:W-:Y:S01]  /*2a420*/  DADD R8, -RZ, |R8| ;  /* 0x00000000ff087229 */ /* 0x000fe20000000508 */
[----:B------:R-:W-:Y:S01]  /*2a430*/  IMAD.MOV.U32 R10, RZ, RZ, 0x1 ;  /* 0x00000001ff0a7424 */ /* 0x000fe200078e00ff */
[----:B------:R-:W-:Y:S01]  /*2a440*/  UMOV UR5, 0x7fefffff ;  /* 0x7fefffff00057882 */ /* 0x000fe20000000000 */
[----:B------:R-:W-:Y:S01]  /*2a450*/  UMOV UR4, 0xffffffff ;  /* 0xffffffff00047882 */ /* 0x000fe20000000000 */
[----:B------:R-:W-:Y:S01]  /*2a460*/  UMOV UR6, UR5 ;  /* 0x0000000500067c82 */ /* 0x000fe20008000000 */
[----:B------:R-:W-:Y:S01]  /*2a470*/  IMAD.MOV.U32 R44, RZ, RZ, 0x0 ;  /* 0x00000000ff2c7424 */ /* 0x000fe200078e00ff */
[----:B------:R-:W-:Y:S01]  /*2a480*/  BSSY.RECONVERGENT B0, `(.L_x_9040) ;  /* 0x0000146000007945 */ /* 0x000fe20003800200 */
[----:B------:R-:W-:Y:S01]  /*2a490*/  IMAD.U32 R32, RZ, RZ, UR6 ;  /* 0x00000006ff207e24 */ /* 0x000fe2000f8e00ff */
[----:B------:R-:W-:Y:S01]  /*2a4a0*/  FSETP.GEU.AND P5, PT, |R35|, 6.5827683646048100446e-37, PT ;  /* 0x036000002300780b */ /* 0x000fe20003fae200 */
[----:B------:R-:W-:-:S15]  /*2a4b0*/  IMAD.MOV.U32 R45, RZ, RZ, 0x3fd80000 ;  /* 0x3fd80000ff2d7424 */ /* 0x000fde00078e00ff */
[----:B------:R-:W-:-:S15]  /*2a4c0*/  NOP ;  /* 0x0000000000007918 */ /* 0x000fde0000000000 */
[----:B------:R-:W-:-:S15]  /*2a4d0*/  NOP ;  /* 0x0000000000007918 */ /* 0x000fde0000000000 */
[----:B------:R-:W-:-:S10]  /*2a4e0*/  NOP ;  /* 0x0000000000007918 */ /* 0x000fd40000000000 */
[----:B------:R-:W1:Y:S02]  /*2a4f0*/  DADD R18, -RZ, |R18| ;  /* 0x00000000ff127229 */ /* 0x000e640000000512 */
[----:B-1----:R-:W-:-:S04]  /*2a500*/  ISETP.LT.U32.AND P0, PT, R8, R18, PT ;  /* 0x000000120800720c */ /* 0x002fc80003f01070 */
[----:B------:R-:W-:-:S15]  /*2a510*/  ISETP.LT.U32.AND.EX P0, PT, R9, R19, PT, P0 ;  /* 0x000000130900720c */ /* 0x000fde0003f01100 */
[----:B------:R-:W-:-:S15]  /*2a520*/  NOP ;  /* 0x0000000000007918 */ /* 0x000fde0000000000 */
[----:B------:R-:W-:-:S15]  /*2a530*/  NOP ;  /* 0x0000000000007918 */ /* 0x000fde0000000000 */
[----:B------:R-:W-:-:S13]  /*2a540*/  NOP ;  /* 0x0000000000007918 */ /* 0x000fda0000000000 */
        /* <DEDUP_REMOVED lines=11> */
[----:B0-----:R-:W-:Y:S02]  /*2a600*/  SEL R12, R8, R18, P0 ;  /* 0x00000012080c7207 */ /* 0x001fe40000000000 */
[----:B------:R-:W-:Y:S02]  /*2a610*/  SEL R13, R9, R19, P0 ;  /* 0x00000013090d7207 */ /* 0x000fe40000000000 */
[----:B------:R-:W-:-:S04]  /*2a620*/  ISETP.GT.U32.AND P0, PT, R18, R8, PT ;  /* 0x000000081200720c */ /* 0x000fc80003f04070 */
[----:B------:R-:W-:-:S15]  /*2a630*/  ISETP.GT.U32.AND.EX P0, PT, R19, R9, PT, P0 ;  /* 0x000000091300720c */ /* 0x000fde0003f04100 */
[----:B------:R-:W-:-:S15]  /*2a640*/  NOP ;  /* 0x0000000000007918 */ /* 0x000fde0000000000 */
[----:B------:R-:W-:-:S15]  /*2a650*/  NOP ;  /* 0x0000000000007918 */ /* 0x000fde0000000000 */
[----:B------:R-:W-:-:S09]  /*2a660*/  NOP ;  /* 0x0000000000007918 */ /* 0x000fd20000000000 */
[----:B-1----:R-:W0:-:S15]  /*2a670*/  DFMA R14, -R36, R10, 1 ;  /* 0x3ff00000240e742b */ /* 0x002e1e000000010a */
[----:B------:R-:W-:-:S15]  /*2a680*/  NOP ;  /* 0x0000000000007918 */ /* 0x000fde0000000000 */
[----:B------:R-:W-:-:S15]  /*2a690*/  NOP ;  /* 0x0000000000007918 */ /* 0x000fde0000000000 */
[----:B------:R-:W-:-:S15]  /*2a6a0*/  NOP ;  /* 0x0000000000007918 */ /* 0x000fde0000000000 */
[----:B------:R-:W-:-:S04]  /*2a6b0*/  NOP ;  /* 0x0000000000007918 */ /* 0x000fc80000000000 */
[----:B0-----:R0:W-:Y:S02]  /*2a6c0*/  DFMA R38, R10, R14, R10 ;  /* 0x0000000e0a26722b */ /* 0x0011e4000000000a */
[----:B0-----:R-:W-:Y:S02]  /*2a6d0*/  SEL R11, R19, R9, P0 ;  /* 0x00000009130b7207 */ /* 0x001fe40000000000 */
[----:B------:R-:W-:Y:S01]  /*2a6e0*/  SEL R10, R18, R8, P0 ;  /* 0x00000008120a7207 */ /* 0x000fe20000000000 */
[----:B------:R-:W-:Y:S01]  /*2a6f0*/  IMAD.MOV.U32 R8, RZ, RZ, RZ ;  /* 0x000000ffff087224 */ /* 0x000fe200078e00ff */
[----:B------:R-:W-:-:S04]  /*2a700*/  LOP3.LUT R0, R11, 0xffc00000, RZ, 0xc0, !PT ;  /* 0xffc000000b007812 */ /* 0x000fc800078ec0ff */
[----:B------:R-:W-:-:S15]  /*2a710*/  LOP3.LUT R9, R0, 0x7fd00000, RZ, 0x3c, !PT ;  /* 0x7fd0000000097812 */ /* 0x000fde00078e3cff */
        /* <DEDUP_REMOVED lines=29> */
[----:B------:R-:W-:-:S15]  /*2a8f0*/  SEL R18, R18, UR4, P0 ;  /* 0x0000000412127c07 */ /* 0x000fde0008000000 */
        /* <DEDUP_REMOVED lines=14> */
[----:B0-----:R-:W0:Y:S01]  /*2a9e0*/  MUFU.RSQ64H R39, R19 ;  /* 0x0000001300277308 */ /* 0x001e220000001c00 */
[----:B------:R-:W-:-:S15]  /*2a9f0*/  IMAD.MOV.U32 R38, RZ, RZ, RZ ;  /* 0x000000ffff267224 */ /* 0x000fde00078e00ff */
[----:B------:R-:W-:-:S15]  /*2aa00*/  NOP ;  /* 0x0000000000007918 */ /* 0x000fde0000000000 */
[----:B------:R-:W-:-:S15]  /*2aa10*/  NOP ;  /* 0x0000000000007918 */ /* 0x000fde0000000000 */
[----:B------:R-:W-:-:S15]  /*2aa20*/  NOP ;  /* 0x0000000000007918 */ /* 0x000fde0000000000 */
[----:B------:R-:W-:-:S01]  /*2aa30*/  NOP ;  /* 0x0000000000007918 */ /* 0x000fc20000000000 */
        /* <DEDUP_REMOVED lines=66> */
[----:B------:R-:W-:Y:S01]  /*2ae60*/  IMAD.MOV.U32 R42, RZ, RZ, RZ ;  /* 0x000000ffff2a7224 */ /* 0x000fe200078e00ff */
[----:B------:R-:W-:Y:S01]  /*2ae70*/  LOP3.LUT R15, R10, 0x3ff00000, RZ, 0xfc, !PT ;  /* 0x3ff000000a0f7812 */ /* 0x000fe200078efcff */
[----:B------:R-:W-:Y:S01]  /*2ae80*/  UMOV UR4, 0x80000000 ;  /* 0x8000000000047882 */ /* 0x000fe20000000000 */
[----:B------:R-:W-:Y:S02]  /*2ae90*/  UMOV UR5, 0x43300000 ;  /* 0x4330000000057882 */ /* 0x000fe40000000000 */
[----:B------:R-:W-:-:S13]  /*2aea0*/  ISETP.GE.U32.AND P0, PT, R15, 0x3ff6a09f, PT ;  /* 0x3ff6a09f0f00780c */ /* 0x000fda0003f06070 */
[----:B------:R-:W-:Y:S01]  /*2aeb0*/  @P0 IADD3 R11, PT, PT, R15, -0x100000, RZ ;  /* 0xfff000000f0b0810 */ /* 0x000fe20007ffe0ff */
[----:B------:R-:W-:-:S04]  /*2aec0*/  @P0 VIADD R13, R13, 0x1 ;  /* 0x000000010d0d0836 */ /* 0x000fc80000000000 */
[----:B------:R-:W-:Y:S01]  /*2aed0*/  @P0 IMAD.MOV.U32 R15, RZ, RZ, R11 ;  /* 0x000000ffff0f0224 */ /* 0x000fe200078e000b */
[----:B------:R-:W-:Y:S01]  /*2aee0*/  LOP3.LUT R12, R13, 0x80000000, RZ, 0x3c, !PT ;  /* 0x800000000d0c7812 */ /* 0x000fe200078e3cff */
[----:B------:R-:W-:-:S04]  /*2aef0*/  IMAD.MOV.U32 R13, RZ, RZ, 0x43300000 ;  /* 0x43300000ff0d7424 */ /* 0x000fc800078e00ff */
        /* <DEDUP_REMOVED lines=158> */
.L_x_9041:
[----:B------:R-:W-:Y:S05]  /*2b8e0*/  BSYNC.RECONVERGENT B0 ;  /* 0x0000000000007941 */ /* 0x000fea0003800200 */
.L_x_9040:
[----:B------:R-:W-:Y:S04]  /*2b8f0*/  BSSY.RECONVERGENT B3, `(.L_x_9042) ;  /* 0x0000008000037945 */ /* 0x000fe80003800200 */
[----:B------:R-:W-:Y:S05]  /*2b900*/  @P4 BRA P5, `(.L_x_9043) ;  /* 0x0000000000184947 */ /* 0x000fea0002800000 */
[----:B0-----:R-:W-:Y:S01]  /*2b910*/  IMAD.MOV.U32 R10, RZ, RZ, R34 ;  /* 0x000000ffff0a7224 */ /* 0x001fe200078e0022 */
[----:B------:R-:W-:Y:S01]  /*2b920*/  MOV R0, 0x2b970 ;  /* 0x0002b97000007802 */ /* 0x000fe20000000f00 */
[----:B------:R-:W-:Y:S02]  /*2b930*/  IMAD.MOV.U32 R11, RZ, RZ, R35 ;  /* 0x000000ffff0b7224 */ /* 0x000fe400078e0023 */
[----:B------:R-:W-:Y:S02]  /*2b940*/  IMAD.MOV.U32 R8, RZ, RZ, R36 ;  /* 0x000000ffff087224 */ /* 0x000fe400078e0024 */
[----:B------:R-:W-:-:S07]  /*2b950*/  IMAD.MOV.U32 R9, RZ, RZ, R37 ;  /* 0x000000ffff097224 */ /* 0x000fce00078e0025 */
[----:B-1----:R-:W-:Y:S05]  /*2b960*/  CALL.REL.NOINC `($__internal_14_$__cuda_sm20_div_rn_f64_full) ;  /* 0x000002e400007944 */ /* 0x002fea0003c00000 */
.L_x_9043:
[----:B------:R-:W-:Y:S05]  /*2b970*/  BSYNC.RECONVERGENT B3 ;  /* 0x0000000000037941 */ /* 0x000fea0003800200 */
.L_x_9042:
[----:B------:R-:W-:Y:S01]  /*2b980*/  MOV R12, 0xdbb65b49 ;  /* 0xdbb65b49000c7802 */ /* 0x000fe20000000f00 */
[----:B------:R-:W-:Y:S01]  /*2b990*/  IMAD.MOV.U32 R13, RZ, RZ, 0x3f2d3b63 ;  /* 0x3f2d3b63ff0d7424 */ /* 0x000fe200078e00ff */
[----:B------:R-:W-:Y:S01]  /*2b9a0*/  UMOV UR4, 0x2a25ff7e ;  /* 0x2a25ff7e00047882 */ /* 0x000fe20000000000 */
        /* <DEDUP_REMOVED lines=173> */
.L_x_9045:
[----:B------:R-:W-:Y:S02]  /*2c480*/  FSEL R8, RZ, 3.37028055040000000000e+12, P0 ;  /* 0x54442d18ff087808 */ /* 0x000fe40000000000 */
[----:B------:R-:W-:-:S07]  /*2c490*/  FSEL R9, RZ, 2.1426990032196044922, P0 ;  /* 0x400921fbff097808 */ /* 0x000fce0000000000 */
.L_x_9046:
[----:B------:R-:W-:Y:S05]  /*2c4a0*/  BSYNC.RECONVERGENT B0 ;  /* 0x0000000000007941 */ /* 0x000fea0003800200 */
.L_x_9044:
        /* <DEDUP_REMOVED lines=13> */
.L_x_9028:
[----:B------:R-:W-:Y:S05]  /*2c580*/  BSYNC.RECONVERGENT B2 ;  /* 0x0000000000027941 */ /* 0x000fea0003800200 */
.L_x_9018:
        /* <DEDUP_REMOVED lines=14> */
[----:B------:R3:W0:Y:S02]  /*2c670*/  DADD R16, -RZ, |R8| ;  /* 0x00000000ff107229 */ /* 0x0006240000000508 */
.L_x_8933:
[----:B------:R-:W-:Y:S05]  /*2c680*/  BSYNC.RECONVERGENT B1 ;  /* 0x0000000000017941 */ /* 0x000fea0003800200 */
.L_x_8932:
[----:B------:R-:W-:Y:S01]  /*2c690*/  VIADD R0, R33, 0x100 ;  /* 0x0000010021007836 */ /* 0x000fe20000000000 */
[----:B------:R-:W-:Y:S01]  /*2c6a0*/  BSSY.RECONVERGENT B1, `(.L_x_9047) ;  /* 0x0001402000017945 */ /* 0x000fe20003800200 */
[----:B------:R-:W-:Y:S02]  /*2c6b0*/  CS2R R26, SRZ ;  /* 0x00000000001a7805 */ /* 0x000fe4000001ff00 */
[----:B--2---:R-:W-:Y:S02]  /*2c6c0*/  CS2R R24, SRZ ;  /* 0x0000000000187805 */ /* 0x004fe4000001ff00 */
[----:B------:R-:W-:-:S13]  /*2c6d0*/  ISETP.GE.AND P0, PT, R0, R57, PT ;  /* 0x000000390000720c */ /* 0x000fda0003f06270 */
[----:B------:R-:W-:Y:S05]  /*2c6e0*/  @P0 BRA `(.L_x_9048) ;  /* 0x0000013c00f40947 */ /* 0x000fea0003800000 */
[----:B------:R-:W-:Y:S01]  /*2c6f0*/  IMAD.MOV.U32 R10, RZ, RZ, 0x33145c07 ;  /* 0x33145c07ff0a7424 */ /* 0x000fe200078e00ff */
[----:B------:R-:W-:Y:S01]  /*2c700*/  DSETP.NAN.AND P0, PT, R30, R30, PT ;  /* 0x0000001e1e00722a */ /* 0x000fe20003f08000 */
[----:B------:R-:W-:Y:S01]  /*2c710*/  IMAD.MOV.U32 R11, RZ, RZ, 0x3c91a626 ;  /* 0x3c91a626ff0b7424 */ /* 0x000fe200078e00ff */
[----:B---3--:R-:W-:Y:S01]  /*2c720*/  MOV R8, 0x33145c07 ;  /* 0x33145c0700087802 */ /* 0x008fe20000000f00 */
[----:B------:R-:W-:-:S03]  /*2c730*/  IMAD.MOV.U32 R9, RZ, RZ, 0x3c91a626 ;  /* 0x3c91a626ff097424 */ /* 0x000fc600078e00ff */
[----:B------:R2:W-:-:S15]  /*2c740*/  STL.64 [R1+0x8], R10 ;  /* 0x0000080a01007387 */ /* 0x0005de0000100a00 */
[----:B------:R-:W-:-:S15]  /*2c750*/  NOP ;  /* 0x0000000000007918 */ /* 0x000fde0000000000 */
[----:B------:R-:W-:-:S15]  /*2c760*/  NOP ;  /* 0x0000000000007918 */ /* 0x000fde0000000000 */
[----:B------:R-:W-:-:S13]  /*2c770*/  NOP ;  /* 0x0000000000007918 */ /* 0x000fda0000000000 */
[----:B----4-:R-:W3:-:S15]  /*2c780*/  DSETP.NUM.AND P1, PT, R28, R28, PT ;  /* 0x0000001c1c00722a */ /* 0x010ede0003f27000 */
[----:B------:R-:W-:-:S15]  /*2c790*/  NOP ;  /* 0x0000000000007918 */ /* 0x000fde0000000000 */
[----:B------:R-:W-:-:S15]  /*2c7a0*/  NOP ;  /* 0x0000000000007918 */ /* 0x000fde0000000000 */
[----:B------:R-:W-:-:S15]  /*2c7b0*/  NOP ;  /* 0x0000000000007918 */ /* 0x000fde0000000000 */
[----:B------:R-:W-:-:S04]  /*2c7c0*/  NOP ;  /* 0x0000000000007918 */ /* 0x000fc80000000000 */
[----:B------:R2:W4:-:S15]  /*2c7d0*/  DADD R24, -RZ, |R28| ;  /* 0x00000000ff187229 */ /* 0x00051e000000051c */
[----:B------:R-:W-:-:S15]  /*2c7e0*/  NOP ;  /* 0x0000000000007918 */ /* 0x000fde0000000000 */
[----:B------:R-:W-:-:S15]  /*2c7f0*/  NOP ;  /* 0x0000000000007918 */ /* 0x000fde0000000000 */
[----:B------:R-:W-:-:S15]  /*2c800*/  NOP ;  /* 0x0000000000007918 */ /* 0x000fde0000000000 */
[----:B------:R-:W-:-:S04]  /*2c810*/  NOP ;  /* 0x0000000000007918 */ /* 0x000fc80000000000 */
[----:B01----:R2:W0:Y:S02]  /*2c820*/  DADD R2, -RZ, |R30| ;  /* 0x00000000ff027229 */ /* 0x003424000000051e */
[----:B0-234-:R-:W-:Y:S05]  /*2c830*/  @!P0 BRA P1, `(.L_x_9049) ;  /* 0x0000000000c88947 */ /* 0x01dfea0000800000 */
        /* <DEDUP_REMOVED lines=36> */
[----:B------:R-:W-:Y:S02]  /*2ca80*/  @!P0 IMAD.MOV.U32 R2, RZ, RZ, 0x54442d18 ;  /* 0x54442d18ff028424 */ /* 0x000fe400078e00ff */
[----:B------:R-:W-:Y:S02]  /*2ca90*/  @!P0 IMAD.MOV.U32 R3, RZ, RZ, 0x3ff921fb ;  /* 0x3ff921fbff038424 */ /* 0x000fe400078e00ff */
[----:B0-----:R-:W-:Y:S02]  /*2caa0*/  @P0 IMAD.MOV.U32 R24, RZ, RZ, R26 ;  /* 0x000000ffff180224 */ /* 0x001fe400078e001a */
[----:B------:R-:W-:-:S15]  /*2cab0*/  @P0 IMAD.MOV.U32 R25, RZ, RZ, R27 ;  /* 0x000000ffff190224 */ /* 0x000fde00078e001b */
[----:B------:R-:W-:-:S15]  /*2cac0*/  NOP ;  /* 0x0000000000007918 */ /* 0x000fde0000000000 */
[----:B------:R-:W-:-:S15]  /*2cad0*/  NOP ;  /* 0x0000000000007918 */ /* 0x000fde0000000000 */
[----:B------:R-:W-:-:S12]  /*2cae0*/  NOP ;  /* 0x0000000000007918 */ /* 0x000fd80000000000 */
[----:B------:R0:W1:-:S15]  /*2caf0*/  @!P0 DADD R24, R2, R8 ;  /* 0x0000000002188229 */ /* 0x00005e0000000008 */
[----:B------:R-:W-:-:S15]  /*2cb00*/  NOP ;  /* 0x0000000000007918 */ /* 0x000fde0000000000 */
[----:B------:R-:W-:-:S15]  /*2cb10*/  NOP ;  /* 0x0000000000007918 */ /* 0x000fde0000000000 */
[----:B------:R-:W-:-:S15]  /*2cb20*/  NOP ;  /* 0x0000000000007918 */ /* 0x000fde0000000000 */
[----:B------:R-:W-:-:S04]  /*2cb30*/  NOP ;  /* 0x0000000000007918 */ /* 0x000fc80000000000 */
[----:B------:R0:W2:Y:S02]  /*2cb40*/  @!P0 DADD R26, R30, R30 ;  /* 0x000000001e1a8229 */ /* 0x0000a4000000001e */
[----:B012---:R-:W-:Y:S05]  /*2cb50*/  BRA `(.L_x_9048) ;  /* 0x0000013800d87947 */ /* 0x007fea0003800000 */
.L_x_9049:
        /* <DEDUP_REMOVED lines=41> */
[----:B------:R-:W-:Y:S01]  /*2cdf0*/  MOV R50, RZ ;  /* 0x000000ff00327202 */ /* 0x000fe20000000f00 */
        /* <DEDUP_REMOVED lines=261> */
.L_x_9056:
[----:B------:R-:W-:Y:S05]  /*2de50*/  BSYNC.RECONVERGENT B3 ;  /* 0x0000000000037941 */ /* 0x000fea0003800200 */
.L_x_9055:
[----:B------:R-:W0:Y:S02]  /*2de60*/  DADD R12, R26, R12 ;  /* 0x000000001a0c7229 */ /* 0x000e24000000000c */
        /* <DEDUP_REMOVED lines=8> */
[----:B------:R-:W-:-:S03]  /*2def0*/  @!P0 IMAD.MOV.U32 R12, RZ, RZ, R8 ;  /* 0x000000ffff0c8224 */ /* 0x000fc600078e0008 */
[----:B------:R-:W-:-:S04]  /*2df00*/  IADD3 R0, PT, PT, R13, -0x1, RZ ;  /* 0xffffffff0d007810 */ /* 0x000fc80007ffe0ff */
        /* <DEDUP_REMOVED lines=184> */
.L_x_9054:
        /* <DEDUP_REMOVED lines=76> */
.L_x_9063:
[----:B------:R-:W-:Y:S05]  /*2ef50*/  BSYNC.RECONVERGENT B4 ;  /* 0x0000000000047941 */ /* 0x000fea0003800200 */
.L_x_9062:
[----:B------:R-:W-:Y:S02]  /*2ef60*/  IMAD.MOV.U32 R34, RZ, RZ, R8 ;  /* 0x000000ffff227224 */ /* 0x000fe400078e0008 */
[----:B------:R-:W-:-:S07]  /*2ef70*/  IMAD.MOV.U32 R35, RZ, RZ, R9 ;  /* 0x000000ffff237224 */ /* 0x000fce00078e0009 */
.L_x_9061:
[----:B------:R-:W-:Y:S05]  /*2ef80*/  BSYNC.RECONVERGENT B3 ;  /* 0x0000000000037941 */ /* 0x000fea0003800200 */
.L_x_9060:
        /* <DEDUP_REMOVED lines=69> */
.L_x_9068:
[----:B------:R-:W-:Y:S05]  /*2f3e0*/  BSYNC.RECONVERGENT B4 ;  /* 0x0000000000047941 */ /* 0x000fea0003800200 */
.L_x_9067:
[----:B------:R-:W-:Y:S05]  /*2f3f0*/  BRA `(.L_x_9066) ;  /* 0x0000000000047947 */ /* 0x000fea0003800000 */
.L_x_9065:
[----:B------:R0:W1:Y:S02]  /*2f400*/  DADD R8, R38, -R12 ;  /* 0x0000000026087229 */ /* 0x000064000000080c */
.L_x_9066:
[----:B------:R-:W-:Y:S05]  /*2f410*/  BSYNC.RECONVERGENT B3 ;  /* 0x0000000000037941 */ /* 0x000fea0003800200 */
.L_x_9064:
        /* <DEDUP_REMOVED lines=74> */
.L_x_9070:
[----:B------:R-:W-:Y:S05]  /*2f8c0*/  BSYNC.RECONVERGENT B3 ;  /* 0x0000000000037941 */ /* 0x000fea0003800200 */
.L_x_9069:
        /* <DEDUP_REMOVED lines=200> */
.L_x_9071:
        /* <DEDUP_REMOVED lines=53> */
.L_x_9073:
[----:B------:R-:W-:Y:S05]  /*308a0*/  BSYNC.RECONVERGENT B3 ;  /* 0x0000000000037941 */ /* 0x000fea0003800200 */
.L_x_9072:
        /* <DEDUP_REMOVED lines=78> */
.L_x_9059:
        /* <DEDUP_REMOVED lines=57> */
[----:B------:R-:W-:Y:S01]  /*31120*/  IMAD.MOV.U32 R12, RZ, RZ, R9 ;  /* 0x000000ffff0c7224 */ /* 0x000fe200078e0009 */
[----:B------:R-:W-:-:S07]  /*31130*/  MOV R13, R8 ;  /* 0x00000008000d7202 */ /* 0x000fce0000000f00 */
.L_x_9076:
[----:B------:R-:W-:Y:S05]  /*31140*/  BSYNC.RECONVERGENT B3 ;  /* 0x0000000000037941 */ /* 0x000fea0003800200 */
.L_x_9075:
        /* <DEDUP_REMOVED lines=201> */
.L_x_9077:
        /* <DEDUP_REMOVED lines=53> */
.L_x_9079:
[----:B------:R-:W-:Y:S05]  /*32130*/  BSYNC.RECONVERGENT B3 ;  /* 0x0000000000037941 */ /* 0x000fea0003800200 */
.L_x_9078:
        /* <DEDUP_REMOVED lines=78> */
.L_x_9074:
        /* <DEDUP_REMOVED lines=62> */
.L_x_9081:
[----:B------:R-:W-:Y:S05]  /*32a00*/  BSYNC.RECONVERGENT B3 ;  /* 0x0000000000037941 */ /* 0x000fea0003800200 */
.L_x_9080:
        /* <DEDUP_REMOVED lines=49> */
.L_x_9083:
[----:B------:R-:W-:Y:S05]  /*32d20*/  BSYNC.RECONVERGENT B3 ;  /* 0x0000000000037941 */ /* 0x000fea0003800200 */
.L_x_9082:
[----:B------:R-:W-:Y:S01]  /*32d30*/  MOV R34, R8 ;  /* 0x0000000800227202 */ /* 0x000fe20000000f00 */
[----:B------:R-:W-:Y:S01]  /*32d40*/  IMAD.MOV.U32 R35, RZ, RZ, R9 ;  /* 0x000000ffff237224 */ /* 0x000fe200078e0009 */
[----:B------:R-:W-:Y:S06]  /*32d50*/  BRA `(.L_x_9057) ;  /* 0x0000000000e07947 */ /* 0x000fec0003800000 */
.L_x_9058:
        /* <DEDUP_REMOVED lines=55> */
.L_x_9084:
[----:B------:R-:W-:Y:S05]  /*330d0*/  BSYNC.RECONVERGENT B3 ;  /* 0x0000000000037941 */ /* 0x000fea0003800200 */
.L_x_9057:
[----:B------:R-:W-:Y:S05]  /*330e0*/  BSYNC.RECONVERGENT B2 ;  /* 0x0000000000027941 */ /* 0x000fea0003800200 */
.L_x_9053:
        /* <DEDUP_REMOVED lines=53> */
.L_x_9089:
[----:B------:R-:W-:Y:S05]  /*33440*/  BSYNC.RECONVERGENT B4 ;  /* 0x0000000000047941 */ /* 0x000fea0003800200 */
.L_x_9088:
        /* <DEDUP_REMOVED lines=184> */
.L_x_9092:
        /* <DEDUP_REMOVED lines=124> */
.L_x_9091:
        /* <DEDUP_REMOVED lines=172> */
.L_x_9094:
        /* <DEDUP_REMOVED lines=123> */
.L_x_9090:
        /* <DEDUP_REMOVED lines=84> */
.L_x_9101:
[----:B------:R-:W-:Y:S05]  /*35f40*/  BSYNC.RECONVERGENT B6 ;  /* 0x0000000000067941 */ /* 0x000fea0003800200 */
.L_x_9100:
[----:B------:R-:W-:Y:S02]  /*35f50*/  IMAD.MOV.U32 R36, RZ, RZ, R8 ;  /* 0x000000ffff247224 */ /* 0x000fe400078e0008 */
[----:B------:R-:W-:-:S07]  /*35f60*/  IMAD.MOV.U32 R37, RZ, RZ, R9 ;  /* 0x000000ffff257224 */ /* 0x000fce00078e0009 */
.L_x_9099:
[----:B------:R-:W-:Y:S05]  /*35f70*/  BSYNC.RECONVERGENT B5 ;  /* 0x0000000000057941 */ /* 0x000fea0003800200 */
.L_x_9098:
        /* <DEDUP_REMOVED lines=69> */
.L_x_9106:
[----:B------:R-:W-:Y:S05]  /*363d0*/  BSYNC.RECONVERGENT B6 ;  /* 0x0000000000067941 */ /* 0x000fea0003800200 */
.L_x_9105:
[----:B------:R-:W-:Y:S02]  /*363e0*/  IMAD.MOV.U32 R2, RZ, RZ, R8 ;  /* 0x000000ffff027224 */ /* 0x000fe400078e0008 */
[----:B------:R-:W-:Y:S01]  /*363f0*/  IMAD.MOV.U32 R3, RZ, RZ, R9 ;  /* 0x000000ffff037224 */ /* 0x000fe200078e0009 */
[----:B------:R-:W-:Y:S06]  /*36400*/  BRA `(.L_x_9104) ;  /* 0x0000000000047947 */ /* 0x000fec0003800000 */
.L_x_9103:
[----:B------:R0:W1:Y:S02]  /*36410*/  DADD R2, R38, -R8 ;  /* 0x0000000026027229 */ /* 0x0000640000000808 */
.L_x_9104:
[----:B------:R-:W-:Y:S05]  /*36420*/  BSYNC.RECONVERGENT B5 ;  /* 0x0000000000057941 */ /* 0x000fea0003800200 */
.L_x_9102:
        /* <DEDUP_REMOVED lines=76> */
.L_x_9108:
[----:B------:R-:W-:Y:S05]  /*368f0*/  BSYNC.RECONVERGENT B5 ;  /* 0x0000000000057941 */ /* 0x000fea0003800200 */
.L_x_9107:
[----:B------:R-:W-:Y:S05]  /*36900*/  BRA `(.L_x_9109) ;  /* 0x0000001400247947 */ /* 0x000fea0003800000 */
.L_x_9097:
        /* <DEDUP_REMOVED lines=68> */
.L_x_9112:
[----:B------:R-:W-:Y:S05]  /*36d50*/  BSYNC.RECONVERGENT B5 ;  /* 0x0000000000057941 */ /* 0x000fea0003800200 */
.L_x_9111:
[----:B------:R-:W-:Y:S05]  /*36d60*/  BRA `(.L_x_9109) ;  /* 0x00000010000c7947 */ /* 0x000fea0003800000 */
.L_x_9110:
        /* <DEDUP_REMOVED lines=76> */
.L_x_9114:
[----:B------:R-:W-:Y:S05]  /*37230*/  BSYNC.RECONVERGENT B5 ;  /* 0x0000000000057941 */ /* 0x000fea0003800200 */
.L_x_9113:
        /* <DEDUP_REMOVED lines=49> */
.L_x_9116:
[----:B------:R-:W-:Y:S05]  /*37550*/  BSYNC.RECONVERGENT B5 ;  /* 0x0000000000057941 */ /* 0x000fea0003800200 */
.L_x_9115:
[----:B------:R-:W0:Y:S01]  /*37560*/  DMUL R24, R24, 8.11296384146066816958e+31 ;  /* 0x4690000018187828 */ /* 0x000e220000000000 */
[----:B------:R-:W-:Y:S02]  /*37570*/  IMAD.MOV.U32 R26, RZ, RZ, R8 ;  /* 0x000000ffff1a7224 */ /* 0x000fe400078e0008 */
[----:B------:R-:W-:Y:S01]  /*37580*/  IMAD.MOV.U32 R27, RZ, RZ, R9 ;  /* 0x000000ffff1b7224 */ /* 0x000fe200078e0009 */
[----:B0-----:R-:W-:Y:S06]  /*37590*/  BRA `(.L_x_9109) ;  /* 0x0000000800007947 */ /* 0x001fec0003800000 */
.L_x_9096:
        /* <DEDUP_REMOVED lines=57> */
.L_x_9118:
[----:B------:R-:W-:Y:S05]  /*37930*/  BSYNC.RECONVERGENT B5 ;  /* 0x0000000000057941 */ /* 0x000fea0003800200 */
.L_x_9117:
        /* <DEDUP_REMOVED lines=66> */
.L_x_9120:
[----:B------:R-:W-:Y:S05]  /*37d60*/  BSYNC.RECONVERGENT B5 ;  /* 0x0000000000057941 */ /* 0x000fea0003800200 */
.L_x_9119:
[----:B------:R0:W1:Y:S01]  /*37d70*/  DMUL R26, R26, R36 ;  /* 0x000000241a1a7228 */ /* 0x0000620000000000 */
[----:B------:R-:W-:Y:S02]  /*37d80*/  IMAD.MOV.U32 R24, RZ, RZ, 0x0 ;  /* 0x00000000ff187424 */ /* 0x000fe400078e00ff */
[----:B01----:R-:W-:-:S07]  /*37d90*/  IMAD.MOV.U32 R25, RZ, RZ, 0x3ff00000 ;  /* 0x3ff00000ff197424 */ /* 0x003fce00078e00ff */
.L_x_9109:
[----:B------:R-:W-:Y:S05]  /*37da0*/  BSYNC.RECONVERGENT B4 ;  /* 0x0000000000047941 */ /* 0x000fea0003800200 */
.L_x_9095:
[----:B------:R-:W-:Y:S05]  /*37db0*/  BRA `(.L_x_9121) ;  /* 0x0000000000187947 */ /* 0x000fea0003800000 */
.L_x_9087:
[----:B------:R-:W0:-:S15]  /*37dc0*/  DMUL R26, R26, 9.00719925474099200000e+15 ;  /* 0x434000001a1a7828 */ /* 0x000e1e0000000000 */
[----:B------:R-:W-:-:S15]  /*37dd0*/  NOP ;  /* 0x0000000000007918 */ /* 0x000fde0000000000 */
[----:B------:R-:W-:-:S15]  /*37de0*/  NOP ;  /* 0x0000000000007918 */ /* 0x000fde0000000000 */
[----:B------:R-:W-:-:S15]  /*37df0*/  NOP ;  /* 0x0000000000007918 */ /* 0x000fde0000000000 */
[----:B------:R-:W-:-:S04]  /*37e00*/  NOP ;  /* 0x0000000000007918 */ /* 0x000fc80000000000 */
[----:B0-----:R-:W1:Y:S02]  /*37e10*/  DMUL R24, R24, 9.00719925474099200000e+15 ;  /* 0x4340000018187828 */ /* 0x001e640000000000 */
.L_x_9121:
[----:B------:R-:W-:Y:S05]  /*37e20*/  BSYNC.RELIABLE B2 ;  /* 0x0000000000027941 */ /* 0x000fea0003800100 */
.L_x_9086:
        /* <DEDUP_REMOVED lines=69> */
.L_x_9124:
[----:B------:R-:W-:Y:S05]  /*38280*/  BSYNC.RECONVERGENT B2 ;  /* 0x0000000000027941 */ /* 0x000fea0003800200 */
.L_x_9123:
        /* <DEDUP_REMOVED lines=176> */
.L_x_9126:
[----:B------:R-:W-:Y:S02]  /*38d90*/  FSEL R2, RZ, 3.37028055040000000000e+12, P0 ;  /* 0x54442d18ff027808 */ /* 0x000fe40000000000 */
[----:B------:R-:W-:-:S07]  /*38da0*/  FSEL R3, RZ, 2.1426990032196044922, P0 ;  /* 0x400921fbff037808 */ /* 0x000fce0000000000 */
.L_x_9127:
[----:B------:R-:W-:Y:S05]  /*38db0*/  BSYNC.RECONVERGENT B0 ;  /* 0x0000000000007941 */ /* 0x000fea0003800200 */
.L_x_9125:
        /* <DEDUP_REMOVED lines=10> */
.L_x_9122:
        /* <DEDUP_REMOVED lines=62> */
.L_x_9129:
[----:B------:R-:W-:Y:S05]  /*39240*/  BSYNC.RECONVERGENT B2 ;  /* 0x0000000000027941 */ /* 0x000fea0003800200 */
.L_x_9128:
        /* <DEDUP_REMOVED lines=177> */
.L_x_9131:
[----:B------:R-:W-:Y:S02]  /*39d60*/  FSEL R2, RZ, 3.37028055040000000000e+12, P0 ;  /* 0x54442d18ff027808 */ /* 0x000fe40000000000 */
[----:B------:R-:W-:-:S07]  /*39d70*/  FSEL R3, RZ, 2.1426990032196044922, P0 ;  /* 0x400921fbff037808 */ /* 0x000fce0000000000 */
.L_x_9132:
[----:B------:R-:W-:Y:S05]  /*39d80*/  BSYNC.RECONVERGENT B0 ;  /* 0x0000000000007941 */ /* 0x000fea0003800200 */
.L_x_9130:
        /* <DEDUP_REMOVED lines=9> */
.L_x_9093:
[----:B------:R-:W-:Y:S05]  /*39e20*/  BSYNC.RECONVERGENT B3 ;  /* 0x0000000000037941 */ /* 0x000fea0003800200 */
.L_x_9085:
[----:B------:R-:W-:Y:S01]  /*39e30*/  ISETP.GE.AND P0, PT, R31, RZ, PT ;  /* 0x000000ff1f00720c */ /* 0x000fe20003f06270 */
[----:B------:R-:W0:Y:S03]  /*39e40*/  DADD R2, -RZ, -R34 ;  /* 0x00000000ff027229 */ /* 0x000e260000000922 */
[----:B0-----:R-:W-:Y:S02]  /*39e50*/  FSEL R26, R34, R2, !P0 ;  /* 0x00000002221a7208 */ /* 0x001fe40004000000 */
[----:B------:R-:W-:Y:S01]  /*39e60*/  FSEL R27, R35, R3, !P0 ;  /* 0x00000003231b7208 */ /* 0x000fe20004000000 */
[----:B------:R-:W-:Y:S06]  /*39e70*/  BRA `(.L_x_9048) ;  /* 0x0000006800107947 */ /* 0x000fec0003800000 */
.L_x_9052:
        /* <DEDUP_REMOVED lines=15> */
.L_x_9051:
[----:B------:R0:W1:Y:S01]  /*39f70*/  DADD R26, -RZ, -R30 ;  /* 0x00000000ff1a7229 */ /* 0x000062000000091e */
[----:B------:R-:W-:Y:S01]  /*39f80*/  CS2R R24, SRZ ;  /* 0x0000000000187805 */ /* 0x000fe2000001ff00 */
[----:B01----:R-:W-:Y:S06]  /*39f90*/  BRA `(.L_x_9048) ;  /* 0x0000006400c87947 */ /* 0x003fec0003800000 */
.L_x_9050:
        /* <DEDUP_REMOVED lines=265> */
.L_x_9137:
[----:B------:R-:W-:Y:S05]  /*3b030*/  BSYNC.RECONVERGENT B0 ;  /* 0x0000000000007941 */ /* 0x000fea0003800200 */
.L_x_9136:
        /* <DEDUP_REMOVED lines=8> */
.L_x_9139:
[----:B------:R-:W-:Y:S05]  /*3b0c0*/  BSYNC.RECONVERGENT B3 ;  /* 0x0000000000037941 */ /* 0x000fea0003800200 */
.L_x_9138:
        /* <DEDUP_REMOVED lines=176> */
.L_x_9141:
[----:B------:R-:W-:Y:S02]  /*3bbd0*/  FSEL R8, RZ, 3.37028055040000000000e+12, P0 ;  /* 0x54442d18ff087808 */ /* 0x000fe40000000000 */
[----:B------:R-:W-:-:S07]  /*3bbe0*/  FSEL R9, RZ, 2.1426990032196044922, P0 ;  /* 0x400921fbff097808 */ /* 0x000fce0000000000 */
.L_x_9142:
[----:B------:R-:W-:Y:S05]  /*3bbf0*/  BSYNC.RECONVERGENT B0 ;  /* 0x0000000000007941 */ /* 0x000fea0003800200 */
.L_x_9140:
        /* <DEDUP_REMOVED lines=14> */
.L_x_9135:
        /* <DEDUP_REMOVED lines=326> */
.L_x_9145:
[----:B------:R-:W-:Y:S05]  /*3d140*/  BSYNC.RECONVERGENT B0 ;  /* 0x0000000000007941 */ /* 0x000fea0003800200 */
.L_x_9144:
        /* <DEDUP_REMOVED lines=8> */
.L_x_9147:
[----:B------:R-:W-:Y:S05]  /*3d1d0*/  BSYNC.RECONVERGENT B3 ;  /* 0x0000000000037941 */ /* 0x000fea0003800200 */
.L_x_9146:
        /* <DEDUP_REMOVED lines=176> */
.L_x_9149:
[----:B------:R-:W-:Y:S02]  /*3dce0*/  FSEL R8, RZ, 3.37028055040000000000e+12, P0 ;  /* 0x54442d18ff087808 */ /* 0x000fe40000000000 */
[----:B------:R-:W-:-:S07]  /*3dcf0*/  FSEL R9, RZ, 2.1426990032196044922, P0 ;  /* 0x400921fbff097808 */ /* 0x000fce0000000000 */
.L_x_9150:
[----:B------:R-:W-:Y:S05]  /*3dd00*/  BSYNC.RECONVERGENT B0 ;  /* 0x0000000000007941 */ /* 0x000fea0003800200 */
.L_x_9148:
        /* <DEDUP_REMOVED lines=10> */
.L_x_9134:
        /* <DEDUP_REMOVED lines=53> */
.L_x_9152:
[----:B------:R-:W-:Y:S05]  /*3e100*/  BSYNC.RECONVERGENT B3 ;  /* 0x0000000000037941 */ /* 0x000fea0003800200 */
.L_x_9151:
        /* <DEDUP_REMOVED lines=51> */
.L_x_9154:
[----:B------:R-:W-:Y:S05]  /*3e440*/  BSYNC.RECONVERGENT B3 ;  /* 0x0000000000037941 */ /* 0x000fea0003800200 */
.L_x_9153:
        /* <DEDUP_REMOVED lines=333> */
.L_x_9156:
[----:B------:R-:W-:Y:S05]  /*3f920*/  BSYNC.RECONVERGENT B0 ;  /* 0x0000000000007941 */ /* 0x000fea0003800200 */
.L_x_9155:
        /* <DEDUP_REMOVED lines=8> */
.L_x_9158:
[----:B------:R-:W-:Y:S05]  /*3f9b0*/  BSYNC.RECONVERGENT B3 ;  /* 0x0000000000037941 */ /* 0x000fea0003800200 */
.L_x_9157:
        /* <DEDUP_REMOVED lines=176> */
.L_x_9160:
[----:B------:R-:W-:Y:S02]  /*404c0*/  FSEL R8, RZ, 3.37028055040000000000e+12, P0 ;  /* 0x54442d18ff087808 */ /* 0x000fe40000000000 */
[----:B------:R-:W-:-:S07]  /*404d0*/  FSEL R9, RZ, 2.1426990032196044922, P0 ;  /* 0x400921fbff097808 */ /* 0x000fce0000000000 */
.L_x_9161:
[----:B------:R-:W-:Y:S05]  /*404e0*/  BSYNC.RECONVERGENT B0 ;  /* 0x0000000000007941 */ /* 0x000fea0003800200 */
.L_x_9159:
        /* <DEDUP_REMOVED lines=13> */
.L_x_9143:
[----:B------:R-:W-:Y:S05]  /*405c0*/  BSYNC.RECONVERGENT B2 ;  /* 0x0000000000027941 */ /* 0x000fea0003800200 */
.L_x_9133:
        /* <DEDUP_REMOVED lines=15> */
.L_x_9048:
[----:B------:R-:W-:Y:S05]  /*406c0*/  BSYNC.RECONVERGENT B1 ;  /* 0x0000000000017941 */ /* 0x000fea0003800200 */
.L_x_9047:
[----:B------:R-:W-:Y:S01]  /*406d0*/  VIADD R0, R33, 0x180 ;  /* 0x0000018021007836 */ /* 0x000fe20000000000 */
[----:B------:R-:W-:Y:S01]  /*406e0*/  BSSY.RECONVERGENT B1, `(.L_x_9162) ;  /* 0x00013fc000017945 */ /* 0x000fe20003800200 */
[----:B------:R-:W-:Y:S02]  /*406f0*/  CS2R R30, SRZ ;  /* 0x00000000001e7805 */ /* 0x000fe4000001ff00 */
[----:B----4-:R-:W-:Y:S02]  /*40700*/  CS2R R28, SRZ ;  /* 0x00000000001c7805 */ /* 0x010fe4000001ff00 */
[----:B------:R-:W-:-:S13]  /*40710*/  ISETP.GE.AND P0, PT, R0, R57, PT ;  /* 0x000000390000720c */ /* 0x000fda0003f06270 */
[----:B------:R-:W-:Y:S05]  /*40720*/  @P0 BRA `(.L_x_9163) ;  /* 0x0000013c00dc0947 */ /* 0x000fea0003800000 */
[----:B------:R-:W-:Y:S01]  /*40730*/  IMAD.MOV.U32 R10, RZ, RZ, 0x33145c07 ;  /* 0x33145c07ff0a7424 */ /* 0x000fe200078e00ff */
[----:B------:R-:W-:Y:S01]  /*40740*/  DSETP.NAN.AND P0, PT, R22, R22, PT ;  /* 0x000000161600722a */ /* 0x000fe20003f08000 */
[----:B------:R-:W-:Y:S01]  /*40750*/  IMAD.MOV.U32 R11, RZ, RZ, 0x3c91a626 ;  /* 0x3c91a626ff0b7424 */ /* 0x000fe200078e00ff */
[----:B--23--:R-:W-:Y:S01]  /*40760*/  MOV R8, 0x33145c07 ;  /* 0x33145c0700087802 */ /* 0x00cfe20000000f00 */
[----:B------:R-:W-:-:S03]  /*40770*/  IMAD.MOV.U32 R9, RZ, RZ, 0x3c91a626 ;  /* 0x3c91a626ff097424 */ /* 0x000fc600078e00ff */
        /* <DEDUP_REMOVED lines=9> */
[----:B------:R2:W3:-:S15]  /*40810*/  DADD R28, -RZ, |R20| ;  /* 0x00000000ff1c7229 */ /* 0x0004de0000000514 */
[----:B------:R-:W-:-:S15]  /*40820*/  NOP ;  /* 0x0000000000007918 */ /* 0x000fde0000000000 */
[----:B------:R-:W-:-:S15]  /*40830*/  NOP ;  /* 0x0000000000007918 */ /* 0x000fde0000000000 */
[----:B------:R-:W-:-:S15]  /*40840*/  NOP ;  /* 0x0000000000007918 */ /* 0x000fde0000000000 */
[----:B------:R-:W-:-:S04]  /*40850*/  NOP ;  /* 0x0000000000007918 */ /* 0x000fc80000000000 */
[----:B0-----:R2:W0:Y:S02]  /*40860*/  DADD R2, -RZ, |R22| ;  /* 0x00000000ff027229 */ /* 0x0014240000000516 */
[----:B0123--:R-:W-:Y:S05]  /*40870*/  @!P0 BRA P1, `(.L_x_9164) ;  /* 0x0000000000c48947 */ /* 0x00ffea0000800000 */
        /* <DEDUP_REMOVED lines=42> */
[----:B------:R0:W1:-:S15]  /*40b20*/  @!P0 DADD R28, R2, R8 ;  /* 0x00000000021c8229 */ /* 0x00005e0000000008 */
[----:B------:R-:W-:-:S15]  /*40b30*/  NOP ;  /* 0x0000000000007918 */ /* 0x000fde0000000000 */
[----:B------:R-:W-:-:S15]  /*40b40*/  NOP ;  /* 0x0000000000007918 */ /* 0x000fde0000000000 */
[----:B------:R-:W-:-:S15]  /*40b50*/  NOP ;  /* 0x0000000000007918 */ /* 0x000fde0000000000 */
[----:B------:R-:W-:-:S04]  /*40b60*/  NOP ;  /* 0x0000000000007918 */ /* 0x000fc80000000000 */
[----:B------:R0:W2:Y:S02]  /*40b70*/  @!P0 DADD R30, R22, R22 ;  /* 0x00000000161e8229 */ /* 0x0000a40000000016 */
[----:B012---:R-:W-:Y:S05]  /*40b80*/  BRA `(.L_x_9163) ;  /* 0x0000013800c47947 */ /* 0x007fea0003800000 */
.L_x_9164:
        /* <DEDUP_REMOVED lines=306> */
.L_x_9171:
[----:B------:R-:W-:Y:S05]  /*41eb0*/  BSYNC.RECONVERGENT B3 ;  /* 0x0000000000037941 */ /* 0x000fea0003800200 */
.L_x_9170:
        /* <DEDUP_REMOVED lines=197> */
.L_x_9169:
        /* <DEDUP_REMOVED lines=76> */
.L_x_9178:
[----:B------:R-:W-:Y:S05]  /*42fd0*/  BSYNC.RECONVERGENT B4 ;  /* 0x0000000000047941 */ /* 0x000fea0003800200 */
.L_x_9177:
[----:B------:R-:W-:Y:S01]  /*42fe0*/  IMAD.MOV.U32 R36, RZ, RZ, R8 ;  /* 0x000000ffff247224 */ /* 0x000fe200078e0008 */
[----:B------:R-:W-:-:S07]  /*42ff0*/  MOV R37, R9 ;  /* 0x0000000900257202 */ /* 0x000fce0000000f00 */
.L_x_9176:
[----:B------:R-:W-:Y:S05]  /*43000*/  BSYNC.RECONVERGENT B3 ;  /* 0x0000000000037941 */ /* 0x000fea0003800200 */
.L_x_9175:
        /* <DEDUP_REMOVED lines=69> */
.L_x_9183:
[----:B------:R-:W-:Y:S05]  /*43460*/  BSYNC.RECONVERGENT B4 ;  /* 0x0000000000047941 */ /* 0x000fea0003800200 */
.L_x_9182:
[----:B------:R-:W-:Y:S05]  /*43470*/  BRA `(.L_x_9181) ;  /* 0x0000000000047947 */ /* 0x000fea0003800000 */
.L_x_9180:
[----:B------:R0:W1:Y:S02]  /*43480*/  DADD R8, R44, -R12 ;  /* 0x000000002c087229 */ /* 0x000064000000080c */
.L_x_9181:
[----:B------:R-:W-:Y:S05]  /*43490*/  BSYNC.RECONVERGENT B3 ;  /* 0x0000000000037941 */ /* 0x000fea0003800200 */
.L_x_9179:
        /* <DEDUP_REMOVED lines=74> */
.L_x_9185:
[----:B------:R-:W-:Y:S05]  /*43940*/  BSYNC.RECONVERGENT B3 ;  /* 0x0000000000037941 */ /* 0x000fea0003800200 */
.L_x_9184:
        /* <DEDUP_REMOVED lines=201> */
.L_x_9186:
        /* <DEDUP_REMOVED lines=53> */
.L_x_9188:
[----:B------:R-:W-:Y:S05]  /*44930*/  BSYNC.RECONVERGENT B3 ;  /* 0x0000000000037941 */ /* 0x000fea0003800200 */
.L_x_9187:
        /* <DEDUP_REMOVED lines=78> */
.L_x_9174:
        /* <DEDUP_REMOVED lines=62> */
.L_x_9191:
[----:B------:R-:W-:Y:S05]  /*45200*/  BSYNC.RECONVERGENT B3 ;  /* 0x0000000000037941 */ /* 0x000fea0003800200 */
.L_x_9190:
        /* <DEDUP_REMOVED lines=8> */
[--C-:B------:R-:W-:Y:S02]  /*45290*/  IMAD.MOV.U32 R9, RZ, RZ, R37.reuse ;  /* 0x000000ffff097224 */ /* 0x100fe400078e0025 */
[----:B------:R-:W-:Y:S02]  /*452a0*/  IMAD.MOV.U32 R0, RZ, RZ, R37 ;  /* 0x000000ffff007224 */ /* 0x000fe400078e0025 */
[----:B------:R-:W-:-:S08]  /*452b0*/  IMAD.MOV.U32 R12, RZ, RZ, R36 ;  /* 0x000000ffff0c7224 */ /* 0x000fd000078e0024 */
        /* <DEDUP_REMOVED lines=190> */
.L_x_9192:
        /* <DEDUP_REMOVED lines=53> */
.L_x_9194:
[----:B------:R-:W-:Y:S05]  /*461f0*/  BSYNC.RECONVERGENT B3 ;  /* 0x0000000000037941 */ /* 0x000fea0003800200 */
.L_x_9193:
        /* <DEDUP_REMOVED lines=78> */
.L_x_9189:
        /* <DEDUP_REMOVED lines=64> */
.L_x_9196:
[----:B------:R-:W-:Y:S05]  /*46ae0*/  BSYNC.RECONVERGENT B3 ;  /* 0x0000000000037941 */ /* 0x000fea0003800200 */
.L_x_9195:
        /* <DEDUP_REMOVED lines=49> */
.L_x_9198:
[----:B------:R-:W-:Y:S05]  /*46e00*/  BSYNC.RECONVERGENT B3 ;  /* 0x0000000000037941 */ /* 0x000fea0003800200 */
.L_x_9197:
[----:B------:R-:W-:Y:S02]  /*46e10*/  IMAD.MOV.U32 R36, RZ, RZ, R8 ;  /* 0x000000ffff247224 */ /* 0x000fe400078e0008 */
[----:B------:R-:W-:Y:S01]  /*46e20*/  IMAD.MOV.U32 R37, RZ, RZ, R9 ;  /* 0x000000ffff257224 */ /* 0x000fe200078e0009 */
[----:B------:R-:W-:Y:S06]  /*46e30*/  BRA `(.L_x_9172) ;  /* 0x0000000000e07947 */ /* 0x000fec0003800000 */
.L_x_9173:
        /* <DEDUP_REMOVED lines=55> */
.L_x_9199:
[----:B------:R-:W-:Y:S05]  /*471b0*/  BSYNC.RECONVERGENT B3 ;  /* 0x0000000000037941 */ /* 0x000fea0003800200 */
.L_x_9172:
[----:B------:R-:W-:Y:S05]  /*471c0*/  BSYNC.RECONVERGENT B2 ;  /* 0x0000000000027941 */ /* 0x000fea0003800200 */
.L_x_9168:
        /* <DEDUP_REMOVED lines=53> */
.L_x_9204:
[----:B------:R-:W-:Y:S05]  /*47520*/  BSYNC.RECONVERGENT B4 ;  /* 0x0000000000047941 */ /* 0x000fea0003800200 */
.L_x_9203:
        /* <DEDUP_REMOVED lines=184> */
.L_x_9207:
[----:B------:R-:W-:Y:S01]  /*480b0*/  MOV R12, 0x180754af ;  /* 0x180754af000c7802 */ /* 0x000fe20000000f00 */
[----:B------:R-:W-:Y:S01]  /*480c0*/  IMAD.MOV.U32 R13, RZ, RZ, 0x3fb3823b ;  /* 0x3fb3823bff0d7424 */ /* 0x000fe200078e00ff */
        /* <DEDUP_REMOVED lines=121> */
.L_x_9206:
        /* <DEDUP_REMOVED lines=172> */
.L_x_9209:
        /* <DEDUP_REMOVED lines=123> */
.L_x_9205:
        /* <DEDUP_REMOVED lines=77> */
.L_x_9216:
[----:B------:R-:W-:Y:S05]  /*49fa0*/  BSYNC.RECONVERGENT B6 ;  /* 0x0000000000067941 */ /* 0x000fea0003800200 */
.L_x_9215:
[----:B------:R-:W-:Y:S02]  /*49fb0*/  IMAD.MOV.U32 R46, RZ, RZ, R8 ;  /* 0x000000ffff2e7224 */ /* 0x000fe400078e0008 */
[----:B------:R-:W-:-:S07]  /*49fc0*/  IMAD.MOV.U32 R47, RZ, RZ, R9 ;  /* 0x000000ffff2f7224 */ /* 0x000fce00078e0009 */
.L_x_9214:
[----:B------:R-:W-:Y:S05]  /*49fd0*/  BSYNC.RECONVERGENT B5 ;  /* 0x0000000000057941 */ /* 0x000fea0003800200 */
.L_x_9213:
        /* <DEDUP_REMOVED lines=64> */
.L_x_9221:
[----:B------:R-:W-:Y:S05]  /*4a3e0*/  BSYNC.RECONVERGENT B6 ;  /* 0x0000000000067941 */ /* 0x000fea0003800200 */
.L_x_9220:
[----:B------:R-:W-:Y:S01]  /*4a3f0*/  IMAD.MOV.U32 R2, RZ, RZ, R8 ;  /* 0x000000ffff027224 */ /* 0x000fe200078e0008 */
[----:B------:R-:W-:Y:S01]  /*4a400*/  MOV R3, R9 ;  /* 0x0000000900037202 */ /* 0x000fe20000000f00 */
[----:B------:R-:W-:Y:S06]  /*4a410*/  BRA `(.L_x_9219) ;  /* 0x0000000000047947 */ /* 0x000fec0003800000 */
.L_x_9218:
[----:B------:R0:W1:Y:S02]  /*4a420*/  DADD R2, -R38, R44 ;  /* 0x0000000026027229 */ /* 0x000064000000012c */
.L_x_9219:
[----:B------:R-:W-:Y:S05]  /*4a430*/  BSYNC.RECONVERGENT B5 ;  /* 0x0000000000057941 */ /* 0x000fea0003800200 */
.L_x_9217:
        /* <DEDUP_REMOVED lines=20> */
[----:B------:R-:W-:-:S05]  /*4a580*/  VIADD R2, R13, 0xfcb00000 ;  /* 0xfcb000000d027836 */ /* 0x000fca0000000000 */
        /* <DEDUP_REMOVED lines=24> */
[----:B-1----:R-:W1:Y:S02]  /*4a710*/  DFMA R8, R10, R8, R2 ;  /* 0x000000080a08722b */ /* 0x002e640000000002 */
[----:B-1----:R-:W-:Y:S02]  /*4a720*/  VIADD R35, R9, 0xfff00000 ;  /* 0xfff0000009237836 */ /* 0x002fe40000000000 */
        /* <DEDUP_REMOVED lines=29> */
.L_x_9223:
[----:B------:R-:W-:Y:S05]  /*4a900*/  BSYNC.RECONVERGENT B5 ;  /* 0x0000000000057941 */ /* 0x000fea0003800200 */
.L_x_9222:
[----:B------:R-:W-:Y:S05]  /*4a910*/  BRA `(.L_x_9224) ;  /* 0x00000014000c7947 */ /* 0x000fea0003800000 */
.L_x_9212:
        /* <DEDUP_REMOVED lines=68> */
.L_x_9227:
[----:B------:R-:W-:Y:S05]  /*4ad60*/  BSYNC.RECONVERGENT B5 ;  /* 0x0000000000057941 */ /* 0x000fea0003800200 */
.L_x_9226:
[----:B------:R-:W-:Y:S05]  /*4ad70*/  BRA `(.L_x_9224) ;  /* 0x0000000c00f47947 */ /* 0x000fea0003800000 */
.L_x_9225:
        /* <DEDUP_REMOVED lines=60> */
[----:B------:R-:W-:Y:S01]  /*4b140*/  IMAD.MOV.U32 R11, RZ, RZ, R10 ;  /* 0x000000ffff0b7224 */ /* 0x000fe200078e000a */
[----:B------:R-:W-:Y:S01]  /*4b150*/  MOV R10, R31 ;  /* 0x0000001f000a7202 */ /* 0x000fe20000000f00 */
[----:B------:R-:W-:Y:S02]  /*4b160*/  IMAD.MOV.U32 R15, RZ, RZ, R38 ;  /* 0x000000ffff0f7224 */ /* 0x000fe400078e0026 */
[----:B------:R-:W-:Y:S02]  /*4b170*/  IMAD.MOV.U32 R14, RZ, RZ, R39 ;  /* 0x000000ffff0e7224 */ /* 0x000fe400078e0027 */
[----:B------:R-:W-:Y:S02]  /*4b180*/  IMAD.MOV.U32 R13, RZ, RZ, R34 ;  /* 0x000000ffff0d7224 */ /* 0x000fe400078e0022 */
[----:B------:R-:W-:-:S07]  /*4b190*/  IMAD.MOV.U32 R12, RZ, RZ, R35 ;  /* 0x000000ffff0c7224 */ /* 0x000fce00078e0023 */
[----:B------:R-:W-:Y:S05]  /*4b1a0*/  CALL.REL.NOINC `($__internal_15_$__cuda_sm20_dsqrt_rn_f64_mediumpath_v1) ;  /* 0x000000f400107944 */ /* 0x000fea0003c00000 */
[----:B------:R-:W-:Y:S02]  /*4b1b0*/  IMAD.MOV.U32 R12, RZ, RZ, R9 ;  /* 0x000000ffff0c7224 */ /* 0x000fe400078e0009 */
[----:B------:R-:W-:-:S07]  /*4b1c0*/  IMAD.MOV.U32 R13, RZ, RZ, R8 ;  /* 0x000000ffff0d7224 */ /* 0x000fce00078e0008 */
.L_x_9229:
[----:B------:R-:W-:Y:S05]  /*4b1d0*/  BSYNC.RECONVERGENT B5 ;  /* 0x0000000000057941 */ /* 0x000fea0003800200 */
.L_x_9228:
        /* <DEDUP_REMOVED lines=49> */
.L_x_9231:
[----:B------:R-:W-:Y:S05]  /*4b4f0*/  BSYNC.RECONVERGENT B5 ;  /* 0x0000000000057941 */ /* 0x000fea0003800200 */
.L_x_9230:
[----:B------:R-:W0:Y:S01]  /*4b500*/  DMUL R28, R28, 8.11296384146066816958e+31 ;  /* 0x469000001c1c7828 */ /* 0x000e220000000000 */
[----:B------:R-:W-:Y:S02]  /*4b510*/  IMAD.MOV.U32 R30, RZ, RZ, R8 ;  /* 0x000000ffff1e7224 */ /* 0x000fe400078e0008 */
[----:B------:R-:W-:Y:S01]  /*4b520*/  IMAD.MOV.U32 R31, RZ, RZ, R9 ;  /* 0x000000ffff1f7224 */ /* 0x000fe200078e0009 */
[----:B0-----:R-:W-:Y:S06]  /*4b530*/  BRA `(.L_x_9224) ;  /* 0x0000000800047947 */ /* 0x001fec0003800000 */
.L_x_9211:
        /* <DEDUP_REMOVED lines=57> */
.L_x_9233:
[----:B------:R-:W-:Y:S05]  /*4b8d0*/  BSYNC.RECONVERGENT B5 ;  /* 0x0000000000057941 */ /* 0x000fea0003800200 */
.L_x_9232:
        /* <DEDUP_REMOVED lines=67> */
.L_x_9235:
[----:B------:R-:W-:Y:S05]  /*4bd10*/  BSYNC.RECONVERGENT B5 ;  /* 0x0000000000057941 */ /* 0x000fea0003800200 */
.L_x_9234:
[----:B------:R0:W1:Y:S01]  /*4bd20*/  DMUL R30, R8, R30 ;  /* 0x0000001e081e7228 */ /* 0x0000620000000000 */
[----:B------:R-:W-:Y:S02]  /*4bd30*/  IMAD.MOV.U32 R28, RZ, RZ, 0x0 ;  /* 0x00000000ff1c7424 */ /* 0x000fe400078e00ff */
[----:B01----:R-:W-:-:S07]  /*4bd40*/  IMAD.MOV.U32 R29, RZ, RZ, 0x3ff00000 ;  /* 0x3ff00000ff1d7424 */ /* 0x003fce00078e00ff */
.L_x_9224:
[----:B------:R-:W-:Y:S05]  /*4bd50*/  BSYNC.RECONVERGENT B4 ;  /* 0x0000000000047941 */ /* 0x000fea0003800200 */
.L_x_9210:
[----:B------:R-:W-:Y:S05]  /*4bd60*/  BRA `(.L_x_9236) ;  /* 0x0000000000187947 */ /* 0x000fea0003800000 */
.L_x_9202:
[----:B------:R0:W1:-:S15]  /*4bd70*/  DMUL R30, R34, 9.00719925474099200000e+15 ;  /* 0x43400000221e7828 */ /* 0x00005e0000000000 */
[----:B------:R-:W-:-:S15]  /*4bd80*/  NOP ;  /* 0x0000000000007918 */ /* 0x000fde0000000000 */
[----:B------:R-:W-:-:S15]  /*4bd90*/  NOP ;  /* 0x0000000000007918 */ /* 0x000fde0000000000 */
[----:B------:R-:W-:-:S15]  /*4bda0*/  NOP ;  /* 0x0000000000007918 */ /* 0x000fde0000000000 */
[----:B------:R-:W-:-:S04]  /*4bdb0*/  NOP ;  /* 0x0000000000007918 */ /* 0x000fc80000000000 */
[----:B01----:R-:W2:Y:S02]  /*4bdc0*/  DMUL R28, R28, 9.00719925474099200000e+15 ;  /* 0x434000001c1c7828 */ /* 0x003ea40000000000 */
.L_x_9236:
[----:B------:R-:W-:Y:S05]  /*4bdd0*/  BSYNC.RELIABLE B2 ;  /* 0x0000000000027941 */ /* 0x000fea0003800100 */
.L_x_9201:
[----:B------:R-:W-:-:S13]  /*4bde0*/  ISETP.GT.AND P0, PT, R21, -0x1, PT ;  /* 0xffffffff1500780c */ /* 0x000fda0003f04270 */
[----:B------:R-:W-:Y:S05]  /*4bdf0*/  @P0 BRA `(.L_x_9237) ;  /* 0x0000001000040947 */ /* 0x000fea0003800000 */
[----:B--2---:R-:W-:Y:S01]  /*4be00*/  DSETP.GT.AND P1, PT, |R30|, R28, PT ;  /* 0x0000001c1e00722a */ /* 0x004fe20003f24200 */
        /* <DEDUP_REMOVED lines=62> */
[----:B------:R-:W-:Y:S01]  /*4c1f0*/  MOV R0, 0x4c230 ;  /* 0x0004c23000007802 */ /* 0x000fe20000000f00 */
[----:B------:R-:W-:Y:S02]  /*4c200*/  IMAD.MOV.U32 R8, RZ, RZ, R2 ;  /* 0x000000ffff087224 */ /* 0x000fe400078e0002 */
[----:B------:R-:W-:-:S07]  /*4c210*/  IMAD.MOV.U32 R9, RZ, RZ, R3 ;  /* 0x000000ffff097224 */ /* 0x000fce00078e0003 */
[----:B------:R-:W-:Y:S05]  /*4c220*/  CALL.REL.NOINC `($__internal_14_$__cuda_sm20_div_rn_f64_full) ;  /* 0x000000d800d07944 */ /* 0x000fea0003c00000 */
.L_x_9239:
[----:B------:R-:W-:Y:S05]  /*4c230*/  BSYNC.RECONVERGENT B2 ;  /* 0x0000000000027941 */ /* 0x000fea0003800200 */
.L_x_9238:
        /* <DEDUP_REMOVED lines=176> */
.L_x_9241:
[----:B------:R-:W-:Y:S02]  /*4cd40*/  FSEL R2, RZ, 3.37028055040000000000e+12, P0 ;  /* 0x54442d18ff027808 */ /* 0x000fe40000000000 */
[----:B------:R-:W-:-:S07]  /*4cd50*/  FSEL R3, RZ, 2.1426990032196044922, P0 ;  /* 0x400921fbff037808 */ /* 0x000fce0000000000 */
.L_x_9242:
[----:B------:R-:W-:Y:S05]  /*4cd60*/  BSYNC.RECONVERGENT B0 ;  /* 0x0000000000007941 */ /* 0x000fea0003800200 */
.L_x_9240:
        /* <DEDUP_REMOVED lines=10> */
.L_x_9237:
        /* <DEDUP_REMOVED lines=62> */
.L_x_9244:
[----:B------:R-:W-:Y:S05]  /*4d1f0*/  BSYNC.RECONVERGENT B2 ;  /* 0x0000000000027941 */ /* 0x000fea0003800200 */
.L_x_9243:
        /* <DEDUP_REMOVED lines=176> */
.L_x_9246:
[----:B------:R-:W-:Y:S02]  /*4dd00*/  FSEL R2, RZ, 3.37028055040000000000e+12, P0 ;  /* 0x54442d18ff027808 */ /* 0x000fe40000000000 */
[----:B------:R-:W-:-:S07]  /*4dd10*/  FSEL R3, RZ, 2.1426990032196044922, P0 ;  /* 0x400921fbff037808 */ /* 0x000fce0000000000 */
.L_x_9247:
[----:B------:R-:W-:Y:S05]  /*4dd20*/  BSYNC.RECONVERGENT B0 ;  /* 0x0000000000007941 */ /* 0x000fea0003800200 */
.L_x_9245:
        /* <DEDUP_REMOVED lines=9> */
.L_x_9208:
[----:B------:R-:W-:Y:S05]  /*4ddc0*/  BSYNC.RECONVERGENT B3 ;  /* 0x0000000000037941 */ /* 0x000fea0003800200 */
.L_x_9200:
[----:B------:R-:W-:Y:S01]  /*4ddd0*/  ISETP.GE.AND P0, PT, R23, RZ, PT ;  /* 0x000000ff1700720c */ /* 0x000fe20003f06270 */
[----:B------:R-:W0:Y:S03]  /*4dde0*/  DADD R2, -RZ, -R36 ;  /* 0x00000000ff027229 */ /* 0x000e260000000924 */
[----:B0-----:R-:W-:Y:S02]  /*4ddf0*/  FSEL R30, R36, R2, !P0 ;  /* 0x00000002241e7208 */ /* 0x001fe40004000000 */
[----:B------:R-:W-:Y:S01]  /*4de00*/  FSEL R31, R37, R3, !P0 ;  /* 0x00000003251f7208 */ /* 0x000fe20004000000 */
[----:B------:R-:W-:Y:S06]  /*4de10*/  BRA `(.L_x_9163) ;  /* 0x0000006800207947 */ /* 0x000fec0003800000 */
.L_x_9167:
        /* <DEDUP_REMOVED lines=15> */
.L_x_9166:
[----:B------:R0:W1:Y:S01]  /*4df10*/  DADD R30, -RZ, -R22 ;  /* 0x00000000ff1e7229 */ /* 0x0000620000000916 */
[----:B------:R-:W-:Y:S01]  /*4df20*/  CS2R R28, SRZ ;  /* 0x00000000001c7805 */ /* 0x000fe2000001ff00 */
[----:B01----:R-:W-:Y:S06]  /*4df30*/  BRA `(.L_x_9163) ;  /* 0x0000006400d87947 */ /* 0x003fec0003800000 */
.L_x_9165:
        /* <DEDUP_REMOVED lines=32> */
[--C-:B------:R-:W-:Y:S02]  /*4e140*/  IMAD.MOV.U32 R11, RZ, RZ, R13.reuse ;  /* 0x000000ffff0b7224 */ /* 0x100fe400078e000d */
        /* <DEDUP_REMOVED lines=50> */
[----:B------:R-:W-:-:S04]  /*4e470*/  @P2 IMAD.MOV.U32 R15, RZ, RZ, 0x7ff00000 ;  /* 0x7ff00000ff0f2424 */ /* 0x000fc800078e00ff */
[----:B------:R-:W-:-:S15]  /*4e480*/  FSETP.GT.AND P4, PT, |R13|, 1.469367938527859385e-39, PT ;  /* 0x001000000d00780b */ /* 0x000fde0003f84200 */
[----:B------:R-:W-:-:S15]  /*4e490*/  NOP ;  /* 0x0000000000007918 */ /* 0x000fde0000000000 */
[----:B------:R-:W-:-:S15]  /*4e4a0*/  NOP ;  /* 0x0000000000007918 */ /* 0x000fde0000000000 */
[----:B------:R-:W-:-:S10]  /*4e4b0*/  NOP ;  /* 0x0000000000007918 */ /* 0x000fd40000000000 */
[----:B------:R-:W0:Y:S02]  /*4e4c0*/  @P2 DFMA R12, R10, R14, +INF ;  /* 0x7ff000000a0c242b */ /* 0x000e24000000000e */
[----:B0-----:R-:W-:Y:S01]  /*4e4d0*/  @P2 FSEL R31, R13, -QNAN , P3 ;  /* 0xfff000000d1f2808 */ /* 0x001fe20001800000 */
[----:B------:R-:W-:Y:S01]  /*4e4e0*/  IMAD.MOV.U32 R13, RZ, RZ, -0x3ff ;  /* 0xfffffc01ff0d7424 */ /* 0x000fe200078e00ff */
[----:B------:R-:W-:Y:S01]  /*4e4f0*/  @P2 FSEL R30, R12, RZ, P3 ;  /* 0x000000ff0c1e2208 */ /* 0x000fe20001800000 */
[----:B------:R-:W-:Y:S01]  /*4e500*/  @!P0 IMAD.MOV.U32 R13, RZ, RZ, -0x435 ;  /* 0xfffffbcbff0d8424 */ /* 0x000fe200078e00ff */
        /* <DEDUP_REMOVED lines=173> */
.L_x_9252:
[----:B------:R-:W-:Y:S05]  /*4efe0*/  BSYNC.RECONVERGENT B0 ;  /* 0x0000000000007941 */ /* 0x000fea0003800200 */
.L_x_9251:
        /* <DEDUP_REMOVED lines=8> */
.L_x_9254:
[----:B------:R-:W-:Y:S05]  /*4f070*/  BSYNC.RECONVERGENT B3 ;  /* 0x0000000000037941 */ /* 0x000fea0003800200 */
.L_x_9253:
        /* <DEDUP_REMOVED lines=168> */
[----:B------:R-:W-:Y:S01]  /*4fb00*/  IMAD.MOV.U32 R13, RZ, RZ, 0x4002d97c ;  /* 0x4002d97cff0d7424 */ /* 0x000fe200078e00ff */
[----:B------:R-:W-:-:S04]  /*4fb10*/  MOV R11, 0x7f3321d2 ;  /* 0x7f3321d2000b7802 */ /* 0x000fc80000000f00 */
[----:B------:R-:W-:Y:S02]  /*4fb20*/  FSEL R11, R11, 3.37028055040000000000e+12, !P0 ;  /* 0x54442d180b0b7808 */ /* 0x000fe40004000000 */
[----:B------:R-:W-:Y:S01]  /*4fb30*/  FSEL R13, R13, 1.8213495016098022461, !P0 ;  /* 0x3fe921fb0d0d7808 */ /* 0x000fe20004000000 */
[----:B------:R-:W2:Y:S02]  /*4fb40*/  DSETP.NEU.AND P0, PT, R28, R2, PT ;  /* 0x000000021c00722a */ /* 0x000ea40003f0d000 */
[----:B--2---:R-:W-:Y:S02]  /*4fb50*/  FSEL R8, R11, R8, !P0 ;  /* 0x000000080b087208 */ /* 0x004fe40004000000 */
[----:B------:R-:W-:Y:S01]  /*4fb60*/  FSEL R9, R13, R9, !P0 ;  /* 0x000000090d097208 */ /* 0x000fe20004000000 */
[----:B------:R-:W-:Y:S06]  /*4fb70*/  BRA `(.L_x_9257) ;  /* 0x0000000000087947 */ /* 0x000fec0003800000 */
.L_x_9256:
[----:B------:R-:W-:Y:S02]  /*4fb80*/  FSEL R8, RZ, 3.37028055040000000000e+12, P0 ;  /* 0x54442d18ff087808 */ /* 0x000fe40000000000 */
[----:B------:R-:W-:-:S07]  /*4fb90*/  FSEL R9, RZ, 2.1426990032196044922, P0 ;  /* 0x400921fbff097808 */ /* 0x000fce0000000000 */
.L_x_9257:
[----:B------:R-:W-:Y:S05]  /*4fba0*/  BSYNC.RECONVERGENT B0 ;  /* 0x0000000000007941 */ /* 0x000fea0003800200 */
.L_x_9255:
        /* <DEDUP_REMOVED lines=14> */
.L_x_9250:
        /* <DEDUP_REMOVED lines=13> */
[----:B------:R-:W-:-:S02]  /*4fd60*/  ISETP.GT.U32.AND P0, PT, R28, R2, PT ;  /* 0x000000021c00720c */ /* 0x000fc40003f04070 */
        /* <DEDUP_REMOVED lines=118> */
[----:B------:R-:W-:Y:S01]  /*504d0*/  IMAD.MOV.U32 R11, RZ, RZ, R13 ;  /* 0x000000ffff0b7224 */ /* 0x000fe200078e000d */
[----:B------:R-:W-:-:S15]  /*504e0*/  MOV R10, R12 ;  /* 0x0000000c000a7202 */ /* 0x000fde0000000f00 */
[----:B------:R-:W-:-:S15]  /*504f0*/  NOP ;  /* 0x0000000000007918 */ /* 0x000fde0000000000 */
[----:B------:R-:W-:-:S15]  /*50500*/  NOP ;  /* 0x0000000000007918 */ /* 0x000fde0000000000 */
[----:B------:R-:W-:-:S11]  /*50510*/  NOP ;  /* 0x0000000000007918 */ /* 0x000fd60000000000 */
        /* <DEDUP_REMOVED lines=26> */
[----:B------:R-:W-:Y:S02]  /*506c0*/  @P0 VIADD R11, R15, 0xfff00000 ;  /* 0xfff000000f0b0836 */ /* 0x000fe40000000000 */
[----:B------:R-:W-:-:S03]  /*506d0*/  @P0 VIADD R13, R13, 0x1 ;  /* 0x000000010d0d0836 */ /* 0x000fc60000000000 */
[----:B------:R-:W-:Y:S02]  /*506e0*/  @P0 MOV R15, R11 ;  /* 0x0000000b000f0202 */ /* 0x000fe40000000f00 */
[----:B------:R-:W-:Y:S01]  /*506f0*/  LOP3.LUT R12, R13, 0x80000000, RZ, 0x3c, !PT ;  /* 0x800000000d0c7812 */ /* 0x000fe200078e3cff */
[----:B------:R-:W-:-:S03]  /*50700*/  IMAD.MOV.U32 R13, RZ, RZ, 0x43300000 ;  /* 0x43300000ff0d7424 */ /* 0x000fc600078e00ff */
        /* <DEDUP_REMOVED lines=158> */
.L_x_9260:
[----:B------:R-:W-:Y:S05]  /*510f0*/  BSYNC.RECONVERGENT B0 ;  /* 0x0000000000007941 */ /* 0x000fea0003800200 */
.L_x_9259:
        /* <DEDUP_REMOVED lines=8> */
.L_x_9262:
[----:B------:R-:W-:Y:S05]  /*51180*/  BSYNC.RECONVERGENT B3 ;  /* 0x0000000000037941 */ /* 0x000fea0003800200 */
.L_x_9261:
[----:B------:R-:W-:Y:S01]  /*51190*/  IMAD.MOV.U32 R12, RZ, RZ, -0x2449a4b7 ;  /* 0xdbb65b49ff0c7424 */ /* 0x000fe200078e00ff */
[----:B------:R-:W-:Y:S01]  /*511a0*/  MOV R13, 0x3f2d3b63 ;  /* 0x3f2d3b63000d7802 */ /* 0x000fe20000000f00 */
        /* <DEDUP_REMOVED lines=174> */
.L_x_9264:
[----:B------:R-:W-:Y:S02]  /*51c90*/  FSEL R8, RZ, 3.37028055040000000000e+12, P0 ;  /* 0x54442d18ff087808 */ /* 0x000fe40000000000 */
[----:B------:R-:W-:-:S07]  /*51ca0*/  FSEL R9, RZ, 2.1426990032196044922, P0 ;  /* 0x400921fbff097808 */ /* 0x000fce0000000000 */
.L_x_9265:
[----:B------:R-:W-:Y:S05]  /*51cb0*/  BSYNC.RECONVERGENT B0 ;  /* 0x0000000000007941 */ /* 0x000fea0003800200 */
.L_x_9263:
        /* <DEDUP_REMOVED lines=10> */
.L_x_9249:
        /* <DEDUP_REMOVED lines=51> */
[----:B------:R-:W-:Y:S02]  /*52090*/  IMAD.MOV.U32 R30, RZ, RZ, R8 ;  /* 0x000000ffff1e7224 */ /* 0x000fe400078e0008 */
[----:B------:R-:W-:-:S07]  /*520a0*/  IMAD.MOV.U32 R31, RZ, RZ, R9 ;  /* 0x000000ffff1f7224 */ /* 0x000fce00078e0009 */
.L_x_9267:
[----:B------:R-:W-:Y:S05]  /*520b0*/  BSYNC.RECONVERGENT B3 ;  /* 0x0000000000037941 */ /* 0x000fea0003800200 */
.L_x_9266:
        /* <DEDUP_REMOVED lines=50> */
[----:B------:R-:W-:Y:S05]  /*523e0*/  CALL.REL.NOINC `($__internal_14_$__cuda_sm20_div_rn_f64_full) ;  /* 0x0000007800607944 */ /* 0x000fea0003c00000 */
.L_x_9269:
[----:B------:R-:W-:Y:S05]  /*523f0*/  BSYNC.RECONVERGENT B3 ;  /* 0x0000000000037941 */ /* 0x000fea0003800200 */
.L_x_9268:
        /* <DEDUP_REMOVED lines=76> */
[----:B------:R-:W-:-:S04]  /*528c0*/  @P2 LOP3.LUT R31, R32, 0x80000, RZ, 0xfc, !PT ;  /* 0x00080000201f2812 */ /* 0x000fc800078efcff */
[----:B------:R-:W-:Y:S02]  /*528d0*/  SEL R30, R30, UR4, P0 ;  /* 0x000000041e1e7c07 */ /* 0x000fe40008000000 */
[----:B------:R-:W-:-:S15]  /*528e0*/  ISETP.GE.U32.AND P0, PT, R13, 0x7ff00000, PT ;  /* 0x7ff000000d00780c */ /* 0x000fde0003f06070 */
        /* <DEDUP_REMOVED lines=60> */
[----:B------:R-:W-:Y:S02]  /*52cb0*/  ISETP.GT.AND P2, PT, R13, 0xfffff, PT ;  /* 0x000fffff0d00780c */ /* 0x000fe40003f44270 */
[----:B------:R-:W-:Y:S01]  /*52cc0*/  MOV R11, R13 ;  /* 0x0000000d000b7202 */ /* 0x000fe20000000f00 */
        /* <DEDUP_REMOVED lines=30> */
[----:B------:R-:W-:Y:S01]  /*52eb0*/  @P0 VIADD R11, R15, 0xfff00000 ;  /* 0xfff000000f0b0836 */ /* 0x000fe20000000000 */
[----:B------:R-:W-:-:S03]  /*52ec0*/  @P0 IADD3 R13, PT, PT, R13, 0x1, RZ ;  /* 0x000000010d0d0810 */ /* 0x000fc60007ffe0ff */
        /* <DEDUP_REMOVED lines=161> */
.L_x_9271:
[----:B------:R-:W-:Y:S05]  /*538e0*/  BSYNC.RECONVERGENT B0 ;  /* 0x0000000000007941 */ /* 0x000fea0003800200 */
.L_x_9270:
[----:B------:R-:W-:Y:S01]  /*538f0*/  BSSY.RECONVERGENT B3, `(.L_x_9272) ;  /* 0x0000009000037945 */ /* 0x000fe20003800200 */
[----:B------:R2:W3:Y:S03]  /*53900*/  DSETP.GEU.AND P1, PT, R28, R2, PT ;  /* 0x000000021c00722a */ /* 0x0004e60003f2e000 */
[----:B---3--:R-:W-:Y:S05]  /*53910*/  @P3 BRA P4, `(.L_x_9273) ;  /* 0x0000000000183947 */ /* 0x008fea0002000000 */
[----:B0-----:R-:W-:Y:S01]  /*53920*/  IMAD.MOV.U32 R10, RZ, RZ, R34 ;  /* 0x000000ffff0a7224 */ /* 0x001fe200078e0022 */
[----:B------:R-:W-:Y:S01]  /*53930*/  MOV R0, 0x53980 ;  /* 0x0005398000007802 */ /* 0x000fe20000000f00 */
[----:B------:R-:W-:Y:S02]  /*53940*/  IMAD.MOV.U32 R11, RZ, RZ, R35 ;  /* 0x000000ffff0b7224 */ /* 0x000fe400078e0023 */
[----:B------:R-:W-:Y:S02]  /*53950*/  IMAD.MOV.U32 R8, RZ, RZ, R36 ;  /* 0x000000ffff087224 */ /* 0x000fe400078e0024 */
[----:B------:R-:W-:-:S07]  /*53960*/  IMAD.MOV.U32 R9, RZ, RZ, R37 ;  /* 0x000000ffff097224 */ /* 0x000fce00078e0025 */
[----:B-12---:R-:W-:Y:S05]  /*53970*/  CALL.REL.NOINC `($__internal_14_$__cuda_sm20_div_rn_f64_full) ;  /* 0x0000006000fc7944 */ /* 0x006fea0003c00000 */
.L_x_9273:
[----:B------:R-:W-:Y:S05]  /*53980*/  BSYNC.RECONVERGENT B3 ;  /* 0x0000000000037941 */ /* 0x000fea0003800200 */
.L_x_9272:
        /* <DEDUP_REMOVED lines=140> */
[----:B0-----:R0:W3:Y:S02]  /*54250*/  DFMA R12, R12, R8, R8 ;  /* 0x000000080c0c722b */ /* 0x0010e40000000008 */
[----:B0-----:R-:W-:Y:S01]  /*54260*/  @P1 MOV R8, 0x54442d18 ;  /* 0x54442d1800081802 */ /* 0x001fe20000000f00 */
[----:B------:R-:W-:-:S15]  /*54270*/  @P1 IMAD.MOV.U32 R9, RZ, RZ, 0x400921fb ;  /* 0x400921fbff091424 */ /* 0x000fde00078e00ff */
[----:B------:R-:W-:-:S15]  /*54280*/  NOP ;  /* 0x0000000000007918 */ /* 0x000fde0000000000 */
[----:B------:R-:W-:-:S15]  /*54290*/  NOP ;  /* 0x0000000000007918 */ /* 0x000fde0000000000 */
[----:B------:R-:W-:-:S15]  /*542a0*/  NOP ;  /* 0x0000000000007918 */ /* 0x000fde0000000000 */
[----:B------:R-:W-:-:S01]  /*542b0*/  NOP ;  /* 0x0000000000007918 */ /* 0x000fc20000000000 */
[----:B---3--:R-:W0:Y:S02]  /*542c0*/  @P1 DADD R8, -R12, R8 ;  /* 0x000000000c081229 */ /* 0x008e240000000108 */
        /* <DEDUP_REMOVED lines=19> */
[----:B------:R3:W4:Y:S02]  /*54400*/  @!P1 DADD R8, R10, R12 ;  /* 0x000000000a089229 */ /* 0x000724000000000c */
        /* <DEDUP_REMOVED lines=9> */
.L_x_9275:
[----:B------:R-:W-:Y:S02]  /*544a0*/  FSEL R8, RZ, 3.37028055040000000000e+12, P0 ;  /* 0x54442d18ff087808 */ /* 0x000fe40000000000 */
[----:B------:R-:W-:-:S07]  /*544b0*/  FSEL R9, RZ, 2.1426990032196044922, P0 ;  /* 0x400921fbff097808 */ /* 0x000fce0000000000 */
.L_x_9276:
[----:B------:R-:W-:Y:S05]  /*544c0*/  BSYNC.RECONVERGENT B0 ;  /* 0x0000000000007941 */ /* 0x000fea0003800200 */
.L_x_9274:
        /* <DEDUP_REMOVED lines=13> */
.L_x_9258:
[----:B------:R-:W-:Y:S05]  /*545a0*/  BSYNC.RECONVERGENT B2 ;  /* 0x0000000000027941 */ /* 0x000fea0003800200 */
.L_x_9248:
        /* <DEDUP_REMOVED lines=15> */
.L_x_9163:
[----:B------:R-:W-:Y:S05]  /*546a0*/  BSYNC.RECONVERGENT B1 ;  /* 0x0000000000017941 */ /* 0x000fea0003800200 */
.L_x_9162:
[----:B------:R-:W0:Y:S01]  /*546b0*/  LDC.U8 R22, c[0x0][0x3a4] ;  /* 0x0000e900ff167b82 */ /* 0x000e220000000000 */
[----:B------:R-:W-:Y:S01]  /*546c0*/  ISETP.GE.AND P0, PT, R33, R57, PT ;  /* 0x000000392100720c */ /* 0x000fe20003f06270 */
[----:B------:R-:W-:Y:S04]  /*546d0*/  BSSY.RECONVERGENT B7, `(.L_x_9277) ;  /* 0x0000416000077945 */ /* 0x000fe80003800200 */
[----:B------:R-:W-:Y:S08]  /*546e0*/  BSSY.RELIABLE B6, `(.L_x_9278) ;  /* 0x00002c2000067945 */ /* 0x000ff00003800100 */
[----:B------:R-:W-:Y:S05]  /*546f0*/  @P0 BRA `(.L_x_9279) ;  /* 0x0000002800f40947 */ /* 0x000fea0003800000 */
[----:B------:R-:W5:Y:S01]  /*54700*/  LDCU UR4, c[0x0][0x3a8] ;  /* 0x00007500ff0477ac */ /* 0x000f620008000800 */
[----:B01----:R-:W0:Y:S01]  /*54710*/  LDC.64 R2, c[0x0][0x388] ;  /* 0x0000e200ff027b82 */ /* 0x003e220000000a00 */
[----:B------:R-:W-:Y:S01]  /*54720*/  IMAD R0, R58, 0x200, R33 ;  /* 0x000002003a007824 */ /* 0x000fe200078e0221 */
[----:B--234-:R-:W-:-:S03]  /*54730*/  PRMT R8, R22, 0x9910, RZ ;  /* 0x0000991016087816 */ /* 0x01cfc600000000ff */
        /* <DEDUP_REMOVED lines=14> */
[----:B------:R-:W0:Y:S01]  /*54820*/  F2I.F64.TRUNC R5, R4 ;  /* 0x0000000400057311 */ /* 0x000e22000030d100 */
[----:B------:R-:W-:Y:S01]  /*54830*/  IMAD.MOV.U32 R33, RZ, RZ, R40 ;  /* 0x000000ffff217224 */ /* 0x000fe200078e0028 */
[----:B0-----:R0:W-:Y:S01]  /*54840*/  STG.E.U8 desc[UR36][R2.64], R5 ;  /* 0x0000000502007986 */ /* 0x0011e2000c101124 */
[----:B------:R-:W-:Y:S05]  /*54850*/  BRA `(.L_x_9285) ;  /* 0x0000001400487947 */ /* 0x000fea0003800000 */
.L_x_9283:
[----:B------:R-:W0:Y:S01]  /*54860*/  F2I.S64.F64.TRUNC R4, R4 ;  /* 0x0000000400047311 */ /* 0x000e22000030d900 */
[----:B------:R-:W-:Y:S01]  /*54870*/  MOV R33, R40 ;  /* 0x0000002800217202 */ /* 0x000fe20000000f00 */
[----:B0-----:R-:W-:-:S05]  /*54880*/  IMAD.MOV.U32 R7, RZ, RZ, R4 ;  /* 0x000000ffff077224 */ /* 0x001fca00078e0004 */
[----:B------:R0:W-:Y:S01]  /*54890*/  STG.E.U8 desc[UR36][R2.64], R7 ;  /* 0x0000000702007986 */ /* 0x0001e2000c101124 */
[----:B------:R-:W-:Y:S05]  /*548a0*/  BRA `(.L_x_9285) ;  /* 0x0000001400347947 */ /* 0x000fea0003800000 */
.L_x_9282:
[----:B------:R-:W-:-:S13]  /*548b0*/  ISETP.NE.AND P0, PT, R0, 0x2, PT ;  /* 0x000000020000780c */ /* 0x000fda0003f05270 */
[----:B------:R-:W-:Y:S05]  /*548c0*/  @!P0 BRA `(.L_x_9286) ;  /* 0x0000000000308947 */ /* 0x000fea0003800000 */
[----:B------:R-:W-:-:S13]  /*548d0*/  ISETP.NE.AND P0, PT, R0, 0x3, PT ;  /* 0x000000030000780c */ /* 0x000fda0003f05270 */
[----:B------:R-:W-:Y:S05]  /*548e0*/  @!P0 BRA `(.L_x_9287) ;  /* 0x0000000000188947 */ /* 0x000fea0003800000 */
[----:B------:R-:W-:-:S13]  /*548f0*/  ISETP.NE.AND P0, PT, R0, 0x4, PT ;  /* 0x000000040000780c */ /* 0x000fda0003f05270 */
[----:B------:R-:W-:Y:S05]  /*54900*/  @P0 BRA `(.L_x_9284) ;  /* 0x0000001000540947 */ /* 0x000fea0003800000 */
[----:B------:R-:W0:Y:S01]  /*54910*/  F2I.S64.F64.TRUNC R4, R4 ;  /* 0x0000000400047311 */ /* 0x000e22000030d900 */
[----:B------:R-:W-:Y:S01]  /*54920*/  IMAD.MOV.U32 R33, RZ, RZ, R40 ;  /* 0x000000ffff217224 */ /* 0x000fe200078e0028 */
[----:B0-----:R0:W-:Y:S01]  /*54930*/  STG.E.64 desc[UR36][R2.64], R4 ;  /* 0x0000000402007986 */ /* 0x0011e2000c101b24 */
[----:B------:R-:W-:Y:S05]  /*54940*/  BRA `(.L_x_9285) ;  /* 0x00000014000c7947 */ /* 0x000fea0003800000 */
.L_x_9287:
[----:B------:R-:W0:Y:S01]  /*54950*/  F2I.F64.TRUNC R5, R4 ;  /* 0x0000000400057311 */ /* 0x000e22000030d100 */
[----:B------:R-:W-:Y:S01]  /*54960*/  IMAD.MOV.U32 R33, RZ, RZ, R40 ;  /* 0x000000ffff217224 */ /* 0x000fe200078e0028 */
[----:B0-----:R0:W-:Y:S01]  /*54970*/  STG.E desc[UR36][R2.64], R5 ;  /* 0x0000000502007986 */ /* 0x0011e2000c101924 */
[----:B------:R-:W-:Y:S05]  /*54980*/  BRA `(.L_x_9285) ;  /* 0x0000001000fc7947 */ /* 0x000fea0003800000 */
.L_x_9286:
[----:B------:R-:W0:Y:S01]  /*54990*/  F2I.F64.TRUNC R5, R4 ;  /* 0x0000000400057311 */ /* 0x000e22000030d100 */
[----:B------:R-:W-:Y:S01]  /*549a0*/  IMAD.MOV.U32 R33, RZ, RZ, R40 ;  /* 0x000000ffff217224 */ /* 0x000fe200078e0028 */
[----:B0-----:R0:W-:Y:S01]  /*549b0*/  STG.E.U16 desc[UR36][R2.64], R5 ;  /* 0x0000000502007986 */ /* 0x0011e2000c101524 */
[----:B------:R-:W-:Y:S05]  /*549c0*/  BRA `(.L_x_9285) ;  /* 0x0000001000ec7947 */ /* 0x000fea0003800000 */
.L_x_9281:
        /* <DEDUP_REMOVED lines=18> */
.L_x_9289:
        /* <DEDUP_REMOVED lines=13> */
.L_x_9288:
        /* <DEDUP_REMOVED lines=15> */
[----:B0-----:R-:W-:-:S15]  /*54cb0*/  @!P1 FMUL R8, R8, 1.175494350822287508e-38 ;  /* 0x0080000008089820 */ /* 0x001fde0000400000 */
[----:B------:R-:W-:-:S15]  /*54cc0*/  NOP ;  /* 0x0000000000007918 */ /* 0x000fde0000000000 */
[----:B------:R-:W-:-:S15]  /*54cd0*/  NOP ;  /* 0x0000000000007918 */ /* 0x000fde0000000000 */
[----:B------:R-:W-:-:S15]  /*54ce0*/  NOP ;  /* 0x0000000000007918 */ /* 0x000fde0000000000 */
[----:B------:R-:W-:-:S01]  /*54cf0*/  NOP ;  /* 0x0000000000007918 */ /* 0x000fc20000000000 */
        /* <DEDUP_REMOVED lines=9> */
.L_x_9291:
        /* <DEDUP_REMOVED lines=24> */
.L_x_9290:
[----:B------:R0:W-:Y:S01]  /*54f10*/  STG.E.64 desc[UR36][R2.64], R4 ;  /* 0x0000000402007986 */ /* 0x0001e2000c101b24 */
[----:B------:R-:W-:Y:S01]  /*54f20*/  IMAD.MOV.U32 R33, RZ, RZ, R40 ;  /* 0x000000ffff217224 */ /* 0x000fe200078e0028 */
[----:B------:R-:W-:Y:S06]  /*54f30*/  BRA `(.L_x_9285) ;  /* 0x0000000c00907947 */ /* 0x000fec0003800000 */
.L_x_9280:
        /* <DEDUP_REMOVED lines=9> */
[----:B------:R-:W-:-:S15]  /*54fd0*/  IMAD.MOV.U32 R33, RZ, RZ, R40 ;  /* 0x000000ffff217224 */ /* 0x000fde00078e0028 */
[----:B------:R-:W-:-:S15]  /*54fe0*/  NOP ;  /* 0x0000000000007918 */ /* 0x000fde0000000000 */
[----:B------:R-:W-:-:S15]  /*54ff0*/  NOP ;  /* 0x0000000000007918 */ /* 0x000fde0000000000 */
[----:B------:R-:W-:-:S15]  /*55000*/  NOP ;  /* 0x0000000000007918 */ /* 0x000fde0000000000 */
[----:B------:R-:W-:-:S03]  /*55010*/  NOP ;  /* 0x0000000000007918 */ /* 0x000fc60000000000 */
[----:B0-----:R-:W0:Y:S02]  /*55020*/  DSETP.NEU.OR P0, PT, R4, RZ, P0 ;  /* 0x000000ff0400722a */ /* 0x001e24000070d400 */
[----:B0-----:R-:W-:-:S05]  /*55030*/  SEL R5, RZ, 0x1, !P0 ;  /* 0x00000001ff057807 */ /* 0x001fca0004000000 */
[----:B------:R4:W-:Y:S01]  /*55040*/  STG.E.U8 desc[UR36][R2.64], R5 ;  /* 0x0000000502007986 */ /* 0x0009e2000c101124 */
[----:B------:R-:W-:Y:S05]  /*55050*/  BRA `(.L_x_9285) ;  /* 0x0000000c00487947 */ /* 0x000fea0003800000 */
.L_x_9294:
[----:B------:R3:W-:Y:S01]  /*55060*/  STG.E.128 desc[UR36][R2.64], R4 ;  /* 0x0000000402007986 */ /* 0x0007e2000c101d24 */
[----:B------:R-:W-:Y:S01]  /*55070*/  IMAD.MOV.U32 R33, RZ, RZ, R40 ;  /* 0x000000ffff217224 */ /* 0x000fe200078e0028 */
[----:B------:R-:W-:Y:S06]  /*55080*/  BRA `(.L_x_9285) ;  /* 0x0000000c003c7947 */ /* 0x000fec0003800000 */
.L_x_9293:
        /* <DEDUP_REMOVED lines=27> */
.L_x_9298:
[----:B------:R-:W-:Y:S05]  /*55240*/  BSYNC.RECONVERGENT B0 ;  /* 0x0000000000007941 */ /* 0x000fea0003800200 */
.L_x_9297:
[----:B------:R-:W-:Y:S01]  /*55250*/  LOP3.LUT R7, R0, 0x80, R7, 0xf8, !PT ;  /* 0x0000008000077812 */ /* 0x000fe200078ef807 */
[----:B------:R-:W-:-:S04]  /*55260*/  IMAD.MOV.U32 R33, RZ, RZ, R40 ;  /* 0x000000ffff217224 */ /* 0x000fc800078e0028 */
[----:B------:R0:W-:Y:S01]  /*55270*/  STG.E.U8 desc[UR36][R2.64], R7 ;  /* 0x0000000702007986 */ /* 0x0001e2000c101124 */
[----:B------:R-:W-:Y:S05]  /*55280*/  BRA `(.L_x_9285) ;  /* 0x0000000800bc7947 */ /* 0x000fea0003800000 */
.L_x_9296:
        /* <DEDUP_REMOVED lines=23> */
.L_x_9300:
[----:B------:R-:W-:Y:S05]  /*55400*/  BSYNC.RECONVERGENT B0 ;  /* 0x0000000000007941 */ /* 0x000fea0003800200 */
.L_x_9299:
[----:B------:R-:W-:Y:S01]  /*55410*/  LOP3.LUT R7, R0, 0x80, R7, 0xf8, !PT ;  /* 0x0000008000077812 */ /* 0x000fe200078ef807 */
[----:B------:R-:W-:-:S04]  /*55420*/  IMAD.MOV.U32 R33, RZ, RZ, R40 ;  /* 0x000000ffff217224 */ /* 0x000fc800078e0028 */
[----:B------:R1:W-:Y:S01]  /*55430*/  STG.E.U8 desc[UR36][R2.64], R7 ;  /* 0x0000000702007986 */ /* 0x0003e2000c101124 */
[----:B------:R-:W-:Y:S05]  /*55440*/  BRA `(.L_x_9285) ;  /* 0x00000008004c7947 */ /* 0x000fea0003800000 */
.L_x_9295:
        /* <DEDUP_REMOVED lines=13> */
.L_x_9292:
        /* <DEDUP_REMOVED lines=8> */
[----:B------:R-:W0:Y:S01]  /*555a0*/  F2I.U32.F64.TRUNC R5, R4 ;  /* 0x0000000400057311 */ /* 0x000e22000030d000 */
[----:B------:R-:W-:Y:S01]  /*555b0*/  IMAD.MOV.U32 R33, RZ, RZ, R40 ;  /* 0x000000ffff217224 */ /* 0x000fe200078e0028 */
[----:B0-----:R0:W-:Y:S01]  /*555c0*/  STG.E.U16 desc[UR36][R2.64], R5 ;  /* 0x0000000502007986 */ /* 0x0011e2000c101524 */
[----:B------:R-:W-:Y:S05]  /*555d0*/  BRA `(.L_x_9285) ;  /* 0x0000000400e87947 */ /* 0x000fea0003800000 */
.L_x_9303:
        /* <DEDUP_REMOVED lines=21> */
.L_x_9306:
[----:B------:R-:W-:-:S04]  /*55730*/  SHF.R.U32.HI R0, RZ, 0x14, R7 ;  /* 0x00000014ff007819 */ /* 0x000fc80000011607 */
[----:B------:R-:W-:-:S04]  /*55740*/  LOP3.LUT R0, R0, 0x1, RZ, 0xc0, !PT ;  /* 0x0000000100007812 */ /* 0x000fc800078ec0ff */
[----:B------:R-:W-:-:S04]  /*55750*/  IADD3 R0, PT, PT, R7, 0x487ffff, R0 ;  /* 0x0487ffff07007810 */ /* 0x000fc80007ffe000 */
[----:B------:R-:W-:-:S04]  /*55760*/  SHF.R.U32.HI R0, RZ, 0x14, R0 ;  /* 0x00000014ff007819 */ /* 0x000fc80000011600 */
[----:B------:R-:W-:-:S07]  /*55770*/  LOP3.LUT R4, R0, 0xff, RZ, 0xc0, !PT ;  /* 0x000000ff00047812 */ /* 0x000fce00078ec0ff */
.L_x_9307:
[----:B------:R-:W-:-:S04]  /*55780*/  SHF.R.U32.HI R5, RZ, 0x18, R7 ;  /* 0x00000018ff057819 */ /* 0x000fc80000011607 */
[----:B------:R-:W-:-:S04]  /*55790*/  LOP3.LUT R4, R4, 0x80, R5, 0xf8, !PT ;  /* 0x0000008004047812 */ /* 0x000fc800078ef805 */
[----:B------:R-:W-:-:S07]  /*557a0*/  PRMT R0, R4, 0x7610, R0 ;  /* 0x0000761004007816 */ /* 0x000fce0000000000 */
.L_x_9305:
[----:B------:R-:W-:Y:S05]  /*557b0*/  BSYNC.RECONVERGENT B0 ;  /* 0x0000000000007941 */ /* 0x000fea0003800200 */
.L_x_9304:
[----:B------:R0:W-:Y:S01]  /*557c0*/  STG.E.U8 desc[UR36][R2.64], R0 ;  /* 0x0000000002007986 */ /* 0x0001e2000c101124 */
[----:B------:R-:W-:Y:S01]  /*557d0*/  IMAD.MOV.U32 R33, RZ, RZ, R40 ;  /* 0x000000ffff217224 */ /* 0x000fe200078e0028 */
[----:B------:R-:W-:Y:S06]  /*557e0*/  BRA `(.L_x_9285) ;  /* 0x0000000400647947 */ /* 0x000fec0003800000 */
.L_x_9302:
        /* <DEDUP_REMOVED lines=21> */
.L_x_9310:
[----:B------:R-:W-:-:S04]  /*55940*/  SHF.R.U32.HI R0, RZ, 0x15, R7 ;  /* 0x00000015ff007819 */ /* 0x000fc80000011607 */
[----:B------:R-:W-:-:S04]  /*55950*/  LOP3.LUT R0, R0, 0x1, RZ, 0xc0, !PT ;  /* 0x0000000100007812 */ /* 0x000fc800078ec0ff */
[----:B------:R-:W-:-:S04]  /*55960*/  IADD3 R0, PT, PT, R7, 0x88fffff, R0 ;  /* 0x088fffff07007810 */ /* 0x000fc80007ffe000 */
[----:B------:R-:W-:-:S04]  /*55970*/  SHF.R.U32.HI R0, RZ, 0x15, R0 ;  /* 0x00000015ff007819 */ /* 0x000fc80000011600 */
[----:B------:R-:W-:-:S07]  /*55980*/  LOP3.LUT R4, R0, 0xff, RZ, 0xc0, !PT ;  /* 0x000000ff00047812 */ /* 0x000fce00078ec0ff */
.L_x_9311:
[----:B------:R-:W-:-:S04]  /*55990*/  SHF.R.U32.HI R5, RZ, 0x18, R7 ;  /* 0x00000018ff057819 */ /* 0x000fc80000011607 */
[----:B------:R-:W-:-:S04]  /*559a0*/  LOP3.LUT R4, R4, 0x80, R5, 0xf8, !PT ;  /* 0x0000008004047812 */ /* 0x000fc800078ef805 */
[----:B------:R-:W-:-:S07]  /*559b0*/  PRMT R0, R4, 0x7610, R0 ;  /* 0x0000761004007816 */ /* 0x000fce0000000000 */
.L_x_9309:
[----:B------:R-:W-:Y:S05]  /*559c0*/  BSYNC.RECONVERGENT B0 ;  /* 0x0000000000007941 */ /* 0x000fea0003800200 */
.L_x_9308:
[----:B------:R0:W-:Y:S01]  /*559d0*/  STG.E.U8 desc[UR36][R2.64], R0 ;  /* 0x0000000002007986 */ /* 0x0001e2000c101124 */
[----:B------:R-:W-:Y:S01]  /*559e0*/  IMAD.MOV.U32 R33, RZ, RZ, R40 ;  /* 0x000000ffff217224 */ /* 0x000fe200078e0028 */
[----:B------:R-:W-:Y:S06]  /*559f0*/  BRA `(.L_x_9285) ;  /* 0x0000000000e07947 */ /* 0x000fec0003800000 */
.L_x_9301:
[----:B------:R-:W-:-:S13]  /*55a00*/  ISETP.NE.AND P0, PT, R0, 0x1c, PT ;  /* 0x0000001c0000780c */ /* 0x000fda0003f05270 */
[----:B------:R-:W-:Y:S05]  /*55a10*/  @!P0 BRA `(.L_x_9312) ;  /* 0x0000000000cc8947 */ /* 0x000fea0003800000 */
[----:B------:R-:W-:-:S13]  /*55a20*/  ISETP.NE.AND P0, PT, R0, 0x1d, PT ;  /* 0x0000001d0000780c */ /* 0x000fda0003f05270 */
[----:B------:R-:W-:Y:S05]  /*55a30*/  @!P0 BRA `(.L_x_9313) ;  /* 0x0000000000b48947 */ /* 0x000fea0003800000 */
[----:B------:R-:W-:-:S13]  /*55a40*/  ISETP.NE.AND P0, PT, R0, 0x2c, PT ;  /* 0x0000002c0000780c */ /* 0x000fda0003f05270 */
[----:B------:R-:W-:Y:S05]  /*55a50*/  @!P0 BRA `(.L_x_9314) ;  /* 0x0000000000488947 */ /* 0x000fea0003800000 */
.L_x_9284:
        /* <DEDUP_REMOVED lines=16> */
.L_x_9315:
[----:B------:R-:W-:Y:S01]  /*55b60*/  IMAD.MOV.U32 R33, RZ, RZ, R40 ;  /* 0x000000ffff217224 */ /* 0x000fe200078e0028 */
[----:B------:R-:W-:Y:S06]  /*55b70*/  BRA `(.L_x_9285) ;  /* 0x0000000000807947 */ /* 0x000fec0003800000 */
.L_x_9314:
        /* <DEDUP_REMOVED lines=25> */
.L_x_9313:
[----:B------:R-:W0:Y:S01]  /*55d10*/  F2I.U64.F64.TRUNC R4, R4 ;  /* 0x0000000400047311 */ /* 0x000e22000030d800 */
[----:B------:R-:W-:Y:S01]  /*55d20*/  IMAD.MOV.U32 R33, RZ, RZ, R40 ;  /* 0x000000ffff217224 */ /* 0x000fe200078e0028 */
[----:B0-----:R0:W-:Y:S01]  /*55d30*/  STG.E.64 desc[UR36][R2.64], R4 ;  /* 0x0000000402007986 */ /* 0x0011e2000c101b24 */
[----:B------:R-:W-:Y:S05]  /*55d40*/  BRA `(.L_x_9285) ;  /* 0x00000000000c7947 */ /* 0x000fea0003800000 */
.L_x_9312:
[----:B------:R-:W0:Y:S01]  /*55d50*/  F2I.U32.F64.TRUNC R5, R4 ;  /* 0x0000000400057311 */ /* 0x000e22000030d000 */
[----:B------:R-:W-:Y:S01]  /*55d60*/  IMAD.MOV.U32 R33, RZ, RZ, R40 ;  /* 0x000000ffff217224 */ /* 0x000fe200078e0028 */
[----:B0-----:R0:W-:Y:S06]  /*55d70*/  STG.E desc[UR36][R2.64], R5 ;  /* 0x0000000502007986 */ /* 0x0011ec000c101924 */
.L_x_9285:
[----:B------:R-:W-:-:S13]  /*55d80*/  ISETP.GE.AND P0, PT, R33, R57, PT ;  /* 0x000000392100720c */ /* 0x000fda0003f06270 */
[----:B------:R-:W-:Y:S05]  /*55d90*/  @P0 BREAK.RELIABLE B6 ;  /* 0x0000000000060942 */ /* 0x000fea0003800100 */
        /* <DEDUP_REMOVED lines=22> */
.L_x_9320:
[----:B------:R-:W0:Y:S02]  /*55f00*/  F2I.S64.F64.TRUNC R16, R16 ;  /* 0x0000001000107311 */ /* 0x000e24000030d900 */
[----:B0-----:R-:W-:-:S05]  /*55f10*/  IMAD.MOV.U32 R5, RZ, RZ, R16 ;  /* 0x000000ffff057224 */ /* 0x001fca00078e0010 */
[----:B------:R0:W-:Y:S01]  /*55f20*/  STG.E.U8 desc[UR36][R2.64], R5 ;  /* 0x0000000502007986 */ /* 0x0001e2000c101124 */
[----:B------:R-:W-:Y:S05]  /*55f30*/  BRA `(.L_x_9322) ;  /* 0x0000001000e07947 */ /* 0x000fea0003800000 */
.L_x_9319:
        /* <DEDUP_REMOVED lines=9> */
.L_x_9324:
[----:B------:R-:W0:Y:S02]  /*55fd0*/  F2I.F64.TRUNC R17, R16 ;  /* 0x0000001000117311 */ /* 0x000e24000030d100 */
[----:B0-----:R0:W-:Y:S01]  /*55fe0*/  STG.E desc[UR36][R2.64], R17 ;  /* 0x0000001102007986 */ /* 0x0011e2000c101924 */
[----:B------:R-:W-:Y:S05]  /*55ff0*/  BRA `(.L_x_9322) ;  /* 0x0000001000b07947 */ /* 0x000fea0003800000 */
.L_x_9323:
[----:B------:R-:W0:Y:S02]  /*56000*/  F2I.F64.TRUNC R17, R16 ;  /* 0x0000001000117311 */ /* 0x000e24000030d100 */
[----:B0-----:R0:W-:Y:S01]  /*56010*/  STG.E.U16 desc[UR36][R2.64], R17 ;  /* 0x0000001102007986 */ /* 0x0011e2000c101524 */
[----:B------:R-:W-:Y:S05]  /*56020*/  BRA `(.L_x_9322) ;  /* 0x0000001000a47947 */ /* 0x000fea0003800000 */
.L_x_9318:
        /* <DEDUP_REMOVED lines=17> */
.L_x_9326:
        /* <DEDUP_REMOVED lines=12> */
.L_x_9325:
        /* <DEDUP_REMOVED lines=28> */
.L_x_9328:
        /* <DEDUP_REMOVED lines=23> */
.L_x_9327:
[----:B------:R4:W-:Y:S01]  /*56530*/  STG.E.64 desc[UR36][R2.64], R16 ;  /* 0x0000001002007986 */ /* 0x0009e2000c101b24 */
[----:B------:R-:W-:Y:S05]  /*56540*/  BRA `(.L_x_9322) ;  /* 0x0000000c005c7947 */ /* 0x000fea0003800000 */
.L_x_9317:
        /* <DEDUP_REMOVED lines=13> */
.L_x_9332:
        /* <DEDUP_REMOVED lines=26> */
.L_x_9335:
[----:B------:R-:W-:-:S04]  /*567c0*/  SHF.R.U32.HI R5, RZ, 0x18, R5 ;  /* 0x00000018ff057819 */ /* 0x000fc80000011605 */
[----:B------:R-:W-:-:S07]  /*567d0*/  LOP3.LUT R0, R0, 0x80, R5, 0xf8, !PT ;  /* 0x0000008000007812 */ /* 0x000fce00078ef805 */
.L_x_9334:
[----:B------:R-:W-:Y:S05]  /*567e0*/  BSYNC.RECONVERGENT B0 ;  /* 0x0000000000007941 */ /* 0x000fea0003800200 */
.L_x_9333:
[----:B------:R0:W-:Y:S01]  /*567f0*/  STG.E.U8 desc[UR36][R2.64], R0 ;  /* 0x0000000002007986 */ /* 0x0001e2000c101124 */
[----:B------:R-:W-:Y:S05]  /*56800*/  BRA `(.L_x_9322) ;  /* 0x0000000800ac7947 */ /* 0x000fea0003800000 */
.L_x_9331:
        /* <DEDUP_REMOVED lines=26> */
.L_x_9338:
[----:B------:R-:W-:-:S04]  /*569b0*/  SHF.R.U32.HI R5, RZ, 0x18, R5 ;  /* 0x00000018ff057819 */ /* 0x000fc80000011605 */
[----:B------:R-:W-:-:S07]  /*569c0*/  LOP3.LUT R0, R0, 0x80, R5, 0xf8, !PT ;  /* 0x0000008000007812 */ /* 0x000fce00078ef805 */
.L_x_9337:
[----:B------:R-:W-:Y:S05]  /*569d0*/  BSYNC.RECONVERGENT B0 ;  /* 0x0000000000007941 */ /* 0x000fea0003800200 */
.L_x_9336:
[----:B------:R0:W-:Y:S01]  /*569e0*/  STG.E.U8 desc[UR36][R2.64], R0 ;  /* 0x0000000002007986 */ /* 0x0001e2000c101124 */
[----:B------:R-:W-:Y:S05]  /*569f0*/  BRA `(.L_x_9322) ;  /* 0x0000000800307947 */ /* 0x000fea0003800000 */
.L_x_9330:
        /* <DEDUP_REMOVED lines=30> */
.L_x_9340:
[----:B------:R-:W0:Y:S02]  /*56be0*/  F2I.U64.F64.TRUNC R16, R16 ;  /* 0x0000001000107311 */ /* 0x000e24000030d800 */
[----:B0-----:R0:W-:Y:S01]  /*56bf0*/  STG.E.64 desc[UR36][R2.64], R16 ;  /* 0x0000001002007986 */ /* 0x0011e2000c101b24 */
[----:B------:R-:W-:Y:S05]  /*56c00*/  BRA `(.L_x_9322) ;  /* 0x0000000400ac7947 */ /* 0x000fea0003800000 */
.L_x_9339:
[----:B------:R-:W0:Y:S02]  /*56c10*/  F2I.U32.F64.TRUNC R17, R16 ;  /* 0x0000001000117311 */ /* 0x000e24000030d000 */
[----:B0-----:R0:W-:Y:S01]  /*56c20*/  STG.E desc[UR36][R2.64], R17 ;  /* 0x0000001102007986 */ /* 0x0011e2000c101924 */
[----:B------:R-:W-:Y:S05]  /*56c30*/  BRA `(.L_x_9322) ;  /* 0x0000000400a07947 */ /* 0x000fea0003800000 */
.L_x_9329:
[----:B------:R-:W-:-:S13]  /*56c40*/  ISETP.GT.AND P0, PT, R0, 0xe, PT ;  /* 0x0000000e0000780c */ /* 0x000fda0003f04270 */
[----:B------:R-:W-:Y:S05]  /*56c50*/  @P0 BRA `(.L_x_9341) ;  /* 0x00000000003c0947 */ /* 0x000fea0003800000 */
[----:B------:R-:W-:-:S13]  /*56c60*/  ISETP.NE.AND P0, PT, R0, 0xa, PT ;  /* 0x0000000a0000780c */ /* 0x000fda0003f05270 */
[----:B------:R-:W-:Y:S05]  /*56c70*/  @!P0 BRA `(.L_x_9342) ;  /* 0x00000000002c8947 */ /* 0x000fea0003800000 */
[----:B------:R-:W-:-:S13]  /*56c80*/  ISETP.NE.AND P0, PT, R0, 0xb, PT ;  /* 0x0000000b0000780c */ /* 0x000fda0003f05270 */
[----:B------:R-:W-:Y:S05]  /*56c90*/  @P0 BRA `(.L_x_9321) ;  /* 0x0000000000440947 */ /* 0x000fea0003800000 */
        /* <DEDUP_REMOVED lines=9> */
.L_x_9342:
[----:B------:R0:W-:Y:S01]  /*56d30*/  STG.E.128 desc[UR36][R2.64], R16 ;  /* 0x0000001002007986 */ /* 0x0001e2000c101d24 */
[----:B------:R-:W-:Y:S05]  /*56d40*/  BRA `(.L_x_9322) ;  /* 0x00000004005c7947 */ /* 0x000fea0003800000 */
.L_x_9341:
[----:B------:R-:W-:-:S13]  /*56d50*/  ISETP.NE.AND P0, PT, R0, 0xf, PT ;  /* 0x0000000f0000780c */ /* 0x000fda0003f05270 */
[----:B------:R-:W-:Y:S05]  /*56d60*/  @!P0 BRA `(.L_x_9343) ;  /* 0x0000000400288947 */ /* 0x000fea0003800000 */
[----:B------:R-:W-:-:S13]  /*56d70*/  ISETP.NE.AND P0, PT, R0, 0x17, PT ;  /* 0x000000170000780c */ /* 0x000fda0003f05270 */
[----:B------:R-:W-:Y:S05]  /*56d80*/  @!P0 BRA `(.L_x_9344) ;  /* 0x0000000000b08947 */ /* 0x000fea0003800000 */
[----:B------:R-:W-:-:S13]  /*56d90*/  ISETP.NE.AND P0, PT, R0, 0x18, PT ;  /* 0x000000180000780c */ /* 0x000fda0003f05270 */
[----:B------:R-:W-:Y:S05]  /*56da0*/  @!P0 BRA `(.L_x_9345) ;  /* 0x0000000000448947 */ /* 0x000fea0003800000 */
.L_x_9321:
        /* <DEDUP_REMOVED lines=12> */
[----:B----4-:R-:W-:Y:S01]  /*56e70*/  IMAD.U32 R10, RZ, RZ, UR8 ;  /* 0x00000008ff0a7e24 */ /* 0x010fe2000f8e00ff */
[----:B-1----:R-:W-:-:S07]  /*56e80*/  MOV R11, UR9 ;  /* 0x00000009000b7c02 */ /* 0x002fce0008000f00 */
[----:B------:R-:W-:-:S07]  /*56e90*/  LEPC R20, `(.L_x_9346) ;  /* 0x000000001014794e */ /* 0x000fce0000000000 */
[----:B--2---:R-:W-:Y:S05]  /*56ea0*/  CALL.ABS.NOINC R2 ;  /* 0x0000000002007343 */ /* 0x004fea0003c00000 */
.L_x_9346:
[----:B------:R-:W-:Y:S05]  /*56eb0*/  BRA `(.L_x_9322) ;  /* 0x0000000400007947 */ /* 0x000fea0003800000 */
.L_x_9345:
        /* <DEDUP_REMOVED lines=21> */
.L_x_9348:
[----:B------:R-:W-:Y:S05]  /*57010*/  BSYNC.RECONVERGENT B0 ;  /* 0x0000000000007941 */ /* 0x000fea0003800200 */
.L_x_9347:
[----:B------:R-:W-:-:S05]  /*57020*/  LOP3.LUT R5, R0, 0x80, R5, 0xf8, !PT ;  /* 0x0000008000057812 */ /* 0x000fca00078ef805 */
[----:B------:R0:W-:Y:S01]  /*57030*/  STG.E.U8 desc[UR36][R2.64], R5 ;  /* 0x0000000502007986 */ /* 0x0001e2000c101124 */
[----:B------:R-:W-:Y:S05]  /*57040*/  BRA `(.L_x_9322) ;  /* 0x00000000009c7947 */ /* 0x000fea0003800000 */
.L_x_9344:
        /* <DEDUP_REMOVED lines=20> */
.L_x_9350:
[----:B------:R-:W-:Y:S01]  /*57190*/  IMAD.MOV.U32 R0, RZ, RZ, 0x7f ;  /* 0x0000007fff007424 */ /* 0x000fe200078e00ff */
[----:B------:R-:W-:-:S04]  /*571a0*/  ISETP.GT.U32.AND P0, PT, R4, 0x7f800000, PT ;  /* 0x7f8000000400780c */ /* 0x000fc80003f04070 */
[----:B------:R-:W-:-:S09]  /*571b0*/  SEL R0, R0, 0x7c, P0 ;  /* 0x0000007c00007807 */ /* 0x000fd20000000000 */
.L_x_9351:
[----:B------:R-:W-:Y:S05]  /*571c0*/  BSYNC.RECONVERGENT B0 ;  /* 0x0000000000007941 */ /* 0x000fea0003800200 */
.L_x_9349:
[----:B------:R-:W-:-:S04]  /*571d0*/  SHF.R.U32.HI R5, RZ, 0x18, R5 ;  /* 0x00000018ff057819 */ /* 0x000fc80000011605 */
[----:B------:R-:W-:-:S05]  /*571e0*/  LOP3.LUT R5, R0, 0x80, R5, 0xf8, !PT ;  /* 0x0000008000057812 */ /* 0x000fca00078ef805 */
[----:B------:R0:W-:Y:S01]  /*571f0*/  STG.E.U8 desc[UR36][R2.64], R5 ;  /* 0x0000000502007986 */ /* 0x0001e2000c101124 */
[----:B------:R-:W-:Y:S05]  /*57200*/  BRA `(.L_x_9322) ;  /* 0x00000000002c7947 */ /* 0x000fea0003800000 */
.L_x_9343:
        /* <DEDUP_REMOVED lines=11> */
.L_x_9322:
[----:B------:R-:W-:-:S07]  /*572c0*/  VIADD R33, R33, 0x80 ;  /* 0x0000008021217836 */ /* 0x000fce0000000000 */
.L_x_9279:
[----:B------:R-:W-:-:S13]  /*572d0*/  ISETP.GE.AND P0, PT, R33, R57, PT ;  /* 0x000000392100720c */ /* 0x000fda0003f06270 */
[----:B------:R-:W-:Y:S05]  /*572e0*/  @P0 BREAK.RELIABLE B6 ;  /* 0x0000000000060942 */ /* 0x000fea0003800100 */
[----:B------:R-:W-:Y:S05]  /*572f0*/  @P0 BRA `(.L_x_9316) ;  /* 0x00000014004c0947 */ /* 0x000fea0003800000 */
[----:B------:R-:W-:Y:S05]  /*57300*/  BSYNC.RELIABLE B6 ;  /* 0x0000000000067941 */ /* 0x000fea0003800100 */
.L_x_9278:
        /* <DEDUP_REMOVED lines=21> */
.L_x_9355:
[----:B------:R-:W0:Y:S02]  /*57460*/  F2I.S64.F64.TRUNC R24, R24 ;  /* 0x0000001800187311 */ /* 0x000e24000030d900 */
[----:B0-----:R-:W-:-:S05]  /*57470*/  IMAD.MOV.U32 R5, RZ, RZ, R24 ;  /* 0x000000ffff057224 */ /* 0x001fca00078e0018 */
[----:B------:R1:W-:Y:S01]  /*57480*/  STG.E.U8 desc[UR36][R2.64], R5 ;  /* 0x0000000502007986 */ /* 0x0003e2000c101124 */
[----:B------:R-:W-:Y:S05]  /*57490*/  BRA `(.L_x_9357) ;  /* 0x0000001000e07947 */ /* 0x000fea0003800000 */
.L_x_9354:
        /* <DEDUP_REMOVED lines=9> */
.L_x_9359:
[----:B------:R-:W0:Y:S02]  /*57530*/  F2I.F64.TRUNC R25, R24 ;  /* 0x0000001800197311 */ /* 0x000e24000030d100 */
[----:B0-----:R4:W-:Y:S01]  /*57540*/  STG.E desc[UR36][R2.64], R25 ;  /* 0x0000001902007986 */ /* 0x0019e2000c101924 */
[----:B------:R-:W-:Y:S05]  /*57550*/  BRA `(.L_x_9357) ;  /* 0x0000001000b07947 */ /* 0x000fea0003800000 */
.L_x_9358:
[----:B------:R-:W0:Y:S02]  /*57560*/  F2I.F64.TRUNC R25, R24 ;  /* 0x0000001800197311 */ /* 0x000e24000030d100 */
[----:B0-----:R2:W-:Y:S01]  /*57570*/  STG.E.U16 desc[UR36][R2.64], R25 ;  /* 0x0000001902007986 */ /* 0x0015e2000c101524 */
[----:B------:R-:W-:Y:S05]  /*57580*/  BRA `(.L_x_9357) ;  /* 0x0000001000a47947 */ /* 0x000fea0003800000 */
.L_x_9353:
        /* <DEDUP_REMOVED lines=17> */
.L_x_9361:
        /* <DEDUP_REMOVED lines=12> */
.L_x_9360:
        /* <DEDUP_REMOVED lines=28> */
.L_x_9363:
        /* <DEDUP_REMOVED lines=23> */
.L_x_9362:
[----:B------:R0:W-:Y:S01]  /*57a90*/  STG.E.64 desc[UR36][R2.64], R24 ;  /* 0x0000001802007986 */ /* 0x0001e2000c101b24 */
[----:B------:R-:W-:Y:S05]  /*57aa0*/  BRA `(.L_x_9357) ;  /* 0x0000000c005c7947 */ /* 0x000fea0003800000 */
.L_x_9352:
        /* <DEDUP_REMOVED lines=13> */
.L_x_9367:
        /* <DEDUP_REMOVED lines=26> */
.L_x_9370:
[----:B------:R-:W-:-:S04]  /*57d20*/  SHF.R.U32.HI R5, RZ, 0x18, R5 ;  /* 0x00000018ff057819 */ /* 0x000fc80000011605 */
[----:B------:R-:W-:-:S07]  /*57d30*/  LOP3.LUT R0, R0, 0x80, R5, 0xf8, !PT ;  /* 0x0000008000007812 */ /* 0x000fce00078ef805 */
.L_x_9369:
[----:B------:R-:W-:Y:S05]  /*57d40*/  BSYNC.RECONVERGENT B0 ;  /* 0x0000000000007941 */ /* 0x000fea0003800200 */
.L_x_9368:
[----:B------:R0:W-:Y:S01]  /*57d50*/  STG.E.U8 desc[UR36][R2.64], R0 ;  /* 0x0000000002007986 */ /* 0x0001e2000c101124 */
[----:B------:R-:W-:Y:S05]  /*57d60*/  BRA `(.L_x_9357) ;  /* 0x0000000800ac7947 */ /* 0x000fea0003800000 */
.L_x_9366:
        /* <DEDUP_REMOVED lines=26> */
.L_x_9373:
[----:B------:R-:W-:-:S04]  /*57f10*/  SHF.R.U32.HI R5, RZ, 0x18, R5 ;  /* 0x00000018ff057819 */ /* 0x000fc80000011605 */
[----:B------:R-:W-:-:S07]  /*57f20*/  LOP3.LUT R0, R0, 0x80, R5, 0xf8, !PT ;  /* 0x0000008000007812 */ /* 0x000fce00078ef805 */
.L_x_9372:
[----:B------:R-:W-:Y:S05]  /*57f30*/  BSYNC.RECONVERGENT B0 ;  /* 0x0000000000007941 */ /* 0x000fea0003800200 */
.L_x_9371:
[----:B------:R0:W-:Y:S01]  /*57f40*/  STG.E.U8 desc[UR36][R2.64], R0 ;  /* 0x0000000002007986 */ /* 0x0001e2000c101124 */
[----:B------:R-:W-:Y:S05]  /*57f50*/  BRA `(.L_x_9357) ;  /* 0x0000000800307947 */ /* 0x000fea0003800000 */
.L_x_9365:
        /* <DEDUP_REMOVED lines=30> */
.L_x_9375:
[----:B------:R-:W0:Y:S02]  /*58140*/  F2I.U64.F64.TRUNC R24, R24 ;  /* 0x0000001800187311 */ /* 0x000e24000030d800 */
[----:B0-----:R0:W-:Y:S01]  /*58150*/  STG.E.64 desc[UR36][R2.64], R24 ;  /* 0x0000001802007986 */ /* 0x0011e2000c101b24 */
[----:B------:R-:W-:Y:S05]  /*58160*/  BRA `(.L_x_9357) ;  /* 0x0000000400ac7947 */ /* 0x000fea0003800000 */
.L_x_9374:
[----:B------:R-:W0:Y:S02]  /*58170*/  F2I.U32.F64.TRUNC R25, R24 ;  /* 0x0000001800197311 */ /* 0x000e24000030d000 */
[----:B0-----:R0:W-:Y:S01]  /*58180*/  STG.E desc[UR36][R2.64], R25 ;  /* 0x0000001902007986 */ /* 0x0011e2000c101924 */
[----:B------:R-:W-:Y:S05]  /*58190*/  BRA `(.L_x_9357) ;  /* 0x0000000400a07947 */ /* 0x000fea0003800000 */
.L_x_9364:
        /* <DEDUP_REMOVED lines=15> */
.L_x_9377:
[----:B------:R0:W-:Y:S01]  /*58290*/  STG.E.128 desc[UR36][R2.64], R24 ;  /* 0x0000001802007986 */ /* 0x0001e2000c101d24 */
[----:B------:R-:W-:Y:S05]  /*582a0*/  BRA `(.L_x_9357) ;  /* 0x00000004005c7947 */ /* 0x000fea0003800000 */
.L_x_9376:
[----:B------:R-:W-:-:S13]  /*582b0*/  ISETP.NE.AND P0, PT, R0, 0xf, PT ;  /* 0x0000000f0000780c */ /* 0x000fda0003f05270 */
[----:B------:R-:W-:Y:S05]  /*582c0*/  @!P0 BRA `(.L_x_9378) ;  /* 0x0000000400288947 */ /* 0x000fea0003800000 */
[----:B------:R-:W-:-:S13]  /*582d0*/  ISETP.NE.AND P0, PT, R0, 0x17, PT ;  /* 0x000000170000780c */ /* 0x000fda0003f05270 */
[----:B------:R-:W-:Y:S05]  /*582e0*/  @!P0 BRA `(.L_x_9379) ;  /* 0x0000000000b08947 */ /* 0x000fea0003800000 */
[----:B------:R-:W-:-:S13]  /*582f0*/  ISETP.NE.AND P0, PT, R0, 0x18, PT ;  /* 0x000000180000780c */ /* 0x000fda0003f05270 */
[----:B------:R-:W-:Y:S05]  /*58300*/  @!P0 BRA `(.L_x_9380) ;  /* 0x0000000000448947 */ /* 0x000fea0003800000 */
.L_x_9356:
        /* <DEDUP_REMOVED lines=10> */
[----:B---3--:R-:W-:Y:S01]  /*583b0*/  IMAD.U32 R6, RZ, RZ, UR6 ;  /* 0x00000006ff067e24 */ /* 0x008fe2000f8e00ff */
[----:B------:R-:W-:Y:S01]  /*583c0*/  MOV R7, UR7 ;  /* 0x0000000700077c02 */ /* 0x000fe20008000f00 */
[----:B----4-:R-:W-:Y:S02]  /*583d0*/  IMAD.U32 R10, RZ, RZ, UR8 ;  /* 0x00000008ff0a7e24 */ /* 0x010fe4000f8e00ff */
[----:B-1----:R-:W-:-:S07]  /*583e0*/  IMAD.U32 R11, RZ, RZ, UR9 ;  /* 0x00000009ff0b7e24 */ /* 0x002fce000f8e00ff */
[----:B------:R-:W-:-:S07]  /*583f0*/  LEPC R20, `(.L_x_9381) ;  /* 0x000000001014794e */ /* 0x000fce0000000000 */
[----:B--2---:R-:W-:Y:S05]  /*58400*/  CALL.ABS.NOINC R2 ;  /* 0x0000000002007343 */ /* 0x004fea0003c00000 */
.L_x_9381:
[----:B------:R-:W-:Y:S05]  /*58410*/  BRA `(.L_x_9357) ;  /* 0x0000000400007947 */ /* 0x000fea0003800000 */
.L_x_9380:
        /* <DEDUP_REMOVED lines=21> */
.L_x_9383:
[----:B------:R-:W-:Y:S05]  /*58570*/  BSYNC.RECONVERGENT B0 ;  /* 0x0000000000007941 */ /* 0x000fea0003800200 */
.L_x_9382:
[----:B------:R-:W-:-:S05]  /*58580*/  LOP3.LUT R5, R0, 0x80, R5, 0xf8, !PT ;  /* 0x0000008000057812 */ /* 0x000fca00078ef805 */
[----:B------:R0:W-:Y:S01]  /*58590*/  STG.E.U8 desc[UR36][R2.64], R5 ;  /* 0x0000000502007986 */ /* 0x0001e2000c101124 */
[----:B------:R-:W-:Y:S05]  /*585a0*/  BRA `(.L_x_9357) ;  /* 0x00000000009c7947 */ /* 0x000fea0003800000 */
.L_x_9379:
        /* <DEDUP_REMOVED lines=20> */
.L_x_9385:
[----:B------:R-:W-:Y:S01]  /*586f0*/  IMAD.MOV.U32 R0, RZ, RZ, 0x7f ;  /* 0x0000007fff007424 */ /* 0x000fe200078e00ff */
[----:B------:R-:W-:-:S04]  /*58700*/  ISETP.GT.U32.AND P0, PT, R4, 0x7f800000, PT ;  /* 0x7f8000000400780c */ /* 0x000fc80003f04070 */
[----:B------:R-:W-:-:S09]  /*58710*/  SEL R0, R0, 0x7c, P0 ;  /* 0x0000007c00007807 */ /* 0x000fd20000000000 */
.L_x_9386:
[----:B------:R-:W-:Y:S05]  /*58720*/  BSYNC.RECONVERGENT B0 ;  /* 0x0000000000007941 */ /* 0x000fea0003800200 */
.L_x_9384:
[----:B------:R-:W-:-:S04]  /*58730*/  SHF.R.U32.HI R5, RZ, 0x18, R5 ;  /* 0x00000018ff057819 */ /* 0x000fc80000011605 */
[----:B------:R-:W-:-:S05]  /*58740*/  LOP3.LUT R5, R0, 0x80, R5, 0xf8, !PT ;  /* 0x0000008000057812 */ /* 0x000fca00078ef805 */
[----:B------:R0:W-:Y:S01]  /*58750*/  STG.E.U8 desc[UR36][R2.64], R5 ;  /* 0x0000000502007986 */ /* 0x0001e2000c101124 */
[----:B------:R-:W-:Y:S05]  /*58760*/  BRA `(.L_x_9357) ;  /* 0x00000000002c7947 */ /* 0x000fea0003800000 */
.L_x_9378:
        /* <DEDUP_REMOVED lines=11> */
.L_x_9357:
[----:B------:R-:W-:-:S07]  /*58820*/  VIADD R33, R33, 0x80 ;  /* 0x0000008021217836 */ /* 0x000fce0000000000 */
.L_x_9316:
[----:B------:R-:W-:Y:S05]  /*58830*/  BSYNC.RECONVERGENT B7 ;  /* 0x0000000000077941 */ /* 0x000fea0003800200 */
.L_x_9277:
        /* <DEDUP_REMOVED lines=20> */
[----:B0-----:R-:W-:Y:S01]  /*58980*/  STG.E.U8 desc[UR36][R2.64], R29 ;  /* 0x0000001d02007986 */ /* 0x001fe2000c101124 */
[----:B------:R-:W-:Y:S05]  /*58990*/  EXIT ;  /* 0x000000000000794d */ /* 0x000fea0003800000 */
.L_x_9390:
[----:B------:R-:W0:Y:S02]  /*589a0*/  F2I.S64.F64.TRUNC R28, R28 ;  /* 0x0000001c001c7311 */ /* 0x000e24000030d900 */
[----:B0-----:R-:W-:-:S05]  /*589b0*/  MOV R5, R28 ;  /* 0x0000001c00057202 */ /* 0x001fca0000000f00 */
[----:B------:R-:W-:Y:S01]  /*589c0*/  STG.E.U8 desc[UR36][R2.64], R5 ;  /* 0x0000000502007986 */ /* 0x000fe2000c101124 */
[----:B------:R-:W-:Y:S05]  /*589d0*/  EXIT ;  /* 0x000000000000794d */ /* 0x000fea0003800000 */
.L_x_9389:
[----:B------:R-:W-:-:S13]  /*589e0*/  ISETP.NE.AND P0, PT, R0, 0x2, PT ;  /* 0x000000020000780c */ /* 0x000fda0003f05270 */
[----:B------:R-:W-:Y:S05]  /*589f0*/  @!P0 BRA `(.L_x_9392) ;  /* 0x0000000000288947 */ /* 0x000fea0003800000 */
[----:B------:R-:W-:-:S13]  /*58a00*/  ISETP.NE.AND P0, PT, R0, 0x3, PT ;  /* 0x000000030000780c */ /* 0x000fda0003f05270 */
[----:B------:R-:W-:Y:S05]  /*58a10*/  @!P0 BRA `(.L_x_9393) ;  /* 0x0000000000148947 */ /* 0x000fea0003800000 */
[----:B------:R-:W-:-:S13]  /*58a20*/  ISETP.NE.AND P0, PT, R0, 0x4, PT ;  /* 0x000000040000780c */ /* 0x000fda0003f05270 */
[----:B------:R-:W-:Y:S05]  /*58a30*/  @P0 BRA `(.L_x_9391) ;  /* 0x0000000c00840947 */ /* 0x000fea0003800000 */
[----:B------:R-:W0:Y:S02]  /*58a40*/  F2I.S64.F64.TRUNC R28, R28 ;  /* 0x0000001c001c7311 */ /* 0x000e24000030d900 */
[----:B0-----:R-:W-:Y:S01]  /*58a50*/  STG.E.64 desc[UR36][R2.64], R28 ;  /* 0x0000001c02007986 */ /* 0x001fe2000c101b24 */
[----:B------:R-:W-:Y:S05]  /*58a60*/  EXIT ;  /* 0x000000000000794d */ /* 0x000fea0003800000 */
.L_x_9393:
[----:B------:R-:W0:Y:S02]  /*58a70*/  F2I.F64.TRUNC R29, R28 ;  /* 0x0000001c001d7311 */ /* 0x000e24000030d100 */
[----:B0-----:R-:W-:Y:S01]  /*58a80*/  STG.E desc[UR36][R2.64], R29 ;  /* 0x0000001d02007986 */ /* 0x001fe2000c101924 */
[----:B------:R-:W-:Y:S05]  /*58a90*/  EXIT ;  /* 0x000000000000794d */ /* 0x000fea0003800000 */
.L_x_9392:
[----:B------:R-:W0:Y:S02]  /*58aa0*/  F2I.F64.TRUNC R29, R28 ;  /* 0x0000001c001d7311 */ /* 0x000e24000030d100 */
[----:B0-----:R-:W-:Y:S01]  /*58ab0*/  STG.E.U16 desc[UR36][R2.64], R29 ;  /* 0x0000001d02007986 */ /* 0x001fe2000c101524 */
[----:B------:R-:W-:Y:S05]  /*58ac0*/  EXIT ;  /* 0x000000000000794d */ /* 0x000fea0003800000 */
.L_x_9388:
        /* <DEDUP_REMOVED lines=17> */
.L_x_9395:
        /* <DEDUP_REMOVED lines=12> */
.L_x_9394:
        /* <DEDUP_REMOVED lines=26> */
[----:B------:R-:W-:Y:S01]  /*58e40*/  STG.E.64 desc[UR36][R2.64], R4 ;  /* 0x0000000402007986 */ /* 0x000fe2000c101b24 */
[----:B------:R-:W-:Y:S05]  /*58e50*/  EXIT ;  /* 0x000000000000794d */ /* 0x000fea0003800000 */
.L_x_9397:
        /* <DEDUP_REMOVED lines=21> */
[----:B------:R-:W-:Y:S01]  /*58fb0*/  STG.E desc[UR36][R2.64], R5 ;  /* 0x0000000502007986 */ /* 0x000fe2000c101924 */
[----:B------:R-:W-:Y:S05]  /*58fc0*/  EXIT ;  /* 0x000000000000794d */ /* 0x000fea0003800000 */
.L_x_9396:
[----:B------:R-:W-:Y:S01]  /*58fd0*/  STG.E.64 desc[UR36][R2.64], R28 ;  /* 0x0000001c02007986 */ /* 0x000fe2000c101b24 */
[----:B------:R-:W-:Y:S05]  /*58fe0*/  EXIT ;  /* 0x000000000000794d */ /* 0x000fea0003800000 */
.L_x_9387:
        /* <DEDUP_REMOVED lines=11> */
[----:B0-----:R-:W-:Y:S01]  /*590a0*/  STG.E.U16 desc[UR36][R2.64], R29 ;  /* 0x0000001d02007986 */ /* 0x001fe2000c101524 */
[----:B------:R-:W-:Y:S05]  /*590b0*/  EXIT ;  /* 0x000000000000794d */ /* 0x000fea0003800000 */
.L_x_9401:
        /* <DEDUP_REMOVED lines=26> */
.L_x_9404:
[----:B------:R-:W-:-:S04]  /*59260*/  SHF.R.U32.HI R5, RZ, 0x18, R5 ;  /* 0x00000018ff057819 */ /* 0x000fc80000011605 */
[----:B------:R-:W-:-:S07]  /*59270*/  LOP3.LUT R0, R0, 0x80, R5, 0xf8, !PT ;  /* 0x0000008000007812 */ /* 0x000fce00078ef805 */
.L_x_9403:
[----:B------:R-:W-:Y:S05]  /*59280*/  BSYNC.RECONVERGENT B0 ;  /* 0x0000000000007941 */ /* 0x000fea0003800200 */
.L_x_9402:
[----:B------:R-:W-:Y:S01]  /*59290*/  STG.E.U8 desc[UR36][R2.64], R0 ;  /* 0x0000000002007986 */ /* 0x000fe2000c101124 */
[----:B------:R-:W-:Y:S05]  /*592a0*/  EXIT ;  /* 0x000000000000794d */ /* 0x000fea0003800000 */
.L_x_9400:
        /* <DEDUP_REMOVED lines=26> */
.L_x_9407:
[----:B------:R-:W-:-:S04]  /*59450*/  SHF.R.U32.HI R5, RZ, 0x18, R5 ;  /* 0x00000018ff057819 */ /* 0x000fc80000011605 */
[----:B------:R-:W-:-:S07]  /*59460*/  LOP3.LUT R0, R0, 0x80, R5, 0xf8, !PT ;  /* 0x0000008000007812 */ /* 0x000fce00078ef805 */
.L_x_9406:
[----:B------:R-:W-:Y:S05]  /*59470*/  BSYNC.RECONVERGENT B0 ;  /* 0x0000000000007941 */ /* 0x000fea0003800200 */
.L_x_9405:
[----:B------:R-:W-:Y:S01]  /*59480*/  STG.E.U8 desc[UR36][R2.64], R0 ;  /* 0x0000000002007986 */ /* 0x000fe2000c101124 */
[----:B------:R-:W-:Y:S05]  /*59490*/  EXIT ;  /* 0x000000000000794d */ /* 0x000fea0003800000 */
.L_x_9399:
        /* <DEDUP_REMOVED lines=30> */
.L_x_9409:
[----:B------:R-:W0:Y:S02]  /*59680*/  F2I.U64.F64.TRUNC R28, R28 ;  /* 0x0000001c001c7311 */ /* 0x000e24000030d800 */
[----:B0-----:R-:W-:Y:S01]  /*59690*/  STG.E.64 desc[UR36][R2.64], R28 ;  /* 0x0000001c02007986 */ /* 0x001fe2000c101b24 */
[----:B------:R-:W-:Y:S05]  /*596a0*/  EXIT ;  /* 0x000000000000794d */ /* 0x000fea0003800000 */
.L_x_9408:
[----:B------:R-:W0:Y:S02]  /*596b0*/  F2I.U32.F64.TRUNC R29, R28 ;  /* 0x0000001c001d7311 */ /* 0x000e24000030d000 */
[----:B0-----:R-:W-:Y:S01]  /*596c0*/  STG.E desc[UR36][R2.64], R29 ;  /* 0x0000001d02007986 */ /* 0x001fe2000c101924 */
[----:B------:R-:W-:Y:S05]  /*596d0*/  EXIT ;  /* 0x000000000000794d */ /* 0x000fea0003800000 */
.L_x_9398:
        /* <DEDUP_REMOVED lines=13> */
[----:B------:R-:W-:Y:S01]  /*597b0*/  STG.E.U8 desc[UR36][R2.64], R5 ;  /* 0x0000000502007986 */ /* 0x000fe2000c101124 */
[----:B------:R-:W-:Y:S05]  /*597c0*/  EXIT ;  /* 0x000000000000794d */ /* 0x000fea0003800000 */
.L_x_9411:
[----:B------:R-:W-:Y:S01]  /*597d0*/  STG.E.128 desc[UR36][R2.64], R28 ;  /* 0x0000001c02007986 */ /* 0x000fe2000c101d24 */
[----:B------:R-:W-:Y:S05]  /*597e0*/  EXIT ;  /* 0x000000000000794d */ /* 0x000fea0003800000 */
.L_x_9410:
[----:B------:R-:W-:-:S13]  /*597f0*/  ISETP.NE.AND P0, PT, R0, 0xf, PT ;  /* 0x0000000f0000780c */ /* 0x000fda0003f05270 */
[----:B------:R-:W-:Y:S05]  /*59800*/  @!P0 BRA `(.L_x_9412) ;  /* 0x0000000400288947 */ /* 0x000fea0003800000 */
[----:B------:R-:W-:-:S13]  /*59810*/  ISETP.NE.AND P0, PT, R0, 0x17, PT ;  /* 0x000000170000780c */ /* 0x000fda0003f05270 */
[----:B------:R-:W-:Y:S05]  /*59820*/  @!P0 BRA `(.L_x_9413) ;  /* 0x0000000000b08947 */ /* 0x000fea0003800000 */
[----:B------:R-:W-:-:S13]  /*59830*/  ISETP.NE.AND P0, PT, R0, 0x18, PT ;  /* 0x000000180000780c */ /* 0x000fda0003f05270 */
[----:B------:R-:W-:Y:S05]  /*59840*/  @!P0 BRA `(.L_x_9414) ;  /* 0x0000000000448947 */ /* 0x000fea0003800000 */
.L_x_9391:
        /* <DEDUP_REMOVED lines=9> */
[----:B------:R-:W-:Y:S01]  /*598e0*/  IMAD.U32 R5, RZ, RZ, UR5 ;  /* 0x00000005ff057e24 */ /* 0x000fe2000f8e00ff */
[----:B---3--:R-:W-:Y:S01]  /*598f0*/  MOV R6, UR6 ;  /* 0x0000000600067c02 */ /* 0x008fe20008000f00 */
[----:B------:R-:W-:Y:S02]  /*59900*/  IMAD.U32 R7, RZ, RZ, UR7 ;  /* 0x00000007ff077e24 */ /* 0x000fe4000f8e00ff */
[----:B----4-:R-:W-:Y:S02]  /*59910*/  IMAD.U32 R10, RZ, RZ, UR8 ;  /* 0x00000008ff0a7e24 */ /* 0x010fe4000f8e00ff */
[----:B-1----:R-:W-:-:S07]  /*59920*/  IMAD.U32 R11, RZ, RZ, UR9 ;  /* 0x00000009ff0b7e24 */ /* 0x002fce000f8e00ff */
[----:B------:R-:W-:-:S07]  /*59930*/  LEPC R20, `(.L_x_9415) ;  /* 0x000000001014794e */ /* 0x000fce0000000000 */
[----:B--2---:R-:W-:Y:S05]  /*59940*/  CALL.ABS.NOINC R2 ;  /* 0x0000000002007343 */ /* 0x004fea0003c00000 */
.L_x_9415:
[----:B------:R-:W-:Y:S05]  /*59950*/  EXIT ;  /* 0x000000000000794d */ /* 0x000fea0003800000 */
.L_x_9414:
        /* <DEDUP_REMOVED lines=21> */
.L_x_9417:
[----:B------:R-:W-:Y:S05]  /*59ab0*/  BSYNC.RECONVERGENT B0 ;  /* 0x0000000000007941 */ /* 0x000fea0003800200 */
.L_x_9416:
[----:B------:R-:W-:-:S05]  /*59ac0*/  LOP3.LUT R5, R0, 0x80, R5, 0xf8, !PT ;  /* 0x0000008000057812 */ /* 0x000fca00078ef805 */
[----:B------:R-:W-:Y:S01]  /*59ad0*/  STG.E.U8 desc[UR36][R2.64], R5 ;  /* 0x0000000502007986 */ /* 0x000fe2000c101124 */
[----:B------:R-:W-:Y:S05]  /*59ae0*/  EXIT ;  /* 0x000000000000794d */ /* 0x000fea0003800000 */
.L_x_9413:
        /* <DEDUP_REMOVED lines=20> */
.L_x_9419:
[----:B------:R-:W-:Y:S01]  /*59c30*/  IMAD.MOV.U32 R0, RZ, RZ, 0x7f ;  /* 0x0000007fff007424 */ /* 0x000fe200078e00ff */
[----:B------:R-:W-:-:S04]  /*59c40*/  ISETP.GT.U32.AND P0, PT, R4, 0x7f800000, PT ;  /* 0x7f8000000400780c */ /* 0x000fc80003f04070 */
[----:B------:R-:W-:-:S09]  /*59c50*/  SEL R0, R0, 0x7c, P0 ;  /* 0x0000007c00007807 */ /* 0x000fd20000000000 */
.L_x_9420:
[----:B------:R-:W-:Y:S05]  /*59c60*/  BSYNC.RECONVERGENT B0 ;  /* 0x0000000000007941 */ /* 0x000fea0003800200 */
.L_x_9418:
[----:B------:R-:W-:-:S04]  /*59c70*/  SHF.R.U32.HI R5, RZ, 0x18, R5 ;  /* 0x00000018ff057819 */ /* 0x000fc80000011605 */
[----:B------:R-:W-:-:S05]  /*59c80*/  LOP3.LUT R5, R0, 0x80, R5, 0xf8, !PT ;  /* 0x0000008000057812 */ /* 0x000fca00078ef805 */
[----:B------:R-:W-:Y:S01]  /*59c90*/  STG.E.U8 desc[UR36][R2.64], R5 ;  /* 0x0000000502007986 */ /* 0x000fe2000c101124 */
[----:B------:R-:W-:Y:S05]  /*59ca0*/  EXIT ;  /* 0x000000000000794d */ /* 0x000fea0003800000 */
.L_x_9412:
        /* <DEDUP_REMOVED lines=12> */
        .weak           $__internal_14_$__cuda_sm20_div_rn_f64_full
        .type           $__internal_14_$__cuda_sm20_div_rn_f64_full,@function
        .size           $__internal_14_$__cuda_sm20_div_rn_f64_full,($__internal_15_$__cuda_sm20_dsqrt_rn_f64_mediumpath_v1 - $__internal_14_$__cuda_sm20_div_rn_f64_full)
$__internal_14_$__cuda_sm20_div_rn_f64_full:
[----:B------:R-:W-:Y:S01]  /*59d70*/  FSETP.GEU.AND P0, PT, |R11|, 1.469367938527859385e-39, PT ;  /* 0x001000000b00780b */ /* 0x000fe20003f0e200 */
[----:B------:R-:W-:Y:S01]  /*59d80*/  IMAD.MOV.U32 R43, RZ, RZ, R9 ;  /* 0x000000ffff2b7224 */ /* 0x000fe200078e0009 */
[----:B------:R-:W-:Y:S01]  /*59d90*/  LOP3.LUT R12, R9, 0x800fffff, RZ, 0xc0, !PT ;  /* 0x800fffff090c7812 */ /* 0x000fe200078ec0ff */
[----:B------:R-:W-:Y:S01]  /*59da0*/  IMAD.MOV.U32 R42, RZ, RZ, R8 ;  /* 0x000000ffff2a7224 */ /* 0x000fe200078e0008 */
[----:B------:R-:W-:Y:S01]  /*59db0*/  LOP3.LUT R53, R11, 0x7ff00000, RZ, 0xc0, !PT ;  /* 0x7ff000000b357812 */ /* 0x000fe200078ec0ff */
[----:B------:R-:W-:Y:S01]  /*59dc0*/  IMAD.MOV.U32 R59, RZ, RZ, 0x1ca00000 ;  /* 0x1ca00000ff3b7424 */ /* 0x000fe200078e00ff */
[----:B------:R-:W-:Y:S01]  /*59dd0*/  LOP3.LUT R13, R12, 0x3ff00000, RZ, 0xfc, !PT ;  /* 0x3ff000000c0d7812 */ /* 0x000fe200078efcff */
[----:B------:R-:W-:Y:S01]  /*59de0*/  BSSY.RECONVERGENT B0, `(.L_x_9421) ;  /* 0x000007d000007945 */ /* 0x000fe20003800200 */
[----:B------:R-:W-:Y:S01]  /*59df0*/  MOV R12, R8 ;  /* 0x00000008000c7202 */ /* 0x000fe20000000f00 */
[----:B------:R-:W-:Y:S01]  /*59e00*/  IMAD.MOV.U32 R32, RZ, RZ, R53 ;  /* 0x000000ffff207224 */ /* 0x000fe200078e0035 */
[----:B------:R-:W-:-:S02]  /*59e10*/  LOP3.LUT R52, R9, 0x7ff00000, RZ, 0xc0, !PT ;  /* 0x7ff0000009347812 */ /* 0x000fc400078ec0ff */
[----:B------:R-:W-:Y:S02]  /*59e20*/  FSETP.GEU.AND P2, PT, |R9|, 1.469367938527859385e-39, PT ;  /* 0x001000000900780b */ /* 0x000fe40003f4e200 */
[----:B------:R-:W-:Y:S02]  /*59e30*/  @!P0 LOP3.LUT R8, R43, 0x7ff00000, RZ, 0xc0, !PT ;  /* 0x7ff000002b088812 */ /* 0x000fe400078ec0ff */
[C---:B------:R-:W-:Y:S02]  /*59e40*/  ISETP.GE.U32.AND P4, PT, R53.reuse, R52, PT ;  /* 0x000000343500720c */ /* 0x040fe40003f86070 */
[----:B------:R-:W-:Y:S02]  /*59e50*/  @!P0 ISETP.GE.U32.AND P3, PT, R53, R8, PT ;  /* 0x000000083500820c */ /* 0x000fe40003f66070 */
[C---:B------:R-:W-:Y:S02]  /*59e60*/  SEL R14, R59.reuse, 0x63400000, !P4 ;  /* 0x634000003b0e7807 */ /* 0x040fe40006000000 */
[----:B------:R-:W-:-:S02]  /*59e70*/  @!P0 SEL R8, R59, 0x63400000, !P3 ;  /* 0x634000003b088807 */ /* 0x000fc40005800000 */
[--C-:B------:R-:W-:Y:S01]  /*59e80*/  LOP3.LUT R15, R14, 0x800fffff, R11.reuse, 0xf8, !PT ;  /* 0x800fffff0e0f7812 */ /* 0x100fe200078ef80b */
[----:B------:R-:W-:Y:S01]  /*59e90*/  IMAD.MOV.U32 R14, RZ, RZ, R10 ;  /* 0x000000ffff0e7224 */ /* 0x000fe200078e000a */
[----:B------:R-:W-:Y:S01]  /*59ea0*/  @!P0 LOP3.LUT R8, R8, 0x80000000, R11, 0xf8, !PT ;  /* 0x8000000008088812 */ /* 0x000fe200078ef80b */
[----:B------:R-:W0:Y:S02]  /*59eb0*/  @!P2 DMUL R12, R42, 8.98846567431157953865e+307 ;  /* 0x7fe000002a0ca828 */ /* 0x000e240000000000 */
[----:B0-----:R-:W-:Y:S02]  /*59ec0*/  @!P2 LOP3.LUT R52, R13, 0x7ff00000, RZ, 0xc0, !PT ;  /* 0x7ff000000d34a812 */ /* 0x001fe400078ec0ff */
[----:B------:R-:W-:Y:S01]  /*59ed0*/  @!P0 LOP3.LUT R9, R8, 0x100000, RZ, 0xfc, !PT ;  /* 0x0010000008098812 */ /* 0x000fe200078efcff */
[----:B------:R-:W-:-:S15]  /*59ee0*/  @!P0 IMAD.MOV.U32 R8, RZ, RZ, RZ ;  /* 0x000000ffff088224 */ /* 0x000fde00078e00ff */
[----:B------:R-:W-:-:S15]  /*59ef0*/  NOP ;  /* 0x0000000000007918 */ /* 0x000fde0000000000 */
[----:B------:R-:W-:-:S15]  /*59f00*/  NOP ;  /* 0x0000000000007918 */ /* 0x000fde0000000000 */
[----:B------:R-:W-:-:S14]  /*59f10*/  NOP ;  /* 0x0000000000007918 */ /* 0x000fdc0000000000 */
[----:B------:R-:W0:Y:S02]  /*59f20*/  @!P0 DFMA R14, R14, 2, -R8 ;  /* 0x400000000e0e882b */ /* 0x000e240000000808 */
[----:B0-----:R-:W-:Y:S01]  /*59f30*/  @!P0 LOP3.LUT R32, R15, 0x7ff00000, RZ, 0xc0, !PT ;  /* 0x7ff000000f208812 */ /* 0x001fe200078ec0ff */
[----:B------:R-:W0:Y:S01]  /*59f40*/  MUFU.RCP64H R9, R13 ;  /* 0x0000000d00097308 */ /* 0x000e220000001800 */
[----:B------:R-:W-:-:S03]  /*59f50*/  IMAD.MOV.U32 R8, RZ, RZ, 0x1 ;  /* 0x00000001ff087424 */ /* 0x000fc600078e00ff */
[----:B------:R-:W-:-:S05]  /*59f60*/  VIADD R56, R32, 0xffffffff ;  /* 0xffffffff20387836 */ /* 0x000fca0000000000 */
[----:B------:R-:W-:Y:S01]  /*59f70*/  ISETP.GT.U32.AND P0, PT, R56, 0x7feffffe, PT ;  /* 0x7feffffe3800780c */ /* 0x000fe20003f04070 */
[----:B------:R-:W-:-:S05]  /*59f80*/  VIADD R56, R52, 0xffffffff ;  /* 0xffffffff34387836 */ /* 0x000fca0000000000 */
[----:B------:R-:W-:-:S15]  /*59f90*/  ISETP.GT.U32.OR P0, PT, R56, 0x7feffffe, P0 ;  /* 0x7feffffe3800780c */ /* 0x000fde0000704470 */
[----:B------:R-:W-:-:S15]  /*59fa0*/  NOP ;  /* 0x0000000000007918 */ /* 0x000fde0000000000 */
[----:B------:R-:W-:-:S15]  /*59fb0*/  NOP ;  /* 0x0000000000007918 */ /* 0x000fde0000000000 */
[----:B------:R-:W-:-:S01]  /*59fc0*/  NOP ;  /* 0x0000000000007918 */ /* 0x000fc20000000000 */
        /* <DEDUP_REMOVED lines=37> */
[----:B------:R-:W-:Y:S01]  /*5a220*/  LOP3.LUT R8, R43, 0x7ff00000, RZ, 0xc0, !PT ;  /* 0x7ff000002b087812 */ /* 0x000fe200078ec0ff */
[----:B------:R-:W-:-:S03]  /*5a230*/  IMAD.MOV.U32 R10, RZ, RZ, RZ ;  /* 0x000000ffff0a7224 */ /* 0x000fc600078e00ff */
        /* <DEDUP_REMOVED lines=9> */
[----:B------:R-:W0:Y:S02]  /*5a2d0*/  DFMA R12, R50, -R12, R14 ;  /* 0x8000000c320c722b */ /* 0x000e24000000000e */
[C---:B0-----:R-:W-:Y:S02]  /*5a2e0*/  FSETP.NEU.AND P0, PT, R13.reuse, RZ, PT ;  /* 0x000000ff0d00720b */ /* 0x041fe40003f0d000 */
[----:B------:R-:W-:Y:S02]  /*5a2f0*/  LOP3.LUT R42, R13, 0x80000000, R43, 0x48, !PT ;  /* 0x800000000d2a7812 */ /* 0x000fe400078e482b */
[----:B------:R-:W-:Y:S02]  /*5a300*/  MOV R12, RZ ;  /* 0x000000ff000c7202 */ /* 0x000fe40000000f00 */
[----:B------:R-:W-:-:S07]  /*5a310*/  LOP3.LUT R13, R42, R11, RZ, 0xfc, !PT ;  /* 0x0000000b2a0d7212 */ /* 0x000fce00078efcff */
[----:B------:R-:W-:Y:S05]  /*5a320*/  @!P0 BRA `(.L_x_9423) ;  /* 0x0000000000a08947 */ /* 0x000fea0003800000 */
[----:B------:R-:W-:Y:S01]  /*5a330*/  IMAD.MOV R11, RZ, RZ, -R32 ;  /* 0x000000ffff0b7224 */ /* 0x000fe200078e0a20 */
[----:B------:R-:W-:Y:S01]  /*5a340*/  IADD3 R32, PT, PT, -R32, -0x43300000, RZ ;  /* 0xbcd0000020207810 */ /* 0x000fe20007ffe1ff */
[----:B------:R-:W-:Y:S01]  /*5a350*/  IMAD.MOV.U32 R10, RZ, RZ, RZ ;  /* 0x000000ffff0a7224 */ /* 0x000fe200078e00ff */
[----:B------:R-:W0:Y:S02]  /*5a360*/  DMUL.RP R12, R50, R12 ;  /* 0x0000000c320c7228 */ /* 0x000e240000008000 */
[----:B0-----:R-:W-:-:S15]  /*5a370*/  LOP3.LUT R42, R13, R42, RZ, 0x3c, !PT ;  /* 0x0000002a0d2a7212 */ /* 0x001fde00078e3cff */
[----:B------:R-:W-:-:S15]  /*5a380*/  NOP ;  /* 0x0000000000007918 */ /* 0x000fde0000000000 */
[----:B------:R-:W-:-:S15]  /*5a390*/  NOP ;  /* 0x0000000000007918 */ /* 0x000fde0000000000 */
[----:B------:R-:W-:-:S15]  /*5a3a0*/  NOP ;  /* 0x0000000000007918 */ /* 0x000fde0000000000 */
[----:B------:R-:W-:-:S02]  /*5a3b0*/  NOP ;  /* 0x0000000000007918 */ /* 0x000fc40000000000 */
[----:B------:R-:W0:Y:S02]  /*5a3c0*/  DFMA R10, R8, -R10, R50 ;  /* 0x8000000a080a722b */ /* 0x000e240000000032 */
[----:B0-----:R-:W-:-:S04]  /*5a3d0*/  FSETP.NEU.AND P0, PT, |R11|, R32, PT ;  /* 0x000000200b00720b */ /* 0x001fc80003f0d200 */
[----:B------:R-:W-:Y:S02]  /*5a3e0*/  FSEL R12, R12, R8, !P0 ;  /* 0x000000080c0c7208 */ /* 0x000fe40004000000 */
[----:B------:R-:W-:-:S05]  /*5a3f0*/  FSEL R8, R42, R9, !P0 ;  /* 0x000000092a087208 */ /* 0x000fca0004000000 */
[----:B------:R-:W-:Y:S02]  /*5a400*/  IMAD.MOV.U32 R9, RZ, RZ, R8 ;  /* 0x000000ffff097224 */ /* 0x000fe400078e0008 */
[----:B------:R-:W-:Y:S01]  /*5a410*/  IMAD.MOV.U32 R8, RZ, RZ, R12 ;  /* 0x000000ffff087224 */ /* 0x000fe200078e000c */
[----:B------:R-:W-:Y:S06]  /*5a420*/  BRA `(.L_x_9423) ;  /* 0x0000000000607947 */ /* 0x000fec0003800000 */
.L_x_9422:
        /* <DEDUP_REMOVED lines=12> */
[----:B------:R-:W-:Y:S02]  /*5a4f0*/  @!P0 IMAD.MOV.U32 R9, RZ, RZ, R8 ;  /* 0x000000ffff098224 */ /* 0x000fe400078e0008 */
[----:B------:R-:W-:Y:S02]  /*5a500*/  @!P0 IMAD.MOV.U32 R8, RZ, RZ, RZ ;  /* 0x000000ffff088224 */ /* 0x000fe400078e00ff */
[----:B------:R-:W-:Y:S02]  /*5a510*/  @P0 IMAD.MOV.U32 R8, RZ, RZ, RZ ;  /* 0x000000ffff080224 */ /* 0x000fe400078e00ff */
[----:B------:R-:W-:Y:S01]  /*5a520*/  @P0 IMAD.MOV.U32 R9, RZ, RZ, R10 ;  /* 0x000000ffff090224 */ /* 0x000fe200078e000a */
[----:B------:R-:W-:Y:S06]  /*5a530*/  BRA `(.L_x_9423) ;  /* 0x00000000001c7947 */ /* 0x000fec0003800000 */
.L_x_9425:
[----:B------:R-:W-:-:S04]  /*5a540*/  LOP3.LUT R8, R43, 0x80000, RZ, 0xfc, !PT ;  /* 0x000800002b087812 */ /* 0x000fc800078efcff */
[----:B------:R-:W-:Y:S01]  /*5a550*/  MOV R9, R8 ;  /* 0x0000000800097202 */ /* 0x000fe20000000f00 */
[----:B------:R-:W-:Y:S01]  /*5a560*/  IMAD.MOV.U32 R8, RZ, RZ, R42 ;  /* 0x000000ffff087224 */ /* 0x000fe200078e002a */
[----:B------:R-:W-:Y:S06]  /*5a570*/  BRA `(.L_x_9423) ;  /* 0x00000000000c7947 */ /* 0x000fec0003800000 */
.L_x_9424:
[----:B------:R-:W-:-:S05]  /*5a580*/  LOP3.LUT R8, R11, 0x80000, RZ, 0xfc, !PT ;  /* 0x000800000b087812 */ /* 0x000fca00078efcff */
[----:B------:R-:W-:Y:S02]  /*5a590*/  IMAD.MOV.U32 R9, RZ, RZ, R8 ;  /* 0x000000ffff097224 */ /* 0x000fe400078e0008 */
[----:B------:R-:W-:-:S07]  /*5a5a0*/  IMAD.MOV.U32 R8, RZ, RZ, R10 ;  /* 0x000000ffff087224 */ /* 0x000fce00078e000a */
.L_x_9423:
[----:B------:R-:W-:Y:S05]  /*5a5b0*/  BSYNC.RECONVERGENT B0 ;  /* 0x0000000000007941 */ /* 0x000fea0003800200 */
.L_x_9421:
[----:B------:R-:W-:Y:S02]  /*5a5c0*/  IMAD.MOV.U32 R10, RZ, RZ, R0 ;  /* 0x000000ffff0a7224 */ /* 0x000fe400078e0000 */
[----:B------:R-:W-:-:S04]  /*5a5d0*/  IMAD.MOV.U32 R11, RZ, RZ, 0x0 ;  /* 0x00000000ff0b7424 */ /* 0x000fc800078e00ff */
[----:B------:R-:W-:Y:S05]  /*5a5e0*/  RET.REL.NODEC R10 `(_ZN2at6native27unrolled_elementwise_kernelIZZZNS0_16acos_kernel_cudaERNS_18TensorIteratorBaseEENKUlvE_clEvENKUlvE_clEvEUlN3c107complexIdEEE_St5arrayIPcLm2EELi4E23TrivialOffsetCalculatorILi1EjESE_NS0_6memory12LoadWithCastILi1EEENSF_13StoreWithCastILi1EEEEEviT_T0_T2_T3_T4_T5_) ;  /* 0xfffffa580a847950 */ /* 0x000fea0003c3ffff */
        .weak           $__internal_15_$__cuda_sm20_dsqrt_rn_f64_mediumpath_v1
        .type           $__internal_15_$__cuda_sm20_dsqrt_rn_f64_mediumpath_v1,@function
        .size           $__internal_15_$__cuda_sm20_dsqrt_rn_f64_mediumpath_v1,(.L_x_13794 - $__internal_15_$__cuda_sm20_dsqrt_rn_f64_mediumpath_v1)
$__internal_15_$__cuda_sm20_dsqrt_rn_f64_mediumpath_v1:
[----:B------:R-:W-:Y:S01]  /*5a5f0*/  ISETP.GE.U32.AND P0, PT, R11, -0x3400000, PT ;  /* 0xfcc000000b00780c */ /* 0x000fe20003f06070 */
[----:B------:R-:W-:Y:S01]  /*5a600*/  BSSY.RECONVERGENT B0, `(.L_x_9426) ;  /* 0x0000052000007945 */ /* 0x000fe20003800200 */
[----:B------:R-:W-:Y:S01]  /*5a610*/  LOP3.LUT R15, R15, R14, RZ, 0x3c, !PT ;  /* 0x0000000e0f0f7212 */ /* 0x000fe200078e3cff */
[----:B------:R-:W-:Y:S01]  /*5a620*/  IMAD.MOV.U32 R11, RZ, RZ, R10 ;  /* 0x000000ffff0b7224 */ /* 0x000fe200078e000a */
[----:B------:R-:W-:Y:S01]  /*5a630*/  LOP3.LUT R13, R13, R12, RZ, 0x3c, !PT ;  /* 0x0000000c0d0d7212 */ /* 0x000fe200078e3cff */
[----:B------:R-:W-:Y:S01]  /*5a640*/  IMAD.MOV.U32 R10, RZ, RZ, R32 ;  /* 0x000000ffff0a7224 */ /* 0x000fe200078e0020 */
[----:B------:R-:W-:Y:S02]  /*5a650*/  LOP3.LUT R14, R15, R14, RZ, 0x3c, !PT ;  /* 0x0000000e0f0e7212 */ /* 0x000fe400078e3cff */
[----:B------:R-:W-:Y:S02]  /*5a660*/  LOP3.LUT R12, R13, R12, RZ, 0x3c, !PT ;  /* 0x0000000c0d0c7212 */ /* 0x000fe400078e3cff */
[----:B------:R-:W-:-:S02]  /*5a670*/  LOP3.LUT R15, R15, R14, RZ, 0x3c, !PT ;  /* 0x0000000e0f0f7212 */ /* 0x000fc400078e3cff */
[----:B------:R-:W-:Y:S01]  /*5a680*/  LOP3.LUT R13, R13, R12, RZ, 0x3c, !PT ;  /* 0x0000000c0d0d7212 */ /* 0x000fe200078e3cff */
[----:B------:R-:W-:Y:S06]  /*5a690*/  @!P0 BRA `(.L_x_9427) ;  /* 0x00000000003c8947 */ /* 0x000fec0003800000 */
[----:B------:R-:W0:Y:S02]  /*5a6a0*/  DFMA.RM R12, R14, R10, R12 ;  /* 0x0000000a0e0c722b */ /* 0x000e24000000400c */
[----:B0-----:R-:W-:-:S05]  /*5a6b0*/  IADD3 R10, P0, PT, R12, 0x1, RZ ;  /* 0x000000010c0a7810 */ /* 0x001fca0007f1e0ff */
[----:B------:R-:W-:-:S15]  /*5a6c0*/  IMAD.X R11, RZ, RZ, R13, P0 ;  /* 0x000000ffff0b7224 */ /* 0x000fde00000e060d */
[----:B------:R-:W-:-:S15]  /*5a6d0*/  NOP ;  /* 0x0000000000007918 */ /* 0x000fde0000000000 */
[----:B------:R-:W-:-:S15]  /*5a6e0*/  NOP ;  /* 0x0000000000007918 */ /* 0x000fde0000000000 */
[----:B------:R-:W-:-:S12]  /*5a6f0*/  NOP ;  /* 0x0000000000007918 */ /* 0x000fd80000000000 */
        /* <DEDUP_REMOVED lines=9> */
.L_x_9427:
        /* <DEDUP_REMOVED lines=9> */
[----:B------:R-:W-:Y:S01]  /*5a820*/  IMAD.MOV.U32 R14, RZ, RZ, 0x0 ;  /* 0x00000000ff0e7424 */ /* 0x000fe200078e00ff */
[----:B0-----:R-:W0:Y:S01]  /*5a830*/  MUFU.RSQ64H R9, R13 ;  /* 0x0000000d00097308 */ /* 0x001e220000001c00 */
[----:B------:R-:W-:Y:S01]  /*5a840*/  MOV R8, RZ ;  /* 0x000000ff00087202 */ /* 0x000fe20000000f00 */
[----:B------:R-:W-:-:S15]  /*5a850*/  IMAD.MOV.U32 R15, RZ, RZ, 0x3fd80000 ;  /* 0x3fd80000ff0f7424 */ /* 0x000fde00078e00ff */
        /* <DEDUP_REMOVED lines=40> */
[----:B0-----:R-:W-:Y:S02]  /*5aae0*/  VIADD R11, R9, 0xfcb00000 ;  /* 0xfcb00000090b7836 */ /* 0x001fe40000000000 */
[----:B------:R-:W-:Y:S01]  /*5aaf0*/  IMAD.MOV.U32 R10, RZ, RZ, R8 ;  /* 0x000000ffff0a7224 */ /* 0x000fe200078e0008 */
[----:B------:R-:W-:Y:S06]  /*5ab00*/  BRA `(.L_x_9428) ;  /* 0x0000000000047947 */ /* 0x000fec0003800000 */
.L_x_9429:
[----:B------:R0:W1:Y:S02]  /*5ab10*/  DADD R10, R8, R8 ;  /* 0x00000000080a7229 */ /* 0x0000640000000008 */
.L_x_9428:
[----:B------:R-:W-:Y:S05]  /*5ab20*/  BSYNC.RECONVERGENT B0 ;  /* 0x0000000000007941 */ /* 0x000fea0003800200 */
.L_x_9426:
[----:B01----:R-:W-:Y:S02]  /*5ab30*/  IMAD.MOV.U32 R9, RZ, RZ, R10 ;  /* 0x000000ffff097224 */ /* 0x003fe400078e000a */
[----:B------:R-:W-:Y:S02]  /*5ab40*/  IMAD.MOV.U32 R8, RZ, RZ, R11 ;  /* 0x000000ffff087224 */ /* 0x000fe400078e000b */
[----:B------:R-:W-:Y:S02]  /*5ab50*/  IMAD.MOV.U32 R10, RZ, RZ, R0 ;  /* 0x000000ffff0a7224 */ /* 0x000fe400078e0000 */
[----:B------:R-:W-:-:S04]  /*5ab60*/  IMAD.MOV.U32 R11, RZ, RZ, 0x0 ;  /* 0x00000000ff0b7424 */ /* 0x000fc800078e00ff */
[----:B------:R-:W-:Y:S05]  /*5ab70*/  RET.REL.NODEC R10 `(_ZN2at6native27unrolled_elementwise_kernelIZZZNS0_16acos_kernel_cudaERNS_18TensorIteratorBaseEENKUlvE_clEvENKUlvE_clEvEUlN3c107complexIdEEE_St5arrayIPcLm2EELi4E23TrivialOffsetCalculatorILi1EjESE_NS0_6memory12LoadWithCastILi1EEENSF_13StoreWithCastILi1EEEEEviT_T0_T2_T3_T4_T5_) ;  /* 0xfffffa540a207950 */ /* 0x000fea0003c3ffff */
.L_x_9430:
        /* <DEDUP_REMOVED lines=16> */
.L_x_13794:


//--------------------- .text._ZN2at6native18elementwise_kernelILi128ELi2EZNS0_22gpu_kernel_impl_nocastIZZZNS0_16acos_kernel_cudaERNS_18TensorIteratorBaseEENKUlvE_clEvENKUlvE_clEvEUlN3c107complexIdEEE_EEvS4_RKT_EUliE_EEviT1_ --------------------------
	.section	.text._ZN2at6native18elementwise_kernelILi128ELi2EZNS0_22gpu_kernel_impl_nocastIZZZNS0_16acos_kernel_cudaERNS_18TensorIteratorBaseEENKUlvE_clEvENKUlvE_clEvEUlN3c107complexIdEEE_EEvS4_RKT_EUliE_EEviT1_,"ax",@progbits
	.align	128
        .global         _ZN2at6native18elementwise_kernelILi128ELi2EZNS0_22gpu_kernel_impl_nocastIZZZNS0_16acos_kernel_cudaERNS_18TensorIteratorBaseEENKUlvE_clEvENKUlvE_clEvEUlN3c107complexIdEEE_EEvS4_RKT_EUliE_EEviT1_
        .type           _ZN2at6native18elementwise_kernelILi128ELi2EZNS0_22gpu_kernel_impl_nocastIZZZNS0_16acos_kernel_cudaERNS_18TensorIteratorBaseEENKUlvE_clEvENKUlvE_clEvEUlN3c107complexIdEEE_EEvS4_RKT_EUliE_EEviT1_,@function
        .size           _ZN2at6native18elementwise_kernelILi128ELi2EZNS0_22gpu_kernel_impl_nocastIZZZNS0_16acos_kernel_cudaERNS_18TensorIteratorBaseEENKUlvE_clEvENKUlvE_clEvEUlN3c107complexIdEEE_EEvS4_RKT_EUliE_EEviT1_,(.L_x_13796 - _ZN2at6native18elementwise_kernelILi128ELi2EZNS0_22gpu_kernel_impl_nocastIZZZNS0_16acos_kernel_cudaERNS_18TensorIteratorBaseEENKUlvE_clEvENKUlvE_clEvEUlN3c107complexIdEEE_EEvS4_RKT_EUliE_EEviT1_)
        .other          _ZN2at6native18elementwise_kernelILi128ELi2EZNS0_22gpu_kernel_impl_nocastIZZZNS0_16acos_kernel_cudaERNS_18TensorIteratorBaseEENKUlvE_clEvENKUlvE_clEvEUlN3c107complexIdEEE_EEvS4_RKT_EUliE_EEviT1_,@"STO_CUDA_ENTRY STV_DEFAULT"
_ZN2at6native18elementwise_kernelILi128ELi2EZNS0_22gpu_kernel_impl_nocastIZZZNS0_16acos_kernel_cudaERNS_18TensorIteratorBaseEENKUlvE_clEvENKUlvE_clEvEUlN3c107complexIdEEE_EEvS4_RKT_EUliE_EEviT1_:
.text._ZN2at6native18elementwise_kernelILi128ELi2EZNS0_22gpu_kernel_impl_nocastIZZZNS0_16acos_kernel_cudaERNS_18TensorIteratorBaseEENKUlvE_clEvENKUlvE_clEvEUlN3c107complexIdEEE_EEvS4_RKT_EUliE_EEviT1_:
[----:B------:R-:W0:Y:S01]  /*0000*/  LDC R1, c[0x0][0x37c] ;  /* 0x0000df00ff017b82 */ /* 0x000e220000000800 */
[----:B------:R-:W1:Y:S07]  /*0010*/  S2R R36, SR_TID.X ;  /* 0x0000000000247919 */ /* 0x000e6e0000002100 */
[----:B------:R-:W2:Y:S01]  /*0020*/  S2UR UR4, SR_CTAID.X ;  /* 0x00000000000479c3 */ /* 0x000ea20000002500 */
[----:B------:R-:W3:Y:S01]  /*0030*/  LDCU UR5, c[0x0][0x380] ;  /* 0x00007000ff0577ac */ /* 0x000ee20008000800 */
[----:B------:R-:W-:Y:S01]  /*0040*/  BSSY.RECONVERGENT B2, `(.L_x_9431) ;  /* 0x0001560000027945 */ /* 0x000fe20003800200 */
[----:B0-----:R-:W-:Y:S01]  /*0050*/  VIADD R1, R1, 0xfffffff0 ;  /* 0xfffffff001017836 */ /* 0x001fe20000000000 */
[----:B------:R-:W0:Y:S04]  /*0060*/  LDCU.64 UR8, c[0x0][0x358] ;  /* 0x00006b00ff0877ac */ /* 0x000e280008000a00 */
[----:B------:R-:W4:Y:S01]  /*0070*/  LDC R0, c[0x0][0x388] ;  /* 0x0000e200ff007b82 */ /* 0x000f220000000800 */
[----:B--2---:R-:W-:-:S06]  /*0080*/  USHF.L.U32 UR4, UR4, 0x8, URZ ;  /* 0x0000000804047899 */ /* 0x004fcc00080006ff */
[----:B-1----:R-:W-:Y:S01]  /*0090*/  LOP3.LUT R36, R36, UR4, RZ, 0xfc, !PT ;  /* 0x0000000424247c12 */ /* 0x002fe2000f8efcff */
[----:B----4-:R-:W-:-:S03]  /*00a0*/  VIADD R37, R0, 0xffffffff ;  /* 0xffffffff00257836 */ /* 0x010fc60000000000 */
[----:B---3--:R-:W-:Y:S02]  /*00b0*/  ISETP.GE.AND P0, PT, R36, UR5, PT ;  /* 0x0000000524007c0c */ /* 0x008fe4000bf06270 */
[----:B------:R-:W-:-:S05]  /*00c0*/  VIMNMX.U32 R38, PT, PT, R37, 0x18, PT ;  /* 0x0000001825267848 */ /* 0x000fca0003fe0000 */
[----:B------:R-:W-:-:S06]  /*00d0*/  VIADD R38, R38, 0x1 ;  /* 0x0000000126267836 */ /* 0x000fcc0000000000 */
[----:B0-----:R-:W-:Y:S05]  /*00e0*/  @P0 BRA `(.L_x_9432) ;  /* 0x0000015400540947 */ /* 0x001fea0003800000 */
[----:B------:R-:W-:Y:S01]  /*00f0*/  ISETP.NE.AND P0, PT, R0, RZ, PT ;  /* 0x000000ff0000720c */ /* 0x000fe20003f05270 */
[----:B------:R-:W-:Y:S02]  /*0100*/  IMAD.MOV.U32 R0, RZ, RZ, RZ ;  /* 0x000000ffff007224 */ /* 0x000fe400078e00ff */
[----:B------:R-:W-:-:S10]  /*0110*/  IMAD.MOV.U32 R39, RZ, RZ, RZ ;  /* 0x000000ffff277224 */ /* 0x000fd400078e00ff */
[----:B------:R-:W-:Y:S05]  /*0120*/  @!P0 BRA `(.L_x_9433) ;  /* 0x0000001000a88947 */ /* 0x000fea0003800000 */
[----:B------:R-:W0:Y:S01]  /*0130*/  LDCU.64 UR4, c[0x0][0x390] ;  /* 0x00007200ff0477ac */ /* 0x000e220008000a00 */
[----:B------:R-:W-:Y:S02]  /*0140*/  HFMA2 R2, -RZ, RZ, 0, 0 ;  /* 0x00000000ff027431 */ /* 0x000fe400000001ff */
[----:B------:R-:W-:Y:S01]  /*0150*/  IMAD.MOV.U32 R3, RZ, RZ, R36 ;  /* 0x000000ffff037224 */ /* 0x000fe200078e0024 */
[----:B------:R-:W-:Y:S01]  /*0160*/  ISETP.NE.AND P0, PT, R37, RZ, PT ;  /* 0x000000ff2500720c */ /* 0x000fe20003f05270 */
[----:B------:R-:W1:Y:S01]  /*0170*/  LDCU UR6, c[0x0][0x38c] ;  /* 0x00007180ff0677ac */ /* 0x000e620008000800 */
[----:B------:R-:W2:Y:S01]  /*0180*/  LDCU.64 UR10, c[0x0][0x4b8] ;  /* 0x00009700ff0a77ac */ /* 0x000ea20008000a00 */
[----:B0-----:R-:W-:-:S05]  /*0190*/  IMAD.HI.U32 R2, R36, UR4, R2 ;  /* 0x0000000424027c27 */ /* 0x001fca000f8e0002 */
[----:B------:R-:W-:-:S05]  /*01a0*/  SHF.R.U32.HI R3, RZ, UR5, R2 ;  /* 0x00000005ff037c19 */ /* 0x000fca0008011602 */
[----:B------:R-:W-:-:S04]  /*01b0*/  IMAD.MOV R5, RZ, RZ, -R3 ;  /* 0x000000ffff057224 */ /* 0x000fc800078e0a03 */
        /* <DEDUP_REMOVED lines=270> */
[----:B------:R-:W-:Y:S01]  /*12a0*/  IMAD.MOV.U32 R2, RZ, RZ, RZ ;  /* 0x000000ffff027224 */ /* 0x000fe200078e00ff */
        /* <DEDUP_REMOVED lines=8> */
[--C-:B------:R-:W-:Y:S02]  /*1330*/  IMAD.MOV R7, RZ, RZ, -R5.reuse ;  /* 0x000000ffff077224 */ /* 0x100fe400078e0a05 */
[----:B--2---:R-:W-:-:S05]  /*1340*/  @P0 IMAD.HI.U32 R2, R5, R8, R4 ;  /* 0x0000000805020227 */ /* 0x004fca00078e0004 */
[----:B------:R-:W-:Y:S01]  /*1350*/  @P0 SHF.R.U32.HI R4, RZ, R9, R2 ;  /* 0x00000009ff040219 */ /* 0x000fe20000011602 */
[----:B------:R-:W-:-:S04]  /*1360*/  IMAD R2, R7, UR6, R3 ;  /* 0x0000000607027c24 */ /* 0x000fc8000f8e0203 */
[----:B------:R-:W-:Y:S02]  /*1370*/  @P0 IMAD.MOV R4, RZ, RZ, -R4 ;  /* 0x000000ffff040224 */ /* 0x000fe400078e0a04 */
[----:B-1----:R-:W-:Y:S02]  /*1380*/  IMAD R39, R2, UR4, R39 ;  /* 0x0000000402277c24 */ /* 0x002fe4000f8e0227 */
[----:B0-----:R-:W-:Y:S02]  /*1390*/  @P0 IMAD R4, R4, R11, R5 ;  /* 0x0000000b04040224 */ /* 0x001fe400078e0205 */
[----:B------:R-:W-:Y:S02]  /*13a0*/  IMAD R0, R2, UR5, R0 ;  /* 0x0000000502007c24 */ /* 0x000fe4000f8e0200 */
[C---:B---3--:R-:W-:Y:S02]  /*13b0*/  @P0 IMAD R39, R4.reuse, R12, R39 ;  /* 0x0000000c04270224 */ /* 0x048fe400078e0227 */
[----:B------:R-:W-:-:S07]  /*13c0*/  @P0 IMAD R0, R4, R13, R0 ;  /* 0x0000000d04000224 */ /* 0x000fce00078e0200 */
.L_x_9433:
[----:B------:R-:W0:Y:S02]  /*13d0*/  LDCU.64 UR4, c[0x0][0x588] ;  /* 0x0000b100ff0477ac */ /* 0x000e240008000a00 */
[----:B0-----:R-:W-:-:S05]  /*13e0*/  IADD3 R12, P0, PT, R0, UR4, RZ ;  /* 0x00000004000c7c10 */ /* 0x001fca000ff1e0ff */
[----:B------:R-:W-:-:S06]  /*13f0*/  IMAD.X R13, RZ, RZ, UR5, P0 ;  /* 0x00000005ff0d7e24 */ /* 0x000fcc00080e06ff */
[----:B------:R-:W2:Y:S01]  /*1400*/  LDG.E.128 R12, desc[UR8][R12.64] ;  /* 0x000000080c0c7981 */ /* 0x000ea2000c1e1d00 */
[----:B------:R-:W-:Y:S01]  /*1410*/  IMAD.MOV.U32 R4, RZ, RZ, 0x33145c07 ;  /* 0x33145c07ff047424 */ /* 0x000fe200078e00ff */
[----:B------:R-:W-:Y:S01]  /*1420*/  BSSY.RECONVERGENT B1, `(.L_x_9434) ;  /* 0x000141c000017945 */ /* 0x000fe20003800200 */
[----:B------:R-:W-:Y:S01]  /*1430*/  IMAD.MOV.U32 R5, RZ, RZ, 0x3c91a626 ;  /* 0x3c91a626ff057424 */ /* 0x000fe200078e00ff */
[----:B------:R-:W-:Y:S01]  /*1440*/  MOV R8, 0x33145c07 ;  /* 0x33145c0700087802 */ /* 0x000fe20000000f00 */
[----:B------:R-:W-:-:S03]  /*1450*/  IMAD.MOV.U32 R9, RZ, RZ, 0x3c91a626 ;  /* 0x3c91a626ff097424 */ /* 0x000fc600078e00ff */
[----:B------:R0:W-:Y:S01]  /*1460*/  STL.64 [R1+0x8], R4 ;  /* 0x0000080401007387 */ /* 0x0001e20000100a00 */
[----:B--2---:R-:W-:-:S15]  /*1470*/  DSETP.NAN.AND P0, PT, R14, R14, PT ;  /* 0x0000000e0e00722a */ /* 0x004fde0003f08000 */
[----:B------:R-:W-:-:S15]  /*1480*/  NOP ;  /* 0x0000000000007918 */ /* 0x000fde0000000000 */
[----:B------:R-:W-:-:S15]  /*1490*/  NOP ;  /* 0x0000000000007918 */ /* 0x000fde0000000000 */
[----:B------:R-:W-:-:S15]  /*14a0*/  NOP ;  /* 0x0000000000007918 */ /* 0x000fde0000000000 */
[----:B------:R-:W-:-:S04]  /*14b0*/  NOP ;  /* 0x0000000000007918 */ /* 0x000fc80000000000 */
[----:B------:R-:W1:-:S15]  /*14c0*/  DSETP.NUM.AND P1, PT, R12, R12, PT ;  /* 0x0000000c0c00722a */ /* 0x000e5e0003f27000 */
[----:B------:R-:W-:-:S15]  /*14d0*/  NOP ;  /* 0x0000000000007918 */ /* 0x000fde0000000000 */
[----:B------:R-:W-:-:S15]  /*14e0*/  NOP ;  /* 0x0000000000007918 */ /* 0x000fde0000000000 */
[----:B------:R-:W-:-:S15]  /*14f0*/  NOP ;  /* 0x0000000000007918 */ /* 0x000fde0000000000 */
[----:B------:R-:W-:-:S04]  /*1500*/  NOP ;  /* 0x0000000000007918 */ /* 0x000fc80000000000 */
[----:B------:R0:W2:-:S15]  /*1510*/  DADD R32, -RZ, |R12| ;  /* 0x00000000ff207229 */ /* 0x00009e000000050c */
[----:B------:R-:W-:-:S15]  /*1520*/  NOP ;  /* 0x0000000000007918 */ /* 0x000fde0000000000 */
[----:B------:R-:W-:-:S15]  /*1530*/  NOP ;  /* 0x0000000000007918 */ /* 0x000fde0000000000 */
[----:B------:R-:W-:-:S15]  /*1540*/  NOP ;  /* 0x0000000000007918 */ /* 0x000fde0000000000 */
[----:B------:R-:W-:-:S04]  /*1550*/  NOP ;  /* 0x0000000000007918 */ /* 0x000fc80000000000 */
[----:B------:R0:W3:Y:S02]  /*1560*/  DADD R2, -RZ, |R14| ;  /* 0x00000000ff027229 */ /* 0x0000e4000000050e */
        /* <DEDUP_REMOVED lines=48> */
[----:B0-----:R-:W-:Y:S01]  /*1870*/  @P0 MOV R6, R4 ;  /* 0x0000000400060202 */ /* 0x001fe20000000f00 */
[----:B------:R-:W-:Y:S01]  /*1880*/  @P0 IMAD.MOV.U32 R7, RZ, RZ, R5 ;  /* 0x000000ffff070224 */ /* 0x000fe200078e0005 */
[----:B------:R-:W-:Y:S06]  /*1890*/  BRA `(.L_x_9436) ;  /* 0x0000013c00507947 */ /* 0x000fec0003800000 */
.L_x_9435:
        /* <DEDUP_REMOVED lines=77> */
[----:B------:R-:W-:Y:S05]  /*1d70*/  CALL.REL.NOINC `($__internal_16_$__cuda_sm20_div_rn_f64_full) ;  /* 0x0000028c006c7944 */ /* 0x000fea0003c00000 */
[----:B------:R-:W-:Y:S02]  /*1d80*/  IMAD.MOV.U32 R24, RZ, RZ, R5 ;  /* 0x000000ffff187224 */ /* 0x000fe400078e0005 */
[----:B------:R-:W-:-:S07]  /*1d90*/  IMAD.MOV.U32 R25, RZ, RZ, R4 ;  /* 0x000000ffff197224 */ /* 0x000fce00078e0004 */
.L_x_9441:
[----:B------:R-:W-:Y:S05]  /*1da0*/  BSYNC.RECONVERGENT B4 ;  /* 0x0000000000047941 */ /* 0x000fea0003800200 */
.L_x_9440:
        /* <DEDUP_REMOVED lines=50> */
[----:B------:R-:W-:Y:S05]  /*20d0*/  CALL.REL.NOINC `($__internal_16_$__cuda_sm20_div_rn_f64_full) ;  /* 0x0000028800947944 */ /* 0x000fea0003c00000 */
[----:B------:R-:W-:-:S04]  /*20e0*/  LOP3.LUT R5, R5, R4, RZ, 0x3c, !PT ;  /* 0x0000000405057212 */ /* 0x000fc800078e3cff */
[----:B------:R-:W-:-:S04]  /*20f0*/  LOP3.LUT R4, R5, R4, RZ, 0x3c, !PT ;  /* 0x0000000405047212 */ /* 0x000fc800078e3cff */
[----:B------:R-:W-:-:S07]  /*2100*/  LOP3.LUT R5, R5, R4, RZ, 0x3c, !PT ;  /* 0x0000000405057212 */ /* 0x000fce00078e3cff */
.L_x_9443:
[----:B------:R-:W-:Y:S05]  /*2110*/  BSYNC.RECONVERGENT B4 ;  /* 0x0000000000047941 */ /* 0x000fea0003800200 */
.L_x_9442:
[----:B------:R-:W-:Y:S01]  /*2120*/  DADD R24, -RZ, |R24| ;  /* 0x00000000ff187229 */ /* 0x000fe20000000518 */
[----:B------:R-:W-:Y:S01]  /*2130*/  IMAD.MOV.U32 R8, RZ, RZ, RZ ;  /* 0x000000ffff087224 */ /* 0x000fe200078e00ff */
[----:B------:R-:W-:Y:S01]  /*2140*/  UMOV UR5, 0x7fefffff ;  /* 0x7fefffff00057882 */ /* 0x000fe20000000000 */
[----:B------:R-:W-:Y:S01]  /*2150*/  UMOV UR4, 0xffffffff ;  /* 0xffffffff00047882 */ /* 0x000fe20000000000 */
[----:B------:R-:W-:Y:S01]  /*2160*/  UMOV UR6, UR5 ;  /* 0x0000000500067c82 */ /* 0x000fe20008000000 */
[----:B------:R-:W-:Y:S01]  /*2170*/  BSSY.RECONVERGENT B0, `(.L_x_9444) ;  /* 0x000011a000007945 */ /* 0x000fe20003800200 */
[----:B------:R-:W-:-:S15]  /*2180*/  MOV R16, UR6 ;  /* 0x0000000600107c02 */ /* 0x000fde0008000f00 */
        /* <DEDUP_REMOVED lines=8> */
[----:B------:R-:W-:-:S04]  /*2210*/  ISETP.GT.U32.AND P0, PT, R24, R4, PT ;  /* 0x000000041800720c */ /* 0x000fc80003f04070 */
[----:B------:R-:W-:-:S04]  /*2220*/  ISETP.GT.U32.AND.EX P0, PT, R25, R5, PT, P0 ;  /* 0x000000051900720c */ /* 0x000fc80003f04100 */
[----:B------:R-:W-:Y:S01]  /*2230*/  SEL R5, R25, R5, P0 ;  /* 0x0000000519057207 */ /* 0x000fe20000000000 */
[----:B------:R-:W-:Y:S01]  /*2240*/  IMAD.MOV.U32 R25, RZ, RZ, 0x3fd80000 ;  /* 0x3fd80000ff197424 */ /* 0x000fe200078e00ff */
[----:B------:R-:W-:Y:S01]  /*2250*/  SEL R4, R24, R4, P0 ;  /* 0x0000000418047207 */ /* 0x000fe20000000000 */
[----:B------:R-:W-:Y:S01]  /*2260*/  IMAD.MOV.U32 R24, RZ, RZ, 0x0 ;  /* 0x00000000ff187424 */ /* 0x000fe200078e00ff */
        /* <DEDUP_REMOVED lines=260> */
.L_x_9445:
[----:B------:R-:W-:Y:S01]  /*32b0*/  IMAD.MOV.U32 R6, RZ, RZ, 0x0 ;  /* 0x00000000ff067424 */ /* 0x000fe200078e00ff */
[----:B------:R-:W-:Y:S01]  /*32c0*/  LOP3.LUT P0, RZ, R5, 0x7fffffff, RZ, 0xc0, !PT ;  /* 0x7fffffff05ff7812 */ /* 0x000fe2000780c0ff */
[----:B------:R-:W-:-:S06]  /*32d0*/  IMAD.MOV.U32 R7, RZ, RZ, 0x7ff00000 ;  /* 0x7ff00000ff077424 */ /* 0x000fcc00078e00ff */
[----:B------:R-:W0:Y:S02]  /*32e0*/  DFMA R4, R4, R6, +INF ;  /* 0x7ff000000404742b */ /* 0x000e240000000006 */
[----:B0-----:R-:W-:Y:S02]  /*32f0*/  FSEL R24, R4, RZ, P0 ;  /* 0x000000ff04187208 */ /* 0x001fe40000000000 */
[----:B------:R-:W-:-:S07]  /*3300*/  FSEL R25, R5, -QNAN , P0 ;  /* 0xfff0000005197808 */ /* 0x000fce0000000000 */
.L_x_9446:
[----:B------:R-:W-:Y:S05]  /*3310*/  BSYNC.RECONVERGENT B0 ;  /* 0x0000000000007941 */ /* 0x000fea0003800200 */
.L_x_9444:
[----:B------:R-:W0:Y:S01]  /*3320*/  MUFU.RCP64H R5, R23 ;  /* 0x0000001700057308 */ /* 0x000e220000001800 */
[----:B------:R-:W-:Y:S01]  /*3330*/  MOV R4, 0x1 ;  /* 0x0000000100047802 */ /* 0x000fe20000000f00 */
[----:B------:R-:W-:Y:S01]  /*3340*/  BSSY.RECONVERGENT B4, `(.L_x_9447) ;  /* 0x0000037000047945 */ /* 0x000fe20003800200 */
[----:B------:R-:W-:Y:S01]  /*3350*/  FSETP.GEU.AND P2, PT, |R21|, 6.5827683646048100446e-37, PT ;  /* 0x036000001500780b */ /* 0x000fe20003f4e200 */
        /* <DEDUP_REMOVED lines=49> */
[----:B------:R-:W-:Y:S05]  /*3670*/  CALL.REL.NOINC `($__internal_16_$__cuda_sm20_div_rn_f64_full) ;  /* 0x00000274002c7944 */ /* 0x000fea0003c00000 */
[----:B------:R-:W-:-:S04]  /*3680*/  LOP3.LUT R5, R5, R4, RZ, 0x3c, !PT ;  /* 0x0000000405057212 */ /* 0x000fc800078e3cff */
[----:B------:R-:W-:-:S04]  /*3690*/  LOP3.LUT R4, R5, R4, RZ, 0x3c, !PT ;  /* 0x0000000405047212 */ /* 0x000fc800078e3cff */
[----:B------:R-:W-:-:S07]  /*36a0*/  LOP3.LUT R5, R5, R4, RZ, 0x3c, !PT ;  /* 0x0000000405057212 */ /* 0x000fce00078e3cff */
.L_x_9448:
[----:B------:R-:W-:Y:S05]  /*36b0*/  BSYNC.RECONVERGENT B4 ;  /* 0x0000000000047941 */ /* 0x000fea0003800200 */
.L_x_9447:
        /* <DEDUP_REMOVED lines=16> */
[----:B------:R-:W-:-:S15]  /*37c0*/  IMAD.MOV.U32 R3, RZ, RZ, 0x3f2d3b63 ;  /* 0x3f2d3b63ff037424 */ /* 0x000fde00078e00ff */
        /* <DEDUP_REMOVED lines=153> */
[----:B------:R-:W-:Y:S01]  /*4160*/  @P1 IMAD.MOV.U32 R4, RZ, RZ, 0x54442d18 ;  /* 0x54442d18ff041424 */ /* 0x000fe200078e00ff */
[----:B------:R-:W-:-:S15]  /*4170*/  @P1 MOV R5, 0x400921fb ;  /* 0x400921fb00051802 */ /* 0x000fde0000000f00 */
[----:B------:R-:W-:-:S15]  /*4180*/  NOP ;  /* 0x0000000000007918 */ /* 0x000fde0000000000 */
[----:B------:R-:W-:-:S15]  /*4190*/  NOP ;  /* 0x0000000000007918 */ /* 0x000fde0000000000 */
[----:B------:R-:W-:-:S15]  /*41a0*/  NOP ;  /* 0x0000000000007918 */ /* 0x000fde0000000000 */
[----:B------:R-:W-:-:S02]  /*41b0*/  NOP ;  /* 0x0000000000007918 */ /* 0x000fc40000000000 */
        /* <DEDUP_REMOVED lines=23> */
.L_x_9439:
        /* <DEDUP_REMOVED lines=8> */
[----:B------:R-:W-:Y:S01]  /*43b0*/  UMOV UR5, 0x7fefffff ;  /* 0x7fefffff00057882 */ /* 0x000fe20000000000 */
[----:B------:R-:W-:Y:S01]  /*43c0*/  MOV R8, RZ ;  /* 0x000000ff00087202 */ /* 0x000fe20000000f00 */
[----:B------:R-:W-:Y:S01]  /*43d0*/  UMOV UR6, UR5 ;  /* 0x0000000500067c82 */ /* 0x000fe20008000000 */
[CC--:B------:R-:W-:Y:S01]  /*43e0*/  ISETP.LT.U32.AND.EX P0, PT, R3.reuse, R33.reuse, PT, P0 ;  /* 0x000000210300720c */ /* 0x0c0fe20003f01100 */
[----:B------:R-:W-:Y:S01]  /*43f0*/  UMOV UR4, 0xffffffff ;  /* 0xffffffff00047882 */ /* 0x000fe20000000000 */
[----:B------:R-:W-:Y:S01]  /*4400*/  IMAD.U32 R16, RZ, RZ, UR6 ;  /* 0x00000006ff107e24 */ /* 0x000fe2000f8e00ff */
[----:B------:R-:W-:Y:S01]  /*4410*/  MOV R24, 0x0 ;  /* 0x0000000000187802 */ /* 0x000fe20000000f00 */
[----:B------:R-:W-:Y:S01]  /*4420*/  IMAD.MOV.U32 R25, RZ, RZ, 0x3fd80000 ;  /* 0x3fd80000ff197424 */ /* 0x000fe200078e00ff */
[----:B------:R-:W-:Y:S01]  /*4430*/  SEL R6, R2, R32, P0 ;  /* 0x0000002002067207 */ /* 0x000fe20000000000 */
[----:B------:R-:W-:Y:S01]  /*4440*/  BSSY.RECONVERGENT B0, `(.L_x_9451) ;  /* 0x000010f000007945 */ /* 0x000fe20003800200 */
[----:B------:R-:W-:-:S02]  /*4450*/  SEL R7, R3, R33, P0 ;  /* 0x0000002103077207 */ /* 0x000fc40000000000 */
        /* <DEDUP_REMOVED lines=96> */
[----:B------:R-:W-:Y:S02]  /*4a60*/  MOV R4, R6 ;  /* 0x0000000600047202 */ /* 0x000fe40000000f00 */
[----:B------:R-:W-:Y:S02]  /*4a70*/  ISETP.GE.U32.AND P0, PT, R5, 0x3ff6a09f, PT ;  /* 0x3ff6a09f0500780c */ /* 0x000fe40003f06070 */
[----:B------:R-:W-:-:S11]  /*4a80*/  MOV R16, RZ ;  /* 0x000000ff00107202 */ /* 0x000fd60000000f00 */
        /* <DEDUP_REMOVED lines=164> */
.L_x_9452:
[----:B------:R-:W-:Y:S01]  /*54d0*/  IMAD.MOV.U32 R6, RZ, RZ, 0x0 ;  /* 0x00000000ff067424 */ /* 0x000fe200078e00ff */
[----:B------:R-:W-:Y:S01]  /*54e0*/  LOP3.LUT P0, RZ, R5, 0x7fffffff, RZ, 0xc0, !PT ;  /* 0x7fffffff05ff7812 */ /* 0x000fe2000780c0ff */
[----:B------:R-:W-:-:S06]  /*54f0*/  IMAD.MOV.U32 R7, RZ, RZ, 0x7ff00000 ;  /* 0x7ff00000ff077424 */ /* 0x000fcc00078e00ff */
[----:B------:R-:W0:Y:S02]  /*5500*/  DFMA R4, R4, R6, +INF ;  /* 0x7ff000000404742b */ /* 0x000e240000000006 */
[----:B0-----:R-:W-:Y:S02]  /*5510*/  FSEL R24, R4, RZ, P0 ;  /* 0x000000ff04187208 */ /* 0x001fe40000000000 */
[----:B------:R-:W-:-:S07]  /*5520*/  FSEL R25, R5, -QNAN , P0 ;  /* 0xfff0000005197808 */ /* 0x000fce0000000000 */
.L_x_9453:
[----:B------:R-:W-:Y:S05]  /*5530*/  BSYNC.RECONVERGENT B0 ;  /* 0x0000000000007941 */ /* 0x000fea0003800200 */
.L_x_9451:
        /* <DEDUP_REMOVED lines=52> */
.L_x_9455:
[----:B------:R-:W-:Y:S05]  /*5880*/  BSYNC.RECONVERGENT B4 ;  /* 0x0000000000047941 */ /* 0x000fea0003800200 */
.L_x_9454:
        /* <DEDUP_REMOVED lines=192> */
[----:B------:R-:W-:Y:S01]  /*6490*/  FSEL R5, R7, R3, P0 ;  /* 0x0000000307057208 */ /* 0x000fe20000000000 */
[----:B------:R-:W-:Y:S06]  /*64a0*/  BRA `(.L_x_9449) ;  /* 0x0000001c00087947 */ /* 0x000fec0003800000 */
.L_x_9450:
[----:B------:R-:W0:Y:S01]  /*64b0*/  DMUL R4, R20, R20 ;  /* 0x0000001414047228 */ /* 0x000e220000000000 */
[----:B------:R-:W-:Y:S01]  /*64c0*/  BSSY.RECONVERGENT B0, `(.L_x_9456) ;  /* 0x00000c6000007945 */ /* 0x000fe20003800200 */
[----:B------:R-:W-:-:S15]  /*64d0*/  MOV R9, 0xfffffc01 ;  /* 0xfffffc0100097802 */ /* 0x000fde0000000f00 */
[----:B------:R-:W-:-:S15]  /*64e0*/  NOP ;  /* 0x0000000000007918 */ /* 0x000fde0000000000 */
[----:B------:R-:W-:-:S15]  /*64f0*/  NOP ;  /* 0x0000000000007918 */ /* 0x000fde0000000000 */
[----:B------:R-:W-:-:S15]  /*6500*/  NOP ;  /* 0x0000000000007918 */ /* 0x000fde0000000000 */
[----:B------:R-:W-:-:S02]  /*6510*/  NOP ;  /* 0x0000000000007918 */ /* 0x000fc40000000000 */
[----:B0-----:R-:W0:Y:S02]  /*6520*/  DFMA R4, R22, R22, R4 ;  /* 0x000000161604722b */ /* 0x001e240000000004 */
[----:B0-----:R-:W-:Y:S01]  /*6530*/  ISETP.GT.AND P0, PT, R5, 0xfffff, PT ;  /* 0x000fffff0500780c */ /* 0x001fe20003f04270 */
[--C-:B------:R-:W-:Y:S01]  /*6540*/  IMAD.MOV.U32 R7, RZ, RZ, R5.reuse ;  /* 0x000000ffff077224 */ /* 0x100fe200078e0005 */
[----:B------:R-:W-:Y:S01]  /*6550*/  MOV R6, R4 ;  /* 0x0000000400067202 */ /* 0x000fe20000000f00 */
[----:B------:R-:W-:-:S10]  /*6560*/  IMAD.MOV.U32 R0, RZ, RZ, R5 ;  /* 0x000000ffff007224 */ /* 0x000fd400078e0005 */
        /* <DEDUP_REMOVED lines=181> */
.L_x_9457:
[----:B------:R-:W-:Y:S01]  /*70c0*/  MOV R4, 0x0 ;  /* 0x0000000000047802 */ /* 0x000fe20000000f00 */
[----:B------:R-:W-:Y:S01]  /*70d0*/  IMAD.MOV.U32 R5, RZ, RZ, 0x7ff00000 ;  /* 0x7ff00000ff057424 */ /* 0x000fe200078e00ff */
[----:B------:R-:W-:-:S05]  /*70e0*/  LOP3.LUT P0, RZ, R7, 0x7fffffff, RZ, 0xc0, !PT ;  /* 0x7fffffff07ff7812 */ /* 0x000fca000780c0ff */
[----:B------:R-:W0:Y:S02]  /*70f0*/  DFMA R6, R6, R4, +INF ;  /* 0x7ff000000606742b */ /* 0x000e240000000004 */
[----:B0-----:R-:W-:Y:S02]  /*7100*/  FSEL R24, R6, RZ, P0 ;  /* 0x000000ff06187208 */ /* 0x001fe40000000000 */
[----:B------:R-:W-:-:S07]  /*7110*/  FSEL R25, R7, -QNAN , P0 ;  /* 0xfff0000007197808 */ /* 0x000fce0000000000 */
.L_x_9458:
[----:B------:R-:W-:Y:S05]  /*7120*/  BSYNC.RECONVERGENT B0 ;  /* 0x0000000000007941 */ /* 0x000fea0003800200 */
.L_x_9456:
        /* <DEDUP_REMOVED lines=48> */
[----:B------:R-:W-:Y:S05]  /*7430*/  CALL.REL.NOINC `($__internal_16_$__cuda_sm20_div_rn_f64_full) ;  /* 0x0000023400bc7944 */ /* 0x000fea0003c00000 */
[----:B------:R-:W-:-:S04]  /*7440*/  LOP3.LUT R5, R5, R4, RZ, 0x3c, !PT ;  /* 0x0000000405057212 */ /* 0x000fc800078e3cff */
[----:B------:R-:W-:-:S04]  /*7450*/  LOP3.LUT R4, R5, R4, RZ, 0x3c, !PT ;  /* 0x0000000405047212 */ /* 0x000fc800078e3cff */
[----:B------:R-:W-:-:S07]  /*7460*/  LOP3.LUT R5, R5, R4, RZ, 0x3c, !PT ;  /* 0x0000000405057212 */ /* 0x000fce00078e3cff */
.L_x_9460:
[----:B------:R-:W-:Y:S05]  /*7470*/  BSYNC.RECONVERGENT B4 ;  /* 0x0000000000047941 */ /* 0x000fea0003800200 */
.L_x_9459:
        /* <DEDUP_REMOVED lines=155> */
[----:B0-----:R-:W-:Y:S01]  /*7e30*/  @!P1 IMAD.MOV.U32 R4, RZ, RZ, 0x54442d18 ;  /* 0x54442d18ff049424 */ /* 0x001fe200078e00ff */
[----:B------:R-:W-:-:S15]  /*7e40*/  @!P1 MOV R5, 0x3ff921fb ;  /* 0x3ff921fb00059802 */ /* 0x000fde0000000f00 */
[----:B------:R-:W-:-:S15]  /*7e50*/  NOP ;  /* 0x0000000000007918 */ /* 0x000fde0000000000 */
[----:B------:R-:W-:-:S15]  /*7e60*/  NOP ;  /* 0x0000000000007918 */ /* 0x000fde0000000000 */
[----:B------:R-:W-:-:S15]  /*7e70*/  NOP ;  /* 0x0000000000007918 */ /* 0x000fde0000000000 */
[----:B------:R-:W-:-:S01]  /*7e80*/  NOP ;  /* 0x0000000000007918 */ /* 0x000fc20000000000 */
        /* <DEDUP_REMOVED lines=24> */
[----:B------:R-:W-:Y:S01]  /*8010*/  @P3 IMAD.MOV.U32 R5, RZ, RZ, R3 ;  /* 0x000000ffff053224 */ /* 0x000fe200078e0003 */
[----:B------:R-:W-:-:S04]  /*8020*/  @P3 MOV R4, R0 ;  /* 0x0000000000043202 */ /* 0x000fc80000000f00 */
        /* <DEDUP_REMOVED lines=10> */
.L_x_9449:
[----:B------:R-:W-:Y:S05]  /*80d0*/  BSYNC.RECONVERGENT B3 ;  /* 0x0000000000037941 */ /* 0x000fea0003800200 */
.L_x_9438:
        /* <DEDUP_REMOVED lines=14> */
[----:B------:R-:W0:Y:S02]  /*81c0*/  DADD R4, -RZ, |R4| ;  /* 0x00000000ff047229 */ /* 0x000e240000000504 */
[----:B0-----:R-:W-:Y:S05]  /*81d0*/  BRA `(.L_x_9436) ;  /* 0x000000d400007947 */ /* 0x001fea0003800000 */
.L_x_9437:
        /* <DEDUP_REMOVED lines=33> */
[----:B--2---:R-:W0:-:S15]  /*83f0*/  DADD R4, -R12, R4 ;  /* 0x000000000c047229 */ /* 0x004e1e0000000104 */
[----:B------:R-:W-:-:S15]  /*8400*/  NOP ;  /* 0x0000000000007918 */ /* 0x000fde0000000000 */
[----:B------:R-:W-:-:S15]  /*8410*/  NOP ;  /* 0x0000000000007918 */ /* 0x000fde0000000000 */
[----:B------:R-:W-:-:S15]  /*8420*/  NOP ;  /* 0x0000000000007918 */ /* 0x000fde0000000000 */
[----:B------:R-:W-:-:S04]  /*8430*/  NOP ;  /* 0x0000000000007918 */ /* 0x000fc80000000000 */
[----:B0-----:R-:W0:Y:S02]  /*8440*/  DADD R4, R4, UR4 ;  /* 0x0000000404047e29 */ /* 0x001e240008000000 */
[----:B0-----:R-:W-:Y:S05]  /*8450*/  BRA `(.L_x_9436) ;  /* 0x000000d000607947 */ /* 0x001fea0003800000 */
.L_x_9461:
        /* <DEDUP_REMOVED lines=19> */
[C---:B------:R-:W-:Y:S02]  /*8590*/  LOP3.LUT R9, R42.reuse, 0x7fd00000, RZ, 0x3c, !PT ;  /* 0x7fd000002a097812 */ /* 0x040fe400078e3cff */
[----:B------:R-:W-:Y:S01]  /*85a0*/  LOP3.LUT R43, R42, 0x100000, RZ, 0xfc, !PT ;  /* 0x001000002a2b7812 */ /* 0x000fe200078efcff */
[----:B------:R-:W-:-:S15]  /*85b0*/  IMAD.MOV.U32 R42, RZ, RZ, RZ ;  /* 0x000000ffff2a7224 */ /* 0x000fde00078e00ff */
[----:B------:R-:W-:-:S15]  /*85c0*/  NOP ;  /* 0x0000000000007918 */ /* 0x000fde0000000000 */
[----:B------:R-:W-:-:S01]  /*85d0*/  NOP ;  /* 0x0000000000007918 */ /* 0x000fc20000000000 */
        /* <DEDUP_REMOVED lines=28> */
[----:B------:R0:W1:Y:S02]  /*87a0*/  DMUL R8, R8, R4 ;  /* 0x0000000408087228 */ /* 0x0000640000000000 */
[----:B0-----:R-:W-:Y:S02]  /*87b0*/  IMAD.MOV.U32 R4, RZ, RZ, R24 ;  /* 0x000000ffff047224 */ /* 0x001fe400078e0018 */
[----:B------:R-:W-:-:S15]  /*87c0*/  IMAD.MOV.U32 R5, RZ, RZ, R25 ;  /* 0x000000ffff057224 */ /* 0x000fde00078e0019 */
        /* <DEDUP_REMOVED lines=67> */
[----:B------:R-:W-:Y:S01]  /*8c00*/  IMAD.MOV.U32 R8, RZ, RZ, RZ ;  /* 0x000000ffff087224 */ /* 0x000fe200078e00ff */
[----:B------:R-:W-:Y:S02]  /*8c10*/  ISETP.GE.U32.AND P3, PT, R25, 0x7ff00000, PT ;  /* 0x7ff000001900780c */ /* 0x000fe40003f66070 */
[----:B------:R-:W-:Y:S01]  /*8c20*/  SEL R4, R4, UR4, P0 ;  /* 0x0000000404047c07 */ /* 0x000fe20008000000 */
[----:B------:R-:W-:Y:S01]  /*8c30*/  IMAD.MOV.U32 R5, RZ, RZ, R9 ;  /* 0x000000ffff057224 */ /* 0x000fe200078e0009 */
[----:B------:R-:W-:-:S03]  /*8c40*/  ISETP.GE.U32.AND P0, PT, R40, 0x7ff00000, PT ;  /* 0x7ff000002800780c */ /* 0x000fc60003f06070 */
[----:B------:R-:W0:-:S15]  /*8c50*/  MUFU.RSQ64H R9, R5 ;  /* 0x0000000500097308 */ /* 0x000e1e0000001c00 */
        /* <DEDUP_REMOVED lines=8> */
[----:B0-----:R0:W-:Y:S02]  /*8ce0*/  DFMA R20, R4, -R20, 1 ;  /* 0x3ff000000414742b */ /* 0x0011e40000000814 */
[----:B0-----:R-:W-:Y:S01]  /*8cf0*/  IMAD.MOV.U32 R4, RZ, RZ, 0x0 ;  /* 0x00000000ff047424 */ /* 0x001fe200078e00ff */
[----:B------:R-:W-:-:S15]  /*8d00*/  MOV R5, 0x3fd80000 ;  /* 0x3fd8000000057802 */ /* 0x000fde0000000f00 */
        /* <DEDUP_REMOVED lines=53> */
[----:B0-----:R-:W0:Y:S02]  /*9060*/  DMUL R20, R20, R8 ;  /* 0x0000000814147228 */ /* 0x001e240000000000 */
        /* <DEDUP_REMOVED lines=81> */
[----:B------:R-:W-:-:S07]  /*9580*/  IMAD.MOV.U32 R11, RZ, RZ, R3 ;  /* 0x000000ffff0b7224 */ /* 0x000fce00078e0003 */
[----:B------:R-:W-:Y:S05]  /*9590*/  CALL.REL.NOINC `($__internal_17_$__cuda_sm20_dsqrt_rn_f64_mediumpath_v1) ;  /* 0x0000021c00907944 */ /* 0x000fea0003c00000 */
[----:B------:R-:W-:Y:S01]  /*95a0*/  MOV R20, R5 ;  /* 0x0000000500147202 */ /* 0x000fe20000000f00 */
[----:B------:R-:W-:-:S07]  /*95b0*/  IMAD.MOV.U32 R21, RZ, RZ, R4 ;  /* 0x000000ffff157224 */ /* 0x000fce00078e0004 */
.L_x_9466:
[----:B------:R-:W-:Y:S05]  /*95c0*/  BSYNC.RECONVERGENT B4 ;  /* 0x0000000000047941 */ /* 0x000fea0003800200 */
.L_x_9465:
[----:B------:R-:W-:Y:S05]  /*95d0*/  BRA `(.L_x_9467) ;  /* 0x0000005000c07947 */ /* 0x000fea0003800000 */
.L_x_9464:
        /* <DEDUP_REMOVED lines=66> */
[----:B------:R-:W-:Y:S05]  /*9a00*/  CALL.REL.NOINC `($__internal_16_$__cuda_sm20_div_rn_f64_full) ;  /* 0x0000021000487944 */ /* 0x000fea0003c00000 */
[----:B------:R-:W-:Y:S01]  /*9a10*/  MOV R20, R5 ;  /* 0x0000000500147202 */ /* 0x000fe20000000f00 */
[----:B------:R-:W-:-:S07]  /*9a20*/  IMAD.MOV.U32 R21, RZ, RZ, R4 ;  /* 0x000000ffff157224 */ /* 0x000fce00078e0004 */
.L_x_9471:
[----:B------:R-:W-:Y:S05]  /*9a30*/  BSYNC.RECONVERGENT B5 ;  /* 0x0000000000057941 */ /* 0x000fea0003800200 */
.L_x_9470:
[----:B------:R-:W-:Y:S05]  /*9a40*/  BSYNC.RECONVERGENT B4 ;  /* 0x0000000000047941 */ /* 0x000fea0003800200 */
.L_x_9469:
        /* <DEDUP_REMOVED lines=73> */
[----:B------:R-:W-:Y:S05]  /*9ee0*/  CALL.REL.NOINC `($__internal_16_$__cuda_sm20_div_rn_f64_full) ;  /* 0x0000020c00107944 */ /* 0x000fea0003c00000 */
[----:B------:R-:W-:-:S04]  /*9ef0*/  LOP3.LUT R5, R5, R4, RZ, 0x3c, !PT ;  /* 0x0000000405057212 */ /* 0x000fc800078e3cff */
[----:B------:R-:W-:-:S04]  /*9f00*/  LOP3.LUT R4, R5, R4, RZ, 0x3c, !PT ;  /* 0x0000000405047212 */ /* 0x000fc800078e3cff */
[----:B------:R-:W-:-:S07]  /*9f10*/  LOP3.LUT R5, R5, R4, RZ, 0x3c, !PT ;  /* 0x0000000405057212 */ /* 0x000fce00078e3cff */
.L_x_9474:
[----:B------:R-:W-:Y:S05]  /*9f20*/  BSYNC.RECONVERGENT B5 ;  /* 0x0000000000057941 */ /* 0x000fea0003800200 */
.L_x_9473:
[----:B------:R-:W-:Y:S05]  /*9f30*/  BSYNC.RECONVERGENT B4 ;  /* 0x0000000000047941 */ /* 0x000fea0003800200 */
.L_x_9472:
        /* <DEDUP_REMOVED lines=76> */
.L_x_9476:
[----:B------:R-:W-:Y:S05]  /*a400*/  BSYNC.RECONVERGENT B4 ;  /* 0x0000000000047941 */ /* 0x000fea0003800200 */
.L_x_9475:
        /* <DEDUP_REMOVED lines=61> */
.L_x_9479:
[----:B------:R-:W-:Y:S05]  /*a7e0*/  BSYNC.RECONVERGENT B4 ;  /* 0x0000000000047941 */ /* 0x000fea0003800200 */
.L_x_9478:
        /* <DEDUP_REMOVED lines=78> */
.L_x_9477:
[----:B------:R-:W0:Y:S02]  /*acd0*/  DADD R20, R20, 1 ;  /* 0x3ff0000014147429 */ /* 0x000e240000000000 */
[----:B0-----:R-:W-:Y:S01]  /*ace0*/  ISETP.GT.AND P0, PT, R21, 0xfffff, PT ;  /* 0x000fffff1500780c */ /* 0x001fe20003f04270 */
[----:B------:R-:W-:Y:S01]  /*acf0*/  IMAD.MOV.U32 R4, RZ, RZ, R20 ;  /* 0x000000ffff047224 */ /* 0x000fe200078e0014 */
[----:B------:R-:W-:-:S15]  /*ad00*/  MOV R5, R21 ;  /* 0x0000001500057202 */ /* 0x000fde0000000f00 */
[----:B------:R-:W-:-:S15]  /*ad10*/  NOP ;  /* 0x0000000000007918 */ /* 0x000fde0000000000 */
[----:B------:R-:W-:-:S15]  /*ad20*/  NOP ;  /* 0x0000000000007918 */ /* 0x000fde0000000000 */
[----:B------:R-:W-:-:S15]  /*ad30*/  NOP ;  /* 0x0000000000007918 */ /* 0x000fde0000000000 */
        /* <DEDUP_REMOVED lines=14> */
[----:B------:R-:W-:Y:S01]  /*ae20*/  UMOV UR5, 0x43300000 ;  /* 0x4330000000057882 */ /* 0x000fe20000000000 */
[----:B------:R-:W-:Y:S01]  /*ae30*/  IMAD.MOV.U32 R34, RZ, RZ, -0x748574fc ;  /* 0x8b7a8b04ff227424 */ /* 0x000fe200078e00ff */
[----:B------:R-:W-:Y:S01]  /*ae40*/  ISETP.GE.U32.AND P0, PT, R5, 0x3ff6a09f, PT ;  /* 0x3ff6a09f0500780c */ /* 0x000fe20003f06070 */
[----:B------:R-:W-:-:S12]  /*ae50*/  IMAD.MOV.U32 R35, RZ, RZ, 0x3ed0ee25 ;  /* 0x3ed0ee25ff237424 */ /* 0x000fd800078e00ff */
        /* <DEDUP_REMOVED lines=162> */
.L_x_9480:
[----:B------:R-:W-:Y:S01]  /*b880*/  IMAD.MOV.U32 R6, RZ, RZ, 0x0 ;  /* 0x00000000ff067424 */ /* 0x000fe200078e00ff */
[----:B------:R-:W-:Y:S02]  /*b890*/  MOV R7, 0x7ff00000 ;  /* 0x7ff0000000077802 */ /* 0x000fe40000000f00 */
[----:B------:R-:W-:-:S04]  /*b8a0*/  LOP3.LUT P0, RZ, R5, 0x7fffffff, RZ, 0xc0, !PT ;  /* 0x7fffffff05ff7812 */ /* 0x000fc8000780c0ff */
[----:B------:R-:W0:Y:S02]  /*b8b0*/  DFMA R4, R4, R6, +INF ;  /* 0x7ff000000404742b */ /* 0x000e240000000006 */
[----:B0-----:R-:W-:Y:S02]  /*b8c0*/  FSEL R20, R4, RZ, P0 ;  /* 0x000000ff04147208 */ /* 0x001fe40000000000 */
[----:B------:R-:W-:Y:S01]  /*b8d0*/  FSEL R21, R5, -QNAN , P0 ;  /* 0xfff0000005157808 */ /* 0x000fe20000000000 */
[----:B------:R-:W-:Y:S06]  /*b8e0*/  BRA `(.L_x_9467) ;  /* 0x0000002c00fc7947 */ /* 0x000fec0003800000 */
.L_x_9468:
        /* <DEDUP_REMOVED lines=62> */
[----:B------:R-:W-:Y:S05]  /*bcd0*/  CALL.REL.NOINC `($__internal_17_$__cuda_sm20_dsqrt_rn_f64_mediumpath_v1) ;  /* 0x000001f400c07944 */ /* 0x000fea0003c00000 */
[----:B------:R-:W-:Y:S02]  /*bce0*/  IMAD.MOV.U32 R6, RZ, RZ, R5 ;  /* 0x000000ffff067224 */ /* 0x000fe400078e0005 */
[----:B------:R-:W-:-:S07]  /*bcf0*/  IMAD.MOV.U32 R7, RZ, RZ, R4 ;  /* 0x000000ffff077224 */ /* 0x000fce00078e0004 */
.L_x_9483:
[----:B------:R-:W-:Y:S05]  /*bd00*/  BSYNC.RECONVERGENT B4 ;  /* 0x0000000000047941 */ /* 0x000fea0003800200 */
.L_x_9482:
        /* <DEDUP_REMOVED lines=48> */
[----:B------:R-:W-:Y:S05]  /*c010*/  CALL.REL.NOINC `($__internal_16_$__cuda_sm20_div_rn_f64_full) ;  /* 0x000001e800c47944 */ /* 0x000fea0003c00000 */
[----:B------:R-:W-:Y:S01]  /*c020*/  IMAD.MOV.U32 R20, RZ, RZ, R5 ;  /* 0x000000ffff147224 */ /* 0x000fe200078e0005 */
[----:B------:R-:W-:-:S07]  /*c030*/  MOV R21, R4 ;  /* 0x0000000400157202 */ /* 0x000fce0000000f00 */
.L_x_9485:
[----:B------:R-:W-:Y:S05]  /*c040*/  BSYNC.RECONVERGENT B4 ;  /* 0x0000000000047941 */ /* 0x000fea0003800200 */
.L_x_9484:
[----:B------:R-:W-:Y:S05]  /*c050*/  BRA `(.L_x_9467) ;  /* 0x0000002800207947 */ /* 0x000fea0003800000 */
.L_x_9481:
        /* <DEDUP_REMOVED lines=50> */
[----:B------:R-:W-:Y:S01]  /*c380*/  IMAD.MOV.U32 R9, RZ, RZ, R4 ;  /* 0x000000ffff097224 */ /* 0x000fe200078e0004 */
[----:B------:R-:W-:Y:S01]  /*c390*/  MOV R4, R19 ;  /* 0x0000001300047202 */ /* 0x000fe20000000f00 */
[----:B------:R-:W-:Y:S02]  /*c3a0*/  IMAD.MOV.U32 R8, RZ, RZ, R5 ;  /* 0x000000ffff087224 */ /* 0x000fe400078e0005 */
[----:B------:R-:W-:Y:S02]  /*c3b0*/  IMAD.MOV.U32 R5, RZ, RZ, R18 ;  /* 0x000000ffff057224 */ /* 0x000fe400078e0012 */
[----:B------:R-:W-:-:S07]  /*c3c0*/  IMAD.MOV.U32 R6, RZ, RZ, R17 ;  /* 0x000000ffff067224 */ /* 0x000fce00078e0011 */
[----:B------:R-:W-:Y:S05]  /*c3d0*/  CALL.REL.NOINC `($__internal_17_$__cuda_sm20_dsqrt_rn_f64_mediumpath_v1) ;  /* 0x000001f000007944 */ /* 0x000fea0003c00000 */
[----:B------:R-:W-:Y:S02]  /*c3e0*/  IMAD.MOV.U32 R20, RZ, RZ, R5 ;  /* 0x000000ffff147224 */ /* 0x000fe400078e0005 */
[----:B------:R-:W-:-:S07]  /*c3f0*/  IMAD.MOV.U32 R21, RZ, RZ, R4 ;  /* 0x000000ffff157224 */ /* 0x000fce00078e0004 */
.L_x_9487:
[----:B------:R-:W-:Y:S05]  /*c400*/  BSYNC.RECONVERGENT B4 ;  /* 0x0000000000047941 */ /* 0x000fea0003800200 */
.L_x_9486:
        /* <DEDUP_REMOVED lines=58> */
[----:B------:R-:W-:-:S04]  /*c7b0*/  LOP3.LUT R5, R5, R4, RZ, 0x3c, !PT ;  /* 0x0000000405057212 */ /* 0x000fc800078e3cff */
[----:B------:R-:W-:-:S04]  /*c7c0*/  LOP3.LUT R4, R5, R4, RZ, 0x3c, !PT ;  /* 0x0000000405047212 */ /* 0x000fc800078e3cff */
[----:B------:R-:W-:-:S07]  /*c7d0*/  LOP3.LUT R5, R5, R4, RZ, 0x3c, !PT ;  /* 0x0000000405057212 */ /* 0x000fce00078e3cff */
.L_x_9490:
[----:B------:R-:W-:Y:S05]  /*c7e0*/  BSYNC.RECONVERGENT B4 ;  /* 0x0000000000047941 */ /* 0x000fea0003800200 */
.L_x_9489:
        /* <DEDUP_REMOVED lines=78> */
.L_x_9488:
        /* <DEDUP_REMOVED lines=11> */
[----:B------:R-:W-:Y:S02]  /*cd80*/  ISETP.GT.U32.AND P1, PT, R0, 0x7feffffe, PT ;  /* 0x7feffffe0000780c */ /* 0x000fe40003f24070 */
[----:B------:R-:W-:Y:S01]  /*cd90*/  MOV R0, 0xfffffc01 ;  /* 0xfffffc0100007802 */ /* 0x000fe20000000f00 */
        /* <DEDUP_REMOVED lines=10> */
[----:B------:R-:W-:Y:S02]  /*ce40*/  ISETP.GE.U32.AND P0, PT, R5, 0x3ff6a09f, PT ;  /* 0x3ff6a09f0500780c */ /* 0x000fe40003f06070 */
[----:B------:R-:W-:-:S11]  /*ce50*/  MOV R35, 0x3ed0ee25 ;  /* 0x3ed0ee2500237802 */ /* 0x000fd60000000f00 */
        /* <DEDUP_REMOVED lines=163> */
.L_x_9491:
[----:B------:R-:W-:Y:S01]  /*d890*/  IMAD.MOV.U32 R6, RZ, RZ, 0x0 ;  /* 0x00000000ff067424 */ /* 0x000fe200078e00ff */
[----:B------:R-:W-:Y:S01]  /*d8a0*/  LOP3.LUT P0, RZ, R5, 0x7fffffff, RZ, 0xc0, !PT ;  /* 0x7fffffff05ff7812 */ /* 0x000fe2000780c0ff */
[----:B------:R-:W-:-:S06]  /*d8b0*/  IMAD.MOV.U32 R7, RZ, RZ, 0x7ff00000 ;  /* 0x7ff00000ff077424 */ /* 0x000fcc00078e00ff */
[----:B------:R-:W0:Y:S02]  /*d8c0*/  DFMA R4, R4, R6, +INF ;  /* 0x7ff000000404742b */ /* 0x000e240000000006 */
[----:B0-----:R-:W-:Y:S02]  /*d8d0*/  FSEL R20, R4, RZ, P0 ;  /* 0x000000ff04147208 */ /* 0x001fe40000000000 */
[----:B------:R-:W-:Y:S01]  /*d8e0*/  FSEL R21, R5, -QNAN , P0 ;  /* 0xfff0000005157808 */ /* 0x000fe20000000000 */
[----:B------:R-:W-:Y:S06]  /*d8f0*/  BRA `(.L_x_9467) ;  /* 0x0000000c00f87947 */ /* 0x000fec0003800000 */
.L_x_9463:
        /* <DEDUP_REMOVED lines=57> */
[----:B------:R-:W-:Y:S01]  /*dc90*/  IMAD.MOV.U32 R6, RZ, RZ, R5 ;  /* 0x000000ffff067224 */ /* 0x000fe200078e0005 */
[----:B------:R-:W-:-:S07]  /*dca0*/  MOV R7, R4 ;  /* 0x0000000400077202 */ /* 0x000fce0000000f00 */
.L_x_9493:
[----:B------:R-:W-:Y:S05]  /*dcb0*/  BSYNC.RECONVERGENT B4 ;  /* 0x0000000000047941 */ /* 0x000fea0003800200 */
.L_x_9492:
        /* <DEDUP_REMOVED lines=16> */
[----:B------:R-:W-:Y:S01]  /*ddc0*/  UMOV UR4, 0x80000000 ;  /* 0x8000000000047882 */ /* 0x000fe20000000000 */
[----:B------:R-:W-:Y:S01]  /*ddd0*/  LEA.HI R0, R7, R0, RZ, 0xc ;  /* 0x0000000007007211 */ /* 0x000fe200078f60ff */
[----:B------:R-:W-:Y:S01]  /*dde0*/  UMOV UR5, 0x43300000 ;  /* 0x4330000000057882 */ /* 0x000fe20000000000 */
[----:B------:R-:W-:Y:S01]  /*ddf0*/  LOP3.LUT R5, R4, 0x3ff00000, RZ, 0xfc, !PT ;  /* 0x3ff0000004057812 */ /* 0x000fe200078efcff */
[----:B------:R-:W-:Y:S01]  /*de00*/  IMAD.MOV.U32 R4, RZ, RZ, R6 ;  /* 0x000000ffff047224 */ /* 0x000fe200078e0006 */
[----:B------:R-:W-:Y:S01]  /*de10*/  MOV R35, 0x3ed0ee25 ;  /* 0x3ed0ee2500237802 */ /* 0x000fe20000000f00 */
[----:B------:R-:W-:Y:S01]  /*de20*/  IMAD.MOV.U32 R6, RZ, RZ, RZ ;  /* 0x000000ffff067224 */ /* 0x000fe200078e00ff */
[----:B------:R-:W-:Y:S01]  /*de30*/  ISETP.GE.U32.AND P0, PT, R5, 0x3ff6a09f, PT ;  /* 0x3ff6a09f0500780c */ /* 0x000fe20003f06070 */
[----:B------:R-:W-:-:S12]  /*de40*/  IMAD.MOV.U32 R34, RZ, RZ, -0x748574fc ;  /* 0x8b7a8b04ff227424 */ /* 0x000fd800078e00ff */
        /* <DEDUP_REMOVED lines=163> */
.L_x_9494:
[----:B------:R-:W-:Y:S01]  /*e880*/  IMAD.MOV.U32 R6, RZ, RZ, 0x0 ;  /* 0x00000000ff067424 */ /* 0x000fe200078e00ff */
[----:B------:R-:W-:Y:S01]  /*e890*/  LOP3.LUT P0, RZ, R5, 0x7fffffff, RZ, 0xc0, !PT ;  /* 0x7fffffff05ff7812 */ /* 0x000fe2000780c0ff */
[----:B------:R-:W-:-:S06]  /*e8a0*/  IMAD.MOV.U32 R7, RZ, RZ, 0x7ff00000 ;  /* 0x7ff00000ff077424 */ /* 0x000fcc00078e00ff */
[----:B------:R-:W0:Y:S02]  /*e8b0*/  DFMA R4, R4, R6, +INF ;  /* 0x7ff000000404742b */ /* 0x000e240000000006 */
[----:B0-----:R-:W-:Y:S02]  /*e8c0*/  FSEL R20, R4, RZ, P0 ;  /* 0x000000ff04147208 */ /* 0x001fe40000000000 */
[----:B------:R-:W-:-:S07]  /*e8d0*/  FSEL R21, R5, -QNAN , P0 ;  /* 0xfff0000005157808 */ /* 0x000fce0000000000 */
.L_x_9467:
[----:B------:R-:W-:Y:S05]  /*e8e0*/  BSYNC.RECONVERGENT B3 ;  /* 0x0000000000037941 */ /* 0x000fea0003800200 */
.L_x_9462:
        /* <DEDUP_REMOVED lines=65> */
.L_x_9499:
[----:B------:R-:W-:Y:S05]  /*ed00*/  BSYNC.RECONVERGENT B5 ;  /* 0x0000000000057941 */ /* 0x000fea0003800200 */
.L_x_9498:
        /* <DEDUP_REMOVED lines=60> */
[----:B------:R-:W-:Y:S01]  /*f0d0*/  MOV R6, R17 ;  /* 0x0000001100067202 */ /* 0x000fe20000000f00 */
[----:B------:R-:W-:Y:S01]  /*f0e0*/  IMAD.MOV.U32 R5, RZ, RZ, R18 ;  /* 0x000000ffff057224 */ /* 0x000fe200078e0012 */
[----:B------:R-:W-:Y:S01]  /*f0f0*/  MOV R0, 0xf140 ;  /* 0x0000f14000007802 */ /* 0x000fe20000000f00 */
[----:B------:R-:W-:Y:S02]  /*f100*/  IMAD.MOV.U32 R4, RZ, RZ, R19 ;  /* 0x000000ffff047224 */ /* 0x000fe400078e0013 */
[----:B------:R-:W-:Y:S02]  /*f110*/  IMAD.MOV.U32 R11, RZ, RZ, R3 ;  /* 0x000000ffff0b7224 */ /* 0x000fe400078e0003 */
[----:B------:R-:W-:-:S07]  /*f120*/  IMAD.MOV.U32 R16, RZ, RZ, R2 ;  /* 0x000000ffff107224 */ /* 0x000fce00078e0002 */
[----:B------:R-:W-:Y:S05]  /*f130*/  CALL.REL.NOINC `($__internal_17_$__cuda_sm20_dsqrt_rn_f64_mediumpath_v1) ;  /* 0x000001c000a87944 */ /* 0x000fea0003c00000 */
[----:B------:R-:W-:Y:S02]  /*f140*/  IMAD.MOV.U32 R34, RZ, RZ, R5 ;  /* 0x000000ffff227224 */ /* 0x000fe400078e0005 */
[----:B------:R-:W-:-:S07]  /*f150*/  IMAD.MOV.U32 R35, RZ, RZ, R4 ;  /* 0x000000ffff237224 */ /* 0x000fce00078e0004 */
.L_x_9503:
[----:B------:R-:W-:Y:S05]  /*f160*/  BSYNC.RECONVERGENT B6 ;  /* 0x0000000000067941 */ /* 0x000fea0003800200 */
.L_x_9502:
        /* <DEDUP_REMOVED lines=61> */
[----:B------:R-:W-:Y:S05]  /*f540*/  CALL.REL.NOINC `($__internal_17_$__cuda_sm20_dsqrt_rn_f64_mediumpath_v1) ;  /* 0x000001bc00a47944 */ /* 0x000fea0003c00000 */
[----:B------:R-:W-:-:S04]  /*f550*/  LOP3.LUT R5, R5, R4, RZ, 0x3c, !PT ;  /* 0x0000000405057212 */ /* 0x000fc800078e3cff */
[----:B------:R-:W-:-:S04]  /*f560*/  LOP3.LUT R4, R5, R4, RZ, 0x3c, !PT ;  /* 0x0000000405047212 */ /* 0x000fc800078e3cff */
[----:B------:R-:W-:-:S07]  /*f570*/  LOP3.LUT R5, R5, R4, RZ, 0x3c, !PT ;  /* 0x0000000405057212 */ /* 0x000fce00078e3cff */
.L_x_9505:
[----:B------:R-:W-:Y:S05]  /*f580*/  BSYNC.RECONVERGENT B6 ;  /* 0x0000000000067941 */ /* 0x000fea0003800200 */
.L_x_9504:
[----:B------:R0:W1:Y:S01]  /*f590*/  DMUL R34, R4, R34 ;  /* 0x0000002204227228 */ /* 0x0000620000000000 */
[----:B------:R-:W-:Y:S01]  /*f5a0*/  MOV R32, 0x0 ;  /* 0x0000000000207802 */ /* 0x000fe20000000f00 */
[----:B------:R-:W-:Y:S01]  /*f5b0*/  IMAD.MOV.U32 R33, RZ, RZ, 0x3ff00000 ;  /* 0x3ff00000ff217424 */ /* 0x000fe200078e00ff */
[----:B01----:R-:W-:Y:S06]  /*f5c0*/  BRA `(.L_x_9506) ;  /* 0x00000018005c7947 */ /* 0x003fec0003800000 */
.L_x_9501:
        /* <DEDUP_REMOVED lines=69> */
.L_x_9510:
[----:B------:R-:W-:Y:S05]  /*fa20*/  BSYNC.RECONVERGENT B7 ;  /* 0x0000000000077941 */ /* 0x000fea0003800200 */
.L_x_9509:
[----:B------:R-:W-:Y:S05]  /*fa30*/  BSYNC.RECONVERGENT B6 ;  /* 0x0000000000067941 */ /* 0x000fea0003800200 */
.L_x_9508:
        /* <DEDUP_REMOVED lines=65> */
[----:B------:R-:W-:Y:S02]  /*fe50*/  IMAD.MOV.U32 R2, RZ, RZ, R5 ;  /* 0x000000ffff027224 */ /* 0x000fe400078e0005 */
[----:B------:R-:W-:-:S07]  /*fe60*/  IMAD.MOV.U32 R3, RZ, RZ, R4 ;  /* 0x000000ffff037224 */ /* 0x000fce00078e0004 */
.L_x_9513:
[----:B------:R-:W-:Y:S05]  /*fe70*/  BSYNC.RECONVERGENT B7 ;  /* 0x0000000000077941 */ /* 0x000fea0003800200 */
.L_x_9512:
[----:B------:R-:W-:Y:S05]  /*fe80*/  BSYNC.RECONVERGENT B6 ;  /* 0x0000000000067941 */ /* 0x000fea0003800200 */
.L_x_9511:
        /* <DEDUP_REMOVED lines=74> */
.L_x_9515:
[----:B------:R-:W-:Y:S05]  /*10330*/  BSYNC.RECONVERGENT B6 ;  /* 0x0000000000067941 */ /* 0x000fea0003800200 */
.L_x_9514:
[----:B------:R-:W-:Y:S05]  /*10340*/  BRA `(.L_x_9506) ;  /* 0x0000000800fc7947 */ /* 0x000fea0003800000 */
.L_x_9507:
[----:B------:R-:W0:Y:S02]  /*10350*/  DSETP.GT.AND P0, PT, R32, 1, PT ;  /* 0x3ff000002000742a */ /* 0x000e240003f04000 */
[----:B0-----:R-:W-:Y:S05]  /*10360*/  @!P0 BRA `(.L_x_9516) ;  /* 0x0000000400ec8947 */ /* 0x001fea0003800000 */
[----:B------:R-:W0:Y:S01]  /*10370*/  DMUL R16, R30, R28 ;  /* 0x0000001c1e107228 */ /* 0x000e220000000000 */
[----:B------:R-:W-:Y:S01]  /*10380*/  MOV R6, 0x0 ;  /* 0x0000000000067802 */ /* 0x000fe20000000f00 */
        /* <DEDUP_REMOVED lines=59> */
[----:B------:R-:W-:Y:S01]  /*10740*/  MOV R6, R19 ;  /* 0x0000001300067202 */ /* 0x000fe20000000f00 */
[----:B------:R-:W-:Y:S01]  /*10750*/  IMAD.MOV.U32 R8, RZ, RZ, R25 ;  /* 0x000000ffff087224 */ /* 0x000fe200078e0019 */
[----:B------:R-:W-:Y:S01]  /*10760*/  MOV R0, 0x107a0 ;  /* 0x000107a000007802 */ /* 0x000fe20000000f00 */
[----:B------:R-:W-:Y:S02]  /*10770*/  IMAD.MOV.U32 R5, RZ, RZ, R22 ;  /* 0x000000ffff057224 */ /* 0x000fe400078e0016 */
[----:B------:R-:W-:-:S07]  /*10780*/  IMAD.MOV.U32 R4, RZ, RZ, R23 ;  /* 0x000000ffff047224 */ /* 0x000fce00078e0017 */
[----:B------:R-:W-:Y:S05]  /*10790*/  CALL.REL.NOINC `($__internal_17_$__cuda_sm20_dsqrt_rn_f64_mediumpath_v1) ;  /* 0x000001ac00107944 */ /* 0x000fea0003c00000 */
[----:B------:R-:W-:-:S04]  /*107a0*/  LOP3.LUT R5, R5, R4, RZ, 0x3c, !PT ;  /* 0x0000000405057212 */ /* 0x000fc800078e3cff */
[----:B------:R-:W-:-:S04]  /*107b0*/  LOP3.LUT R4, R5, R4, RZ, 0x3c, !PT ;  /* 0x0000000405047212 */ /* 0x000fc800078e3cff */
[----:B------:R-:W-:-:S07]  /*107c0*/  LOP3.LUT R5, R5, R4, RZ, 0x3c, !PT ;  /* 0x0000000405057212 */ /* 0x000fce00078e3cff */
.L_x_9518:
[----:B------:R-:W-:Y:S05]  /*107d0*/  BSYNC.RECONVERGENT B6 ;  /* 0x0000000000067941 */ /* 0x000fea0003800200 */
.L_x_9517:
        /* <DEDUP_REMOVED lines=46> */
[----:B------:R-:W-:Y:S05]  /*10ac0*/  CALL.REL.NOINC `($__internal_16_$__cuda_sm20_div_rn_f64_full) ;  /* 0x000001a000187944 */ /* 0x000fea0003c00000 */
[----:B------:R-:W-:Y:S01]  /*10ad0*/  IMAD.MOV.U32 R34, RZ, RZ, R5 ;  /* 0x000000ffff227224 */ /* 0x000fe200078e0005 */
[----:B------:R-:W-:-:S07]  /*10ae0*/  MOV R35, R4 ;  /* 0x0000000400237202 */ /* 0x000fce0000000f00 */
.L_x_9520:
[----:B------:R-:W-:Y:S05]  /*10af0*/  BSYNC.RECONVERGENT B6 ;  /* 0x0000000000067941 */ /* 0x000fea0003800200 */
.L_x_9519:
[----:B------:R-:W0:Y:S02]  /*10b00*/  DMUL R32, R32, 8.11296384146066816958e+31 ;  /* 0x4690000020207828 */ /* 0x000e240000000000 */
[----:B0-----:R-:W-:Y:S05]  /*10b10*/  BRA `(.L_x_9506) ;  /* 0x0000000400087947 */ /* 0x001fea0003800000 */
.L_x_9516:
        /* <DEDUP_REMOVED lines=63> */
[----:B------:R-:W-:Y:S02]  /*10f10*/  IMAD.MOV.U32 R34, RZ, RZ, R5 ;  /* 0x000000ffff227224 */ /* 0x000fe400078e0005 */
[----:B------:R-:W-:-:S07]  /*10f20*/  IMAD.MOV.U32 R35, RZ, RZ, R4 ;  /* 0x000000ffff237224 */ /* 0x000fce00078e0004 */
.L_x_9521:
[----:B------:R-:W-:Y:S05]  /*10f30*/  BSYNC.RECONVERGENT B6 ;  /* 0x0000000000067941 */ /* 0x000fea0003800200 */
.L_x_9506:
[----:B------:R-:W-:Y:S05]  /*10f40*/  BSYNC.RECONVERGENT B5 ;  /* 0x0000000000057941 */ /* 0x000fea0003800200 */
.L_x_9497:
[----:B------:R-:W-:Y:S05]  /*10f50*/  BSYNC.RELIABLE B3 ;  /* 0x0000000000037941 */ /* 0x000fea0003800100 */
.L_x_9496:
[----:B------:R-:W-:-:S13]  /*10f60*/  ISETP.GE.AND P0, PT, R13, RZ, PT ;  /* 0x000000ff0d00720c */ /* 0x000fda0003f06270 */
[----:B------:R-:W-:Y:S05]  /*10f70*/  @!P0 BRA `(.L_x_9522) ;  /* 0x00000010000c8947 */ /* 0x000fea0003800000 */
[----:B------:R-:W-:Y:S01]  /*10f80*/  DSETP.GT.AND P1, PT, |R34|, R32, PT ;  /* 0x000000202200722a */ /* 0x000fe20003f24200 */
        /* <DEDUP_REMOVED lines=64> */
.L_x_9524:
[----:B------:R-:W-:Y:S05]  /*11390*/  BSYNC.RECONVERGENT B3 ;  /* 0x0000000000037941 */ /* 0x000fea0003800200 */
.L_x_9523:
        /* <DEDUP_REMOVED lines=135> */
[----:B0-----:R-:W-:Y:S02]  /*11c10*/  @P1 IMAD.MOV.U32 R6, RZ, RZ, 0x54442d18 ;  /* 0x54442d18ff061424 */ /* 0x001fe400078e00ff */
[----:B------:R-:W-:-:S15]  /*11c20*/  @P1 IMAD.MOV.U32 R7, RZ, RZ, 0x3ff921fb ;  /* 0x3ff921fbff071424 */ /* 0x000fde00078e00ff */
        /* <DEDUP_REMOVED lines=8> */
[----:B0-----:R-:W0:Y:S02]  /*11cb0*/  @P1 DADD R4, -RZ, -R8 ;  /* 0x00000000ff041229 */ /* 0x001e240000000908 */
[----:B0-----:R-:W-:Y:S02]  /*11cc0*/  @P1 FSEL R4, R8, R4, !P0 ;  /* 0x0000000408041208 */ /* 0x001fe40004000000 */
[----:B------:R-:W-:Y:S02]  /*11cd0*/  @P1 FSEL R5, R9, R5, !P0 ;  /* 0x0000000509051208 */ /* 0x000fe40004000000 */
[----:B------:R-:W-:-:S15]  /*11ce0*/  @!P1 PLOP3.LUT P0, PT, P2, PT, PT, 0x80, 0x8 ;  /* 0x000000000008981c */ /* 0x000fde000170f070 */
[----:B------:R-:W-:-:S15]  /*11cf0*/  NOP ;  /* 0x0000000000007918 */ /* 0x000fde0000000000 */
[----:B------:R-:W-:-:S15]  /*11d00*/  NOP ;  /* 0x0000000000007918 */ /* 0x000fde0000000000 */
[----:B------:R-:W-:-:S13]  /*11d10*/  NOP ;  /* 0x0000000000007918 */ /* 0x000fda0000000000 */
[----:B------:R-:W-:Y:S01]  /*11d20*/  @P1 DADD R4, R4, R6 ;  /* 0x0000000004041229 */ /* 0x000fe20000000006 */
[----:B------:R-:W-:Y:S01]  /*11d30*/  @!P1 IMAD.MOV.U32 R6, RZ, RZ, 0x54442d18 ;  /* 0x54442d18ff069424 */ /* 0x000fe200078e00ff */
[----:B------:R-:W-:-:S15]  /*11d40*/  @!P1 MOV R7, 0x400921fb ;  /* 0x400921fb00079802 */ /* 0x000fde0000000f00 */
[----:B------:R-:W-:-:S15]  /*11d50*/  NOP ;  /* 0x0000000000007918 */ /* 0x000fde0000000000 */
[----:B------:R-:W-:-:S15]  /*11d60*/  NOP ;  /* 0x0000000000007918 */ /* 0x000fde0000000000 */
[----:B------:R-:W-:-:S15]  /*11d70*/  NOP ;  /* 0x0000000000007918 */ /* 0x000fde0000000000 */
[----:B------:R-:W-:-:S02]  /*11d80*/  NOP ;  /* 0x0000000000007918 */ /* 0x000fc40000000000 */
        /* <DEDUP_REMOVED lines=34> */
.L_x_9522:
        /* <DEDUP_REMOVED lines=70> */
.L_x_9527:
[----:B------:R-:W-:Y:S05]  /*12410*/  BSYNC.RECONVERGENT B3 ;  /* 0x0000000000037941 */ /* 0x000fea0003800200 */
.L_x_9526:
        /* <DEDUP_REMOVED lines=154> */
[----:B------:R-:W-:Y:S01]  /*12dc0*/  @!P1 MOV R4, 0x54442d18 ;  /* 0x54442d1800049802 */ /* 0x000fe20000000f00 */
[----:B------:R-:W-:-:S15]  /*12dd0*/  @!P1 IMAD.MOV.U32 R5, RZ, RZ, 0x400921fb ;  /* 0x400921fbff059424 */ /* 0x000fde00078e00ff */
[----:B------:R-:W-:-:S15]  /*12de0*/  NOP ;  /* 0x0000000000007918 */ /* 0x000fde0000000000 */
[----:B------:R-:W-:-:S15]  /*12df0*/  NOP ;  /* 0x0000000000007918 */ /* 0x000fde0000000000 */
[----:B------:R-:W-:-:S15]  /*12e00*/  NOP ;  /* 0x0000000000007918 */ /* 0x000fde0000000000 */
[----:B------:R-:W-:-:S02]  /*12e10*/  NOP ;  /* 0x0000000000007918 */ /* 0x000fc40000000000 */
        /* <DEDUP_REMOVED lines=18> */
[----:B------:R-:W-:Y:S02]  /*12f40*/  @P3 FSEL R0, R9, R2, !P4 ;  /* 0x0000000209003208 */ /* 0x000fe40006000000 */
[----:B------:R-:W-:-:S03]  /*12f50*/  @P3 MOV R5, R3 ;  /* 0x0000000300053202 */ /* 0x000fc60000000f00 */
        /* <DEDUP_REMOVED lines=14> */
.L_x_9500:
        /* <DEDUP_REMOVED lines=129> */
.L_x_9529:
        /* <DEDUP_REMOVED lines=169> */
.L_x_9528:
        /* <DEDUP_REMOVED lines=8> */
[----:B------:R-:W-:Y:S01]  /*14360*/  MOV R8, 0x180754af ;  /* 0x180754af00087802 */ /* 0x000fe20000000f00 */
[----:B------:R-:W-:Y:S01]  /*14370*/  IMAD.MOV.U32 R9, RZ, RZ, 0x3fb3823b ;  /* 0x3fb3823bff097424 */ /* 0x000fe200078e00ff */
[----:B------:R-:W-:Y:S01]  /*14380*/  UMOV UR4, 0xdc1895e9 ;  /* 0xdc1895e900047882 */ /* 0x000fe20000000000 */
[----:B------:R-:W-:Y:S01]  /*14390*/  UMOV UR5, 0x3fb0066b ;  /* 0x3fb0066b00057882 */ /* 0x000fe20000000000 */
[----:B------:R-:W0:Y:S01]  /*143a0*/  DMUL R6, R4, R4 ;  /* 0x0000000404067228 */ /* 0x000e220000000000 */
[----:B------:R-:W-:-:S13]  /*143b0*/  ISETP.GT.AND P0, PT, R3, -0x1, PT ;  /* 0xffffffff0300780c */ /* 0x000fda0003f04270 */
        /* <DEDUP_REMOVED lines=94> */
[----:B0-----:R0:W1:Y:S02]  /*149a0*/  DFMA R8, R8, |R4|, |R4| ;  /* 0x400000040808722b */ /* 0x0010640000000404 */
        /* <DEDUP_REMOVED lines=22> */
.L_x_9530:
        /* <DEDUP_REMOVED lines=168> */
.L_x_9525:
[----:B------:R-:W-:Y:S05]  /*15590*/  BSYNC.RECONVERGENT B4 ;  /* 0x0000000000047941 */ /* 0x000fea0003800200 */
.L_x_9495:
[----:B------:R-:W-:Y:S01]  /*155a0*/  ISETP.GE.AND P0, PT, R15, RZ, PT ;  /* 0x000000ff0f00720c */ /* 0x000fe20003f06270 */
[----:B------:R-:W0:Y:S03]  /*155b0*/  DADD R2, -RZ, -R20 ;  /* 0x00000000ff027229 */ /* 0x000e260000000914 */
[----:B0-----:R-:W-:Y:S02]  /*155c0*/  FSEL R6, R20, R2, !P0 ;  /* 0x0000000214067208 */ /* 0x001fe40004000000 */
[----:B------:R-:W-:-:S07]  /*155d0*/  FSEL R7, R21, R3, !P0 ;  /* 0x0000000315077208 */ /* 0x000fce0004000000 */
.L_x_9436:
[----:B------:R-:W-:Y:S05]  /*155e0*/  BSYNC.RECONVERGENT B1 ;  /* 0x0000000000017941 */ /* 0x000fea0003800200 */
.L_x_9434:
[----:B------:R-:W0:Y:S01]  /*155f0*/  LDCU.64 UR4, c[0x0][0x580] ;  /* 0x0000b000ff0477ac */ /* 0x000e220008000a00 */
[----:B------:R-:W-:Y:S02]  /*15600*/  IADD3 R36, PT, PT, R36, 0x80, RZ ;  /* 0x0000008024247810 */ /* 0x000fe40007ffe0ff */
[----:B0-----:R-:W-:-:S05]  /*15610*/  IADD3 R2, P0, PT, R39, UR4, RZ ;  /* 0x0000000427027c10 */ /* 0x001fca000ff1e0ff */
[----:B------:R-:W-:-:S05]  /*15620*/  IMAD.X R3, RZ, RZ, UR5, P0 ;  /* 0x00000005ff037e24 */ /* 0x000fca00080e06ff */
[----:B------:R0:W-:Y:S03]  /*15630*/  STG.E.128 desc[UR8][R2.64], R4 ;  /* 0x0000000402007986 */ /* 0x0001e6000c101d08 */
.L_x_9432:
[----:B------:R-:W-:Y:S05]  /*15640*/  BSYNC.RECONVERGENT B2 ;  /* 0x0000000000027941 */ /* 0x000fea0003800200 */
.L_x_9431:
[----:B------:R-:W-:Y:S05]  /*15650*/  WARPSYNC.ALL ;  /* 0x0000000000007948 */ /* 0x000fea0003800000 */
[----:B------:R-:W1:Y:S02]  /*15660*/  LDCU UR4, c[0x0][0x380] ;  /* 0x00007000ff0477ac */ /* 0x000e640008000800 */
[----:B-1----:R-:W-:-:S13]  /*15670*/  ISETP.GE.AND P0, PT, R36, UR4, PT ;  /* 0x0000000424007c0c */ /* 0x002fda000bf06270 */
[----:B------:R-:W-:Y:S05]  /*15680*/  @P0 EXIT ;  /* 0x000000000000094d */ /* 0x000fea0003800000 */
[----:B------:R-:W1:Y:S01]  /*15690*/  LDCU UR4, c[0x0][0x388] ;  /* 0x00007100ff0477ac */ /* 0x000e620008000800 */
[----:B------:R-:W-:Y:S02]  /*156a0*/  IMAD.MOV.U32 R0, RZ, RZ, RZ ;  /* 0x000000ffff007224 */ /* 0x000fe400078e00ff */
[----:B0-----:R-:W-:Y:S01]  /*156b0*/  IMAD.MOV.U32 R3, RZ, RZ, RZ ;  /* 0x000000ffff037224 */ /* 0x001fe200078e00ff */
[----:B-1----:R-:W-:-:S09]  /*156c0*/  UISETP.NE.AND UP0, UPT, UR4, URZ, UPT ;  /* 0x000000ff0400728c */ /* 0x002fd2000bf05270 */
[----:B------:R-:W-:Y:S05]  /*156d0*/  BRA.U !UP0, `(.L_x_9531) ;  /* 0x0000001108a87547 */ /* 0x000fea000b800000 */
[----:B------:R-:W0:Y:S01]  /*156e0*/  LDCU.64 UR4, c[0x0][0x390] ;  /* 0x00007200ff0477ac */ /* 0x000e220008000a00 */
[----:B------:R-:W-:Y:S01]  /*156f0*/  IMAD.MOV.U32 R2, RZ, RZ, RZ ;  /* 0x000000ffff027224 */ /* 0x000fe200078e00ff */
[----:B------:R-:W-:Y:S01]  /*15700*/  ISETP.NE.AND P0, PT, R37, RZ, PT ;  /* 0x000000ff2500720c */ /* 0x000fe20003f05270 */
[----:B------:R-:W-:Y:S01]  /*15710*/  IMAD.MOV.U32 R3, RZ, RZ, R36 ;  /* 0x000000ffff037224 */ /* 0x000fe200078e0024 */
        /* <DEDUP_REMOVED lines=282> */
[----:B------:R-:W-:-:S05]  /*168c0*/  @P0 IMAD.MOV.U32 R6, RZ, RZ, RZ ;  /* 0x000000ffff060224 */ /* 0x000fca00078e00ff */
[----:B------:R-:W3:Y:S01]  /*168d0*/  @P0 LDC.64 R12, c[0x0][0x578] ;  /* 0x00015e00ff0c0b82 */ /* 0x000ee20000000a00 */
[----:B------:R-:W-:-:S04]  /*168e0*/  IMAD.MOV R4, RZ, RZ, -R7 ;  /* 0x000000ffff047224 */ /* 0x000fc800078e0a07 */
[----:B------:R-:W-:Y:S02]  /*168f0*/  IMAD R4, R4, UR6, R5 ;  /* 0x0000000604047c24 */ /* 0x000fe4000f8e0205 */
[----:B--2---:R-:W-:-:S05]  /*16900*/  @P0 IMAD.HI.U32 R2, R7, R8, R6 ;  /* 0x0000000807020227 */ /* 0x004fca00078e0006 */
[----:B------:R-:W-:Y:S01]  /*16910*/  @P0 SHF.R.U32.HI R2, RZ, R9, R2 ;  /* 0x00000009ff020219 */ /* 0x000fe20000011602 */
[C---:B-1----:R-:W-:Y:S02]  /*16920*/  IMAD R3, R4.reuse, UR4, R3 ;  /* 0x0000000404037c24 */ /* 0x042fe4000f8e0203 */
[----:B------:R-:W-:Y:S02]  /*16930*/  IMAD R0, R4, UR5, R0 ;  /* 0x0000000504007c24 */ /* 0x000fe4000f8e0200 */
[----:B------:R-:W-:-:S04]  /*16940*/  @P0 IMAD.MOV R6, RZ, RZ, -R2 ;  /* 0x000000ffff060224 */ /* 0x000fc800078e0a02 */
[----:B0-----:R-:W-:-:S04]  /*16950*/  @P0 IMAD R6, R11, R6, R7 ;  /* 0x000000060b060224 */ /* 0x001fc800078e0207 */
[C---:B---3--:R-:W-:Y:S02]  /*16960*/  @P0 IMAD R3, R6.reuse, R12, R3 ;  /* 0x0000000c06030224 */ /* 0x048fe400078e0203 */
[----:B------:R-:W-:-:S07]  /*16970*/  @P0 IMAD R0, R6, R13, R0 ;  /* 0x0000000d06000224 */ /* 0x000fce00078e0200 */
.L_x_9531:
[----:B------:R-:W0:Y:S02]  /*16980*/  LDCU.128 UR4, c[0x0][0x580] ;  /* 0x0000b000ff0477ac */ /* 0x000e240008000c00 */
[----:B0-----:R-:W-:-:S05]  /*16990*/  IADD3 R12, P0, PT, R0, UR6, RZ ;  /* 0x00000006000c7c10 */ /* 0x001fca000ff1e0ff */
[----:B------:R-:W-:-:S06]  /*169a0*/  IMAD.X R13, RZ, RZ, UR7, P0 ;  /* 0x00000007ff0d7e24 */ /* 0x000fcc00080e06ff */
[----:B------:R-:W2:Y:S01]  /*169b0*/  LDG.E.128 R12, desc[UR8][R12.64] ;  /* 0x000000080c0c7981 */ /* 0x000ea2000c1e1d00 */
[----:B------:R-:W-:Y:S01]  /*169c0*/  MOV R4, 0x33145c07 ;  /* 0x33145c0700047802 */ /* 0x000fe20000000f00 */
[----:B------:R-:W-:Y:S01]  /*169d0*/  IMAD.MOV.U32 R5, RZ, RZ, 0x3c91a626 ;  /* 0x3c91a626ff057424 */ /* 0x000fe200078e00ff */
[----:B------:R-:W-:Y:S01]  /*169e0*/  IADD3 R2, P1, PT, R3, UR4, RZ ;  /* 0x0000000403027c10 */ /* 0x000fe2000ff3e0ff */
[----:B------:R-:W-:Y:S01]  /*169f0*/  UMOV UR10, 0x33145c07 ;  /* 0x33145c07000a7882 */ /* 0x000fe20000000000 */
[----:B------:R-:W-:Y:S01]  /*16a00*/  UMOV UR11, 0x3c91a626 ;  /* 0x3c91a626000b7882 */ /* 0x000fe20000000000 */
[----:B------:R-:W-:Y:S01]  /*16a10*/  BSSY.RECONVERGENT B1, `(.L_x_9532) ;  /* 0x000140e000017945 */ /* 0x000fe20003800200 */
[----:B------:R0:W-:Y:S01]  /*16a20*/  STL.64 [R1+0x8], R4 ;  /* 0x0000080401007387 */ /* 0x0001e20000100a00 */
[----:B------:R-:W-:Y:S01]  /*16a30*/  IMAD.X R3, RZ, RZ, UR5, P1 ;  /* 0x00000005ff037e24 */ /* 0x000fe200088e06ff */
        /* <DEDUP_REMOVED lines=38> */
[----:B0-----:R-:W-:Y:S01]  /*16ca0*/  @!P0 MOV R8, 0x54442d18 ;  /* 0x54442d1800088802 */ /* 0x001fe20000000f00 */
[----:B------:R-:W-:-:S15]  /*16cb0*/  @!P0 IMAD.MOV.U32 R9, RZ, RZ, 0x3ff921fb ;  /* 0x3ff921fbff098424 */ /* 0x000fde00078e00ff */
        /* <DEDUP_REMOVED lines=20> */
[----:B------:R0:W1:-:S15]  /*16e00*/  @!P0 DADD R4, R8, UR10 ;  /* 0x0000000a08048e29 */ /* 0x00005e0008000000 */
[----:B------:R-:W-:-:S15]  /*16e10*/  NOP ;  /* 0x0000000000007918 */ /* 0x000fde0000000000 */
[----:B------:R-:W-:-:S15]  /*16e20*/  NOP ;  /* 0x0000000000007918 */ /* 0x000fde0000000000 */
[----:B------:R-:W-:-:S15]  /*16e30*/  NOP ;  /* 0x0000000000007918 */ /* 0x000fde0000000000 */
[----:B------:R-:W-:-:S04]  /*16e40*/  NOP ;  /* 0x0000000000007918 */ /* 0x000fc80000000000 */
[----:B------:R0:W2:Y:S02]  /*16e50*/  @!P0 DADD R6, R14, R14 ;  /* 0x000000000e068229 */ /* 0x0000a4000000000e */
[----:B012---:R-:W-:Y:S05]  /*16e60*/  BRA `(.L_x_9534) ;  /* 0x0000013c00207947 */ /* 0x007fea0003800000 */
.L_x_9533:
        /* <DEDUP_REMOVED lines=22> */
[----:B------:R-:W-:Y:S01]  /*16fd0*/  MOV R4, 0xd800000 ;  /* 0x0d80000000047802 */ /* 0x000fe20000000f00 */
[----:B------:R-:W-:Y:S01]  /*16fe0*/  UMOV UR4, 0x1409212f ;  /* 0x1409212f00047882 */ /* 0x000fe20000000000 */
        /* <DEDUP_REMOVED lines=17> */
[----:B------:R-:W-:Y:S02]  /*17100*/  BSSY.RECONVERGENT B2, `(.L_x_9538) ;  /* 0x000063b000027945 */ /* 0x000fe40003800200 */
[----:B------:R-:W-:-:S02]  /*17110*/  SEL R0, R32, R36, P0 ;  /* 0x0000002420007207 */ /* 0x000fc40000000000 */
[----:B------:R-:W-:Y:S02]  /*17120*/  SEL R39, R33, R37, P0 ;  /* 0x0000002521277207 */ /* 0x000fe40000000000 */
[----:B------:R-:W-:Y:S01]  /*17130*/  ISETP.GT.U32.AND P0, PT, R36, R32, PT ;  /* 0x000000202400720c */ /* 0x000fe20003f04070 */
[----:B------:R-:W-:-:S03]  /*17140*/  IMAD.MOV.U32 R38, RZ, RZ, R0 ;  /* 0x000000ffff267224 */ /* 0x000fc600078e0000 */
        /* <DEDUP_REMOVED lines=22> */
[----:B------:R-:W-:-:S15]  /*172b0*/  SEL R6, R36, R6, P0 ;  /* 0x0000000624067207 */ /* 0x000fde0000000000 */
[----:B------:R-:W-:-:S15]  /*172c0*/  NOP ;  /* 0x0000000000007918 */ /* 0x000fde0000000000 */
[----:B------:R-:W-:-:S10]  /*172d0*/  NOP ;  /* 0x0000000000007918 */ /* 0x000fd40000000000 */
        /* <DEDUP_REMOVED lines=11> */
[----:B0-----:R-:W-:-:S04]  /*17390*/  LOP3.LUT R38, R7, 0xffc00000, RZ, 0xc0, !PT ;  /* 0xffc0000007267812 */ /* 0x001fc800078ec0ff */
[----:B------:R-:W-:-:S15]  /*173a0*/  LOP3.LUT R19, R38, 0x7fd00000, RZ, 0x3c, !PT ;  /* 0x7fd0000026137812 */ /* 0x000fde00078e3cff */
[----:B------:R-:W-:-:S15]  /*173b0*/  NOP ;  /* 0x0000000000007918 */ /* 0x000fde0000000000 */
[----:B------:R-:W-:-:S15]  /*173c0*/  NOP ;  /* 0x0000000000007918 */ /* 0x000fde0000000000 */
[----:B------:R-:W-:-:S13]  /*173d0*/  NOP ;  /* 0x0000000000007918 */ /* 0x000fda0000000000 */
        /* <DEDUP_REMOVED lines=51> */
[----:B0-----:R-:W-:Y:S02]  /*17710*/  IMAD.MOV.U32 R4, RZ, RZ, R17 ;  /* 0x000000ffff047224 */ /* 0x001fe400078e0011 */
[----:B------:R-:W-:-:S15]  /*17720*/  IMAD.MOV.U32 R5, RZ, RZ, 0x3fd80000 ;  /* 0x3fd80000ff057424 */ /* 0x000fde00078e00ff */
        /* <DEDUP_REMOVED lines=10> */
[----:B------:R-:W-:Y:S01]  /*177d0*/  SEL R42, R4, UR4, P0 ;  /* 0x00000004042a7c07 */ /* 0x000fe20008000000 */
[----:B------:R-:W-:Y:S01]  /*177e0*/  IMAD.MOV.U32 R4, RZ, RZ, 0x0 ;  /* 0x00000000ff047424 */ /* 0x000fe200078e00ff */
[----:B------:R-:W-:-:S15]  /*177f0*/  ISETP.GE.U32.AND P0, PT, R39, 0x7ff00000, PT ;  /* 0x7ff000002700780c */ /* 0x000fde0003f06070 */
[----:B------:R-:W-:-:S15]  /*17800*/  NOP ;  /* 0x0000000000007918 */ /* 0x000fde0000000000 */
[----:B------:R-:W-:-:S15]  /*17810*/  NOP ;  /* 0x0000000000007918 */ /* 0x000fde0000000000 */
[----:B------:R-:W-:-:S06]  /*17820*/  NOP ;  /* 0x0000000000007918 */ /* 0x000fcc0000000000 */
[----:B------:R-:W-:-:S15]  /*17830*/  DMUL R26, R18, R30 ;  /* 0x0000001e121a7228 */ /* 0x000fde0000000000 */
        /* <DEDUP_REMOVED lines=14> */
[----:B-1----:R1:W-:Y:S02]  /*17920*/  DMUL R26, R10, R26 ;  /* 0x0000001a0a1a7228 */ /* 0x0023e40000000000 */
[----:B-1----:R-:W-:Y:S02]  /*17930*/  LOP3.LUT R11, R38, 0x100000, RZ, 0xfc, !PT ;  /* 0x00100000260b7812 */ /* 0x002fe400078efcff */
[----:B------:R-:W-:-:S15]  /*17940*/  MOV R10, RZ ;  /* 0x000000ff000a7202 */ /* 0x000fde0000000f00 */
        /* <DEDUP_REMOVED lines=28> */
[----:B0-----:R-:W-:-:S15]  /*17b10*/  DMUL R20, R16, R20 ;  /* 0x0000001410147228 */ /* 0x001fde0000000000 */
        /* <DEDUP_REMOVED lines=99> */
[----:B------:R-:W-:-:S04]  /*18150*/  LOP3.LUT R5, R5, R4, RZ, 0x3c, !PT ;  /* 0x0000000405057212 */ /* 0x000fc800078e3cff */
[----:B------:R-:W-:-:S04]  /*18160*/  LOP3.LUT R4, R5, R4, RZ, 0x3c, !PT ;  /* 0x0000000405047212 */ /* 0x000fc800078e3cff */
[----:B------:R-:W-:-:S07]  /*18170*/  LOP3.LUT R5, R5, R4, RZ, 0x3c, !PT ;  /* 0x0000000405057212 */ /* 0x000fce00078e3cff */
.L_x_9541:
[----:B------:R-:W-:Y:S05]  /*18180*/  BSYNC.RECONVERGENT B3 ;  /* 0x0000000000037941 */ /* 0x000fea0003800200 */
.L_x_9540:
        /* <DEDUP_REMOVED lines=10> */
[----:B0-----:R-:W-:Y:S01]  /*18230*/  @!P0 IMAD.MOV.U32 R0, RZ, RZ, R7 ;  /* 0x000000ffff008224 */ /* 0x001fe200078e0007 */
[----:B------:R-:W-:-:S04]  /*18240*/  @!P0 MOV R10, R6 ;  /* 0x00000006000a8202 */ /* 0x000fc80000000f00 */
[----:B------:R-:W-:-:S04]  /*18250*/  IADD3 R5, PT, PT, R0, -0x1, RZ ;  /* 0xffffffff00057810 */ /* 0x000fc80007ffe0ff */
        /* <DEDUP_REMOVED lines=184> */
.L_x_9539:
        /* <DEDUP_REMOVED lines=16> */
[----:B------:R-:W-:Y:S01]  /*18ee0*/  MOV R20, R36 ;  /* 0x0000002400147202 */ /* 0x000fe20000000f00 */
[----:B------:R-:W-:Y:S02]  /*18ef0*/  IMAD.MOV.U32 R21, RZ, RZ, R37 ;  /* 0x000000ffff157224 */ /* 0x000fe400078e0025 */
        /* <DEDUP_REMOVED lines=58> */
.L_x_9547:
[----:B------:R-:W-:Y:S05]  /*192a0*/  BSYNC.RECONVERGENT B4 ;  /* 0x0000000000047941 */ /* 0x000fea0003800200 */
.L_x_9546:
[----:B------:R-:W-:Y:S05]  /*192b0*/  BSYNC.RECONVERGENT B3 ;  /* 0x0000000000037941 */ /* 0x000fea0003800200 */
.L_x_9545:
        /* <DEDUP_REMOVED lines=69> */
[----:B------:R-:W-:-:S04]  /*19710*/  LOP3.LUT R5, R5, R4, RZ, 0x3c, !PT ;  /* 0x0000000405057212 */ /* 0x000fc800078e3cff */
[----:B------:R-:W-:-:S04]  /*19720*/  LOP3.LUT R4, R5, R4, RZ, 0x3c, !PT ;  /* 0x0000000405047212 */ /* 0x000fc800078e3cff */
[----:B------:R-:W-:-:S07]  /*19730*/  LOP3.LUT R5, R5, R4, RZ, 0x3c, !PT ;  /* 0x0000000405057212 */ /* 0x000fce00078e3cff */
.L_x_9552:
[----:B------:R-:W-:Y:S05]  /*19740*/  BSYNC.RECONVERGENT B4 ;  /* 0x0000000000047941 */ /* 0x000fea0003800200 */
.L_x_9551:
[----:B------:R-:W-:Y:S05]  /*19750*/  BRA `(.L_x_9550) ;  /* 0x0000000000047947 */ /* 0x000fea0003800000 */
.L_x_9549:
[----:B------:R0:W1:Y:S02]  /*19760*/  DADD R4, R26, -R8 ;  /* 0x000000001a047229 */ /* 0x0000640000000808 */
.L_x_9550:
[----:B------:R-:W-:Y:S05]  /*19770*/  BSYNC.RECONVERGENT B3 ;  /* 0x0000000000037941 */ /* 0x000fea0003800200 */
.L_x_9548:
[----:B-1----:R-:W1:Y:S01]  /*19780*/  DMUL R4, R4, 0.5 ;  /* 0x3fe0000004047828 */ /* 0x002e620000000000 */
[----:B0-----:R-:W-:Y:S01]  /*19790*/  IMAD.MOV.U32 R8, RZ, RZ, 0x0 ;  /* 0x00000000ff087424 */ /* 0x001fe200078e00ff */
        /* <DEDUP_REMOVED lines=11> */
[----:B-1----:R-:W0:-:S15]  /*19850*/  DFMA R20, R20, 0.5, R4 ;  /* 0x3fe000001414782b */ /* 0x002e1e0000000004 */
        /* <DEDUP_REMOVED lines=61> */
.L_x_9554:
[----:B------:R-:W-:Y:S05]  /*19c30*/  BSYNC.RECONVERGENT B3 ;  /* 0x0000000000037941 */ /* 0x000fea0003800200 */
.L_x_9553:
        /* <DEDUP_REMOVED lines=200> */
.L_x_9555:
        /* <DEDUP_REMOVED lines=56> */
.L_x_9557:
[----:B------:R-:W-:Y:S05]  /*1ac40*/  BSYNC.RECONVERGENT B3 ;  /* 0x0000000000037941 */ /* 0x000fea0003800200 */
.L_x_9556:
        /* <DEDUP_REMOVED lines=78> */
.L_x_9544:
        /* <DEDUP_REMOVED lines=60> */
.L_x_9560:
[----:B------:R-:W-:Y:S05]  /*1b4f0*/  BSYNC.RECONVERGENT B3 ;  /* 0x0000000000037941 */ /* 0x000fea0003800200 */
.L_x_9559:
        /* <DEDUP_REMOVED lines=201> */
.L_x_9561:
        /* <DEDUP_REMOVED lines=56> */
.L_x_9563:
[----:B------:R-:W-:Y:S05]  /*1c510*/  BSYNC.RECONVERGENT B3 ;  /* 0x0000000000037941 */ /* 0x000fea0003800200 */
.L_x_9562:
        /* <DEDUP_REMOVED lines=78> */
.L_x_9558:
        /* <DEDUP_REMOVED lines=64> */
.L_x_9565:
[----:B------:R-:W-:Y:S05]  /*1ce00*/  BSYNC.RECONVERGENT B3 ;  /* 0x0000000000037941 */ /* 0x000fea0003800200 */
.L_x_9564:
        /* <DEDUP_REMOVED lines=49> */
.L_x_9567:
[----:B------:R-:W-:Y:S05]  /*1d120*/  BSYNC.RECONVERGENT B3 ;  /* 0x0000000000037941 */ /* 0x000fea0003800200 */
.L_x_9566:
[----:B------:R-:W-:Y:S05]  /*1d130*/  BRA `(.L_x_9542) ;  /* 0x0000000000dc7947 */ /* 0x000fea0003800000 */
.L_x_9543:
        /* <DEDUP_REMOVED lines=54> */
.L_x_9568:
[----:B------:R-:W-:Y:S05]  /*1d4a0*/  BSYNC.RECONVERGENT B3 ;  /* 0x0000000000037941 */ /* 0x000fea0003800200 */
.L_x_9542:
[----:B------:R-:W-:Y:S05]  /*1d4b0*/  BSYNC.RECONVERGENT B2 ;  /* 0x0000000000027941 */ /* 0x000fea0003800200 */
.L_x_9538:
        /* <DEDUP_REMOVED lines=56> */
.L_x_9573:
[----:B------:R-:W-:Y:S05]  /*1d840*/  BSYNC.RECONVERGENT B4 ;  /* 0x0000000000047941 */ /* 0x000fea0003800200 */
.L_x_9572:
        /* <DEDUP_REMOVED lines=184> */
.L_x_9576:
        /* <DEDUP_REMOVED lines=124> */
.L_x_9575:
        /* <DEDUP_REMOVED lines=172> */
.L_x_9578:
        /* <DEDUP_REMOVED lines=124> */
.L_x_9574:
        /* <DEDUP_REMOVED lines=77> */
[----:B------:R-:W-:Y:S02]  /*202e0*/  IMAD.MOV.U32 R34, RZ, RZ, R5 ;  /* 0x000000ffff227224 */ /* 0x000fe400078e0005 */
[----:B------:R-:W-:-:S07]  /*202f0*/  IMAD.MOV.U32 R35, RZ, RZ, R4 ;  /* 0x000000ffff237224 */ /* 0x000fce00078e0004 */
.L_x_9584:
[----:B------:R-:W-:Y:S05]  /*20300*/  BSYNC.RECONVERGENT B6 ;  /* 0x0000000000067941 */ /* 0x000fea0003800200 */
.L_x_9583:
[----:B------:R-:W-:Y:S05]  /*20310*/  BSYNC.RECONVERGENT B5 ;  /* 0x0000000000057941 */ /* 0x000fea0003800200 */
.L_x_9582:
        /* <DEDUP_REMOVED lines=66> */
.L_x_9589:
[----:B------:R-:W-:Y:S05]  /*20740*/  BSYNC.RECONVERGENT B6 ;  /* 0x0000000000067941 */ /* 0x000fea0003800200 */
.L_x_9588:
[----:B------:R-:W-:Y:S05]  /*20750*/  BRA `(.L_x_9587) ;  /* 0x0000000000047947 */ /* 0x000fea0003800000 */
.L_x_9586:
[----:B------:R0:W1:Y:S02]  /*20760*/  DADD R36, -R28, R26 ;  /* 0x000000001c247229 */ /* 0x000064000000011a */
.L_x_9587:
[----:B------:R-:W-:Y:S05]  /*20770*/  BSYNC.RECONVERGENT B5 ;  /* 0x0000000000057941 */ /* 0x000fea0003800200 */
.L_x_9585:
        /* <DEDUP_REMOVED lines=46> */
[----:B-1----:R-:W-:Y:S01]  /*20a60*/  VIADD R17, R5, 0xfff00000 ;  /* 0xfff0000005117836 */ /* 0x002fe20000000000 */
        /* <DEDUP_REMOVED lines=29> */
.L_x_9591:
[----:B------:R-:W-:Y:S05]  /*20c40*/  BSYNC.RECONVERGENT B5 ;  /* 0x0000000000057941 */ /* 0x000fea0003800200 */
.L_x_9590:
[----:B------:R-:W-:Y:S05]  /*20c50*/  BRA `(.L_x_9592) ;  /* 0x0000001400047947 */ /* 0x000fea0003800000 */
.L_x_9581:
        /* <DEDUP_REMOVED lines=68> */
.L_x_9595:
[----:B------:R-:W-:Y:S05]  /*210a0*/  BSYNC.RECONVERGENT B5 ;  /* 0x0000000000057941 */ /* 0x000fea0003800200 */
.L_x_9594:
[----:B------:R-:W-:Y:S05]  /*210b0*/  BRA `(.L_x_9592) ;  /* 0x0000000c00ec7947 */ /* 0x000fea0003800000 */
.L_x_9593:
        /* <DEDUP_REMOVED lines=69> */
[----:B------:R-:W-:-:S04]  /*21510*/  LOP3.LUT R5, R5, R4, RZ, 0x3c, !PT ;  /* 0x0000000405057212 */ /* 0x000fc800078e3cff */
[----:B------:R-:W-:-:S04]  /*21520*/  LOP3.LUT R4, R5, R4, RZ, 0x3c, !PT ;  /* 0x0000000405047212 */ /* 0x000fc800078e3cff */
[----:B------:R-:W-:-:S07]  /*21530*/  LOP3.LUT R5, R5, R4, RZ, 0x3c, !PT ;  /* 0x0000000405057212 */ /* 0x000fce00078e3cff */
.L_x_9597:
[----:B------:R-:W-:Y:S05]  /*21540*/  BSYNC.RECONVERGENT B5 ;  /* 0x0000000000057941 */ /* 0x000fea0003800200 */
.L_x_9596:
        /* <DEDUP_REMOVED lines=49> */
.L_x_9599:
[----:B------:R-:W-:Y:S05]  /*21860*/  BSYNC.RECONVERGENT B5 ;  /* 0x0000000000057941 */ /* 0x000fea0003800200 */
.L_x_9598:
[----:B------:R-:W0:Y:S02]  /*21870*/  DMUL R22, R22, 8.11296384146066816958e+31 ;  /* 0x4690000016167828 */ /* 0x000e240000000000 */
[----:B0-----:R-:W-:Y:S05]  /*21880*/  BRA `(.L_x_9592) ;  /* 0x0000000400f87947 */ /* 0x001fea0003800000 */
.L_x_9580:
        /* <DEDUP_REMOVED lines=56> */
.L_x_9601:
[----:B------:R-:W-:Y:S05]  /*21c10*/  BSYNC.RECONVERGENT B5 ;  /* 0x0000000000057941 */ /* 0x000fea0003800200 */
.L_x_9600:
[----:B------:R-:W0:Y:S01]  /*21c20*/  DADD R8, R24, 1 ;  /* 0x3ff0000018087429 */ /* 0x000e220000000000 */
[----:B------:R-:W-:Y:S01]  /*21c30*/  MOV R6, 0x0 ;  /* 0x0000000000067802 */ /* 0x000fe20000000f00 */
[----:B------:R-:W-:Y:S01]  /*21c40*/  IMAD.MOV.U32 R7, RZ, RZ, 0x3fd80000 ;  /* 0x3fd80000ff077424 */ /* 0x000fe200078e00ff */
        /* <DEDUP_REMOVED lines=62> */
.L_x_9603:
[----:B------:R-:W-:Y:S05]  /*22030*/  BSYNC.RECONVERGENT B5 ;  /* 0x0000000000057941 */ /* 0x000fea0003800200 */
.L_x_9602:
[----:B------:R0:W1:Y:S01]  /*22040*/  DMUL R24, R24, R18 ;  /* 0x0000001218187228 */ /* 0x0000620000000000 */
[----:B------:R-:W-:Y:S01]  /*22050*/  IMAD.MOV.U32 R22, RZ, RZ, 0x0 ;  /* 0x00000000ff167424 */ /* 0x000fe200078e00ff */
[----:B01----:R-:W-:-:S07]  /*22060*/  MOV R23, 0x3ff00000 ;  /* 0x3ff0000000177802 */ /* 0x003fce0000000f00 */
.L_x_9592:
[----:B------:R-:W-:Y:S05]  /*22070*/  BSYNC.RECONVERGENT B4 ;  /* 0x0000000000047941 */ /* 0x000fea0003800200 */
.L_x_9579:
[----:B------:R-:W-:Y:S05]  /*22080*/  BRA `(.L_x_9604) ;  /* 0x0000000000187947 */ /* 0x000fea0003800000 */
.L_x_9571:
[----:B------:R-:W0:-:S15]  /*22090*/  DMUL R24, R24, 9.00719925474099200000e+15 ;  /* 0x4340000018187828 */ /* 0x000e1e0000000000 */
[----:B------:R-:W-:-:S15]  /*220a0*/  NOP ;  /* 0x0000000000007918 */ /* 0x000fde0000000000 */
[----:B------:R-:W-:-:S15]  /*220b0*/  NOP ;  /* 0x0000000000007918 */ /* 0x000fde0000000000 */
[----:B------:R-:W-:-:S15]  /*220c0*/  NOP ;  /* 0x0000000000007918 */ /* 0x000fde0000000000 */
[----:B------:R-:W-:-:S04]  /*220d0*/  NOP ;  /* 0x0000000000007918 */ /* 0x000fc80000000000 */
[----:B0-----:R-:W1:Y:S02]  /*220e0*/  DMUL R22, R22, 9.00719925474099200000e+15 ;  /* 0x4340000016167828 */ /* 0x001e640000000000 */
.L_x_9604:
[----:B------:R-:W-:Y:S05]  /*220f0*/  BSYNC.RELIABLE B2 ;  /* 0x0000000000027941 */ /* 0x000fea0003800100 */
.L_x_9570:
        /* <DEDUP_REMOVED lines=72> */
.L_x_9607:
[----:B------:R-:W-:Y:S05]  /*22580*/  BSYNC.RECONVERGENT B2 ;  /* 0x0000000000027941 */ /* 0x000fea0003800200 */
.L_x_9606:
[----:B------:R-:W-:Y:S01]  /*22590*/  IMAD.MOV.U32 R8, RZ, RZ, -0x2449a4b7 ;  /* 0xdbb65b49ff087424 */ /* 0x000fe200078e00ff */
[----:B------:R-:W-:Y:S01]  /*225a0*/  UMOV UR4, 0x2a25ff7e ;  /* 0x2a25ff7e00047882 */ /* 0x000fe20000000000 */
[----:B------:R-:W-:Y:S01]  /*225b0*/  IMAD.MOV.U32 R9, RZ, RZ, 0x3f2d3b63 ;  /* 0x3f2d3b63ff097424 */ /* 0x000fe200078e00ff */
[----:B------:R-:W-:Y:S01]  /*225c0*/  UMOV UR5, 0x3ef53e1d ;  /* 0x3ef53e1d00057882 */ /* 0x000fe20000000000 */
[----:B------:R-:W0:Y:S01]  /*225d0*/  DMUL R6, R4, R4 ;  /* 0x0000000404067228 */ /* 0x000e220000000000 */
[----:B------:R-:W-:Y:S01]  /*225e0*/  ISETP.GE.AND P2, PT, R12, RZ, PT ;  /* 0x000000ff0c00720c */ /* 0x000fe20003f46270 */
[----:B------:R-:W-:Y:S03]  /*225f0*/  BSSY.RECONVERGENT B0, `(.L_x_9608) ;  /* 0x00000ad000007945 */ /* 0x000fe60003800200 */
[----:B------:R-:W-:-:S15]  /*22600*/  @!P1 PLOP3.LUT P0, PT, P2, PT, PT, 0x80, 0x8 ;  /* 0x000000000008981c */ /* 0x000fde000170f070 */
        /* <DEDUP_REMOVED lines=139> */
[----:B-1----:R-:W0:Y:S02]  /*22ec0*/  @!P1 DADD R4, -R8, R4 ;  /* 0x0000000008049229 */ /* 0x002e240000000104 */
        /* <DEDUP_REMOVED lines=19> */
[----:B------:R1:W2:Y:S02]  /*23000*/  @P1 DADD R4, R6, R8 ;  /* 0x0000000006041229 */ /* 0x0002a40000000008 */
[----:B012---:R-:W-:Y:S05]  /*23010*/  @!P3 BRA `(.L_x_9609) ;  /* 0x000000000020b947 */ /* 0x007fea0003800000 */
        /* <DEDUP_REMOVED lines=8> */
.L_x_9609:
[----:B------:R-:W-:Y:S02]  /*230a0*/  FSEL R4, RZ, 3.37028055040000000000e+12, P0 ;  /* 0x54442d18ff047808 */ /* 0x000fe40000000000 */
[----:B------:R-:W-:-:S07]  /*230b0*/  FSEL R5, RZ, 2.1426990032196044922, P0 ;  /* 0x400921fbff057808 */ /* 0x000fce0000000000 */
.L_x_9610:
[----:B------:R-:W-:Y:S05]  /*230c0*/  BSYNC.RECONVERGENT B0 ;  /* 0x0000000000007941 */ /* 0x000fea0003800200 */
.L_x_9608:
        /* <DEDUP_REMOVED lines=10> */
.L_x_9605:
        /* <DEDUP_REMOVED lines=65> */
.L_x_9612:
[----:B------:R-:W-:Y:S05]  /*23580*/  BSYNC.RECONVERGENT B2 ;  /* 0x0000000000027941 */ /* 0x000fea0003800200 */
.L_x_9611:
[----:B------:R-:W-:Y:S01]  /*23590*/  MOV R8, 0xdbb65b49 ;  /* 0xdbb65b4900087802 */ /* 0x000fe20000000f00 */
[----:B------:R-:W-:Y:S01]  /*235a0*/  IMAD.MOV.U32 R9, RZ, RZ, 0x3f2d3b63 ;  /* 0x3f2d3b63ff097424 */ /* 0x000fe200078e00ff */
[----:B------:R-:W-:Y:S01]  /*235b0*/  UMOV UR4, 0x2a25ff7e ;  /* 0x2a25ff7e00047882 */ /* 0x000fe20000000000 */
        /* <DEDUP_REMOVED lines=173> */
.L_x_9614:
[----:B------:R-:W-:Y:S02]  /*24090*/  FSEL R4, RZ, 3.37028055040000000000e+12, P0 ;  /* 0x54442d18ff047808 */ /* 0x000fe40000000000 */
[----:B------:R-:W-:-:S07]  /*240a0*/  FSEL R5, RZ, 2.1426990032196044922, P0 ;  /* 0x400921fbff057808 */ /* 0x000fce0000000000 */
.L_x_9615:
[----:B------:R-:W-:Y:S05]  /*240b0*/  BSYNC.RECONVERGENT B0 ;  /* 0x0000000000007941 */ /* 0x000fea0003800200 */
.L_x_9613:
        /* <DEDUP_REMOVED lines=9> */
.L_x_9577:
[----:B------:R-:W-:Y:S05]  /*24150*/  BSYNC.RECONVERGENT B3 ;  /* 0x0000000000037941 */ /* 0x000fea0003800200 */
.L_x_9569:
[----:B------:R-:W-:Y:S01]  /*24160*/  ISETP.GE.AND P0, PT, R15, RZ, PT ;  /* 0x000000ff0f00720c */ /* 0x000fe20003f06270 */
[----:B------:R-:W0:Y:S03]  /*24170*/  DADD R6, -RZ, -R20 ;  /* 0x00000000ff067229 */ /* 0x000e260000000914 */
[----:B0-----:R-:W-:Y:S02]  /*24180*/  FSEL R6, R20, R6, !P0 ;  /* 0x0000000614067208 */ /* 0x001fe40004000000 */
[----:B------:R-:W-:Y:S01]  /*24190*/  FSEL R7, R21, R7, !P0 ;  /* 0x0000000715077208 */ /* 0x000fe20004000000 */
[----:B------:R-:W-:Y:S06]  /*241a0*/  BRA `(.L_x_9534) ;  /* 0x0000006800507947 */ /* 0x000fec0003800000 */
.L_x_9537:
        /* <DEDUP_REMOVED lines=13> */
[----:B0-----:R-:W2:Y:S02]  /*24280*/  DADD R4, R4, UR4 ;  /* 0x0000000404047e29 */ /* 0x001ea40008000000 */
[----:B--2---:R-:W-:Y:S05]  /*24290*/  BRA `(.L_x_9534) ;  /* 0x0000006800147947 */ /* 0x004fea0003800000 */
.L_x_9536:
[----:B------:R2:W3:Y:S01]  /*242a0*/  DADD R6, -RZ, -R14 ;  /* 0x00000000ff067229 */ /* 0x0004e2000000090e */
[----:B------:R-:W-:Y:S01]  /*242b0*/  CS2R R4, SRZ ;  /* 0x0000000000047805 */ /* 0x000fe2000001ff00 */
[----:B--23--:R-:W-:Y:S06]  /*242c0*/  BRA `(.L_x_9534) ;  /* 0x0000006800087947 */ /* 0x00cfec0003800000 */
.L_x_9535:
        /* <DEDUP_REMOVED lines=21> */
[----:B------:R-:W-:Y:S01]  /*24420*/  BSSY.RECONVERGENT B0, `(.L_x_9619) ;  /* 0x00000f5000007945 */ /* 0x000fe20003800200 */
[----:B------:R-:W-:-:S15]  /*24430*/  FSETP.GEU.AND P5, PT, |R21|, 6.5827683646048100446e-37, PT ;  /* 0x036000001500780b */ /* 0x000fde0003fae200 */
[----:B------:R-:W-:-:S15]  /*24440*/  NOP ;  /* 0x0000000000007918 */ /* 0x000fde0000000000 */
[----:B------:R-:W-:-:S15]  /*24450*/  NOP ;  /* 0x0000000000007918 */ /* 0x000fde0000000000 */
[----:B------:R-:W-:-:S15]  /*24460*/  NOP ;  /* 0x0000000000007918 */ /* 0x000fde0000000000 */
[----:B------:R-:W-:-:S02]  /*24470*/  NOP ;  /* 0x0000000000007918 */ /* 0x000fc40000000000 */
[----:B0-----:R-:W0:Y:S02]  /*24480*/  DFMA R8, R24, R24, R4 ;  /* 0x000000181808722b */ /* 0x001e240000000004 */
[----:B0-----:R-:W-:Y:S01]  /*24490*/  ISETP.GT.AND P0, PT, R9, 0xfffff, PT ;  /* 0x000fffff0900780c */ /* 0x001fe20003f04270 */
[----:B------:R-:W-:Y:S01]  /*244a0*/  IMAD.MOV.U32 R6, RZ, RZ, R8 ;  /* 0x000000ffff067224 */ /* 0x000fe200078e0008 */
[----:B------:R-:W-:Y:S01]  /*244b0*/  MOV R7, R9 ;  /* 0x0000000900077202 */ /* 0x000fe20000000f00 */
[----:B------:R-:W0:Y:S01]  /*244c0*/  MUFU.RCP64H R5, R25 ;  /* 0x0000001900057308 */ /* 0x000e220000001800 */
[----:B------:R-:W-:Y:S02]  /*244d0*/  IMAD.MOV.U32 R0, RZ, RZ, R9 ;  /* 0x000000ffff007224 */ /* 0x000fe400078e0009 */
[----:B------:R-:W-:-:S15]  /*244e0*/  IMAD.MOV.U32 R4, RZ, RZ, 0x1 ;  /* 0x00000001ff047424 */ /* 0x000fde00078e00ff */
[----:B------:R-:W-:-:S15]  /*244f0*/  NOP ;  /* 0x0000000000007918 */ /* 0x000fde0000000000 */
[----:B------:R-:W-:-:S15]  /*24500*/  NOP ;  /* 0x0000000000007918 */ /* 0x000fde0000000000 */
[----:B------:R-:W-:-:S11]  /*24510*/  NOP ;  /* 0x0000000000007918 */ /* 0x000fd60000000000 */
[----:B------:R-:W1:Y:S02]  /*24520*/  @!P0 DMUL R6, R6, 1.80143985094819840000e+16 ;  /* 0x4350000006068828 */ /* 0x000e640000000000 */
[----:B-1----:R-:W-:-:S04]  /*24530*/  @!P0 IMAD.MOV.U32 R0, RZ, RZ, R7 ;  /* 0x000000ffff008224 */ /* 0x002fc800078e0007 */
[----:B------:R-:W-:-:S05]  /*24540*/  VIADD R9, R0, 0xffffffff ;  /* 0xffffffff00097836 */ /* 0x000fca0000000000 */
[----:B------:R-:W-:-:S13]  /*24550*/  ISETP.GE.U32.AND P2, PT, R9, 0x7fefffff, PT ;  /* 0x7fefffff0900780c */ /* 0x000fda0003f46070 */
[----:B------:R-:W-:-:S15]  /*24560*/  @P2 LOP3.LUT P3, RZ, R7, 0x7fffffff, RZ, 0xc0, !PT ;  /* 0x7fffffff07ff2812 */ /* 0x000fde000786c0ff */
[----:B------:R-:W-:-:S15]  /*24570*/  NOP ;  /* 0x0000000000007918 */ /* 0x000fde0000000000 */
[----:B------:R-:W-:-:S10]  /*24580*/  NOP ;  /* 0x0000000000007918 */ /* 0x000fd40000000000 */
        /* <DEDUP_REMOVED lines=36> */
[----:B0-----:R-:W-:Y:S01]  /*247d0*/  @P2 IMAD.MOV.U32 R10, RZ, RZ, 0x0 ;  /* 0x00000000ff0a2424 */ /* 0x001fe200078e00ff */
[----:B------:R-:W-:Y:S01]  /*247e0*/  @P2 MOV R11, 0x7ff00000 ;  /* 0x7ff00000000b2802 */ /* 0x000fe20000000f00 */
[----:B-1----:R-:W-:Y:S01]  /*247f0*/  FFMA R9, RZ, R25, R5 ;  /* 0x00000019ff097223 */ /* 0x002fe20000000005 */
[----:B------:R-:W-:Y:S02]  /*24800*/  IMAD.MOV.U32 R16, RZ, RZ, R8 ;  /* 0x000000ffff107224 */ /* 0x000fe400078e0008 */
[----:B------:R-:W-:Y:S02]  /*24810*/  @!P0 IMAD.MOV.U32 R16, RZ, RZ, R6 ;  /* 0x000000ffff108224 */ /* 0x000fe400078e0006 */
        /* <DEDUP_REMOVED lines=181> */
.L_x_9620:
[----:B------:R-:W-:Y:S05]  /*25370*/  BSYNC.RECONVERGENT B0 ;  /* 0x0000000000007941 */ /* 0x000fea0003800200 */
.L_x_9619:
[----:B------:R-:W-:Y:S04]  /*25380*/  BSSY.RECONVERGENT B3, `(.L_x_9621) ;  /* 0x000000b000037945 */ /* 0x000fe80003800200 */
[----:B------:R-:W-:Y:S05]  /*25390*/  @P4 BRA P5, `(.L_x_9622) ;  /* 0x0000000000244947 */ /* 0x000fea0002800000 */
[----:B------:R-:W-:Y:S01]  /*253a0*/  IMAD.MOV.U32 R6, RZ, RZ, R20 ;  /* 0x000000ffff067224 */ /* 0x000fe200078e0014 */
[----:B------:R-:W-:Y:S01]  /*253b0*/  MOV R4, R24 ;  /* 0x0000001800047202 */ /* 0x000fe20000000f00 */
[----:B------:R-:W-:Y:S01]  /*253c0*/  IMAD.MOV.U32 R7, RZ, RZ, R21 ;  /* 0x000000ffff077224 */ /* 0x000fe200078e0015 */
[----:B------:R-:W-:Y:S01]  /*253d0*/  MOV R0, 0x25400 ;  /* 0x0002540000007802 */ /* 0x000fe20000000f00 */
[----:B------:R-:W-:-:S07]  /*253e0*/  IMAD.MOV.U32 R5, RZ, RZ, R25 ;  /* 0x000000ffff057224 */ /* 0x000fce00078e0019 */
[----:B01----:R-:W-:Y:S05]  /*253f0*/  CALL.REL.NOINC `($__internal_16_$__cuda_sm20_div_rn_f64_full) ;  /* 0x0000005400cc7944 */ /* 0x003fea0003c00000 */
[----:B------:R-:W-:-:S04]  /*25400*/  LOP3.LUT R5, R5, R4, RZ, 0x3c, !PT ;  /* 0x0000000405057212 */ /* 0x000fc800078e3cff */
[----:B------:R-:W-:-:S04]  /*25410*/  LOP3.LUT R4, R5, R4, RZ, 0x3c, !PT ;  /* 0x0000000405047212 */ /* 0x000fc800078e3cff */
[----:B------:R-:W-:-:S07]  /*25420*/  LOP3.LUT R5, R5, R4, RZ, 0x3c, !PT ;  /* 0x0000000405057212 */ /* 0x000fce00078e3cff */
.L_x_9622:
[----:B------:R-:W-:Y:S05]  /*25430*/  BSYNC.RECONVERGENT B3 ;  /* 0x0000000000037941 */ /* 0x000fea0003800200 */
.L_x_9621:
        /* <DEDUP_REMOVED lines=141> */
[----:B--2---:R-:W-:Y:S01]  /*25d10*/  @P1 IMAD.MOV.U32 R4, RZ, RZ, 0x54442d18 ;  /* 0x54442d18ff041424 */ /* 0x004fe200078e00ff */
[----:B------:R-:W-:-:S15]  /*25d20*/  @P1 MOV R5, 0x400921fb ;  /* 0x400921fb00051802 */ /* 0x000fde0000000f00 */
[----:B------:R-:W-:-:S15]  /*25d30*/  NOP ;  /* 0x0000000000007918 */ /* 0x000fde0000000000 */
[----:B------:R-:W-:-:S15]  /*25d40*/  NOP ;  /* 0x0000000000007918 */ /* 0x000fde0000000000 */
[----:B------:R-:W-:-:S15]  /*25d50*/  NOP ;  /* 0x0000000000007918 */ /* 0x000fde0000000000 */
[----:B------:R-:W-:-:S01]  /*25d60*/  NOP ;  /* 0x0000000000007918 */ /* 0x000fc20000000000 */
        /* <DEDUP_REMOVED lines=30> */
.L_x_9624:
[----:B------:R-:W-:Y:S02]  /*25f50*/  FSEL R4, RZ, 3.37028055040000000000e+12, P0 ;  /* 0x54442d18ff047808 */ /* 0x000fe40000000000 */
[----:B------:R-:W-:-:S07]  /*25f60*/  FSEL R5, RZ, 2.1426990032196044922, P0 ;  /* 0x400921fbff057808 */ /* 0x000fce0000000000 */
.L_x_9625:
[----:B------:R-:W-:Y:S05]  /*25f70*/  BSYNC.RECONVERGENT B0 ;  /* 0x0000000000007941 */ /* 0x000fea0003800200 */
.L_x_9623:
        /* <DEDUP_REMOVED lines=14> */
.L_x_9618:
[----:B------:R-:W0:Y:S01]  /*26060*/  MUFU.RCP64H R5, R25 ;  /* 0x0000001900057308 */ /* 0x000e220000001800 */
[----:B------:R-:W-:Y:S01]  /*26070*/  MOV R4, 0x1 ;  /* 0x0000000100047802 */ /* 0x000fe20000000f00 */
[----:B------:R-:W-:Y:S01]  /*26080*/  UMOV UR5, 0x7fefffff ;  /* 0x7fefffff00057882 */ /* 0x000fe20000000000 */
[----:B------:R-:W-:Y:S01]  /*26090*/  ISETP.LT.U32.AND P0, PT, R36, R22, PT ;  /* 0x000000162400720c */ /* 0x000fe20003f01070 */
[----:B------:R-:W-:Y:S01]  /*260a0*/  UMOV UR6, UR5 ;  /* 0x0000000500067c82 */ /* 0x000fe20008000000 */
[----:B------:R-:W-:Y:S01]  /*260b0*/  UMOV UR4, 0xffffffff ;  /* 0xffffffff00047882 */ /* 0x000fe20000000000 */
[----:B------:R-:W-:Y:S01]  /*260c0*/  IMAD.MOV.U32 R28, RZ, RZ, 0x0 ;  /* 0x00000000ff1c7424 */ /* 0x000fe200078e00ff */
[----:B------:R-:W-:Y:S01]  /*260d0*/  ISETP.LT.U32.AND.EX P0, PT, R37, R23, PT, P0 ;  /* 0x000000172500720c */ /* 0x000fe20003f01100 */
[----:B------:R-:W-:Y:S01]  /*260e0*/  IMAD.MOV.U32 R29, RZ, RZ, 0x3fd80000 ;  /* 0x3fd80000ff1d7424 */ /* 0x000fe200078e00ff */
[----:B------:R-:W-:Y:S01]  /*260f0*/  BSSY.RECONVERGENT B0, `(.L_x_9627) ;  /* 0x000013d000007945 */ /* 0x000fe20003800200 */
[----:B------:R-:W-:Y:S01]  /*26100*/  FSETP.GEU.AND P5, PT, |R21|, 6.5827683646048100446e-37, PT ;  /* 0x036000001500780b */ /* 0x000fe20003fae200 */
        /* <DEDUP_REMOVED lines=21> */
[----:B------:R-:W-:-:S12]  /*26260*/  NOP ;  /* 0x0000000000007918 */ /* 0x000fd80000000000 */
        /* <DEDUP_REMOVED lines=109> */
[----:B------:R-:W-:Y:S02]  /*26940*/  FSETP.GT.AND P4, PT, |R0|, 1.469367938527859385e-39, PT ;  /* 0x001000000000780b */ /* 0x000fe40003f84200 */
[----:B------:R-:W-:Y:S01]  /*26950*/  MOV R0, 0xfffffc01 ;  /* 0xfffffc0100007802 */ /* 0x000fe20000000f00 */
        /* <DEDUP_REMOVED lines=182> */
.L_x_9628:
[----:B------:R-:W-:Y:S05]  /*274c0*/  BSYNC.RECONVERGENT B0 ;  /* 0x0000000000007941 */ /* 0x000fea0003800200 */
.L_x_9627:
[----:B------:R-:W-:Y:S04]  /*274d0*/  BSSY.RECONVERGENT B3, `(.L_x_9629) ;  /* 0x000000b000037945 */ /* 0x000fe80003800200 */
[----:B------:R-:W-:Y:S05]  /*274e0*/  @P4 BRA P5, `(.L_x_9630) ;  /* 0x0000000000244947 */ /* 0x000fea0002800000 */
[----:B------:R-:W-:Y:S01]  /*274f0*/  IMAD.MOV.U32 R6, RZ, RZ, R20 ;  /* 0x000000ffff067224 */ /* 0x000fe200078e0014 */
[----:B------:R-:W-:Y:S01]  /*27500*/  MOV R0, 0x27550 ;  /* 0x0002755000007802 */ /* 0x000fe20000000f00 */
[----:B------:R-:W-:Y:S02]  /*27510*/  IMAD.MOV.U32 R7, RZ, RZ, R21 ;  /* 0x000000ffff077224 */ /* 0x000fe400078e0015 */
[----:B------:R-:W-:Y:S02]  /*27520*/  IMAD.MOV.U32 R4, RZ, RZ, R24 ;  /* 0x000000ffff047224 */ /* 0x000fe400078e0018 */
[----:B------:R-:W-:-:S07]  /*27530*/  IMAD.MOV.U32 R5, RZ, RZ, R25 ;  /* 0x000000ffff057224 */ /* 0x000fce00078e0019 */
[----:B01----:R-:W-:Y:S05]  /*27540*/  CALL.REL.NOINC `($__internal_16_$__cuda_sm20_div_rn_f64_full) ;  /* 0x0000003400787944 */ /* 0x003fea0003c00000 */
[----:B------:R-:W-:-:S04]  /*27550*/  LOP3.LUT R5, R5, R4, RZ, 0x3c, !PT ;  /* 0x0000000405057212 */ /* 0x000fc800078e3cff */
[----:B------:R-:W-:-:S04]  /*27560*/  LOP3.LUT R4, R5, R4, RZ, 0x3c, !PT ;  /* 0x0000000405047212 */ /* 0x000fc800078e3cff */
[----:B------:R-:W-:-:S07]  /*27570*/  LOP3.LUT R5, R5, R4, RZ, 0x3c, !PT ;  /* 0x0000000405057212 */ /* 0x000fce00078e3cff */
.L_x_9630:
[----:B------:R-:W-:Y:S05]  /*27580*/  BSYNC.RECONVERGENT B3 ;  /* 0x0000000000037941 */ /* 0x000fea0003800200 */
.L_x_9629:
[----:B0-----:R-:W-:Y:S01]  /*27590*/  MOV R8, 0xdbb65b49 ;  /* 0xdbb65b4900087802 */ /* 0x001fe20000000f00 */
[----:B------:R-:W-:Y:S01]  /*275a0*/  IMAD.MOV.U32 R9, RZ, RZ, 0x3f2d3b63 ;  /* 0x3f2d3b63ff097424 */ /* 0x000fe200078e00ff */
[----:B------:R-:W-:Y:S01]  /*275b0*/  UMOV UR4, 0x2a25ff7e ;  /* 0x2a25ff7e00047882 */ /* 0x000fe20000000000 */
[----:B------:R-:W-:Y:S01]  /*275c0*/  UMOV UR5, 0x3ef53e1d ;  /* 0x3ef53e1d00057882 */ /* 0x000fe20000000000 */
[----:B------:R-:W0:Y:S01]  /*275d0*/  DMUL R6, R4, R4 ;  /* 0x0000000404067228 */ /* 0x000e220000000000 */
        /* <DEDUP_REMOVED lines=151> */
[----:B------:R-:W-:Y:S02]  /*27f50*/  @!P1 FSEL R7, R9, R7, !P0 ;  /* 0x0000000709079208 */ /* 0x000fe40004000000 */
[----:B------:R-:W-:-:S15]  /*27f60*/  @!P1 MOV R9, 0x3ff921fb ;  /* 0x3ff921fb00099802 */ /* 0x000fde0000000f00 */
        /* <DEDUP_REMOVED lines=18> */
.L_x_9632:
[----:B------:R-:W-:Y:S02]  /*28090*/  FSEL R4, RZ, 3.37028055040000000000e+12, P0 ;  /* 0x54442d18ff047808 */ /* 0x000fe40000000000 */
[----:B------:R-:W-:-:S07]  /*280a0*/  FSEL R5, RZ, 2.1426990032196044922, P0 ;  /* 0x400921fbff057808 */ /* 0x000fce0000000000 */
.L_x_9633:
[----:B------:R-:W-:Y:S05]  /*280b0*/  BSYNC.RECONVERGENT B0 ;  /* 0x0000000000007941 */ /* 0x000fea0003800200 */
.L_x_9631:
        /* <DEDUP_REMOVED lines=10> */
.L_x_9617:
        /* <DEDUP_REMOVED lines=51> */
[----:B------:R-:W-:Y:S01]  /*28490*/  MOV R26, R5 ;  /* 0x00000005001a7202 */ /* 0x000fe20000000f00 */
[----:B------:R-:W-:-:S07]  /*284a0*/  IMAD.MOV.U32 R27, RZ, RZ, R4 ;  /* 0x000000ffff1b7224 */ /* 0x000fce00078e0004 */
.L_x_9635:
[----:B------:R-:W-:Y:S05]  /*284b0*/  BSYNC.RECONVERGENT B3 ;  /* 0x0000000000037941 */ /* 0x000fea0003800200 */
.L_x_9634:
        /* <DEDUP_REMOVED lines=50> */
[----:B------:R-:W-:Y:S05]  /*287e0*/  CALL.REL.NOINC `($__internal_16_$__cuda_sm20_div_rn_f64_full) ;  /* 0x0000002000d07944 */ /* 0x000fea0003c00000 */
[----:B------:R-:W-:-:S04]  /*287f0*/  LOP3.LUT R5, R5, R4, RZ, 0x3c, !PT ;  /* 0x0000000405057212 */ /* 0x000fc800078e3cff */
[----:B------:R-:W-:-:S04]  /*28800*/  LOP3.LUT R4, R5, R4, RZ, 0x3c, !PT ;  /* 0x0000000405047212 */ /* 0x000fc800078e3cff */
[----:B------:R-:W-:-:S07]  /*28810*/  LOP3.LUT R5, R5, R4, RZ, 0x3c, !PT ;  /* 0x0000000405057212 */ /* 0x000fce00078e3cff */
.L_x_9637:
[----:B------:R-:W-:Y:S05]  /*28820*/  BSYNC.RECONVERGENT B3 ;  /* 0x0000000000037941 */ /* 0x000fea0003800200 */
.L_x_9636:
[----:B------:R-:W0:Y:S01]  /*28830*/  MUFU.RCP64H R7, R25 ;  /* 0x0000001900077308 */ /* 0x000e220000001800 */
[----:B------:R-:W-:Y:S01]  /*28840*/  DADD R26, -RZ, |R26| ;  /* 0x00000000ff1a7229 */ /* 0x000fe2000000051a */
[----:B------:R-:W-:Y:S01]  /*28850*/  IMAD.MOV.U32 R6, RZ, RZ, 0x1 ;  /* 0x00000001ff067424 */ /* 0x000fe200078e00ff */
[----:B------:R-:W-:Y:S01]  /*28860*/  UMOV UR5, 0x7fefffff ;  /* 0x7fefffff00057882 */ /* 0x000fe20000000000 */
[----:B------:R-:W-:Y:S01]  /*28870*/  UMOV UR4, 0xffffffff ;  /* 0xffffffff00047882 */ /* 0x000fe20000000000 */
[----:B------:R-:W-:Y:S01]  /*28880*/  UMOV UR6, UR5 ;  /* 0x0000000500067c82 */ /* 0x000fe20008000000 */
[----:B------:R-:W-:Y:S01]  /*28890*/  MOV R28, 0x0 ;  /* 0x00000000001c7802 */ /* 0x000fe20000000f00 */
[----:B------:R-:W-:Y:S01]  /*288a0*/  IMAD.MOV.U32 R29, RZ, RZ, 0x3fd80000 ;  /* 0x3fd80000ff1d7424 */ /* 0x000fe200078e00ff */
[----:B------:R-:W-:Y:S01]  /*288b0*/  BSSY.RECONVERGENT B0, `(.L_x_9638) ;  /* 0x0000146000007945 */ /* 0x000fe20003800200 */
[----:B------:R-:W-:-:S15]  /*288c0*/  FSETP.GEU.AND P4, PT, |R21|, 6.5827683646048100446e-37, PT ;  /* 0x036000001500780b */ /* 0x000fde0003f8e200 */
[----:B------:R-:W-:-:S15]  /*288d0*/  NOP ;  /* 0x0000000000007918 */ /* 0x000fde0000000000 */
[----:B------:R-:W-:-:S15]  /*288e0*/  NOP ;  /* 0x0000000000007918 */ /* 0x000fde0000000000 */
[----:B------:R-:W-:-:S11]  /*288f0*/  NOP ;  /* 0x0000000000007918 */ /* 0x000fd60000000000 */
        /* <DEDUP_REMOVED lines=31> */
[----:B------:R-:W-:Y:S02]  /*28af0*/  SEL R8, R26, R4, P0 ;  /* 0x000000041a087207 */ /* 0x000fe40000000000 */
[----:B------:R-:W-:Y:S02]  /*28b00*/  LOP3.LUT R0, R9, 0xffc00000, RZ, 0xc0, !PT ;  /* 0xffc0000009007812 */ /* 0x000fe400078ec0ff */
[----:B------:R-:W-:Y:S02]  /*28b10*/  MOV R4, RZ ;  /* 0x000000ff00047202 */ /* 0x000fe40000000f00 */
        /* <DEDUP_REMOVED lines=99> */
[----:B0-----:R-:W-:Y:S02]  /*29150*/  @!P2 MOV R7, R9 ;  /* 0x000000090007a202 */ /* 0x001fe40000000f00 */
[----:B------:R-:W-:-:S03]  /*29160*/  @!P2 MOV R6, R8 ;  /* 0x000000080006a202 */ /* 0x000fc60000000f00 */
        /* <DEDUP_REMOVED lines=186> */
.L_x_9639:
[----:B------:R-:W-:Y:S05]  /*29d10*/  BSYNC.RECONVERGENT B0 ;  /* 0x0000000000007941 */ /* 0x000fea0003800200 */
.L_x_9638:
        /* <DEDUP_REMOVED lines=8> */
[----:B012---:R-:W-:Y:S05]  /*29da0*/  CALL.REL.NOINC `($__internal_16_$__cuda_sm20_div_rn_f64_full) ;  /* 0x0000000c00607944 */ /* 0x007fea0003c00000 */
[----:B------:R-:W-:-:S04]  /*29db0*/  LOP3.LUT R5, R5, R4, RZ, 0x3c, !PT ;  /* 0x0000000405057212 */ /* 0x000fc800078e3cff */
[----:B------:R-:W-:-:S04]  /*29dc0*/  LOP3.LUT R4, R5, R4, RZ, 0x3c, !PT ;  /* 0x0000000405047212 */ /* 0x000fc800078e3cff */
[----:B------:R-:W-:-:S07]  /*29dd0*/  LOP3.LUT R5, R5, R4, RZ, 0x3c, !PT ;  /* 0x0000000405057212 */ /* 0x000fce00078e3cff */
.L_x_9641:
[----:B------:R-:W-:Y:S05]  /*29de0*/  BSYNC.RECONVERGENT B3 ;  /* 0x0000000000037941 */ /* 0x000fea0003800200 */
.L_x_9640:
[----:B0-----:R-:W-:Y:S01]  /*29df0*/  IMAD.MOV.U32 R8, RZ, RZ, -0x2449a4b7 ;  /* 0xdbb65b49ff087424 */ /* 0x001fe200078e00ff */
[----:B------:R-:W-:Y:S01]  /*29e00*/  MOV R9, 0x3f2d3b63 ;  /* 0x3f2d3b6300097802 */ /* 0x000fe20000000f00 */
        /* <DEDUP_REMOVED lines=139> */
[----:B0-----:R-:W-:Y:S02]  /*2a6c0*/  @P1 IMAD.MOV.U32 R4, RZ, RZ, 0x54442d18 ;  /* 0x54442d18ff041424 */ /* 0x001fe400078e00ff */
[----:B------:R-:W-:-:S15]  /*2a6d0*/  @P1 IMAD.MOV.U32 R5, RZ, RZ, 0x400921fb ;  /* 0x400921fbff051424 */ /* 0x000fde00078e00ff */
[----:B------:R-:W-:-:S15]  /*2a6e0*/  NOP ;  /* 0x0000000000007918 */ /* 0x000fde0000000000 */
[----:B------:R-:W-:-:S15]  /*2a6f0*/  NOP ;  /* 0x0000000000007918 */ /* 0x000fde0000000000 */
[----:B------:R-:W-:-:S15]  /*2a700*/  NOP ;  /* 0x0000000000007918 */ /* 0x000fde0000000000 */
        /* <DEDUP_REMOVED lines=30> */
.L_x_9643:
[----:B------:R-:W-:Y:S02]  /*2a8f0*/  FSEL R4, RZ, 3.37028055040000000000e+12, P0 ;  /* 0x54442d18ff047808 */ /* 0x000fe40000000000 */
[----:B------:R-:W-:-:S07]  /*2a900*/  FSEL R5, RZ, 2.1426990032196044922, P0 ;  /* 0x400921fbff057808 */ /* 0x000fce0000000000 */
.L_x_9644:
[----:B------:R-:W-:Y:S05]  /*2a910*/  BSYNC.RECONVERGENT B0 ;  /* 0x0000000000007941 */ /* 0x000fea0003800200 */
.L_x_9642:
        /* <DEDUP_REMOVED lines=13> */
.L_x_9626:
[----:B------:R-:W-:Y:S05]  /*2a9f0*/  BSYNC.RECONVERGENT B2 ;  /* 0x0000000000027941 */ /* 0x000fea0003800200 */
.L_x_9616:
        /* <DEDUP_REMOVED lines=14> */
[----:B------:R-:W1:Y:S02]  /*2aae0*/  DADD R4, -RZ, |R4| ;  /* 0x00000000ff047229 */ /* 0x000e640000000504 */
.L_x_9534:
[----:B------:R-:W-:Y:S05]  /*2aaf0*/  BSYNC.RECONVERGENT B1 ;  /* 0x0000000000017941 */ /* 0x000fea0003800200 */
.L_x_9532:
[----:B------:R-:W-:Y:S05]  /*2ab00*/  WARPSYNC.ALL ;  /* 0x0000000000007948 */ /* 0x000fea0003800000 */
[----:B-1----:R-:W-:Y:S01]  /*2ab10*/  STG.E.128 desc[UR8][R2.64], R4 ;  /* 0x0000000402007986 */ /* 0x002fe2000c101d08 */
[----:B------:R-:W-:Y:S05]  /*2ab20*/  EXIT ;  /* 0x000000000000794d */ /* 0x000fea0003800000 */
        .weak           $__internal_16_$__cuda_sm20_div_rn_f64_full
        .type           $__internal_16_$__cuda_sm20_div_rn_f64_full,@function
        .size           $__internal_16_$__cuda_sm20_div_rn_f64_full,($__internal_17_$__cuda_sm20_dsqrt_rn_f64_mediumpath_v1 - $__internal_16_$__cuda_sm20_div_rn_f64_full)
$__internal_16_$__cuda_sm20_div_rn_f64_full:
[----:B------:R-:W-:Y:S01]  /*2ab30*/  IMAD.MOV.U32 R41, RZ, RZ, R7 ;  /* 0x000000ffff297224 */ /* 0x000fe200078e0007 */
[C---:B------:R-:W-:Y:S01]  /*2ab40*/  FSETP.GEU.AND P2, PT, |R5|.reuse, 1.469367938527859385e-39, PT ;  /* 0x001000000500780b */ /* 0x040fe20003f4e200 */
[----:B------:R-:W-:Y:S01]  /*2ab50*/  IMAD.MOV.U32 R17, RZ, RZ, R5 ;  /* 0x000000ffff117224 */ /* 0x000fe200078e0005 */
[----:B------:R-:W-:Y:S01]  /*2ab60*/  LOP3.LUT R10, R5, 0x800fffff, RZ, 0xc0, !PT ;  /* 0x800fffff050a7812 */ /* 0x000fe200078ec0ff */
[----:B------:R-:W-:Y:S01]  /*2ab70*/  IMAD.MOV.U32 R16, RZ, RZ, R4 ;  /* 0x000000ffff107224 */ /* 0x000fe200078e0004 */
[C---:B------:R-:W-:Y:S01]  /*2ab80*/  FSETP.GEU.AND P0, PT, |R41|.reuse, 1.469367938527859385e-39, PT ;  /* 0x001000002900780b */ /* 0x040fe20003f0e200 */
[----:B------:R-:W-:Y:S01]  /*2ab90*/  IMAD.MOV.U32 R40, RZ, RZ, R6 ;  /* 0x000000ffff287224 */ /* 0x000fe200078e0006 */
[----:B------:R-:W-:Y:S01]  /*2aba0*/  LOP3.LUT R11, R10, 0x3ff00000, RZ, 0xfc, !PT ;  /* 0x3ff000000a0b7812 */ /* 0x000fe200078efcff */
[----:B------:R-:W-:Y:S01]  /*2abb0*/  IMAD.MOV.U32 R10, RZ, RZ, R4 ;  /* 0x000000ffff0a7224 */ /* 0x000fe200078e0004 */
[----:B------:R-:W-:Y:S01]  /*2abc0*/  LOP3.LUT R4, R41, 0x7ff00000, RZ, 0xc0, !PT ;  /* 0x7ff0000029047812 */ /* 0x000fe200078ec0ff */
[----:B------:R-:W-:Y:S01]  /*2abd0*/  BSSY.RECONVERGENT B0, `(.L_x_9645) ;  /* 0x000007b000007945 */ /* 0x000fe20003800200 */
[----:B------:R-:W-:Y:S01]  /*2abe0*/  LOP3.LUT R7, R5, 0x7ff00000, RZ, 0xc0, !PT ;  /* 0x7ff0000005077812 */ /* 0x000fe200078ec0ff */
[----:B------:R-:W-:Y:S01]  /*2abf0*/  IMAD.MOV.U32 R5, RZ, RZ, 0x1ca00000 ;  /* 0x1ca00000ff057424 */ /* 0x000fe200078e00ff */
[----:B------:R-:W-:Y:S01]  /*2ac00*/  MOV R42, 0x1 ;  /* 0x00000001002a7802 */ /* 0x000fe20000000f00 */
[----:B------:R-:W0:Y:S01]  /*2ac10*/  @!P2 DMUL R10, R16, 8.98846567431157953865e+307 ;  /* 0x7fe00000100aa828 */ /* 0x000e220000000000 */
[----:B------:R-:W-:Y:S01]  /*2ac20*/  ISETP.GE.U32.AND P4, PT, R4, R7, PT ;  /* 0x000000070400720c */ /* 0x000fe20003f86070 */
[----:B0-----:R-:W0:Y:S01]  /*2ac30*/  MUFU.RCP64H R43, R11 ;  /* 0x0000000b002b7308 */ /* 0x001e220000001800 */
[----:B------:R-:W-:-:S02]  /*2ac40*/  @!P2 LOP3.LUT R7, R11, 0x7ff00000, RZ, 0xc0, !PT ;  /* 0x7ff000000b07a812 */ /* 0x000fc400078ec0ff */
[----:B------:R-:W-:Y:S02]  /*2ac50*/  @!P0 LOP3.LUT R6, R17, 0x7ff00000, RZ, 0xc0, !PT ;  /* 0x7ff0000011068812 */ /* 0x000fe400078ec0ff */
[C---:B------:R-:W-:Y:S02]  /*2ac60*/  SEL R18, R5.reuse, 0x63400000, !P4 ;  /* 0x6340000005127807 */ /* 0x040fe40006000000 */
[----:B------:R-:W-:Y:S02]  /*2ac70*/  @!P0 ISETP.GE.U32.AND P3, PT, R4, R6, PT ;  /* 0x000000060400820c */ /* 0x000fe40003f66070 */
[----:B------:R-:W-:Y:S01]  /*2ac80*/  LOP3.LUT R19, R18, 0x800fffff, R41, 0xf8, !PT ;  /* 0x800fffff12137812 */ /* 0x000fe200078ef829 */
[----:B------:R-:W-:Y:S01]  /*2ac90*/  IMAD.MOV.U32 R18, RZ, RZ, R40 ;  /* 0x000000ffff127224 */ /* 0x000fe200078e0028 */
[----:B------:R-:W-:Y:S02]  /*2aca0*/  @!P0 SEL R6, R5, 0x63400000, !P3 ;  /* 0x6340000005068807 */ /* 0x000fe40005800000 */
[----:B------:R-:W-:-:S02]  /*2acb0*/  @!P0 MOV R44, RZ ;  /* 0x000000ff002c8202 */ /* 0x000fc40000000f00 */
[----:B------:R-:W-:-:S04]  /*2acc0*/  @!P0 LOP3.LUT R6, R6, 0x80000000, R41, 0xf8, !PT ;  /* 0x8000000006068812 */ /* 0x000fc800078ef829 */
[----:B------:R-:W-:Y:S01]  /*2acd0*/  @!P0 LOP3.LUT R45, R6, 0x100000, RZ, 0xfc, !PT ;  /* 0x00100000062d8812 */ /* 0x000fe200078efcff */
[----:B------:R-:W-:-:S15]  /*2ace0*/  IMAD.MOV.U32 R6, RZ, RZ, R4 ;  /* 0x000000ffff067224 */ /* 0x000fde00078e0004 */
[----:B------:R-:W-:-:S15]  /*2acf0*/  NOP ;  /* 0x0000000000007918 */ /* 0x000fde0000000000 */
[----:B------:R-:W-:-:S12]  /*2ad00*/  NOP ;  /* 0x0000000000007918 */ /* 0x000fd80000000000 */
[----:B------:R-:W1:Y:S02]  /*2ad10*/  @!P0 DFMA R18, R18, 2, -R44 ;  /* 0x400000001212882b */ /* 0x000e64000000082c */
[----:B-1----:R-:W-:-:S15]  /*2ad20*/  @!P0 LOP3.LUT R6, R19, 0x7ff00000, RZ, 0xc0, !PT ;  /* 0x7ff0000013068812 */ /* 0x002fde00078ec0ff */
        /* <DEDUP_REMOVED lines=24> */
[----:B0-----:R0:W1:Y:S02]  /*2aeb0*/  DFMA R46, R8, R46, R8 ;  /* 0x0000002e082e722b */ /* 0x0010640000000008 */
[----:B0-----:R-:W-:Y:S02]  /*2aec0*/  VIADD R8, R6, 0xffffffff ;  /* 0xffffffff06087836 */ /* 0x001fe40000000000 */
[----:B------:R-:W-:-:S03]  /*2aed0*/  VIADD R9, R7, 0xffffffff ;  /* 0xffffffff07097836 */ /* 0x000fc60000000000 */
[----:B------:R-:W-:-:S04]  /*2aee0*/  ISETP.GT.U32.AND P0, PT, R8, 0x7feffffe, PT ;  /* 0x7feffffe0800780c */ /* 0x000fc80003f04070 */
[----:B------:R-:W-:-:S15]  /*2aef0*/  ISETP.GT.U32.OR P0, PT, R9, 0x7feffffe, P0 ;  /* 0x7feffffe0900780c */ /* 0x000fde0000704470 */
[----:B------:R-:W-:-:S15]  /*2af00*/  NOP ;  /* 0x0000000000007918 */ /* 0x000fde0000000000 */
[----:B------:R-:W-:-:S15]  /*2af10*/  NOP ;  /* 0x0000000000007918 */ /* 0x000fde0000000000 */
[----:B------:R-:W-:-:S08]  /*2af20*/  NOP ;  /* 0x0000000000007918 */ /* 0x000fd00000000000 */
[----:B-1----:R-:W0:-:S15]  /*2af30*/  DMUL R44, R46, R18 ;  /* 0x000000122e2c7228 */ /* 0x002e1e0000000000 */
        /* <DEDUP_REMOVED lines=11> */
[----:B------:R-:W-:-:S04]  /*2aff0*/  LOP3.LUT R6, R17, 0x7ff00000, RZ, 0xc0, !PT ;  /* 0x7ff0000011067812 */ /* 0x000fc800078ec0ff */
[CC--:B------:R-:W-:Y:S02]  /*2b000*/  VIADDMNMX R7, R4.reuse, -R6.reuse, 0xb9600000, !PT ;  /* 0xb960000004077446 */ /* 0x0c0fe40007800906 */
[----:B------:R-:W-:Y:S01]  /*2b010*/  ISETP.GE.U32.AND P0, PT, R4, R6, PT ;  /* 0x000000060400720c */ /* 0x000fe20003f06070 */
[----:B------:R-:W-:Y:S01]  /*2b020*/  IMAD.MOV.U32 R6, RZ, RZ, RZ ;  /* 0x000000ffff067224 */ /* 0x000fe200078e00ff */
[----:B------:R-:W-:Y:S02]  /*2b030*/  VIMNMX R7, PT, PT, R7, 0x46a00000, PT ;  /* 0x46a0000007077848 */ /* 0x000fe40003fe0100 */
[----:B------:R-:W-:-:S05]  /*2b040*/  SEL R5, R5, 0x63400000, !P0 ;  /* 0x6340000005057807 */ /* 0x000fca0004000000 */
[----:B------:R-:W-:-:S05]  /*2b050*/  IMAD.IADD R5, R7, 0x1, -R5 ;  /* 0x0000000107057824 */ /* 0x000fca00078e0a05 */
[----:B------:R-:W-:-:S06]  /*2b060*/  IADD3 R7, PT, PT, R5, 0x7fe00000, RZ ;  /* 0x7fe0000005077810 */ /* 0x000fcc0007ffe0ff */
[----:B------:R-:W0:Y:S02]  /*2b070*/  DMUL R42, R8, R6 ;  /* 0x00000006082a7228 */ /* 0x000e240000000000 */
[----:B0-----:R-:W-:-:S13]  /*2b080*/  FSETP.GTU.AND P0, PT, |R43|, 1.469367938527859385e-39, PT ;  /* 0x001000002b00780b */ /* 0x001fda0003f0c200 */
[----:B------:R-:W-:Y:S05]  /*2b090*/  @P0 BRA `(.L_x_9647) ;  /* 0x0000000000b80947 */ /* 0x000fea0003800000 */
[----:B------:R-:W0:Y:S02]  /*2b0a0*/  DFMA R10, R8, -R10, R18 ;  /* 0x8000000a080a722b */ /* 0x000e240000000012 */
[C---:B0-----:R-:W-:Y:S01]  /*2b0b0*/  FSETP.NEU.AND P0, PT, R11.reuse, RZ, PT ;  /* 0x000000ff0b00720b */ /* 0x041fe20003f0d000 */
[----:B------:R-:W-:Y:S01]  /*2b0c0*/  IMAD.MOV.U32 R10, RZ, RZ, RZ ;  /* 0x000000ffff0a7224 */ /* 0x000fe200078e00ff */
        /* <DEDUP_REMOVED lines=15> */
[----:B------:R-:W-:Y:S02]  /*2b1c0*/  FSEL R16, R16, R43, !P0 ;  /* 0x0000002b10107208 */ /* 0x000fe40004000000 */
[----:B------:R-:W-:-:S03]  /*2b1d0*/  MOV R42, R4 ;  /* 0x00000004002a7202 */ /* 0x000fc60000000f00 */
[----:B------:R-:W-:Y:S01]  /*2b1e0*/  IMAD.MOV.U32 R43, RZ, RZ, R16 ;  /* 0x000000ffff2b7224 */ /* 0x000fe200078e0010 */
[----:B------:R-:W-:Y:S06]  /*2b1f0*/  BRA `(.L_x_9647) ;  /* 0x0000000000607947 */ /* 0x000fec0003800000 */
.L_x_9646:
        /* <DEDUP_REMOVED lines=13> */
[----:B------:R-:W-:Y:S01]  /*2b2d0*/  @!P0 MOV R43, R16 ;  /* 0x00000010002b8202 */ /* 0x000fe20000000f00 */
[----:B------:R-:W-:Y:S02]  /*2b2e0*/  @P0 IMAD.MOV.U32 R42, RZ, RZ, RZ ;  /* 0x000000ffff2a0224 */ /* 0x000fe400078e00ff */
[----:B------:R-:W-:Y:S01]  /*2b2f0*/  @P0 IMAD.MOV.U32 R43, RZ, RZ, R4 ;  /* 0x000000ffff2b0224 */ /* 0x000fe200078e0004 */
[----:B------:R-:W-:Y:S06]  /*2b300*/  BRA `(.L_x_9647) ;  /* 0x00000000001c7947 */ /* 0x000fec0003800000 */
.L_x_9649:
[----:B------:R-:W-:Y:S01]  /*2b310*/  LOP3.LUT R4, R17, 0x80000, RZ, 0xfc, !PT ;  /* 0x0008000011047812 */ /* 0x000fe200078efcff */
[----:B------:R-:W-:-:S04]  /*2b320*/  IMAD.MOV.U32 R42, RZ, RZ, R16 ;  /* 0x000000ffff2a7224 */ /* 0x000fc800078e0010 */
[----:B------:R-:W-:Y:S01]  /*2b330*/  IMAD.MOV.U32 R43, RZ, RZ, R4 ;  /* 0x000000ffff2b7224 */ /* 0x000fe200078e0004 */
[----:B------:R-:W-:Y:S06]  /*2b340*/  BRA `(.L_x_9647) ;  /* 0x00000000000c7947 */ /* 0x000fec0003800000 */
.L_x_9648:
[----:B------:R-:W-:Y:S02]  /*2b350*/  LOP3.LUT R4, R41, 0x80000, RZ, 0xfc, !PT ;  /* 0x0008000029047812 */ /* 0x000fe400078efcff */
[----:B------:R-:W-:-:S03]  /*2b360*/  MOV R42, R40 ;  /* 0x00000028002a7202 */ /* 0x000fc60000000f00 */
[----:B------:R-:W-:-:S07]  /*2b370*/  IMAD.MOV.U32 R43, RZ, RZ, R4 ;  /* 0x000000ffff2b7224 */ /* 0x000fce00078e0004 */
.L_x_9647:
[----:B------:R-:W-:Y:S05]  /*2b380*/  BSYNC.RECONVERGENT B0 ;  /* 0x0000000000007941 */ /* 0x000fea0003800200 */
.L_x_9645:
[----:B------:R-:W-:Y:S02]  /*2b390*/  IMAD.MOV.U32 R6, RZ, RZ, R0 ;  /* 0x000000ffff067224 */ /* 0x000fe400078e0000 */
[----:B------:R-:W-:Y:S02]  /*2b3a0*/  HFMA2 R7, -RZ, RZ, 0, 0 ;  /* 0x00000000ff077431 */ /* 0x000fe400000001ff */
[----:B------:R-:W-:Y:S02]  /*2b3b0*/  IMAD.MOV.U32 R5, RZ, RZ, R42 ;  /* 0x000000ffff057224 */ /* 0x000fe400078e002a */
[----:B------:R-:W-:Y:S01]  /*2b3c0*/  IMAD.MOV.U32 R4, RZ, RZ, R43 ;  /* 0x000000ffff047224 */ /* 0x000fe200078e002b */
[----:B------:R-:W-:Y:S06]  /*2b3d0*/  RET.REL.NODEC R6 `(_ZN2at6native18elementwise_kernelILi128ELi2EZNS0_22gpu_kernel_impl_nocastIZZZNS0_16acos_kernel_cudaERNS_18TensorIteratorBaseEENKUlvE_clEvENKUlvE_clEvEUlN3c107complexIdEEE_EEvS4_RKT_EUliE_EEviT1_) ;  /* 0xfffffd4c06087950 */ /* 0x000fec0003c3ffff */
        .weak           $__internal_17_$__cuda_sm20_dsqrt_rn_f64_mediumpath_v1
        .type           $__internal_17_$__cuda_sm20_dsqrt_rn_f64_mediumpath_v1,@function
        .size           $__internal_17_$__cuda_sm20_dsqrt_rn_f64_mediumpath_v1,(.L_x_13796 - $__internal_17_$__cuda_sm20_dsqrt_rn_f64_mediumpath_v1)
$__internal_17_$__cuda_sm20_dsqrt_rn_f64_mediumpath_v1:
[----:B------:R-:W-:Y:S01]  /*2b3e0*/  ISETP.GE.U32.AND P0, PT, R10, -0x3400000, PT ;  /* 0xfcc000000a00780c */ /* 0x000fe20003f06070 */
[----:B------:R-:W-:Y:S01]  /*2b3f0*/  BSSY.RECONVERGENT B0, `(.L_x_9650) ;  /* 0x0000053000007945 */ /* 0x000fe20003800200 */
[----:B------:R-:W-:Y:S01]  /*2b400*/  LOP3.LUT R9, R9, R8, RZ, 0x3c, !PT ;  /* 0x0000000809097212 */ /* 0x000fe200078e3cff */
[----:B------:R-:W-:Y:S01]  /*2b410*/  IMAD.MOV.U32 R10, RZ, RZ, R16 ;  /* 0x000000ffff0a7224 */ /* 0x000fe200078e0010 */
[----:B------:R-:W-:Y:S02]  /*2b420*/  LOP3.LUT R7, R7, R6, RZ, 0x3c, !PT ;  /* 0x0000000607077212 */ /* 0x000fe400078e3cff */
[----:B------:R-:W-:Y:S02]  /*2b430*/  LOP3.LUT R5, R5, R4, RZ, 0x3c, !PT ;  /* 0x0000000405057212 */ /* 0x000fe400078e3cff */
[----:B------:R-:W-:Y:S02]  /*2b440*/  LOP3.LUT R8, R9, R8, RZ, 0x3c, !PT ;  /* 0x0000000809087212 */ /* 0x000fe400078e3cff */
[----:B------:R-:W-:-:S02]  /*2b450*/  LOP3.LUT R6, R7, R6, RZ, 0x3c, !PT ;  /* 0x0000000607067212 */ /* 0x000fc400078e3cff */
[----:B------:R-:W-:Y:S02]  /*2b460*/  LOP3.LUT R4, R5, R4, RZ, 0x3c, !PT ;  /* 0x0000000405047212 */ /* 0x000fe400078e3cff */
[----:B------:R-:W-:Y:S02]  /*2b470*/  LOP3.LUT R9, R9, R8, RZ, 0x3c, !PT ;  /* 0x0000000809097212 */ /* 0x000fe400078e3cff */
[----:B------:R-:W-:Y:S02]  /*2b480*/  LOP3.LUT R7, R7, R6, RZ, 0x3c, !PT ;  /* 0x0000000607077212 */ /* 0x000fe400078e3cff */
        /* <DEDUP_REMOVED lines=17> */
.L_x_9651:
        /* <DEDUP_REMOVED lines=9> */
[----:B------:R-:W-:Y:S01]  /*2b630*/  MOV R8, RZ ;  /* 0x000000ff00087202 */ /* 0x000fe20000000f00 */
[----:B0-----:R-:W0:Y:S01]  /*2b640*/  MUFU.RSQ64H R9, R11 ;  /* 0x0000000b00097308 */ /* 0x001e220000001c00 */
[----:B------:R-:W-:Y:S02]  /*2b650*/  IMAD.MOV.U32 R4, RZ, RZ, 0x0 ;  /* 0x00000000ff047424 */ /* 0x000fe400078e00ff */
[----:B------:R-:W-:-:S15]  /*2b660*/  IMAD.MOV.U32 R5, RZ, RZ, 0x3fd80000 ;  /* 0x3fd80000ff057424 */ /* 0x000fde00078e00ff */
[----:B------:R-:W-:-:S15]  /*2b670*/  NOP ;  /* 0x0000000000007918 */ /* 0x000fde0000000000 */
[----:B------:R-:W-:-:S15]  /*2b680*/  NOP ;  /* 0x0000000000007918 */ /* 0x000fde0000000000 */
[----:B------:R-:W-:-:S14]  /*2b690*/  NOP ;  /* 0x0000000000007918 */ /* 0x000fdc0000000000 */
        /* <DEDUP_REMOVED lines=39> */
.L_x_9653:
[----:B------:R0:W1:Y:S02]  /*2b910*/  DADD R6, R10, R10 ;  /* 0x000000000a067229 */ /* 0x000064000000000a */
.L_x_9652:
[----:B------:R-:W-:Y:S05]  /*2b920*/  BSYNC.RECONVERGENT B0 ;  /* 0x0000000000007941 */ /* 0x000fea0003800200 */
.L_x_9650:
[----:B-1----:R-:W-:Y:S01]  /*2b930*/  MOV R5, R6 ;  /* 0x0000000600057202 */ /* 0x002fe20000000f00 */
[----:B------:R-:W-:Y:S02]  /*2b940*/  IMAD.MOV.U32 R4, RZ, RZ, R7 ;  /* 0x000000ffff047224 */ /* 0x000fe400078e0007 */
[----:B------:R-:W-:Y:S02]  /*2b950*/  IMAD.MOV.U32 R6, RZ, RZ, R0 ;  /* 0x000000ffff067224 */ /* 0x000fe400078e0000 */
[----:B------:R-:W-:-:S04]  /*2b960*/  IMAD.MOV.U32 R7, RZ, RZ, 0x0 ;  /* 0x00000000ff077424 */ /* 0x000fc800078e00ff */
[----:B0-----:R-:W-:Y:S05]  /*2b970*/  RET.REL.NODEC R6 `(_ZN2at6native18elementwise_kernelILi128ELi2EZNS0_22gpu_kernel_impl_nocastIZZZNS0_16acos_kernel_cudaERNS_18TensorIteratorBaseEENKUlvE_clEvENKUlvE_clEvEUlN3c107complexIdEEE_EEvS4_RKT_EUliE_EEviT1_) ;  /* 0xfffffd4406a07950 */ /* 0x001fea0003c3ffff */
.L_x_9654:
        /* <DEDUP_REMOVED lines=16> */
.L_x_13796:


//--------------------- .text._ZN2at6native27unrolled_elementwise_kernelIZZZNS0_16acos_kernel_cudaERNS_18TensorIteratorBaseEENKUlvE_clEvENKUlvE_clEvEUlN3c107complexIdEEE_St5arrayIPcLm2EELi4E23TrivialOffsetCalculatorILi1EjESE_NS0_6memory15LoadWithoutCastENSF_16StoreWithoutCastEEEviT_T0_T2_T3_T4_T5_ --------------------------
	.section	.text._ZN2at6native27unrolled_elementwise_kernelIZZZNS0_16acos_kernel_cudaERNS_18TensorIteratorBaseEENKUlvE_clEvENKUlvE_clEvEUlN3c107complexIdEEE_St5arrayIPcLm2EELi4E23TrivialOffsetCalculatorILi1EjESE_NS0_6memory15LoadWithoutCastENSF_16StoreWithoutCastEEEviT_T0_T2_T3_T4_T5_,"ax",@progbits
	.align	128
        .global         _ZN2at6native27unrolled_elementwise_kernelIZZZNS0_16acos_kernel_cudaERNS_18TensorIteratorBaseEENKUlvE_clEvENKUlvE_clEvEUlN3c107complexIdEEE_St5arrayIPcLm2EELi4E23TrivialOffsetCalculatorILi1EjESE_NS0_6memory15LoadWithoutCastENSF_16StoreWithoutCastEEEviT_T0_T2_T3_T4_T5_
        .type           _ZN2at6native27unrolled_elementwise_kernelIZZZNS0_16acos_kernel_cudaERNS_18TensorIteratorBaseEENKUlvE_clEvENKUlvE_clEvEUlN3c107complexIdEEE_St5arrayIPcLm2EELi4E23TrivialOffsetCalculatorILi1EjESE_NS0_6memory15LoadWithoutCastENSF_16StoreWithoutCastEEEviT_T0_T2_T3_T4_T5_,@function
        .size           _ZN2at6native27unrolled_elementwise_kernelIZZZNS0_16acos_kernel_cudaERNS_18TensorIteratorBaseEENKUlvE_clEvENKUlvE_clEvEUlN3c107complexIdEEE_St5arrayIPcLm2EELi4E23TrivialOffsetCalculatorILi1EjESE_NS0_6memory15LoadWithoutCastENSF_16StoreWithoutCastEEEviT_T0_T2_T3_T4_T5_,(.L_x_13798 - _ZN2at6native27unrolled_elementwise_kernelIZZZNS0_16acos_kernel_cudaERNS_18TensorIteratorBaseEENKUlvE_clEvENKUlvE_clEvEUlN3c107complexIdEEE_St5arrayIPcLm2EELi4E23TrivialOffsetCalculatorILi1EjESE_NS0_6memory15LoadWithoutCastENSF_16StoreWithoutCastEEEviT_T0_T2_T3_T4_T5_)
        .other          _ZN2at6native27unrolled_elementwise_kernelIZZZNS0_16acos_kernel_cudaERNS_18TensorIteratorBaseEENKUlvE_clEvENKUlvE_clEvEUlN3c107complexIdEEE_St5arrayIPcLm2EELi4E23TrivialOffsetCalculatorILi1EjESE_NS0_6memory15LoadWithoutCastENSF_16StoreWithoutCastEEEviT_T0_T2_T3_T4_T5_,@"STO_CUDA_ENTRY STV_DEFAULT"
_ZN2at6native27unrolled_elementwise_kernelIZZZNS0_16acos_kernel_cudaERNS_18TensorIteratorBaseEENKUlvE_clEvENKUlvE_clEvEUlN3c107complexIdEEE_St5arrayIPcLm2EELi4E23TrivialOffsetCalculatorILi1EjESE_NS0_6memory15LoadWithoutCastENSF_16StoreWithoutCastEEEviT_T0_T2_T3_T4_T5_:
.text._ZN2at6native27unrolled_elementwise_kernelIZZZNS0_16acos_kernel_cudaERNS_18TensorIteratorBaseEENKUlvE_clEvENKUlvE_clEvEUlN3c107complexIdEEE_St5arrayIPcLm2EELi4E23TrivialOffsetCalculatorILi1EjESE_NS0_6memory15LoadWithoutCastENSF_16StoreWithoutCastEEEviT_T0_T2_T3_T4_T5_:
[----:B------:R-:W0:Y:S01]  /*0000*/  LDC R1, c[0x0][0x37c] ;  /* 0x0000df00ff017b82 */ /* 0x000e220000000800 */
[----:B------:R-:W1:Y:S07]  /*0010*/  S2R R19, SR_CTAID.X ;  /* 0x0000000000137919 */ /* 0x000e6e0000002500 */
[----:B------:R-:W1:Y:S01]  /*0020*/  LDC R0, c[0x0][0x380] ;  /* 0x0000e000ff007b82 */ /* 0x000e620000000800 */
[----:B------:R-:W2:Y:S01]  /*0030*/  LDCU.64 UR8, c[0x0][0x358] ;  /* 0x00006b00ff0877ac */ /* 0x000ea20008000a00 */
[----:B------:R-:W-:Y:S01]  /*0040*/  CS2R R14, SRZ ;  /* 0x00000000000e7805 */ /* 0x000fe2000001ff00 */
[----:B------:R-:W3:Y:S01]  /*0050*/  S2R R6, SR_TID.X ;  /* 0x0000000000067919 */ /* 0x000ee20000002100 */
[----:B------:R-:W-:-:S02]  /*0060*/  CS2R R12, SRZ ;  /* 0x00000000000c7805 */ /* 0x000fc4000001ff00 */
[----:B------:R-:W-:Y:S02]  /*0070*/  CS2R R30, SRZ ;  /* 0x00000000001e7805 */ /* 0x000fe4000001ff00 */
[----:B------:R-:W-:Y:S02]  /*0080*/  CS2R R28, SRZ ;  /* 0x00000000001c7805 */ /* 0x000fe4000001ff00 */
[----:B------:R-:W-:Y:S02]  /*0090*/  CS2R R34, SRZ ;  /* 0x0000000000227805 */ /* 0x000fe4000001ff00 */
[----:B------:R-:W-:Y:S01]  /*00a0*/  CS2R R32, SRZ ;  /* 0x0000000000207805 */ /* 0x000fe2000001ff00 */
[----:B0-----:R-:W-:Y:S02]  /*00b0*/  VIADD R1, R1, 0xfffffff0 ;  /* 0xfffffff001017836 */ /* 0x001fe40000000000 */
[----:B-1----:R-:W-:Y:S02]  /*00c0*/  IMAD R17, R19, -0x200, R0 ;  /* 0xfffffe0013117824 */ /* 0x002fe400078e0200 */
[----:B---3--:R-:W-:-:S03]  /*00d0*/  IMAD.MOV.U32 R0, RZ, RZ, R6 ;  /* 0x000000ffff007224 */ /* 0x008fc600078e0006 */
[----:B------:R-:W-:-:S13]  /*00e0*/  ISETP.GE.AND P0, PT, R6, R17, PT ;  /* 0x000000110600720c */ /* 0x000fda0003f06270 */
[----:B------:R-:W-:Y:S01]  /*00f0*/  @!P0 VIADD R6, R0, 0x80 ;  /* 0x0000008000068836 */ /* 0x000fe20000000000 */
[----:B------:R-:W0:Y:S01]  /*0100*/  @!P0 LDC.64 R2, c[0x0][0x390] ;  /* 0x0000e400ff028b82 */ /* 0x000e220000000a00 */
[----:B------:R-:W-:-:S03]  /*0110*/  @!P0 IMAD R7, R19, 0x200, R0 ;  /* 0x0000020013078824 */ /* 0x000fc600078e0200 */
[----:B------:R-:W-:-:S13]  /*0120*/  ISETP.GE.AND P1, PT, R6, R17, PT ;  /* 0x000000110600720c */ /* 0x000fda0003f26270 */
[----:B------:R-:W-:Y:S01]  /*0130*/  @!P1 IMAD R9, R19, 0x200, R6 ;  /* 0x0000020013099824 */ /* 0x000fe200078e0206 */
[----:B------:R-:W1:Y:S01]  /*0140*/  @!P1 LDC.64 R20, c[0x0][0x390] ;  /* 0x0000e400ff149b82 */ /* 0x000e620000000a00 */
[----:B------:R-:W-:-:S05]  /*0150*/  @!P1 VIADD R6, R6, 0x80 ;  /* 0x0000008006069836 */ /* 0x000fca0000000000 */
[----:B------:R-:W-:Y:S01]  /*0160*/  ISETP.GE.AND P3, PT, R6, R17, PT ;  /* 0x000000110600720c */ /* 0x000fe20003f66270 */
[----:B0-----:R-:W-:-:S12]  /*0170*/  @!P0 IMAD.WIDE.U32 R2, R7, 0x10, R2 ;  /* 0x0000001007028825 */ /* 0x001fd800078e0002 */
[----:B------:R-:W-:Y:S01]  /*0180*/  @!P3 IMAD R25, R19, 0x200, R6 ;  /* 0x000002001319b824 */ /* 0x000fe200078e0206 */
[----:B------:R-:W-:Y:S01]  /*0190*/  @!P3 IADD3 R6, PT, PT, R6, 0x80, RZ ;  /* 0x000000800606b810 */ /* 0x000fe20007ffe0ff */
[----:B------:R-:W0:Y:S03]  /*01a0*/  @!P3 LDC.64 R4, c[0x0][0x390] ;  /* 0x0000e400ff04bb82 */ /* 0x000e260000000a00 */
[----:B------:R-:W-:Y:S01]  /*01b0*/  ISETP.GE.AND P2, PT, R6, R17, PT ;  /* 0x000000110600720c */ /* 0x000fe20003f46270 */
[----:B-1----:R-:W-:Y:S01]  /*01c0*/  @!P1 IMAD.WIDE.U32 R20, R9, 0x10, R20 ;  /* 0x0000001009149825 */ /* 0x002fe200078e0014 */
[----:B------:R-:W-:-:S04]  /*01d0*/  CS2R R8, SRZ ;  /* 0x0000000000087805 */ /* 0x000fc8000001ff00 */
[----:B--2---:R1:W5:Y:S07]  /*01e0*/  @!P1 LDG.E.128 R12, desc[UR8][R20.64] ;  /* 0x00000008140c9981 */ /* 0x00436e000c1e1d00 */
[----:B------:R-:W2:Y:S01]  /*01f0*/  @!P2 LDC.64 R22, c[0x0][0x390] ;  /* 0x0000e400ff16ab82 */ /* 0x000ea20000000a00 */
[----:B------:R-:W-:Y:S02]  /*0200*/  @!P2 IMAD R11, R19, 0x200, R6 ;  /* 0x00000200130ba824 */ /* 0x000fe400078e0206 */
[----:B0-----:R-:W-:-:S05]  /*0210*/  @!P3 IMAD.WIDE.U32 R24, R25, 0x10, R4 ;  /* 0x000000101918b825 */ /* 0x001fca00078e0004 */
[----:B------:R1:W5:Y:S01]  /*0220*/  @!P3 LDG.E.128 R28, desc[UR8][R24.64] ;  /* 0x00000008181cb981 */ /* 0x000362000c1e1d00 */
[----:B--2---:R-:W-:Y:S01]  /*0230*/  @!P2 IMAD.WIDE.U32 R22, R11, 0x10, R22 ;  /* 0x000000100b16a825 */ /* 0x004fe200078e0016 */
[----:B------:R-:W-:-:S04]  /*0240*/  CS2R R10, SRZ ;  /* 0x00000000000a7805 */ /* 0x000fc8000001ff00 */
[----:B------:R1:W5:Y:S04]  /*0250*/  @!P2 LDG.E.128 R32, desc[UR8][R22.64] ;  /* 0x000000081620a981 */ /* 0x000368000c1e1d00 */
[----:B------:R1:W5:Y:S01]  /*0260*/  @!P0 LDG.E.128 R8, desc[UR8][R2.64] ;  /* 0x0000000802088981 */ /* 0x000362000c1e1d00 */
[----:B------:R-:W-:Y:S01]  /*0270*/  ISETP.GE.AND P0, PT, R0, R17, PT ;  /* 0x000000110000720c */ /* 0x000fe20003f06270 */
[----:B------:R-:W-:Y:S01]  /*0280*/  BSSY.RECONVERGENT B1, `(.L_x_9655) ;  /* 0x00013dc000017945 */ /* 0x000fe20003800200 */
[----:B------:R-:W-:Y:S02]  /*0290*/  CS2R R6, SRZ ;  /* 0x0000000000067805 */ /* 0x000fe4000001ff00 */
[----:B------:R-:W-:-:S09]  /*02a0*/  CS2R R4, SRZ ;  /* 0x0000000000047805 */ /* 0x000fd2000001ff00 */
[----:B-1----:R-:W-:Y:S05]  /*02b0*/  @P0 BRA `(.L_x_9656) ;  /* 0x0000013c00600947 */ /* 0x002fea0003800000 */
[----:B------:R-:W-:Y:S01]  /*02c0*/  IMAD.MOV.U32 R4, RZ, RZ, 0x33145c07 ;  /* 0x33145c07ff047424 */ /* 0x000fe200078e00ff */
[----:B-----5:R-:W-:Y:S01]  /*02d0*/  DSETP.NAN.AND P0, PT, R10, R10, PT ;  /* 0x0000000a0a00722a */ /* 0x020fe20003f08000 */
[----:B------:R-:W-:Y:S02]  /*02e0*/  IMAD.MOV.U32 R5, RZ, RZ, 0x3c91a626 ;  /* 0x3c91a626ff057424 */ /* 0x000fe400078e00ff */
[----:B------:R-:W-:Y:S02]  /*02f0*/  IMAD.MOV.U32 R20, RZ, RZ, 0x33145c07 ;  /* 0x33145c07ff147424 */ /* 0x000fe400078e00ff */
[----:B------:R-:W-:Y:S01]  /*0300*/  IMAD.MOV.U32 R21, RZ, RZ, 0x3c91a626 ;  /* 0x3c91a626ff157424 */ /* 0x000fe200078e00ff */
[----:B------:R0:W-:-:S15]  /*0310*/  STL.64 [R1+0x8], R4 ;  /* 0x0000080401007387 */ /* 0x0001de0000100a00 */
[----:B------:R-:W-:-:S15]  /*0320*/  NOP ;  /* 0x0000000000007918 */ /* 0x000fde0000000000 */
[----:B------:R-:W-:-:S15]  /*0330*/  NOP ;  /* 0x0000000000007918 */ /* 0x000fde0000000000 */
[----:B------:R-:W-:-:S13]  /*0340*/  NOP ;  /* 0x0000000000007918 */ /* 0x000fda0000000000 */
        /* <DEDUP_REMOVED lines=13> */
[----:B0-----:R-:W-:Y:S01]  /*0420*/  @!P0 MOV R6, 0x0 ;  /* 0x0000000000068802 */ /* 0x001fe20000000f00 */
[----:B------:R-:W-:-:S15]  /*0430*/  @!P0 IMAD.MOV.U32 R7, RZ, RZ, -0x100000 ;  /* 0xfff00000ff078424 */ /* 0x000fde00078e00ff */
        /* <DEDUP_REMOVED lines=48> */
.L_x_9657:
        /* <DEDUP_REMOVED lines=77> */
[----:B------:R-:W-:Y:S05]  /*0c10*/  CALL.REL.NOINC `($__internal_18_$__cuda_sm20_div_rn_f64_full) ;  /* 0x000004ec00fc7944 */ /* 0x000fea0003c00000 */
[----:B------:R-:W-:Y:S02]  /*0c20*/  IMAD.MOV.U32 R38, RZ, RZ, R20 ;  /* 0x000000ffff267224 */ /* 0x000fe400078e0014 */
[----:B------:R-:W-:-:S07]  /*0c30*/  IMAD.MOV.U32 R39, RZ, RZ, R21 ;  /* 0x000000ffff277224 */ /* 0x000fce00078e0015 */
.L_x_9662:
[----:B------:R-:W-:Y:S05]  /*0c40*/  BSYNC.RECONVERGENT B3 ;  /* 0x0000000000037941 */ /* 0x000fea0003800200 */
.L_x_9661:
        /* <DEDUP_REMOVED lines=50> */
[----:B------:R-:W-:Y:S05]  /*0f70*/  CALL.REL.NOINC `($__internal_18_$__cuda_sm20_div_rn_f64_full) ;  /* 0x000004ec00247944 */ /* 0x000fea0003c00000 */
.L_x_9664:
[----:B------:R-:W-:Y:S05]  /*0f80*/  BSYNC.RECONVERGENT B3 ;  /* 0x0000000000037941 */ /* 0x000fea0003800200 */
.L_x_9663:
[----:B------:R-:W-:Y:S01]  /*0f90*/  DADD R38, -RZ, |R38| ;  /* 0x00000000ff267229 */ /* 0x000fe20000000526 */
[----:B------:R-:W-:Y:S01]  /*0fa0*/  IMAD.MOV.U32 R24, RZ, RZ, RZ ;  /* 0x000000ffff187224 */ /* 0x000fe200078e00ff */
        /* <DEDUP_REMOVED lines=8> */
[----:B------:R-:W-:-:S12]  /*1030*/  NOP ;  /* 0x0000000000007918 */ /* 0x000fd80000000000 */
        /* <DEDUP_REMOVED lines=9> */
[----:B------:R-:W-:Y:S02]  /*10d0*/  LOP3.LUT R16, R21, 0xffc00000, RZ, 0xc0, !PT ;  /* 0xffc0000015107812 */ /* 0x000fe400078ec0ff */
[----:B------:R-:W-:Y:S02]  /*10e0*/  MOV R38, UR6 ;  /* 0x0000000600267c02 */ /* 0x000fe40008000f00 */
        /* <DEDUP_REMOVED lines=91> */
[----:B------:R-:W-:Y:S01]  /*16a0*/  MOV R20, R22 ;  /* 0x0000001600147202 */ /* 0x000fe20000000f00 */
[----:B------:R-:W-:Y:S01]  /*16b0*/  IMAD.MOV.U32 R22, RZ, RZ, RZ ;  /* 0x000000ffff167224 */ /* 0x000fe200078e00ff */
[----:B------:R-:W-:Y:S01]  /*16c0*/  LOP3.LUT R21, R18, 0x3ff00000, RZ, 0xfc, !PT ;  /* 0x3ff0000012157812 */ /* 0x000fe200078efcff */
[----:B------:R-:W-:Y:S01]  /*16d0*/  UMOV UR5, 0x43300000 ;  /* 0x4330000000057882 */ /* 0x000fe20000000000 */
[----:B------:R-:W-:Y:S02]  /*16e0*/  LEA.HI R16, R23, R16, RZ, 0xc ;  /* 0x0000001017107211 */ /* 0x000fe400078f60ff */
        /* <DEDUP_REMOVED lines=166> */
.L_x_9666:
[----:B------:R-:W-:Y:S01]  /*2150*/  IMAD.MOV.U32 R22, RZ, RZ, 0x0 ;  /* 0x00000000ff167424 */ /* 0x000fe200078e00ff */
[----:B------:R-:W-:Y:S01]  /*2160*/  LOP3.LUT P0, RZ, R21, 0x7fffffff, RZ, 0xc0, !PT ;  /* 0x7fffffff15ff7812 */ /* 0x000fe2000780c0ff */
[----:B------:R-:W-:-:S06]  /*2170*/  IMAD.MOV.U32 R23, RZ, RZ, 0x7ff00000 ;  /* 0x7ff00000ff177424 */ /* 0x000fcc00078e00ff */
[----:B------:R-:W0:Y:S02]  /*2180*/  DFMA R20, R20, R22, +INF ;  /* 0x7ff000001414742b */ /* 0x000e240000000016 */
[----:B0-----:R-:W-:Y:S02]  /*2190*/  FSEL R38, R20, RZ, P0 ;  /* 0x000000ff14267208 */ /* 0x001fe40000000000 */
[----:B------:R-:W-:-:S07]  /*21a0*/  FSEL R39, R21, -QNAN , P0 ;  /* 0xfff0000015277808 */ /* 0x000fce0000000000 */
.L_x_9667:
[----:B------:R-:W-:Y:S05]  /*21b0*/  BSYNC.RECONVERGENT B0 ;  /* 0x0000000000007941 */ /* 0x000fea0003800200 */
.L_x_9665:
        /* <DEDUP_REMOVED lines=53> */
[----:B------:R-:W-:Y:S05]  /*2510*/  CALL.REL.NOINC `($__internal_18_$__cuda_sm20_div_rn_f64_full) ;  /* 0x000004d400bc7944 */ /* 0x000fea0003c00000 */
.L_x_9669:
[----:B------:R-:W-:Y:S05]  /*2520*/  BSYNC.RECONVERGENT B3 ;  /* 0x0000000000037941 */ /* 0x000fea0003800200 */
.L_x_9668:
        /* <DEDUP_REMOVED lines=197> */
.L_x_9660:
        /* <DEDUP_REMOVED lines=282> */
.L_x_9673:
[----:B------:R-:W-:Y:S01]  /*4320*/  IMAD.MOV.U32 R22, RZ, RZ, 0x0 ;  /* 0x00000000ff167424 */ /* 0x000fe200078e00ff */
[----:B------:R-:W-:Y:S02]  /*4330*/  MOV R23, 0x7ff00000 ;  /* 0x7ff0000000177802 */ /* 0x000fe40000000f00 */
[----:B------:R-:W-:-:S04]  /*4340*/  LOP3.LUT P0, RZ, R21, 0x7fffffff, RZ, 0xc0, !PT ;  /* 0x7fffffff15ff7812 */ /* 0x000fc8000780c0ff */
[----:B------:R-:W0:Y:S02]  /*4350*/  DFMA R20, R20, R22, +INF ;  /* 0x7ff000001414742b */ /* 0x000e240000000016 */
[----:B0-----:R-:W-:Y:S02]  /*4360*/  FSEL R38, R20, RZ, P0 ;  /* 0x000000ff14267208 */ /* 0x001fe40000000000 */
[----:B------:R-:W-:-:S07]  /*4370*/  FSEL R39, R21, -QNAN , P0 ;  /* 0xfff0000015277808 */ /* 0x000fce0000000000 */
.L_x_9674:
[----:B------:R-:W-:Y:S05]  /*4380*/  BSYNC.RECONVERGENT B0 ;  /* 0x0000000000007941 */ /* 0x000fea0003800200 */
.L_x_9672:
        /* <DEDUP_REMOVED lines=48> */
[----:B------:R-:W-:Y:S05]  /*4690*/  CALL.REL.NOINC `($__internal_18_$__cuda_sm20_div_rn_f64_full) ;  /* 0x000004b4005c7944 */ /* 0x000fea0003c00000 */
.L_x_9676:
[----:B------:R-:W-:Y:S05]  /*46a0*/  BSYNC.RECONVERGENT B3 ;  /* 0x0000000000037941 */ /* 0x000fea0003800200 */
.L_x_9675:
[----:B------:R-:W0:Y:S01]  /*46b0*/  DSETP.NEU.AND P3, PT, R6, RZ, PT ;  /* 0x000000ff0600722a */ /* 0x000e220003f6d000 */
[----:B------:R-:W-:Y:S01]  /*46c0*/  UMOV UR4, 0x2a25ff7e ;  /* 0x2a25ff7e00047882 */ /* 0x000fe20000000000 */
[----:B------:R-:W-:Y:S01]  /*46d0*/  UMOV UR5, 0x3ef53e1d ;  /* 0x3ef53e1d00057882 */ /* 0x000fe20000000000 */
[----:B------:R-:W-:-:S04]  /*46e0*/  ISETP.GE.AND P2, PT, R9, RZ, PT ;  /* 0x000000ff0900720c */ /* 0x000fc80003f46270 */
        /* <DEDUP_REMOVED lines=9> */
[----:B0-----:R0:W-:Y:S02]  /*4780*/  @P3 DSETP.NEU.AND P4, PT, R36, R2, PT ;  /* 0x000000022400322a */ /* 0x0011e40003f8d000 */
        /* <DEDUP_REMOVED lines=163> */
[----:B------:R-:W-:Y:S01]  /*51c0*/  @P1 FSEL R2, R6, R20, !P0 ;  /* 0x0000001406021208 */ /* 0x000fe20004000000 */
[----:B------:R-:W-:-:S03]  /*51d0*/  @P3 IMAD.MOV.U32 R6, RZ, RZ, 0x7f3321d2 ;  /* 0x7f3321d2ff063424 */ /* 0x000fc600078e00ff */
[----:B------:R-:W-:Y:S02]  /*51e0*/  @P3 FSEL R21, R7, 1.8213495016098022461, !P0 ;  /* 0x3fe921fb07153808 */ /* 0x000fe40004000000 */
[----:B------:R-:W-:Y:S02]  /*51f0*/  @P3 FSEL R9, R6, 3.37028055040000000000e+12, !P0 ;  /* 0x54442d1806093808 */ /* 0x000fe40004000000 */
        /* <DEDUP_REMOVED lines=8> */
[----:B------:R-:W-:-:S12]  /*5280*/  NOP ;  /* 0x0000000000007918 */ /* 0x000fd80000000000 */
[----:B------:R-:W0:Y:S02]  /*5290*/  DSETP.NAN.AND P0, PT, R4, R4, PT ;  /* 0x000000040400722a */ /* 0x000e240003f08000 */
[----:B0-----:R-:W-:Y:S02]  /*52a0*/  FSEL R4, R4, R6, P0 ;  /* 0x0000000604047208 */ /* 0x001fe40000000000 */
[----:B------:R-:W-:Y:S01]  /*52b0*/  FSEL R5, R5, R3, P0 ;  /* 0x0000000305057208 */ /* 0x000fe20000000000 */
[----:B------:R-:W-:Y:S06]  /*52c0*/  BRA `(.L_x_9670) ;  /* 0x0000001800f87947 */ /* 0x000fec0003800000 */
.L_x_9671:
        /* <DEDUP_REMOVED lines=23> */
[----:B------:R-:W-:Y:S01]  /*5440*/  UMOV UR4, 0x80000000 ;  /* 0x8000000000047882 */ /* 0x000fe20000000000 */
[----:B------:R-:W-:Y:S01]  /*5450*/  LEA.HI R16, R16, R25, RZ, 0xc ;  /* 0x0000001910107211 */ /* 0x000fe200078f60ff */
[----:B------:R-:W-:Y:S01]  /*5460*/  UMOV UR5, 0x43300000 ;  /* 0x4330000000057882 */ /* 0x000fe20000000000 */
[----:B------:R-:W-:Y:S02]  /*5470*/  LOP3.LUT R21, R18, 0x3ff00000, RZ, 0xfc, !PT ;  /* 0x3ff0000012157812 */ /* 0x000fe400078efcff */
        /* <DEDUP_REMOVED lines=166> */
.L_x_9678:
[----:B------:R-:W-:Y:S01]  /*5ee0*/  IMAD.MOV.U32 R20, RZ, RZ, 0x0 ;  /* 0x00000000ff147424 */ /* 0x000fe200078e00ff */
[----:B------:R-:W-:Y:S01]  /*5ef0*/  LOP3.LUT P0, RZ, R23, 0x7fffffff, RZ, 0xc0, !PT ;  /* 0x7fffffff17ff7812 */ /* 0x000fe2000780c0ff */
[----:B------:R-:W-:-:S06]  /*5f00*/  IMAD.MOV.U32 R21, RZ, RZ, 0x7ff00000 ;  /* 0x7ff00000ff157424 */ /* 0x000fcc00078e00ff */
[----:B------:R-:W0:Y:S02]  /*5f10*/  DFMA R22, R22, R20, +INF ;  /* 0x7ff000001616742b */ /* 0x000e240000000014 */
[----:B0-----:R-:W-:Y:S02]  /*5f20*/  FSEL R38, R22, RZ, P0 ;  /* 0x000000ff16267208 */ /* 0x001fe40000000000 */
[----:B------:R-:W-:-:S07]  /*5f30*/  FSEL R39, R23, -QNAN , P0 ;  /* 0xfff0000017277808 */ /* 0x000fce0000000000 */
.L_x_9679:
[----:B------:R-:W-:Y:S05]  /*5f40*/  BSYNC.RECONVERGENT B0 ;  /* 0x0000000000007941 */ /* 0x000fea0003800200 */
.L_x_9677:
        /* <DEDUP_REMOVED lines=49> */
.L_x_9681:
[----:B------:R-:W-:Y:S05]  /*6260*/  BSYNC.RECONVERGENT B3 ;  /* 0x0000000000037941 */ /* 0x000fea0003800200 */
.L_x_9680:
        /* <DEDUP_REMOVED lines=167> */
[----:B------:R-:W-:Y:S01]  /*6ce0*/  @P1 MOV R6, 0x54442d18 ;  /* 0x54442d1800061802 */ /* 0x000fe20000000f00 */
[----:B------:R-:W-:-:S15]  /*6cf0*/  @P1 IMAD.MOV.U32 R7, RZ, RZ, 0x400921fb ;  /* 0x400921fbff071424 */ /* 0x000fde00078e00ff */
[----:B------:R-:W-:-:S15]  /*6d00*/  NOP ;  /* 0x0000000000007918 */ /* 0x000fde0000000000 */
[----:B------:R-:W-:-:S15]  /*6d10*/  NOP ;  /* 0x0000000000007918 */ /* 0x000fde0000000000 */
[----:B------:R-:W-:-:S15]  /*6d20*/  NOP ;  /* 0x0000000000007918 */ /* 0x000fde0000000000 */
[----:B------:R-:W-:-:S02]  /*6d30*/  NOP ;  /* 0x0000000000007918 */ /* 0x000fc40000000000 */
        /* <DEDUP_REMOVED lines=11> */
[----:B------:R-:W-:-:S03]  /*6df0*/  @!P3 FSEL R6, RZ, 3.37028055040000000000e+12, P0 ;  /* 0x54442d18ff06b808 */ /* 0x000fc60000000000 */
[----:B------:R-:W-:Y:S01]  /*6e00*/  @P3 IMAD.MOV.U32 R6, RZ, RZ, R2 ;  /* 0x000000ffff063224 */ /* 0x000fe200078e0002 */
        /* <DEDUP_REMOVED lines=10> */
.L_x_9670:
[----:B------:R-:W-:Y:S05]  /*6eb0*/  BSYNC.RECONVERGENT B2 ;  /* 0x0000000000027941 */ /* 0x000fea0003800200 */
.L_x_9659:
        /* <DEDUP_REMOVED lines=16> */
.L_x_9658:
        /* <DEDUP_REMOVED lines=14> */
[----:B------:R-:W-:Y:S01]  /*70a0*/  MOV R4, 0xd800000 ;  /* 0x0d80000000047802 */ /* 0x000fe20000000f00 */
[----:B------:R-:W-:Y:S01]  /*70b0*/  UMOV UR4, 0x1409212f ;  /* 0x1409212f00047882 */ /* 0x000fe20000000000 */
        /* <DEDUP_REMOVED lines=24> */
.L_x_9682:
        /* <DEDUP_REMOVED lines=90> */
[----:B------:R-:W-:Y:S01]  /*77e0*/  UMOV UR6, UR4 ;  /* 0x0000000400067c82 */ /* 0x000fe20008000000 */
[----:B------:R-:W-:Y:S02]  /*77f0*/  @P3 LOP3.LUT R7, R40, 0x80000, RZ, 0xfc, !PT ;  /* 0x0008000028073812 */ /* 0x000fe400078efcff */
[----:B------:R-:W-:Y:S02]  /*7800*/  MOV R6, R26 ;  /* 0x0000001a00067202 */ /* 0x000fe40000000f00 */
[----:B------:R-:W0:Y:S02]  /*7810*/  MUFU.RSQ64H R45, R7 ;  /* 0x00000007002d7308 */ /* 0x000e240000001c00 */
[----:B------:R-:W-:Y:S01]  /*7820*/  SEL R6, R6, UR6, P0 ;  /* 0x0000000606067c07 */ /* 0x000fe20008000000 */
[----:B------:R-:W-:-:S02]  /*7830*/  UMOV UR6, UR5 ;  /* 0x0000000500067c82 */ /* 0x000fc40008000000 */
[----:B------:R-:W-:-:S15]  /*7840*/  IMAD.U32 R40, RZ, RZ, UR6 ;  /* 0x00000006ff287e24 */ /* 0x000fde000f8e00ff */
        /* <DEDUP_REMOVED lines=128> */
[----:B------:R-:W-:Y:S01]  /*8050*/  IADD3 R20, PT, PT, R3, -0x3500000, RZ ;  /* 0xfcb0000003147810 */ /* 0x000fe20007ffe0ff */
[----:B------:R-:W-:Y:S03]  /*8060*/  BSSY.RECONVERGENT B3, `(.L_x_9686) ;  /* 0x0000032000037945 */ /* 0x000fe60003800200 */
        /* <DEDUP_REMOVED lines=46> */
[----:B------:R-:W-:Y:S05]  /*8350*/  CALL.REL.NOINC `($__internal_19_$__cuda_sm20_dsqrt_rn_f64_mediumpath_v1) ;  /* 0x0000048000587944 */ /* 0x000fea0003c00000 */
[----:B------:R-:W-:Y:S02]  /*8360*/  IMAD.MOV.U32 R6, RZ, RZ, R20 ;  /* 0x000000ffff067224 */ /* 0x000fe400078e0014 */
[----:B------:R-:W-:-:S07]  /*8370*/  IMAD.MOV.U32 R7, RZ, RZ, R21 ;  /* 0x000000ffff077224 */ /* 0x000fce00078e0015 */
.L_x_9687:
[----:B------:R-:W-:Y:S05]  /*8380*/  BSYNC.RECONVERGENT B3 ;  /* 0x0000000000037941 */ /* 0x000fea0003800200 */
.L_x_9686:
[----:B------:R-:W-:Y:S05]  /*8390*/  BRA `(.L_x_9688) ;  /* 0x0000005000487947 */ /* 0x000fea0003800000 */
.L_x_9685:
        /* <DEDUP_REMOVED lines=68> */
[----:B------:R-:W-:Y:S05]  /*87e0*/  CALL.REL.NOINC `($__internal_18_$__cuda_sm20_div_rn_f64_full) ;  /* 0x0000047400087944 */ /* 0x000fea0003c00000 */
.L_x_9693:
[----:B------:R-:W-:Y:S05]  /*87f0*/  BSYNC.RECONVERGENT B4 ;  /* 0x0000000000047941 */ /* 0x000fea0003800200 */
.L_x_9692:
[----:B------:R-:W-:Y:S02]  /*8800*/  IMAD.MOV.U32 R6, RZ, RZ, R20 ;  /* 0x000000ffff067224 */ /* 0x000fe400078e0014 */
[----:B------:R-:W-:-:S07]  /*8810*/  IMAD.MOV.U32 R7, RZ, RZ, R21 ;  /* 0x000000ffff077224 */ /* 0x000fce00078e0015 */
.L_x_9691:
[----:B------:R-:W-:Y:S05]  /*8820*/  BSYNC.RECONVERGENT B3 ;  /* 0x0000000000037941 */ /* 0x000fea0003800200 */
.L_x_9690:
        /* <DEDUP_REMOVED lines=74> */
.L_x_9696:
[----:B------:R-:W-:Y:S05]  /*8cd0*/  BSYNC.RECONVERGENT B4 ;  /* 0x0000000000047941 */ /* 0x000fea0003800200 */
.L_x_9695:
[----:B------:R-:W-:Y:S05]  /*8ce0*/  BSYNC.RECONVERGENT B3 ;  /* 0x0000000000037941 */ /* 0x000fea0003800200 */
.L_x_9694:
        /* <DEDUP_REMOVED lines=67> */
[----:B------:R-:W-:-:S07]  /*9120*/  IMAD.MOV.U32 R16, RZ, RZ, R46 ;  /* 0x000000ffff107224 */ /* 0x000fce00078e002e */
[----:B------:R-:W-:Y:S05]  /*9130*/  CALL.REL.NOINC `($__internal_19_$__cuda_sm20_dsqrt_rn_f64_mediumpath_v1) ;  /* 0x0000047000e07944 */ /* 0x000fea0003c00000 */
[----:B------:R-:W-:Y:S02]  /*9140*/  IMAD.MOV.U32 R26, RZ, RZ, R20 ;  /* 0x000000ffff1a7224 */ /* 0x000fe400078e0014 */
[----:B------:R-:W-:-:S07]  /*9150*/  IMAD.MOV.U32 R27, RZ, RZ, R21 ;  /* 0x000000ffff1b7224 */ /* 0x000fce00078e0015 */
.L_x_9698:
[----:B------:R-:W-:Y:S05]  /*9160*/  BSYNC.RECONVERGENT B3 ;  /* 0x0000000000037941 */ /* 0x000fea0003800200 */
.L_x_9697:
        /* <DEDUP_REMOVED lines=57> */
[----:B------:R-:W-:Y:S05]  /*9500*/  CALL.REL.NOINC `($__internal_18_$__cuda_sm20_div_rn_f64_full) ;  /* 0x0000046400c07944 */ /* 0x000fea0003c00000 */
.L_x_9701:
[----:B------:R-:W-:Y:S05]  /*9510*/  BSYNC.RECONVERGENT B3 ;  /* 0x0000000000037941 */ /* 0x000fea0003800200 */
.L_x_9700:
        /* <DEDUP_REMOVED lines=78> */
.L_x_9699:
[----:B------:R-:W0:Y:S01]  /*9a00*/  DADD R6, R6, 1 ;  /* 0x3ff0000006067429 */ /* 0x000e220000000000 */
        /* <DEDUP_REMOVED lines=15> */
[----:B------:R-:W-:Y:S01]  /*9b00*/  LOP3.LUT R7, R16, 0xfffff, RZ, 0xc0, !PT ;  /* 0x000fffff10077812 */ /* 0x000fe200078ec0ff */
[----:B------:R-:W-:Y:S01]  /*9b10*/  IMAD.MOV.U32 R46, RZ, RZ, RZ ;  /* 0x000000ffff2e7224 */ /* 0x000fe200078e00ff */
[----:B------:R-:W-:Y:S01]  /*9b20*/  UMOV UR4, 0x80000000 ;  /* 0x8000000000047882 */ /* 0x000fe20000000000 */
[----:B------:R-:W-:Y:S01]  /*9b30*/  UMOV UR5, 0x43300000 ;  /* 0x4330000000057882 */ /* 0x000fe20000000000 */
[----:B------:R-:W-:-:S04]  /*9b40*/  LOP3.LUT R7, R7, 0x3ff00000, RZ, 0xfc, !PT ;  /* 0x3ff0000007077812 */ /* 0x000fc800078efcff */
[----:B------:R-:W-:-:S13]  /*9b50*/  ISETP.GE.U32.AND P0, PT, R7, 0x3ff6a09f, PT ;  /* 0x3ff6a09f0700780c */ /* 0x000fda0003f06070 */
[----:B------:R-:W-:-:S05]  /*9b60*/  @P0 IADD3 R21, PT, PT, R7, -0x100000, RZ ;  /* 0xfff0000007150810 */ /* 0x000fca0007ffe0ff */
        /* <DEDUP_REMOVED lines=8> */
[----:B-1----:R-:W-:Y:S01]  /*9bf0*/  LEA.HI R6, R16, R23, RZ, 0xc ;  /* 0x0000001710067211 */ /* 0x002fe200078f60ff */
[----:B------:R-:W-:-:S04]  /*9c00*/  IMAD.MOV.U32 R7, RZ, RZ, 0x43300000 ;  /* 0x43300000ff077424 */ /* 0x000fc800078e00ff */
[----:B------:R-:W-:-:S05]  /*9c10*/  @P0 VIADD R6, R6, 0x1 ;  /* 0x0000000106060836 */ /* 0x000fca0000000000 */
[----:B------:R-:W-:-:S15]  /*9c20*/  LOP3.LUT R6, R6, 0x80000000, RZ, 0x3c, !PT ;  /* 0x8000000006067812 */ /* 0x000fde00078e3cff */
[----:B------:R-:W-:-:S15]  /*9c30*/  NOP ;  /* 0x0000000000007918 */ /* 0x000fde0000000000 */
[----:B------:R-:W-:-:S15]  /*9c40*/  NOP ;  /* 0x0000000000007918 */ /* 0x000fde0000000000 */
[----:B------:R-:W-:-:S07]  /*9c50*/  NOP ;  /* 0x0000000000007918 */ /* 0x000fce0000000000 */
        /* <DEDUP_REMOVED lines=148> */
.L_x_9702:
[----:B------:R-:W-:Y:S01]  /*a5a0*/  MOV R6, 0x0 ;  /* 0x0000000000067802 */ /* 0x000fe20000000f00 */
[----:B------:R-:W-:Y:S01]  /*a5b0*/  IMAD.MOV.U32 R7, RZ, RZ, 0x7ff00000 ;  /* 0x7ff00000ff077424 */ /* 0x000fe200078e00ff */
[----:B------:R-:W-:-:S05]  /*a5c0*/  LOP3.LUT P0, RZ, R21, 0x7fffffff, RZ, 0xc0, !PT ;  /* 0x7fffffff15ff7812 */ /* 0x000fca000780c0ff */
[----:B------:R-:W0:Y:S02]  /*a5d0*/  DFMA R20, R20, R6, +INF ;  /* 0x7ff000001414742b */ /* 0x000e240000000006 */
[----:B0-----:R-:W-:Y:S02]  /*a5e0*/  FSEL R6, R20, RZ, P0 ;  /* 0x000000ff14067208 */ /* 0x001fe40000000000 */
[----:B------:R-:W-:Y:S01]  /*a5f0*/  FSEL R7, R21, -QNAN , P0 ;  /* 0xfff0000015077808 */ /* 0x000fe20000000000 */
[----:B------:R-:W-:Y:S06]  /*a600*/  BRA `(.L_x_9688) ;  /* 0x0000002c00ac7947 */ /* 0x000fec0003800000 */
.L_x_9689:
        /* <DEDUP_REMOVED lines=58> */
[----:B------:R-:W-:Y:S05]  /*a9b0*/  CALL.REL.NOINC `($__internal_19_$__cuda_sm20_dsqrt_rn_f64_mediumpath_v1) ;  /* 0x0000045800c07944 */ /* 0x000fea0003c00000 */
[----:B------:R-:W-:Y:S02]  /*a9c0*/  IMAD.MOV.U32 R6, RZ, RZ, R20 ;  /* 0x000000ffff067224 */ /* 0x000fe400078e0014 */
[----:B------:R-:W-:-:S07]  /*a9d0*/  IMAD.MOV.U32 R7, RZ, RZ, R21 ;  /* 0x000000ffff077224 */ /* 0x000fce00078e0015 */
.L_x_9705:
[----:B------:R-:W-:Y:S05]  /*a9e0*/  BSYNC.RECONVERGENT B3 ;  /* 0x0000000000037941 */ /* 0x000fea0003800200 */
.L_x_9704:
        /* <DEDUP_REMOVED lines=49> */
.L_x_9707:
[----:B------:R-:W-:Y:S05]  /*ad00*/  BSYNC.RECONVERGENT B3 ;  /* 0x0000000000037941 */ /* 0x000fea0003800200 */
.L_x_9706:
[----:B------:R-:W-:Y:S02]  /*ad10*/  IMAD.MOV.U32 R6, RZ, RZ, R20 ;  /* 0x000000ffff067224 */ /* 0x000fe400078e0014 */
[----:B------:R-:W-:Y:S01]  /*ad20*/  IMAD.MOV.U32 R7, RZ, RZ, R21 ;  /* 0x000000ffff077224 */ /* 0x000fe200078e0015 */
[----:B------:R-:W-:Y:S06]  /*ad30*/  BRA `(.L_x_9688) ;  /* 0x0000002400e07947 */ /* 0x000fec0003800000 */
.L_x_9703:
        /* <DEDUP_REMOVED lines=54> */
.L_x_9709:
[----:B------:R-:W-:Y:S05]  /*b0a0*/  BSYNC.RECONVERGENT B3 ;  /* 0x0000000000037941 */ /* 0x000fea0003800200 */
.L_x_9708:
        /* <DEDUP_REMOVED lines=58> */
.L_x_9712:
[----:B------:R-:W-:Y:S05]  /*b450*/  BSYNC.RECONVERGENT B3 ;  /* 0x0000000000037941 */ /* 0x000fea0003800200 */
.L_x_9711:
        /* <DEDUP_REMOVED lines=78> */
.L_x_9710:
        /* <DEDUP_REMOVED lines=186> */
.L_x_9713:
[----:B------:R-:W-:Y:S01]  /*c4e0*/  MOV R6, 0x0 ;  /* 0x0000000000067802 */ /* 0x000fe20000000f00 */
[----:B------:R-:W-:Y:S01]  /*c4f0*/  IMAD.MOV.U32 R7, RZ, RZ, 0x7ff00000 ;  /* 0x7ff00000ff077424 */ /* 0x000fe200078e00ff */
[----:B------:R-:W-:-:S05]  /*c500*/  LOP3.LUT P0, RZ, R21, 0x7fffffff, RZ, 0xc0, !PT ;  /* 0x7fffffff15ff7812 */ /* 0x000fca000780c0ff */
[----:B------:R-:W0:Y:S02]  /*c510*/  DFMA R20, R20, R6, +INF ;  /* 0x7ff000001414742b */ /* 0x000e240000000006 */
[----:B0-----:R-:W-:Y:S02]  /*c520*/  FSEL R6, R20, RZ, P0 ;  /* 0x000000ff14067208 */ /* 0x001fe40000000000 */
[----:B------:R-:W-:Y:S01]  /*c530*/  FSEL R7, R21, -QNAN , P0 ;  /* 0xfff0000015077808 */ /* 0x000fe20000000000 */
[----:B------:R-:W-:Y:S06]  /*c540*/  BRA `(.L_x_9688) ;  /* 0x0000000c00dc7947 */ /* 0x000fec0003800000 */
.L_x_9684:
        /* <DEDUP_REMOVED lines=54> */
.L_x_9715:
[----:B------:R-:W-:Y:S05]  /*c8b0*/  BSYNC.RECONVERGENT B3 ;  /* 0x0000000000037941 */ /* 0x000fea0003800200 */
.L_x_9714:
        /* <DEDUP_REMOVED lines=22> */
[----:B------:R-:W-:-:S04]  /*ca20*/  @P0 VIADD R21, R7, 0xfff00000 ;  /* 0xfff0000007150836 */ /* 0x000fc80000000000 */
        /* <DEDUP_REMOVED lines=9> */
[----:B------:R-:W-:-:S03]  /*cac0*/  IMAD.MOV.U32 R7, RZ, RZ, 0x43300000 ;  /* 0x43300000ff077424 */ /* 0x000fc600078e00ff */
[----:B------:R-:W-:-:S04]  /*cad0*/  @P0 IADD3 R6, PT, PT, R6, 0x1, RZ ;  /* 0x0000000106060810 */ /* 0x000fc80007ffe0ff */
[----:B------:R-:W-:-:S15]  /*cae0*/  LOP3.LUT R6, R6, 0x80000000, RZ, 0x3c, !PT ;  /* 0x8000000006067812 */ /* 0x000fde00078e3cff */
[----:B------:R-:W-:-:S15]  /*caf0*/  NOP ;  /* 0x0000000000007918 */ /* 0x000fde0000000000 */
[----:B------:R-:W-:-:S15]  /*cb00*/  NOP ;  /* 0x0000000000007918 */ /* 0x000fde0000000000 */
[----:B------:R-:W-:-:S09]  /*cb10*/  NOP ;  /* 0x0000000000007918 */ /* 0x000fd20000000000 */
        /* <DEDUP_REMOVED lines=148> */
.L_x_9716:
[----:B------:R-:W-:Y:S01]  /*d460*/  IMAD.MOV.U32 R6, RZ, RZ, 0x0 ;  /* 0x00000000ff067424 */ /* 0x000fe200078e00ff */
[----:B------:R-:W-:Y:S01]  /*d470*/  LOP3.LUT P0, RZ, R21, 0x7fffffff, RZ, 0xc0, !PT ;  /* 0x7fffffff15ff7812 */ /* 0x000fe2000780c0ff */
[----:B------:R-:W-:-:S06]  /*d480*/  IMAD.MOV.U32 R7, RZ, RZ, 0x7ff00000 ;  /* 0x7ff00000ff077424 */ /* 0x000fcc00078e00ff */
[----:B------:R-:W0:Y:S02]  /*d490*/  DFMA R20, R20, R6, +INF ;  /* 0x7ff000001414742b */ /* 0x000e240000000006 */
[----:B0-----:R-:W-:Y:S02]  /*d4a0*/  FSEL R6, R20, RZ, P0 ;  /* 0x000000ff14067208 */ /* 0x001fe40000000000 */
[----:B------:R-:W-:-:S07]  /*d4b0*/  FSEL R7, R21, -QNAN , P0 ;  /* 0xfff0000015077808 */ /* 0x000fce0000000000 */
.L_x_9688:
[----:B------:R-:W-:Y:S05]  /*d4c0*/  BSYNC.RECONVERGENT B2 ;  /* 0x0000000000027941 */ /* 0x000fea0003800200 */
.L_x_9683:
        /* <DEDUP_REMOVED lines=62> */
.L_x_9721:
[----:B------:R-:W-:Y:S05]  /*d8b0*/  BSYNC.RECONVERGENT B4 ;  /* 0x0000000000047941 */ /* 0x000fea0003800200 */
.L_x_9720:
        /* <DEDUP_REMOVED lines=61> */
[----:B------:R-:W-:-:S07]  /*dc90*/  IMAD.MOV.U32 R16, RZ, RZ, R4 ;  /* 0x000000ffff107224 */ /* 0x000fce00078e0004 */
[----:B------:R-:W-:Y:S05]  /*dca0*/  CALL.REL.NOINC `($__internal_19_$__cuda_sm20_dsqrt_rn_f64_mediumpath_v1) ;  /* 0x0000042800047944 */ /* 0x000fea0003c00000 */
[----:B------:R-:W-:Y:S01]  /*dcb0*/  MOV R56, R20 ;  /* 0x0000001400387202 */ /* 0x000fe20000000f00 */
[----:B------:R-:W-:-:S07]  /*dcc0*/  IMAD.MOV.U32 R57, RZ, RZ, R21 ;  /* 0x000000ffff397224 */ /* 0x000fce00078e0015 */
.L_x_9725:
[----:B------:R-:W-:Y:S05]  /*dcd0*/  BSYNC.RECONVERGENT B5 ;  /* 0x0000000000057941 */ /* 0x000fea0003800200 */
.L_x_9724:
        /* <DEDUP_REMOVED lines=60> */
[----:B------:R-:W-:Y:S05]  /*e0a0*/  CALL.REL.NOINC `($__internal_19_$__cuda_sm20_dsqrt_rn_f64_mediumpath_v1) ;  /* 0x0000042400047944 */ /* 0x000fea0003c00000 */
.L_x_9727:
[----:B------:R-:W-:Y:S05]  /*e0b0*/  BSYNC.RECONVERGENT B5 ;  /* 0x0000000000057941 */ /* 0x000fea0003800200 */
.L_x_9726:
[----:B------:R0:W1:Y:S01]  /*e0c0*/  DMUL R56, R20, R56 ;  /* 0x0000003814387228 */ /* 0x0000620000000000 */
[----:B------:R-:W-:Y:S01]  /*e0d0*/  IMAD.MOV.U32 R36, RZ, RZ, 0x0 ;  /* 0x00000000ff247424 */ /* 0x000fe200078e00ff */
[----:B------:R-:W-:Y:S01]  /*e0e0*/  MOV R37, 0x3ff00000 ;  /* 0x3ff0000000257802 */ /* 0x000fe20000000f00 */
[----:B01----:R-:W-:Y:S06]  /*e0f0*/  BRA `(.L_x_9728) ;  /* 0x0000001800507947 */ /* 0x003fec0003800000 */
.L_x_9723:
        /* <DEDUP_REMOVED lines=71> */
.L_x_9733:
[----:B------:R-:W-:Y:S05]  /*e570*/  BSYNC.RECONVERGENT B6 ;  /* 0x0000000000067941 */ /* 0x000fea0003800200 */
.L_x_9732:
[----:B------:R-:W-:Y:S02]  /*e580*/  IMAD.MOV.U32 R56, RZ, RZ, R20 ;  /* 0x000000ffff387224 */ /* 0x000fe400078e0014 */
[----:B------:R-:W-:-:S07]  /*e590*/  IMAD.MOV.U32 R57, RZ, RZ, R21 ;  /* 0x000000ffff397224 */ /* 0x000fce00078e0015 */
.L_x_9731:
[----:B------:R-:W-:Y:S05]  /*e5a0*/  BSYNC.RECONVERGENT B5 ;  /* 0x0000000000057941 */ /* 0x000fea0003800200 */
.L_x_9730:
        /* <DEDUP_REMOVED lines=66> */
[----:B------:R-:W-:Y:S05]  /*e9d0*/  CALL.REL.NOINC `($__internal_18_$__cuda_sm20_div_rn_f64_full) ;  /* 0x00000410008c7944 */ /* 0x000fea0003c00000 */
.L_x_9737:
[----:B------:R-:W-:Y:S05]  /*e9e0*/  BSYNC.RECONVERGENT B6 ;  /* 0x0000000000067941 */ /* 0x000fea0003800200 */
.L_x_9736:
[----:B------:R-:W-:Y:S01]  /*e9f0*/  IMAD.MOV.U32 R2, RZ, RZ, R20 ;  /* 0x000000ffff027224 */ /* 0x000fe200078e0014 */
[----:B------:R-:W-:-:S07]  /*ea00*/  MOV R3, R21 ;  /* 0x0000001500037202 */ /* 0x000fce0000000f00 */
.L_x_9735:
[----:B------:R-:W-:Y:S05]  /*ea10*/  BSYNC.RECONVERGENT B5 ;  /* 0x0000000000057941 */ /* 0x000fea0003800200 */
.L_x_9734:
        /* <DEDUP_REMOVED lines=69> */
.L_x_9739:
[----:B------:R-:W-:Y:S05]  /*ee70*/  BSYNC.RECONVERGENT B5 ;  /* 0x0000000000057941 */ /* 0x000fea0003800200 */
.L_x_9738:
[----:B------:R-:W-:Y:S02]  /*ee80*/  IMAD.MOV.U32 R56, RZ, RZ, R20 ;  /* 0x000000ffff387224 */ /* 0x000fe400078e0014 */
[----:B------:R-:W-:Y:S01]  /*ee90*/  IMAD.MOV.U32 R57, RZ, RZ, R21 ;  /* 0x000000ffff397224 */ /* 0x000fe200078e0015 */
[----:B------:R-:W-:Y:S06]  /*eea0*/  BRA `(.L_x_9728) ;  /* 0x0000000800e47947 */ /* 0x000fec0003800000 */
.L_x_9729:
[----:B------:R-:W0:Y:S02]  /*eeb0*/  DSETP.GT.AND P0, PT, R36, 1, PT ;  /* 0x3ff000002400742a */ /* 0x000e240003f04000 */
[----:B0-----:R-:W-:Y:S05]  /*eec0*/  @!P0 BRA `(.L_x_9740) ;  /* 0x0000000400e48947 */ /* 0x001fea0003800000 */
[----:B------:R-:W0:Y:S01]  /*eed0*/  DMUL R40, R4, R38 ;  /* 0x0000002604287228 */ /* 0x000e220000000000 */
[----:B------:R-:W-:Y:S01]  /*eee0*/  IMAD.MOV.U32 R20, RZ, RZ, 0x0 ;  /* 0x00000000ff147424 */ /* 0x000fe200078e00ff */
[----:B0-----:R-:W0:Y:S01]  /*eef0*/  MUFU.RSQ64H R39, R41 ;  /* 0x0000002900277308 */ /* 0x001e220000001c00 */
[----:B------:R-:W-:Y:S01]  /*ef00*/  VIADD R38, R41, 0xfcb00000 ;  /* 0xfcb0000029267836 */ /* 0x000fe20000000000 */
[----:B------:R-:W-:Y:S01]  /*ef10*/  MOV R21, 0x3fd80000 ;  /* 0x3fd8000000157802 */ /* 0x000fe20000000f00 */
[----:B------:R-:W-:Y:S03]  /*ef20*/  BSSY.RECONVERGENT B5, `(.L_x_9741) ;  /* 0x000003d000057945 */ /* 0x000fe60003800200 */
        /* <DEDUP_REMOVED lines=60> */
.L_x_9742:
[----:B------:R-:W-:Y:S05]  /*f2f0*/  BSYNC.RECONVERGENT B5 ;  /* 0x0000000000057941 */ /* 0x000fea0003800200 */
.L_x_9741:
        /* <DEDUP_REMOVED lines=49> */
.L_x_9744:
[----:B------:R-:W-:Y:S05]  /*f610*/  BSYNC.RECONVERGENT B5 ;  /* 0x0000000000057941 */ /* 0x000fea0003800200 */
.L_x_9743:
[----:B------:R-:W0:Y:S01]  /*f620*/  DMUL R36, R36, 8.11296384146066816958e+31 ;  /* 0x4690000024247828 */ /* 0x000e220000000000 */
[----:B------:R-:W-:Y:S01]  /*f630*/  MOV R56, R20 ;  /* 0x0000001400387202 */ /* 0x000fe20000000f00 */
[----:B------:R-:W-:Y:S01]  /*f640*/  IMAD.MOV.U32 R57, RZ, RZ, R21 ;  /* 0x000000ffff397224 */ /* 0x000fe200078e0015 */
[----:B0-----:R-:W-:Y:S06]  /*f650*/  BRA `(.L_x_9728) ;  /* 0x0000000000f87947 */ /* 0x001fec0003800000 */
.L_x_9740:
        /* <DEDUP_REMOVED lines=59> */
.L_x_9746:
[----:B------:R-:W-:Y:S05]  /*fa10*/  BSYNC.RECONVERGENT B5 ;  /* 0x0000000000057941 */ /* 0x000fea0003800200 */
.L_x_9745:
[----:B------:R-:W-:Y:S02]  /*fa20*/  IMAD.MOV.U32 R56, RZ, RZ, R20 ;  /* 0x000000ffff387224 */ /* 0x000fe400078e0014 */
[----:B------:R-:W-:-:S07]  /*fa30*/  IMAD.MOV.U32 R57, RZ, RZ, R21 ;  /* 0x000000ffff397224 */ /* 0x000fce00078e0015 */
.L_x_9728:
[----:B------:R-:W-:Y:S05]  /*fa40*/  BSYNC.RECONVERGENT B4 ;  /* 0x0000000000047941 */ /* 0x000fea0003800200 */
.L_x_9719:
[----:B------:R-:W-:Y:S05]  /*fa50*/  BSYNC.RELIABLE B2 ;  /* 0x0000000000027941 */ /* 0x000fea0003800100 */
.L_x_9718:
        /* <DEDUP_REMOVED lines=62> */
.L_x_9749:
[----:B------:R-:W-:Y:S05]  /*fe40*/  BSYNC.RECONVERGENT B2 ;  /* 0x0000000000027941 */ /* 0x000fea0003800200 */
.L_x_9748:
        /* <DEDUP_REMOVED lines=193> */
.L_x_9747:
        /* <DEDUP_REMOVED lines=61> */
[----:B------:R-:W-:Y:S02]  /*10e30*/  MOV R21, R5 ;  /* 0x0000000500157202 */ /* 0x000fe40000000f00 */
[----:B------:R-:W-:-:S07]  /*10e40*/  MOV R16, 0x10e60 ;  /* 0x00010e6000107802 */ /* 0x000fce0000000f00 */
[----:B------:R-:W-:Y:S05]  /*10e50*/  CALL.REL.NOINC `($__internal_18_$__cuda_sm20_div_rn_f64_full) ;  /* 0x000003ec006c7944 */ /* 0x000fea0003c00000 */
.L_x_9752:
[----:B------:R-:W-:Y:S05]  /*10e60*/  BSYNC.RECONVERGENT B2 ;  /* 0x0000000000027941 */ /* 0x000fea0003800200 */
.L_x_9751:
        /* <DEDUP_REMOVED lines=168> */
[----:B------:R-:W-:Y:S02]  /*118f0*/  @P3 MOV R21, 0x7f3321d2 ;  /* 0x7f3321d200153802 */ /* 0x000fe40000000f00 */
[----:B------:R-:W-:Y:S02]  /*11900*/  @!P3 FSEL R9, RZ, 2.1426990032196044922, P0 ;  /* 0x400921fbff09b808 */ /* 0x000fe40000000000 */
[----:B------:R-:W-:Y:S02]  /*11910*/  @P3 FSEL R23, R23, 1.8213495016098022461, !P0 ;  /* 0x3fe921fb17173808 */ /* 0x000fe40004000000 */
[----:B------:R-:W-:Y:S02]  /*11920*/  @P3 FSEL R21, R21, 3.37028055040000000000e+12, !P0 ;  /* 0x54442d1815153808 */ /* 0x000fe40004000000 */
[----:B------:R-:W-:-:S15]  /*11930*/  @!P3 FSEL R8, RZ, 3.37028055040000000000e+12, P0 ;  /* 0x54442d18ff08b808 */ /* 0x000fde0000000000 */
[----:B------:R-:W-:-:S15]  /*11940*/  NOP ;  /* 0x0000000000007918 */ /* 0x000fde0000000000 */
[----:B------:R-:W-:-:S15]  /*11950*/  NOP ;  /* 0x0000000000007918 */ /* 0x000fde0000000000 */
[----:B------:R-:W-:-:S08]  /*11960*/  NOP ;  /* 0x0000000000007918 */ /* 0x000fd00000000000 */
        /* <DEDUP_REMOVED lines=18> */
.L_x_9722:
        /* <DEDUP_REMOVED lines=129> */
.L_x_9754:
        /* <DEDUP_REMOVED lines=169> */
.L_x_9753:
        /* <DEDUP_REMOVED lines=132> */
.L_x_9755:
        /* <DEDUP_REMOVED lines=168> */
.L_x_9750:
[----:B------:R-:W-:Y:S05]  /*13ff0*/  BSYNC.RECONVERGENT B3 ;  /* 0x0000000000037941 */ /* 0x000fea0003800200 */
.L_x_9717:
[----:B------:R-:W-:Y:S01]  /*14000*/  ISETP.GE.AND P0, PT, R11, RZ, PT ;  /* 0x000000ff0b00720c */ /* 0x000fe20003f06270 */
[----:B------:R-:W0:Y:S03]  /*14010*/  DADD R2, -RZ, -R6 ;  /* 0x00000000ff027229 */ /* 0x000e260000000906 */
[----:B0-----:R-:W-:Y:S02]  /*14020*/  FSEL R6, R6, R2, !P0 ;  /* 0x0000000206067208 */ /* 0x001fe40004000000 */
[----:B------:R-:W-:-:S07]  /*14030*/  FSEL R7, R7, R3, !P0 ;  /* 0x0000000307077208 */ /* 0x000fce0004000000 */
.L_x_9656:
[----:B------:R-:W-:Y:S05]  /*14040*/  BSYNC.RECONVERGENT B1 ;  /* 0x0000000000017941 */ /* 0x000fea0003800200 */
.L_x_9655:
[----:B------:R-:W-:Y:S05]  /*14050*/  WARPSYNC.ALL ;  /* 0x0000000000007948 */ /* 0x000fea0003800000 */
[----:B------:R-:W-:Y:S01]  /*14060*/  VIADD R2, R0, 0x80 ;  /* 0x0000008000027836 */ /* 0x000fe20000000000 */
[----:B------:R-:W-:Y:S01]  /*14070*/  BSSY.RECONVERGENT B1, `(.L_x_9756) ;  /* 0x00013d4000017945 */ /* 0x000fe20003800200 */
[----:B-----5:R-:W-:Y:S02]  /*14080*/  CS2R R10, SRZ ;  /* 0x00000000000a7805 */ /* 0x020fe4000001ff00 */
[----:B------:R-:W-:Y:S02]  /*14090*/  CS2R R8, SRZ ;  /* 0x0000000000087805 */ /* 0x000fe4000001ff00 */
[----:B------:R-:W-:-:S13]  /*140a0*/  ISETP.GE.AND P0, PT, R2, R17, PT ;  /* 0x000000110200720c */ /* 0x000fda0003f06270 */
[----:B------:R-:W-:Y:S05]  /*140b0*/  @P0 BRA `(.L_x_9757) ;  /* 0x0000013c003c0947 */ /* 0x000fea0003800000 */
[----:B------:R-:W-:Y:S01]  /*140c0*/  IMAD.MOV.U32 R8, RZ, RZ, 0x33145c07 ;  /* 0x33145c07ff087424 */ /* 0x000fe200078e00ff */
[----:B------:R-:W-:Y:S01]  /*140d0*/  DSETP.NAN.AND P0, PT, R14, R14, PT ;  /* 0x0000000e0e00722a */ /* 0x000fe20003f08000 */
[----:B------:R-:W-:Y:S01]  /*140e0*/  IMAD.MOV.U32 R9, RZ, RZ, 0x3c91a626 ;  /* 0x3c91a626ff097424 */ /* 0x000fe200078e00ff */
[----:B------:R-:W-:Y:S01]  /*140f0*/  MOV R20, 0x33145c07 ;  /* 0x33145c0700147802 */ /* 0x000fe20000000f00 */
[----:B------:R-:W-:-:S03]  /*14100*/  IMAD.MOV.U32 R21, RZ, RZ, 0x3c91a626 ;  /* 0x3c91a626ff157424 */ /* 0x000fc600078e00ff */
        /* <DEDUP_REMOVED lines=22> */
[----:B------:R2:W3:Y:S02]  /*14270*/  @!P0 DADD R8, R14, R14 ;  /* 0x000000000e088229 */ /* 0x0004e4000000000e */
[----:B--23--:R-:W-:Y:S05]  /*14280*/  @!P0 BRA `(.L_x_9757) ;  /* 0x0000013800c88947 */ /* 0x00cfea0003800000 */
[----:B------:R-:W0:-:S15]  /*14290*/  DSETP.NEU.AND P0, PT, R2, +INF , PT ;  /* 0x7ff000000200742a */ /* 0x000e1e0003f0d000 */
[----:B------:R-:W-:-:S15]  /*142a0*/  NOP ;  /* 0x0000000000007918 */ /* 0x000fde0000000000 */
[----:B------:R-:W-:-:S15]  /*142b0*/  NOP ;  /* 0x0000000000007918 */ /* 0x000fde0000000000 */
[----:B------:R-:W-:-:S15]  /*142c0*/  NOP ;  /* 0x0000000000007918 */ /* 0x000fde0000000000 */
[----:B------:R-:W-:-:S04]  /*142d0*/  NOP ;  /* 0x0000000000007918 */ /* 0x000fc80000000000 */
[----:B0-----:R2:W3:-:S15]  /*142e0*/  @!P0 DADD R8, R12, R12 ;  /* 0x000000000c088229 */ /* 0x0014de000000000c */
[----:B------:R-:W-:-:S15]  /*142f0*/  NOP ;  /* 0x0000000000007918 */ /* 0x000fde0000000000 */
[----:B------:R-:W-:-:S15]  /*14300*/  NOP ;  /* 0x0000000000007918 */ /* 0x000fde0000000000 */
[----:B------:R-:W-:-:S15]  /*14310*/  NOP ;  /* 0x0000000000007918 */ /* 0x000fde0000000000 */
[----:B------:R-:W-:-:S04]  /*14320*/  NOP ;  /* 0x0000000000007918 */ /* 0x000fc80000000000 */
[----:B------:R2:W4:Y:S02]  /*14330*/  @!P0 DADD R10, -RZ, -R14 ;  /* 0x00000000ff0a8229 */ /* 0x000524000000090e */
[----:B--234-:R-:W-:Y:S05]  /*14340*/  @!P0 BRA `(.L_x_9757) ;  /* 0x0000013800988947 */ /* 0x01cfea0003800000 */
        /* <DEDUP_REMOVED lines=17> */
[----:B0-----:R-:W-:Y:S01]  /*14460*/  @P0 MOV R9, R11 ;  /* 0x0000000b00090202 */ /* 0x001fe20000000f00 */
[----:B------:R-:W-:Y:S02]  /*14470*/  @!P0 IMAD.MOV.U32 R3, RZ, RZ, 0x3ff921fb ;  /* 0x3ff921fbff038424 */ /* 0x000fe400078e00ff */
[----:B------:R-:W-:-:S15]  /*14480*/  @P0 IMAD.MOV.U32 R8, RZ, RZ, R10 ;  /* 0x000000ffff080224 */ /* 0x000fde00078e000a */
[----:B------:R-:W-:-:S15]  /*14490*/  NOP ;  /* 0x0000000000007918 */ /* 0x000fde0000000000 */
[----:B------:R-:W-:-:S15]  /*144a0*/  NOP ;  /* 0x0000000000007918 */ /* 0x000fde0000000000 */
[----:B------:R-:W-:-:S14]  /*144b0*/  NOP ;  /* 0x0000000000007918 */ /* 0x000fdc0000000000 */
[----:B------:R2:W3:-:S15]  /*144c0*/  @!P0 DADD R8, R2, R20 ;  /* 0x0000000002088229 */ /* 0x0004de0000000014 */
[----:B------:R-:W-:-:S15]  /*144d0*/  NOP ;  /* 0x0000000000007918 */ /* 0x000fde0000000000 */
[----:B------:R-:W-:-:S15]  /*144e0*/  NOP ;  /* 0x0000000000007918 */ /* 0x000fde0000000000 */
[----:B------:R-:W-:-:S15]  /*144f0*/  NOP ;  /* 0x0000000000007918 */ /* 0x000fde0000000000 */
[----:B------:R-:W-:-:S04]  /*14500*/  NOP ;  /* 0x0000000000007918 */ /* 0x000fc80000000000 */
[----:B------:R2:W4:Y:S02]  /*14510*/  @!P0 DADD R10, R14, R14 ;  /* 0x000000000e0a8229 */ /* 0x000524000000000e */
[----:B--234-:R-:W-:Y:S05]  /*14520*/  BRA `(.L_x_9757) ;  /* 0x0000013800207947 */ /* 0x01cfea0003800000 */
.L_x_9758:
        /* <DEDUP_REMOVED lines=304> */
.L_x_9765:
[----:B------:R-:W-:Y:S05]  /*15830*/  BSYNC.RECONVERGENT B3 ;  /* 0x0000000000037941 */ /* 0x000fea0003800200 */
.L_x_9764:
        /* <DEDUP_REMOVED lines=25> */
[----:B------:R-:W-:Y:S01]  /*159d0*/  LOP3.LUT R10, R16, 0xfffff, RZ, 0xc0, !PT ;  /* 0x000fffff100a7812 */ /* 0x000fe200078ec0ff */
[----:B------:R-:W-:Y:S01]  /*159e0*/  IMAD.MOV.U32 R46, RZ, RZ, RZ ;  /* 0x000000ffff2e7224 */ /* 0x000fe200078e00ff */
[----:B------:R-:W-:Y:S01]  /*159f0*/  UMOV UR4, 0x80000000 ;  /* 0x8000000000047882 */ /* 0x000fe20000000000 */
[----:B------:R-:W-:Y:S01]  /*15a00*/  UMOV UR5, 0x43300000 ;  /* 0x4330000000057882 */ /* 0x000fe20000000000 */
[----:B------:R-:W-:Y:S01]  /*15a10*/  LOP3.LUT R11, R10, 0x3ff00000, RZ, 0xfc, !PT ;  /* 0x3ff000000a0b7812 */ /* 0x000fe200078efcff */
[----:B------:R-:W-:-:S03]  /*15a20*/  IMAD.MOV.U32 R10, RZ, RZ, R18 ;  /* 0x000000ffff0a7224 */ /* 0x000fc600078e0012 */
        /* <DEDUP_REMOVED lines=165> */
.L_x_9763:
        /* <DEDUP_REMOVED lines=76> */
.L_x_9772:
[----:B------:R-:W-:Y:S05]  /*16940*/  BSYNC.RECONVERGENT B4 ;  /* 0x0000000000047941 */ /* 0x000fea0003800200 */
.L_x_9771:
[----:B------:R-:W-:Y:S02]  /*16950*/  IMAD.MOV.U32 R10, RZ, RZ, R20 ;  /* 0x000000ffff0a7224 */ /* 0x000fe400078e0014 */
[----:B------:R-:W-:-:S07]  /*16960*/  IMAD.MOV.U32 R11, RZ, RZ, R21 ;  /* 0x000000ffff0b7224 */ /* 0x000fce00078e0015 */
.L_x_9770:
[----:B------:R-:W-:Y:S05]  /*16970*/  BSYNC.RECONVERGENT B3 ;  /* 0x0000000000037941 */ /* 0x000fea0003800200 */
.L_x_9769:
        /* <DEDUP_REMOVED lines=69> */
.L_x_9777:
[----:B------:R-:W-:Y:S05]  /*16dd0*/  BSYNC.RECONVERGENT B4 ;  /* 0x0000000000047941 */ /* 0x000fea0003800200 */
.L_x_9776:
[----:B------:R-:W-:Y:S05]  /*16de0*/  BRA `(.L_x_9775) ;  /* 0x0000000000047947 */ /* 0x000fea0003800000 */
.L_x_9774:
[----:B------:R0:W1:Y:S02]  /*16df0*/  DADD R20, R36, -R24 ;  /* 0x0000000024147229 */ /* 0x0000640000000818 */
.L_x_9775:
[----:B------:R-:W-:Y:S05]  /*16e00*/  BSYNC.RECONVERGENT B3 ;  /* 0x0000000000037941 */ /* 0x000fea0003800200 */
.L_x_9773:
[----:B-1----:R-:W1:Y:S01]  /*16e10*/  DMUL R20, R20, 0.5 ;  /* 0x3fe0000014147828 */ /* 0x002e620000000000 */
[----:B0-----:R-:W-:Y:S01]  /*16e20*/  IMAD.MOV.U32 R24, RZ, RZ, 0x0 ;  /* 0x00000000ff187424 */ /* 0x001fe200078e00ff */
[----:B------:R-:W-:Y:S01]  /*16e30*/  MOV R25, 0x3fd80000 ;  /* 0x3fd8000000197802 */ /* 0x000fe20000000f00 */
[----:B------:R-:W-:-:S15]  /*16e40*/  BSSY.RECONVERGENT B3, `(.L_x_9778) ;  /* 0x0000044000037945 */ /* 0x000fde0003800200 */
        /* <DEDUP_REMOVED lines=67> */
.L_x_9779:
[----:B------:R-:W-:Y:S05]  /*17280*/  BSYNC.RECONVERGENT B3 ;  /* 0x0000000000037941 */ /* 0x000fea0003800200 */
.L_x_9778:
[----:B------:R-:W0:Y:S02]  /*17290*/  DADD R10, R10, R26 ;  /* 0x000000000a0a7229 */ /* 0x000e24000000001a */
[C---:B0-----:R-:W-:Y:S02]  /*172a0*/  FSETP.GEU.FTZ.AND P1, PT, R11.reuse, 1.7916666269302368164, PT ;  /* 0x3fe555550b00780b */ /* 0x041fe40003f3e000 */
[----:B------:R-:W-:-:S13]  /*172b0*/  FSETP.GT.FTZ.AND P0, PT, R11, -1.6999999284744262695, PT ;  /* 0xbfd999990b00780b */ /* 0x000fda0003f14000 */
[----:B------:R-:W-:Y:S05]  /*172c0*/  @P0 BRA !P1, `(.L_x_9780) ;  /* 0x0000000c00100947 */ /* 0x000fea0004800000 */
[----:B------:R-:W0:Y:S02]  /*172d0*/  DADD R10, R10, 1 ;  /* 0x3ff000000a0a7429 */ /* 0x000e240000000000 */
        /* <DEDUP_REMOVED lines=195> */
.L_x_9780:
        /* <DEDUP_REMOVED lines=53> */
.L_x_9782:
[----:B------:R-:W-:Y:S05]  /*18260*/  BSYNC.RECONVERGENT B3 ;  /* 0x0000000000037941 */ /* 0x000fea0003800200 */
.L_x_9781:
        /* <DEDUP_REMOVED lines=78> */
.L_x_9768:
        /* <DEDUP_REMOVED lines=56> */
.L_x_9785:
[----:B------:R-:W-:Y:S05]  /*18ad0*/  BSYNC.RECONVERGENT B3 ;  /* 0x0000000000037941 */ /* 0x000fea0003800200 */
.L_x_9784:
        /* <DEDUP_REMOVED lines=200> */
.L_x_9786:
        /* <DEDUP_REMOVED lines=53> */
.L_x_9788:
[----:B------:R-:W-:Y:S05]  /*19ab0*/  BSYNC.RECONVERGENT B3 ;  /* 0x0000000000037941 */ /* 0x000fea0003800200 */
.L_x_9787:
        /* <DEDUP_REMOVED lines=78> */
.L_x_9783:
        /* <DEDUP_REMOVED lines=59> */
.L_x_9790:
[----:B------:R-:W-:Y:S05]  /*1a350*/  BSYNC.RECONVERGENT B3 ;  /* 0x0000000000037941 */ /* 0x000fea0003800200 */
.L_x_9789:
        /* <DEDUP_REMOVED lines=49> */
.L_x_9792:
[----:B------:R-:W-:Y:S05]  /*1a670*/  BSYNC.RECONVERGENT B3 ;  /* 0x0000000000037941 */ /* 0x000fea0003800200 */
.L_x_9791:
[----:B------:R-:W-:Y:S01]  /*1a680*/  MOV R10, R20 ;  /* 0x00000014000a7202 */ /* 0x000fe20000000f00 */
[----:B------:R-:W-:Y:S01]  /*1a690*/  IMAD.MOV.U32 R11, RZ, RZ, R21 ;  /* 0x000000ffff0b7224 */ /* 0x000fe200078e0015 */
[----:B------:R-:W-:Y:S06]  /*1a6a0*/  BRA `(.L_x_9766) ;  /* 0x0000000000d47947 */ /* 0x000fec0003800000 */
.L_x_9767:
        /* <DEDUP_REMOVED lines=50> */
[----:B------:R-:W-:Y:S02]  /*1a9d0*/  IMAD.MOV.U32 R10, RZ, RZ, R20 ;  /* 0x000000ffff0a7224 */ /* 0x000fe400078e0014 */
[----:B------:R-:W-:-:S07]  /*1a9e0*/  IMAD.MOV.U32 R11, RZ, RZ, R21 ;  /* 0x000000ffff0b7224 */ /* 0x000fce00078e0015 */
.L_x_9793:
[----:B------:R-:W-:Y:S05]  /*1a9f0*/  BSYNC.RECONVERGENT B3 ;  /* 0x0000000000037941 */ /* 0x000fea0003800200 */
.L_x_9766:
[----:B------:R-:W-:Y:S05]  /*1aa00*/  BSYNC.RECONVERGENT B2 ;  /* 0x0000000000027941 */ /* 0x000fea0003800200 */
.L_x_9762:
        /* <DEDUP_REMOVED lines=53> */
.L_x_9798:
[----:B------:R-:W-:Y:S05]  /*1ad60*/  BSYNC.RECONVERGENT B4 ;  /* 0x0000000000047941 */ /* 0x000fea0003800200 */
.L_x_9797:
        /* <DEDUP_REMOVED lines=184> */
.L_x_9801:
        /* <DEDUP_REMOVED lines=123> */
.L_x_9800:
        /* <DEDUP_REMOVED lines=172> */
.L_x_9803:
[----:B------:R-:W-:Y:S01]  /*1cb60*/  IMAD.MOV.U32 R8, RZ, RZ, 0x180754af ;  /* 0x180754afff087424 */ /* 0x000fe200078e00ff */
[----:B------:R-:W-:Y:S01]  /*1cb70*/  UMOV UR4, 0xdc1895e9 ;  /* 0xdc1895e900047882 */ /* 0x000fe20000000000 */
[----:B------:R-:W-:Y:S01]  /*1cb80*/  IMAD.MOV.U32 R9, RZ, RZ, 0x3fb3823b ;  /* 0x3fb3823bff097424 */ /* 0x000fe200078e00ff */
[----:B------:R-:W-:Y:S01]  /*1cb90*/  UMOV UR5, 0x3fb0066b ;  /* 0x3fb0066b00057882 */ /* 0x000fe20000000000 */
[----:B------:R-:W0:Y:S01]  /*1cba0*/  DMUL R2, R20, R20 ;  /* 0x0000001414027228 */ /* 0x000e220000000000 */
[----:B------:R-:W-:-:S13]  /*1cbb0*/  ISETP.GE.AND P0, PT, R21, RZ, PT ;  /* 0x000000ff1500720c */ /* 0x000fda0003f06270 */
        /* <DEDUP_REMOVED lines=118> */
.L_x_9799:
        /* <DEDUP_REMOVED lines=79> */
.L_x_9810:
[----:B------:R-:W-:Y:S05]  /*1d810*/  BSYNC.RECONVERGENT B6 ;  /* 0x0000000000067941 */ /* 0x000fea0003800200 */
.L_x_9809:
[----:B------:R-:W-:Y:S02]  /*1d820*/  IMAD.MOV.U32 R56, RZ, RZ, R20 ;  /* 0x000000ffff387224 */ /* 0x000fe400078e0014 */
[----:B------:R-:W-:-:S07]  /*1d830*/  IMAD.MOV.U32 R57, RZ, RZ, R21 ;  /* 0x000000ffff397224 */ /* 0x000fce00078e0015 */
.L_x_9808:
[----:B------:R-:W-:Y:S05]  /*1d840*/  BSYNC.RECONVERGENT B5 ;  /* 0x0000000000057941 */ /* 0x000fea0003800200 */
.L_x_9807:
        /* <DEDUP_REMOVED lines=64> */
.L_x_9815:
[----:B------:R-:W-:Y:S05]  /*1dc50*/  BSYNC.RECONVERGENT B6 ;  /* 0x0000000000067941 */ /* 0x000fea0003800200 */
.L_x_9814:
[----:B------:R-:W-:Y:S02]  /*1dc60*/  IMAD.MOV.U32 R2, RZ, RZ, R20 ;  /* 0x000000ffff027224 */ /* 0x000fe400078e0014 */
[----:B------:R-:W-:Y:S01]  /*1dc70*/  IMAD.MOV.U32 R3, RZ, RZ, R21 ;  /* 0x000000ffff037224 */ /* 0x000fe200078e0015 */
[----:B------:R-:W-:Y:S06]  /*1dc80*/  BRA `(.L_x_9813) ;  /* 0x0000000000047947 */ /* 0x000fec0003800000 */
.L_x_9812:
[----:B------:R0:W1:Y:S02]  /*1dc90*/  DADD R2, -R38, R36 ;  /* 0x0000000026027229 */ /* 0x0000640000000124 */
.L_x_9813:
[----:B------:R-:W-:Y:S05]  /*1dca0*/  BSYNC.RECONVERGENT B5 ;  /* 0x0000000000057941 */ /* 0x000fea0003800200 */
.L_x_9811:
        /* <DEDUP_REMOVED lines=71> */
.L_x_9817:
[----:B------:R-:W-:Y:S05]  /*1e120*/  BSYNC.RECONVERGENT B5 ;  /* 0x0000000000057941 */ /* 0x000fea0003800200 */
.L_x_9816:
[----:B------:R-:W-:Y:S02]  /*1e130*/  IMAD.MOV.U32 R8, RZ, RZ, R20 ;  /* 0x000000ffff087224 */ /* 0x000fe400078e0014 */
[----:B------:R-:W-:Y:S01]  /*1e140*/  IMAD.MOV.U32 R9, RZ, RZ, R21 ;  /* 0x000000ffff097224 */ /* 0x000fe200078e0015 */
[----:B------:R-:W-:Y:S06]  /*1e150*/  BRA `(.L_x_9818) ;  /* 0x0000001000c47947 */ /* 0x000fec0003800000 */
.L_x_9806:
[----:B------:R-:W0:Y:S02]  /*1e160*/  DSETP.GT.AND P0, PT, R44, 1, PT ;  /* 0x3ff000002c00742a */ /* 0x000e240003f04000 */
[----:B0-----:R-:W-:Y:S05]  /*1e170*/  @P0 BRA `(.L_x_9819) ;  /* 0x0000000000fc0947 */ /* 0x001fea0003800000 */
        /* <DEDUP_REMOVED lines=59> */
.L_x_9821:
[----:B------:R-:W-:Y:S05]  /*1e530*/  BSYNC.RECONVERGENT B5 ;  /* 0x0000000000057941 */ /* 0x000fea0003800200 */
.L_x_9820:
[----:B------:R-:W-:Y:S01]  /*1e540*/  MOV R8, R20 ;  /* 0x0000001400087202 */ /* 0x000fe20000000f00 */
[----:B------:R-:W-:Y:S01]  /*1e550*/  IMAD.MOV.U32 R9, RZ, RZ, R21 ;  /* 0x000000ffff097224 */ /* 0x000fe200078e0015 */
[----:B------:R-:W-:Y:S06]  /*1e560*/  BRA `(.L_x_9818) ;  /* 0x0000000c00c07947 */ /* 0x000fec0003800000 */
.L_x_9819:
        /* <DEDUP_REMOVED lines=66> */
.L_x_9823:
[----:B------:R-:W-:Y:S05]  /*1e990*/  BSYNC.RECONVERGENT B5 ;  /* 0x0000000000057941 */ /* 0x000fea0003800200 */
.L_x_9822:
        /* <DEDUP_REMOVED lines=49> */
.L_x_9825:
[----:B------:R-:W-:Y:S05]  /*1ecb0*/  BSYNC.RECONVERGENT B5 ;  /* 0x0000000000057941 */ /* 0x000fea0003800200 */
.L_x_9824:
[----:B------:R-:W0:Y:S01]  /*1ecc0*/  DMUL R44, R44, 8.11296384146066816958e+31 ;  /* 0x469000002c2c7828 */ /* 0x000e220000000000 */
[----:B------:R-:W-:Y:S02]  /*1ecd0*/  IMAD.MOV.U32 R8, RZ, RZ, R20 ;  /* 0x000000ffff087224 */ /* 0x000fe400078e0014 */
[----:B------:R-:W-:Y:S01]  /*1ece0*/  IMAD.MOV.U32 R9, RZ, RZ, R21 ;  /* 0x000000ffff097224 */ /* 0x000fe200078e0015 */
[----:B0-----:R-:W-:Y:S06]  /*1ecf0*/  BRA `(.L_x_9818) ;  /* 0x0000000400dc7947 */ /* 0x001fec0003800000 */
.L_x_9805:
        /* <DEDUP_REMOVED lines=52> */
.L_x_9827:
[----:B------:R-:W-:Y:S05]  /*1f040*/  BSYNC.RECONVERGENT B5 ;  /* 0x0000000000057941 */ /* 0x000fea0003800200 */
.L_x_9826:
        /* <DEDUP_REMOVED lines=60> */
[----:B------:R-:W-:-:S07]  /*1f410*/  IMAD.MOV.U32 R16, RZ, RZ, R2 ;  /* 0x000000ffff107224 */ /* 0x000fce00078e0002 */
[----:B------:R-:W-:Y:S05]  /*1f420*/  CALL.REL.NOINC `($__internal_19_$__cuda_sm20_dsqrt_rn_f64_mediumpath_v1) ;  /* 0x0000031000247944 */ /* 0x000fea0003c00000 */
.L_x_9829:
[----:B------:R-:W-:Y:S05]  /*1f430*/  BSYNC.RECONVERGENT B5 ;  /* 0x0000000000057941 */ /* 0x000fea0003800200 */
.L_x_9828:
[----:B------:R0:W1:Y:S01]  /*1f440*/  DMUL R8, R20, R36 ;  /* 0x0000002414087228 */ /* 0x0000620000000000 */
[----:B------:R-:W-:Y:S01]  /*1f450*/  MOV R44, 0x0 ;  /* 0x00000000002c7802 */ /* 0x000fe20000000f00 */
[----:B01----:R-:W-:-:S07]  /*1f460*/  IMAD.MOV.U32 R45, RZ, RZ, 0x3ff00000 ;  /* 0x3ff00000ff2d7424 */ /* 0x003fce00078e00ff */
.L_x_9818:
[----:B------:R-:W-:Y:S05]  /*1f470*/  BSYNC.RECONVERGENT B4 ;  /* 0x0000000000047941 */ /* 0x000fea0003800200 */
.L_x_9804:
[----:B------:R-:W-:Y:S05]  /*1f480*/  BRA `(.L_x_9830) ;  /* 0x0000000000187947 */ /* 0x000fea0003800000 */
.L_x_9796:
[----:B------:R-:W0:-:S15]  /*1f490*/  DMUL R8, R8, 9.00719925474099200000e+15 ;  /* 0x4340000008087828 */ /* 0x000e1e0000000000 */
[----:B------:R-:W-:-:S15]  /*1f4a0*/  NOP ;  /* 0x0000000000007918 */ /* 0x000fde0000000000 */
[----:B------:R-:W-:-:S15]  /*1f4b0*/  NOP ;  /* 0x0000000000007918 */ /* 0x000fde0000000000 */
[----:B------:R-:W-:-:S15]  /*1f4c0*/  NOP ;  /* 0x0000000000007918 */ /* 0x000fde0000000000 */
[----:B------:R-:W-:-:S04]  /*1f4d0*/  NOP ;  /* 0x0000000000007918 */ /* 0x000fc80000000000 */
[----:B0-----:R-:W1:Y:S02]  /*1f4e0*/  DMUL R44, R44, 9.00719925474099200000e+15 ;  /* 0x434000002c2c7828 */ /* 0x001e640000000000 */
.L_x_9830:
[----:B------:R-:W-:Y:S05]  /*1f4f0*/  BSYNC.RELIABLE B2 ;  /* 0x0000000000027941 */ /* 0x000fea0003800100 */
.L_x_9795:
        /* <DEDUP_REMOVED lines=64> */
[----:B------:R-:W-:Y:S02]  /*1f900*/  IMAD.MOV.U32 R23, RZ, RZ, R25 ;  /* 0x000000ffff177224 */ /* 0x000fe400078e0019 */
[----:B------:R-:W-:Y:S02]  /*1f910*/  IMAD.MOV.U32 R20, RZ, RZ, R12 ;  /* 0x000000ffff147224 */ /* 0x000fe400078e000c */
[----:B------:R-:W-:-:S07]  /*1f920*/  IMAD.MOV.U32 R21, RZ, RZ, R13 ;  /* 0x000000ffff157224 */ /* 0x000fce00078e000d */
[----:B------:R-:W-:Y:S05]  /*1f930*/  CALL.REL.NOINC `($__internal_18_$__cuda_sm20_div_rn_f64_full) ;  /* 0x0000030000b47944 */ /* 0x000fea0003c00000 */
.L_x_9833:
[----:B------:R-:W-:Y:S05]  /*1f940*/  BSYNC.RECONVERGENT B2 ;  /* 0x0000000000027941 */ /* 0x000fea0003800200 */
.L_x_9832:
[----:B------:R-:W-:Y:S01]  /*1f950*/  MOV R22, 0xdbb65b49 ;  /* 0xdbb65b4900167802 */ /* 0x000fe20000000f00 */
[----:B------:R-:W-:Y:S01]  /*1f960*/  IMAD.MOV.U32 R23, RZ, RZ, 0x3f2d3b63 ;  /* 0x3f2d3b63ff177424 */ /* 0x000fe200078e00ff */
[----:B------:R-:W-:Y:S01]  /*1f970*/  DSETP.NEU.AND P3, PT, R12, RZ, PT ;  /* 0x000000ff0c00722a */ /* 0x000fe20003f6d000 */
[----:B------:R-:W-:Y:S01]  /*1f980*/  UMOV UR4, 0x2a25ff7e ;  /* 0x2a25ff7e00047882 */ /* 0x000fe20000000000 */
[----:B------:R-:W-:Y:S01]  /*1f990*/  UMOV UR5, 0x3ef53e1d ;  /* 0x3ef53e1d00057882 */ /* 0x000fe20000000000 */
[----:B------:R-:W-:Y:S01]  /*1f9a0*/  ISETP.GE.AND P2, PT, R3, RZ, PT ;  /* 0x000000ff0300720c */ /* 0x000fe20003f46270 */
[----:B------:R-:W-:Y:S03]  /*1f9b0*/  BSSY.RECONVERGENT B0, `(.L_x_9834) ;  /* 0x00000ac000007945 */ /* 0x000fe60003800200 */
        /* <DEDUP_REMOVED lines=169> */
.L_x_9835:
[----:B------:R-:W-:Y:S02]  /*20450*/  FSEL R2, RZ, 3.37028055040000000000e+12, P0 ;  /* 0x54442d18ff027808 */ /* 0x000fe40000000000 */
[----:B------:R-:W-:-:S07]  /*20460*/  FSEL R3, RZ, 2.1426990032196044922, P0 ;  /* 0x400921fbff037808 */ /* 0x000fce0000000000 */
.L_x_9836:
[----:B------:R-:W-:Y:S05]  /*20470*/  BSYNC.RECONVERGENT B0 ;  /* 0x0000000000007941 */ /* 0x000fea0003800200 */
.L_x_9834:
        /* <DEDUP_REMOVED lines=10> */
.L_x_9831:
        /* <DEDUP_REMOVED lines=62> */
.L_x_9838:
[----:B------:R-:W-:Y:S05]  /*20900*/  BSYNC.RECONVERGENT B2 ;  /* 0x0000000000027941 */ /* 0x000fea0003800200 */
.L_x_9837:
[----:B------:R-:W-:Y:S01]  /*20910*/  IMAD.MOV.U32 R12, RZ, RZ, -0x2449a4b7 ;  /* 0xdbb65b49ff0c7424 */ /* 0x000fe200078e00ff */
[----:B------:R-:W-:Y:S01]  /*20920*/  MOV R13, 0x3f2d3b63 ;  /* 0x3f2d3b63000d7802 */ /* 0x000fe20000000f00 */
        /* <DEDUP_REMOVED lines=174> */
.L_x_9840:
[----:B------:R-:W-:Y:S02]  /*21410*/  FSEL R2, RZ, 3.37028055040000000000e+12, P0 ;  /* 0x54442d18ff027808 */ /* 0x000fe40000000000 */
[----:B------:R-:W-:-:S07]  /*21420*/  FSEL R3, RZ, 2.1426990032196044922, P0 ;  /* 0x400921fbff037808 */ /* 0x000fce0000000000 */
.L_x_9841:
[----:B------:R-:W-:Y:S05]  /*21430*/  BSYNC.RECONVERGENT B0 ;  /* 0x0000000000007941 */ /* 0x000fea0003800200 */
.L_x_9839:
        /* <DEDUP_REMOVED lines=9> */
.L_x_9802:
[----:B------:R-:W-:Y:S05]  /*214d0*/  BSYNC.RECONVERGENT B3 ;  /* 0x0000000000037941 */ /* 0x000fea0003800200 */
.L_x_9794:
[----:B------:R-:W-:Y:S01]  /*214e0*/  ISETP.GE.AND P0, PT, R15, RZ, PT ;  /* 0x000000ff0f00720c */ /* 0x000fe20003f06270 */
[----:B------:R-:W0:Y:S03]  /*214f0*/  DADD R2, -RZ, -R10 ;  /* 0x00000000ff027229 */ /* 0x000e26000000090a */
[----:B0-----:R-:W-:Y:S02]  /*21500*/  FSEL R10, R10, R2, !P0 ;  /* 0x000000020a0a7208 */ /* 0x001fe40004000000 */
[----:B------:R-:W-:Y:S01]  /*21510*/  FSEL R11, R11, R3, !P0 ;  /* 0x000000030b0b7208 */ /* 0x000fe20004000000 */
[----:B------:R-:W-:Y:S06]  /*21520*/  BRA `(.L_x_9757) ;  /* 0x0000006800207947 */ /* 0x000fec0003800000 */
.L_x_9761:
        /* <DEDUP_REMOVED lines=15> */
.L_x_9760:
[----:B------:R0:W1:Y:S01]  /*21620*/  DADD R10, -RZ, -R14 ;  /* 0x00000000ff0a7229 */ /* 0x000062000000090e */
[----:B------:R-:W-:Y:S01]  /*21630*/  CS2R R8, SRZ ;  /* 0x0000000000087805 */ /* 0x000fe2000001ff00 */
[----:B01----:R-:W-:Y:S06]  /*21640*/  BRA `(.L_x_9757) ;  /* 0x0000006400d87947 */ /* 0x003fec0003800000 */
.L_x_9759:
        /* <DEDUP_REMOVED lines=30> */
[----:B------:R-:W0:Y:S01]  /*21830*/  MUFU.RCP64H R21, R11 ;  /* 0x0000000b00157308 */ /* 0x000e220000001800 */
[--C-:B------:R-:W-:Y:S01]  /*21840*/  IMAD.MOV.U32 R23, RZ, RZ, R25.reuse ;  /* 0x000000ffff177224 */ /* 0x100fe200078e0019 */
[----:B------:R-:W-:Y:S01]  /*21850*/  MOV R20, 0x1 ;  /* 0x0000000100147802 */ /* 0x000fe20000000f00 */
[----:B------:R-:W-:-:S15]  /*21860*/  IMAD.MOV.U32 R16, RZ, RZ, R25 ;  /* 0x000000ffff107224 */ /* 0x000fde00078e0019 */
[----:B------:R-:W-:-:S15]  /*21870*/  NOP ;  /* 0x0000000000007918 */ /* 0x000fde0000000000 */
[----:B------:R-:W-:-:S15]  /*21880*/  NOP ;  /* 0x0000000000007918 */ /* 0x000fde0000000000 */
[----:B------:R-:W-:-:S12]  /*21890*/  NOP ;  /* 0x0000000000007918 */ /* 0x000fd80000000000 */
[----:B------:R-:W1:Y:S02]  /*218a0*/  @!P0 DMUL R22, R22, 1.80143985094819840000e+16 ;  /* 0x4350000016168828 */ /* 0x000e640000000000 */
[----:B-1----:R-:W-:-:S04]  /*218b0*/  @!P0 IMAD.MOV.U32 R16, RZ, RZ, R23 ;  /* 0x000000ffff108224 */ /* 0x002fc800078e0017 */
[----:B------:R-:W-:-:S05]  /*218c0*/  VIADD R18, R16, 0xffffffff ;  /* 0xffffffff10127836 */ /* 0x000fca0000000000 */
[----:B------:R-:W-:Y:S01]  /*218d0*/  ISETP.GE.U32.AND P2, PT, R18, 0x7fefffff, PT ;  /* 0x7fefffff1200780c */ /* 0x000fe20003f46070 */
[----:B------:R-:W-:Y:S02]  /*218e0*/  IMAD.MOV.U32 R18, RZ, RZ, R24 ;  /* 0x000000ffff127224 */ /* 0x000fe400078e0018 */
[----:B------:R-:W-:-:S10]  /*218f0*/  @!P0 IMAD.MOV.U32 R18, RZ, RZ, R22 ;  /* 0x000000ffff128224 */ /* 0x000fd400078e0016 */
        /* <DEDUP_REMOVED lines=41> */
[----:B-1----:R-:W-:-:S05]  /*21b90*/  FFMA R25, RZ, R11, R21 ;  /* 0x0000000bff197223 */ /* 0x002fca0000000015 */
        /* <DEDUP_REMOVED lines=181> */
.L_x_9846:
[----:B------:R-:W-:Y:S05]  /*226f0*/  BSYNC.RECONVERGENT B0 ;  /* 0x0000000000007941 */ /* 0x000fea0003800200 */
.L_x_9845:
[----:B------:R-:W-:Y:S04]  /*22700*/  BSSY.RECONVERGENT B3, `(.L_x_9847) ;  /* 0x0000008000037945 */ /* 0x000fe80003800200 */
[----:B------:R-:W-:Y:S05]  /*22710*/  @P4 BRA P5, `(.L_x_9848) ;  /* 0x0000000000184947 */ /* 0x000fea0002800000 */
[----:B------:R-:W-:Y:S01]  /*22720*/  IMAD.MOV.U32 R22, RZ, RZ, R8 ;  /* 0x000000ffff167224 */ /* 0x000fe200078e0008 */
[----:B------:R-:W-:Y:S01]  /*22730*/  MOV R23, R9 ;  /* 0x0000000900177202 */ /* 0x000fe20000000f00 */
[----:B------:R-:W-:Y:S01]  /*22740*/  IMAD.MOV.U32 R20, RZ, RZ, R10 ;  /* 0x000000ffff147224 */ /* 0x000fe200078e000a */
[----:B------:R-:W-:Y:S01]  /*22750*/  MOV R16, 0x22780 ;  /* 0x0002278000107802 */ /* 0x000fe20000000f00 */
[----:B------:R-:W-:-:S07]  /*22760*/  IMAD.MOV.U32 R21, RZ, RZ, R11 ;  /* 0x000000ffff157224 */ /* 0x000fce00078e000b */
[----:B01----:R-:W-:Y:S05]  /*22770*/  CALL.REL.NOINC `($__internal_18_$__cuda_sm20_div_rn_f64_full) ;  /* 0x000002d400247944 */ /* 0x003fea0003c00000 */
.L_x_9848:
[----:B------:R-:W-:Y:S05]  /*22780*/  BSYNC.RECONVERGENT B3 ;  /* 0x0000000000037941 */ /* 0x000fea0003800200 */
.L_x_9847:
[----:B------:R2:W-:Y:S01]  /*22790*/  DSETP.NEU.AND P3, PT, R10, RZ, PT ;  /* 0x000000ff0a00722a */ /* 0x0005e20003f6d000 */
[----:B------:R-:W-:Y:S01]  /*227a0*/  UMOV UR4, 0x2a25ff7e ;  /* 0x2a25ff7e00047882 */ /* 0x000fe20000000000 */
[----:B--2---:R-:W-:Y:S01]  /*227b0*/  IMAD.MOV.U32 R10, RZ, RZ, -0x2449a4b7 ;  /* 0xdbb65b49ff0a7424 */ /* 0x004fe200078e00ff */
[----:B------:R-:W-:Y:S01]  /*227c0*/  UMOV UR5, 0x3ef53e1d ;  /* 0x3ef53e1d00057882 */ /* 0x000fe20000000000 */
[----:B------:R-:W-:Y:S01]  /*227d0*/  IMAD.MOV.U32 R11, RZ, RZ, 0x3f2d3b63 ;  /* 0x3f2d3b63ff0b7424 */ /* 0x000fe200078e00ff */
[----:B------:R-:W-:Y:S01]  /*227e0*/  ISETP.GE.AND P2, PT, R13, RZ, PT ;  /* 0x000000ff0d00720c */ /* 0x000fe20003f46270 */
[----:B------:R-:W-:Y:S01]  /*227f0*/  @!P1 IMAD.MOV.U32 R13, RZ, RZ, 0x3ff921fb ;  /* 0x3ff921fbff0d9424 */ /* 0x000fe200078e00ff */
[----:B------:R-:W-:Y:S01]  /*22800*/  @!P1 MOV R12, 0x54442d18 ;  /* 0x54442d18000c9802 */ /* 0x000fe20000000f00 */
[----:B------:R-:W-:Y:S01]  /*22810*/  BSSY.RECONVERGENT B0, `(.L_x_9849) ;  /* 0x00000aa000007945 */ /* 0x000fe20003800200 */
[----:B------:R-:W-:-:S15]  /*22820*/  @P1 PLOP3.LUT P0, PT, P2, PT, PT, 0x80, 0x8 ;  /* 0x000000000008181c */ /* 0x000fde000170f070 */
[----:B------:R-:W-:-:S15]  /*22830*/  NOP ;  /* 0x0000000000007918 */ /* 0x000fde0000000000 */
[----:B------:R-:W-:-:S15]  /*22840*/  NOP ;  /* 0x0000000000007918 */ /* 0x000fde0000000000 */
[----:B------:R-:W-:-:S10]  /*22850*/  NOP ;  /* 0x0000000000007918 */ /* 0x000fd40000000000 */
[----:B------:R-:W2:-:S15]  /*22860*/  DMUL R8, R20, R20 ;  /* 0x0000001414087228 */ /* 0x000e9e0000000000 */
[----:B------:R-:W-:-:S15]  /*22870*/  NOP ;  /* 0x0000000000007918 */ /* 0x000fde0000000000 */
[----:B------:R-:W-:-:S15]  /*22880*/  NOP ;  /* 0x0000000000007918 */ /* 0x000fde0000000000 */
[----:B------:R-:W-:-:S15]  /*22890*/  NOP ;  /* 0x0000000000007918 */ /* 0x000fde0000000000 */
[----:B------:R-:W-:-:S04]  /*228a0*/  NOP ;  /* 0x0000000000007918 */ /* 0x000fc80000000000 */
        /* <DEDUP_REMOVED lines=144> */
[----:B------:R-:W-:-:S15]  /*231b0*/  @!P1 FSEL R11, R21, R11, !P0 ;  /* 0x0000000b150b9208 */ /* 0x000fde0004000000 */
[----:B------:R-:W-:-:S15]  /*231c0*/  NOP ;  /* 0x0000000000007918 */ /* 0x000fde0000000000 */
[----:B------:R-:W-:-:S15]  /*231d0*/  NOP ;  /* 0x0000000000007918 */ /* 0x000fde0000000000 */
[----:B------:R-:W-:-:S15]  /*231e0*/  NOP ;  /* 0x0000000000007918 */ /* 0x000fde0000000000 */
[----:B------:R2:W3:Y:S02]  /*231f0*/  @!P1 DADD R8, R10, R12 ;  /* 0x000000000a089229 */ /* 0x0004e4000000000c */
[----:B--23--:R-:W-:Y:S05]  /*23200*/  @!P3 BRA `(.L_x_9850) ;  /* 0x000000000020b947 */ /* 0x00cfea0003800000 */
        /* <DEDUP_REMOVED lines=8> */
.L_x_9850:
[----:B------:R-:W-:Y:S02]  /*23290*/  FSEL R8, RZ, 3.37028055040000000000e+12, P0 ;  /* 0x54442d18ff087808 */ /* 0x000fe40000000000 */
[----:B------:R-:W-:-:S07]  /*232a0*/  FSEL R9, RZ, 2.1426990032196044922, P0 ;  /* 0x400921fbff097808 */ /* 0x000fce0000000000 */
.L_x_9851:
[----:B------:R-:W-:Y:S05]  /*232b0*/  BSYNC.RECONVERGENT B0 ;  /* 0x0000000000007941 */ /* 0x000fea0003800200 */
.L_x_9849:
        /* <DEDUP_REMOVED lines=14> */
.L_x_9844:
        /* <DEDUP_REMOVED lines=76> */
[----:B0-----:R-:W-:Y:S02]  /*23860*/  IMAD.U32 R36, RZ, RZ, UR6 ;  /* 0x00000006ff247e24 */ /* 0x001fe4000f8e00ff */
        /* <DEDUP_REMOVED lines=67> */
[----:B------:R-:W-:Y:S01]  /*23ca0*/  IMAD.MOV.U32 R16, RZ, RZ, -0x3ff ;  /* 0xfffffc01ff107424 */ /* 0x000fe200078e00ff */
[----:B------:R-:W-:-:S05]  /*23cb0*/  @!P0 MOV R16, 0xfffffbcb ;  /* 0xfffffbcb00108802 */ /* 0x000fca0000000f00 */
        /* <DEDUP_REMOVED lines=181> */
.L_x_9854:
[----:B------:R-:W-:Y:S05]  /*24810*/  BSYNC.RECONVERGENT B0 ;  /* 0x0000000000007941 */ /* 0x000fea0003800200 */
.L_x_9853:
[----:B------:R-:W-:Y:S04]  /*24820*/  BSSY.RECONVERGENT B3, `(.L_x_9855) ;  /* 0x0000008000037945 */ /* 0x000fe80003800200 */
[----:B------:R-:W-:Y:S05]  /*24830*/  @P4 BRA P5, `(.L_x_9856) ;  /* 0x0000000000184947 */ /* 0x000fea0002800000 */
[----:B------:R-:W-:Y:S01]  /*24840*/  IMAD.MOV.U32 R22, RZ, RZ, R8 ;  /* 0x000000ffff167224 */ /* 0x000fe200078e0008 */
[----:B------:R-:W-:Y:S01]  /*24850*/  MOV R16, 0x248a0 ;  /* 0x000248a000107802 */ /* 0x000fe20000000f00 */
[----:B------:R-:W-:Y:S02]  /*24860*/  IMAD.MOV.U32 R23, RZ, RZ, R9 ;  /* 0x000000ffff177224 */ /* 0x000fe400078e0009 */
[----:B------:R-:W-:Y:S02]  /*24870*/  IMAD.MOV.U32 R20, RZ, RZ, R10 ;  /* 0x000000ffff147224 */ /* 0x000fe400078e000a */
[----:B------:R-:W-:-:S07]  /*24880*/  IMAD.MOV.U32 R21, RZ, RZ, R11 ;  /* 0x000000ffff157224 */ /* 0x000fce00078e000b */
[----:B01----:R-:W-:Y:S05]  /*24890*/  CALL.REL.NOINC `($__internal_18_$__cuda_sm20_div_rn_f64_full) ;  /* 0x000002b000dc7944 */ /* 0x003fea0003c00000 */
.L_x_9856:
[----:B------:R-:W-:Y:S05]  /*248a0*/  BSYNC.RECONVERGENT B3 ;  /* 0x0000000000037941 */ /* 0x000fea0003800200 */
.L_x_9855:
[----:B------:R2:W-:Y:S01]  /*248b0*/  DSETP.NEU.AND P3, PT, R10, RZ, PT ;  /* 0x000000ff0a00722a */ /* 0x0005e20003f6d000 */
[----:B------:R-:W-:Y:S01]  /*248c0*/  UMOV UR4, 0x2a25ff7e ;  /* 0x2a25ff7e00047882 */ /* 0x000fe20000000000 */
[----:B--2---:R-:W-:Y:S01]  /*248d0*/  IMAD.MOV.U32 R10, RZ, RZ, -0x2449a4b7 ;  /* 0xdbb65b49ff0a7424 */ /* 0x004fe200078e00ff */
[----:B------:R-:W-:Y:S01]  /*248e0*/  MOV R11, 0x3f2d3b63 ;  /* 0x3f2d3b63000b7802 */ /* 0x000fe20000000f00 */
[----:B------:R-:W-:Y:S01]  /*248f0*/  UMOV UR5, 0x3ef53e1d ;  /* 0x3ef53e1d00057882 */ /* 0x000fe20000000000 */
[----:B------:R-:W-:Y:S01]  /*24900*/  ISETP.GE.AND P2, PT, R13, RZ, PT ;  /* 0x000000ff0d00720c */ /* 0x000fe20003f46270 */
[----:B------:R-:W-:Y:S01]  /*24910*/  @!P1 IMAD.MOV.U32 R12, RZ, RZ, 0x54442d18 ;  /* 0x54442d18ff0c9424 */ /* 0x000fe200078e00ff */
[----:B------:R-:W-:Y:S01]  /*24920*/  BSSY.RECONVERGENT B0, `(.L_x_9857) ;  /* 0x00000ab000007945 */ /* 0x000fe20003800200 */
[----:B------:R-:W-:Y:S01]  /*24930*/  @!P1 IMAD.MOV.U32 R13, RZ, RZ, 0x3ff921fb ;  /* 0x3ff921fbff0d9424 */ /* 0x000fe200078e00ff */
        /* <DEDUP_REMOVED lines=167> */
.L_x_9858:
[----:B------:R-:W-:Y:S02]  /*253b0*/  FSEL R8, RZ, 3.37028055040000000000e+12, P0 ;  /* 0x54442d18ff087808 */ /* 0x000fe40000000000 */
[----:B------:R-:W-:-:S07]  /*253c0*/  FSEL R9, RZ, 2.1426990032196044922, P0 ;  /* 0x400921fbff097808 */ /* 0x000fce0000000000 */
.L_x_9859:
[----:B------:R-:W-:Y:S05]  /*253d0*/  BSYNC.RECONVERGENT B0 ;  /* 0x0000000000007941 */ /* 0x000fea0003800200 */
.L_x_9857:
        /* <DEDUP_REMOVED lines=10> */
.L_x_9843:
        /* <DEDUP_REMOVED lines=51> */
[----:B------:R-:W-:Y:S01]  /*257b0*/  MOV R36, R20 ;  /* 0x0000001400247202 */ /* 0x000fe20000000f00 */
[----:B------:R-:W-:-:S07]  /*257c0*/  IMAD.MOV.U32 R37, RZ, RZ, R21 ;  /* 0x000000ffff257224 */ /* 0x000fce00078e0015 */
.L_x_9861:
[----:B------:R-:W-:Y:S05]  /*257d0*/  BSYNC.RECONVERGENT B3 ;  /* 0x0000000000037941 */ /* 0x000fea0003800200 */
.L_x_9860:
        /* <DEDUP_REMOVED lines=50> */
[----:B------:R-:W-:Y:S05]  /*25b00*/  CALL.REL.NOINC `($__internal_18_$__cuda_sm20_div_rn_f64_full) ;  /* 0x000002a000407944 */ /* 0x000fea0003c00000 */
.L_x_9863:
[----:B------:R-:W-:Y:S05]  /*25b10*/  BSYNC.RECONVERGENT B3 ;  /* 0x0000000000037941 */ /* 0x000fea0003800200 */
.L_x_9862:
        /* <DEDUP_REMOVED lines=93> */
[----:B------:R-:W-:-:S15]  /*260f0*/  HFMA2 R38, -RZ, RZ, 0, 0 ;  /* 0x00000000ff267431 */ /* 0x000fde00000001ff */
        /* <DEDUP_REMOVED lines=52> */
[----:B------:R-:W-:-:S03]  /*26440*/  @!P2 IMAD.MOV.U32 R24, RZ, RZ, R22 ;  /* 0x000000ffff18a224 */ /* 0x000fc600078e0016 */
[----:B------:R-:W-:-:S04]  /*26450*/  IADD3 R16, PT, PT, R25, -0x1, RZ ;  /* 0xffffffff19107810 */ /* 0x000fc80007ffe0ff */
        /* <DEDUP_REMOVED lines=185> */
.L_x_9865:
[----:B------:R-:W-:Y:S05]  /*26ff0*/  BSYNC.RECONVERGENT B0 ;  /* 0x0000000000007941 */ /* 0x000fea0003800200 */
.L_x_9864:
        /* <DEDUP_REMOVED lines=8> */
[----:B012---:R-:W-:Y:S05]  /*27080*/  CALL.REL.NOINC `($__internal_18_$__cuda_sm20_div_rn_f64_full) ;  /* 0x0000028800e07944 */ /* 0x007fea0003c00000 */
.L_x_9867:
[----:B------:R-:W-:Y:S05]  /*27090*/  BSYNC.RECONVERGENT B3 ;  /* 0x0000000000037941 */ /* 0x000fea0003800200 */
.L_x_9866:
[----:B------:R3:W-:Y:S01]  /*270a0*/  DSETP.NEU.AND P3, PT, R10, RZ, PT ;  /* 0x000000ff0a00722a */ /* 0x0007e20003f6d000 */
[----:B------:R-:W-:Y:S01]  /*270b0*/  UMOV UR4, 0x2a25ff7e ;  /* 0x2a25ff7e00047882 */ /* 0x000fe20000000000 */
[----:B---3--:R-:W-:Y:S01]  /*270c0*/  IMAD.MOV.U32 R10, RZ, RZ, -0x2449a4b7 ;  /* 0xdbb65b49ff0a7424 */ /* 0x008fe200078e00ff */
[----:B------:R-:W-:Y:S01]  /*270d0*/  UMOV UR5, 0x3ef53e1d ;  /* 0x3ef53e1d00057882 */ /* 0x000fe20000000000 */
[----:B------:R-:W-:Y:S01]  /*270e0*/  IMAD.MOV.U32 R11, RZ, RZ, 0x3f2d3b63 ;  /* 0x3f2d3b63ff0b7424 */ /* 0x000fe200078e00ff */
        /* <DEDUP_REMOVED lines=8> */
[----:B------:R-:W3:-:S15]  /*27170*/  DMUL R8, R20, R20 ;  /* 0x0000001414087228 */ /* 0x000ede0000000000 */
[----:B------:R-:W-:-:S15]  /*27180*/  NOP ;  /* 0x0000000000007918 */ /* 0x000fde0000000000 */
[----:B------:R-:W-:-:S15]  /*27190*/  NOP ;  /* 0x0000000000007918 */ /* 0x000fde0000000000 */
[----:B------:R-:W-:-:S15]  /*271a0*/  NOP ;  /* 0x0000000000007918 */ /* 0x000fde0000000000 */
[----:B------:R-:W-:-:S04]  /*271b0*/  NOP ;  /* 0x0000000000007918 */ /* 0x000fc80000000000 */
        /* <DEDUP_REMOVED lines=145> */
[----:B------:R-:W-:-:S15]  /*27ad0*/  @!P1 FSEL R11, R21, R11, !P0 ;  /* 0x0000000b150b9208 */ /* 0x000fde0004000000 */
[----:B------:R-:W-:-:S15]  /*27ae0*/  NOP ;  /* 0x0000000000007918 */ /* 0x000fde0000000000 */
[----:B------:R-:W-:-:S15]  /*27af0*/  NOP ;  /* 0x0000000000007918 */ /* 0x000fde0000000000 */
[----:B------:R-:W-:-:S15]  /*27b00*/  NOP ;  /* 0x0000000000007918 */ /* 0x000fde0000000000 */
[----:B------:R3:W4:Y:S02]  /*27b10*/  @!P1 DADD R8, R10, R12 ;  /* 0x000000000a089229 */ /* 0x000724000000000c */
[----:B---34-:R-:W-:Y:S05]  /*27b20*/  @!P3 BRA `(.L_x_9869) ;  /* 0x000000000020b947 */ /* 0x018fea0003800000 */
[----:B------:R-:W-:Y:S02]  /*27b30*/  IMAD.MOV.U32 R10, RZ, RZ, 0x7f3321d2 ;  /* 0x7f3321d2ff0a7424 */ /* 0x000fe400078e00ff */
[----:B------:R-:W-:-:S03]  /*27b40*/  IMAD.MOV.U32 R12, RZ, RZ, 0x4002d97c ;  /* 0x4002d97cff0c7424 */ /* 0x000fc600078e00ff */
[----:B------:R-:W-:Y:S02]  /*27b50*/  FSEL R11, R10, 3.37028055040000000000e+12, !P0 ;  /* 0x54442d180a0b7808 */ /* 0x000fe40004000000 */
[----:B------:R-:W-:Y:S01]  /*27b60*/  FSEL R13, R12, 1.8213495016098022461, !P0 ;  /* 0x3fe921fb0c0d7808 */ /* 0x000fe20004000000 */
[----:B------:R-:W3:Y:S02]  /*27b70*/  DSETP.NEU.AND P0, PT, R44, R2, PT ;  /* 0x000000022c00722a */ /* 0x000ee40003f0d000 */
[----:B---3--:R-:W-:Y:S02]  /*27b80*/  FSEL R8, R11, R8, !P0 ;  /* 0x000000080b087208 */ /* 0x008fe40004000000 */
[----:B------:R-:W-:Y:S01]  /*27b90*/  FSEL R9, R13, R9, !P0 ;  /* 0x000000090d097208 */ /* 0x000fe20004000000 */
[----:B------:R-:W-:Y:S06]  /*27ba0*/  BRA `(.L_x_9870) ;  /* 0x0000000000087947 */ /* 0x000fec0003800000 */
.L_x_9869:
[----:B------:R-:W-:Y:S02]  /*27bb0*/  FSEL R8, RZ, 3.37028055040000000000e+12, P0 ;  /* 0x54442d18ff087808 */ /* 0x000fe40000000000 */
[----:B------:R-:W-:-:S07]  /*27bc0*/  FSEL R9, RZ, 2.1426990032196044922, P0 ;  /* 0x400921fbff097808 */ /* 0x000fce0000000000 */
.L_x_9870:
[----:B------:R-:W-:Y:S05]  /*27bd0*/  BSYNC.RECONVERGENT B0 ;  /* 0x0000000000007941 */ /* 0x000fea0003800200 */
.L_x_9868:
[----:B------:R-:W-:Y:S01]  /*27be0*/  LOP3.LUT R9, R9, 0x80000000, R15, 0xb8, !PT ;  /* 0x8000000009097812 */ /* 0x000fe200078eb80f */
[----:B--2---:R-:W2:-:S15]  /*27bf0*/  DADD R2, R44, R2 ;  /* 0x000000002c027229 */ /* 0x004e9e0000000002 */
        /* <DEDUP_REMOVED lines=10> */
[----:B-1----:R-:W2:Y:S02]  /*27ca0*/  DADD R36, R36, 1 ;  /* 0x3ff0000024247429 */ /* 0x002ea40000000000 */
.L_x_9852:
[----:B------:R-:W-:Y:S05]  /*27cb0*/  BSYNC.RECONVERGENT B2 ;  /* 0x0000000000027941 */ /* 0x000fea0003800200 */
.L_x_9842:
        /* <DEDUP_REMOVED lines=15> */
.L_x_9757:
[----:B------:R-:W-:Y:S05]  /*27db0*/  BSYNC.RECONVERGENT B1 ;  /* 0x0000000000017941 */ /* 0x000fea0003800200 */
.L_x_9756:
[----:B------:R-:W-:Y:S05]  /*27dc0*/  WARPSYNC.ALL ;  /* 0x0000000000007948 */ /* 0x000fea0003800000 */
[----:B------:R-:W-:Y:S01]  /*27dd0*/  VIADD R2, R0, 0x100 ;  /* 0x0000010000027836 */ /* 0x000fe20000000000 */
[----:B------:R-:W-:Y:S01]  /*27de0*/  BSSY.RECONVERGENT B1, `(.L_x_9871) ;  /* 0x00013d9000017945 */ /* 0x000fe20003800200 */
[----:B------:R-:W-:Y:S02]  /*27df0*/  CS2R R14, SRZ ;  /* 0x00000000000e7805 */ /* 0x000fe4000001ff00 */
[----:B------:R-:W-:Y:S02]  /*27e00*/  CS2R R12, SRZ ;  /* 0x00000000000c7805 */ /* 0x000fe4000001ff00 */
[----:B------:R-:W-:-:S13]  /*27e10*/  ISETP.GE.AND P0, PT, R2, R17, PT ;  /* 0x000000110200720c */ /* 0x000fda0003f06270 */
[----:B------:R-:W-:Y:S05]  /*27e20*/  @P0 BRA `(.L_x_9872) ;  /* 0x0000013c00500947 */ /* 0x000fea0003800000 */
[----:B------:R-:W-:Y:S01]  /*27e30*/  IMAD.MOV.U32 R12, RZ, RZ, 0x33145c07 ;  /* 0x33145c07ff0c7424 */ /* 0x000fe200078e00ff */
[----:B------:R-:W-:Y:S01]  /*27e40*/  MOV R13, 0x3c91a626 ;  /* 0x3c91a626000d7802 */ /* 0x000fe20000000f00 */
[----:B------:R-:W-:Y:S01]  /*27e50*/  DSETP.NAN.AND P0, PT, R30, R30, PT ;  /* 0x0000001e1e00722a */ /* 0x000fe20003f08000 */
[----:B------:R-:W-:Y:S02]  /*27e60*/  IMAD.MOV.U32 R20, RZ, RZ, 0x33145c07 ;  /* 0x33145c07ff147424 */ /* 0x000fe400078e00ff */
[----:B------:R-:W-:Y:S01]  /*27e70*/  IMAD.MOV.U32 R21, RZ, RZ, 0x3c91a626 ;  /* 0x3c91a626ff157424 */ /* 0x000fe200078e00ff */
[----:B------:R2:W-:-:S15]  /*27e80*/  STL.64 [R1+0x8], R12 ;  /* 0x0000080c01007387 */ /* 0x0005de0000100a00 */
[----:B------:R-:W-:-:S15]  /*27e90*/  NOP ;  /* 0x0000000000007918 */ /* 0x000fde0000000000 */
[----:B------:R-:W-:-:S15]  /*27ea0*/  NOP ;  /* 0x0000000000007918 */ /* 0x000fde0000000000 */
[----:B------:R-:W-:-:S15]  /*27eb0*/  NOP ;  /* 0x0000000000007918 */ /* 0x000fde0000000000 */
[----:B------:R-:W3:-:S15]  /*27ec0*/  DSETP.NUM.AND P1, PT, R28, R28, PT ;  /* 0x0000001c1c00722a */ /* 0x000ede0003f27000 */
        /* <DEDUP_REMOVED lines=9> */
[----:B------:R2:W0:Y:S02]  /*27f60*/  DADD R2, -RZ, |R30| ;  /* 0x00000000ff027229 */ /* 0x000424000000051e */
[----:B0-234-:R-:W-:Y:S05]  /*27f70*/  @!P0 BRA P1, `(.L_x_9873) ;  /* 0x0000000000c88947 */ /* 0x01dfea0000800000 */
        /* <DEDUP_REMOVED lines=50> */
.L_x_9873:
        /* <DEDUP_REMOVED lines=31> */
[----:B------:R-:W2:Y:S02]  /*28490*/  DSETP.LT.AND P1, PT, R44, UR4, PT ;  /* 0x000000042c007e2a */ /* 0x000ea4000bf21000 */
[----:B0-2---:R-:W-:Y:S05]  /*284a0*/  @!P0 BRA P1, `(.L_x_9876) ;  /* 0x000000cc00888947 */ /* 0x005fea0000800000 */
        /* <DEDUP_REMOVED lines=117> */
[----:B------:R-:W-:Y:S02]  /*28c00*/  SEL R54, R14, UR4, P0 ;  /* 0x000000040e367c07 */ /* 0x000fe40008000000 */
[----:B------:R-:W-:-:S02]  /*28c10*/  MOV R14, 0x0 ;  /* 0x00000000000e7802 */ /* 0x000fc40000000f00 */
        /* <DEDUP_REMOVED lines=14> */
[----:B------:R-:W2:-:S15]  /*28d00*/  DFMA R48, R48, R14, 0.5 ;  /* 0x3fe000003030742b */ /* 0x000e9e000000000e */
        /* <DEDUP_REMOVED lines=9> */
[----:B--2---:R-:W-:-:S15]  /*28da0*/  DFMA R46, R48, R46, R40 ;  /* 0x0000002e302e722b */ /* 0x004fde0000000028 */
        /* <DEDUP_REMOVED lines=19> */
[----:B------:R2:W3:Y:S02]  /*28ee0*/  DMUL R46, R24, R46 ;  /* 0x0000002e182e7228 */ /* 0x0004e40000000000 */
[----:B--2---:R-:W-:Y:S01]  /*28ef0*/  LOP3.LUT R25, R52, 0x100000, RZ, 0xfc, !PT ;  /* 0x0010000034197812 */ /* 0x004fe200078efcff */
        /* <DEDUP_REMOVED lines=17> */
[----:B---3--:R-:W0:Y:S02]  /*29010*/  DMUL R46, R46, R24 ;  /* 0x000000182e2e7228 */ /* 0x008e240000000000 */
        /* <DEDUP_REMOVED lines=77> */
[----:B0-----:R0:W2:Y:S02]  /*294f0*/  DFMA R14, R48, R22, R24 ;  /* 0x00000016300e722b */ /* 0x0010a40000000018 */
[----:B0-2---:R-:W-:Y:S05]  /*29500*/  @!P0 BRA `(.L_x_9880) ;  /* 0x0000000000208947 */ /* 0x005fea0003800000 */
[----:B------:R-:W-:Y:S01]  /*29510*/  IMAD.MOV.U32 R22, RZ, RZ, R26 ;  /* 0x000000ffff167224 */ /* 0x000fe200078e001a */
[----:B------:R-:W-:Y:S01]  /*29520*/  MOV R16, R46 ;  /* 0x0000002e00107202 */ /* 0x000fe20000000f00 */
[----:B------:R-:W-:Y:S01]  /*29530*/  IMAD.MOV.U32 R26, RZ, RZ, R48 ;  /* 0x000000ffff1a7224 */ /* 0x000fe200078e0030 */
[----:B------:R-:W-:Y:S01]  /*29540*/  MOV R18, 0x29570 ;  /* 0x0002957000127802 */ /* 0x000fe20000000f00 */
[----:B------:R-:W-:-:S07]  /*29550*/  IMAD.MOV.U32 R27, RZ, RZ, R49 ;  /* 0x000000ffff1b7224 */ /* 0x000fce00078e0031 */
[----:B-1----:R-:W-:Y:S05]  /*29560*/  CALL.REL.NOINC `($__internal_19_$__cuda_sm20_dsqrt_rn_f64_mediumpath_v1) ;  /* 0x0000026c00d47944 */ /* 0x002fea0003c00000 */
[----:B------:R-:W-:Y:S02]  /*29570*/  IMAD.MOV.U32 R14, RZ, RZ, R20 ;  /* 0x000000ffff0e7224 */ /* 0x000fe400078e0014 */
[----:B------:R-:W-:-:S07]  /*29580*/  IMAD.MOV.U32 R15, RZ, RZ, R21 ;  /* 0x000000ffff0f7224 */ /* 0x000fce00078e0015 */
.L_x_9880:
[----:B------:R-:W-:Y:S05]  /*29590*/  BSYNC.RECONVERGENT B3 ;  /* 0x0000000000037941 */ /* 0x000fea0003800200 */
.L_x_9879:
        /* <DEDUP_REMOVED lines=19> */
[----:B------:R0:W2:Y:S02]  /*296d0*/  @P1 DFMA R14, R20, R22, +INF ;  /* 0x7ff00000140e142b */ /* 0x0000a40000000016 */
[----:B0-----:R-:W-:Y:S01]  /*296e0*/  IMAD.MOV.U32 R23, RZ, RZ, -0x3ff ;  /* 0xfffffc01ff177424 */ /* 0x001fe200078e00ff */
[----:B--2---:R-:W-:Y:S01]  /*296f0*/  @P1 FSEL R14, R14, RZ, P2 ;  /* 0x000000ff0e0e1208 */ /* 0x004fe20001000000 */
[----:B------:R-:W-:Y:S01]  /*29700*/  @!P0 IMAD.MOV.U32 R23, RZ, RZ, -0x435 ;  /* 0xfffffbcbff178424 */ /* 0x000fe200078e00ff */
[----:B------:R-:W-:Y:S01]  /*29710*/  @P1 FSEL R15, R15, -QNAN , P2 ;  /* 0xfff000000f0f1808 */ /* 0x000fe20001000000 */
[----:B------:R-:W-:Y:S06]  /*29720*/  @P1 BRA `(.L_x_9881) ;  /* 0x0000005000181947 */ /* 0x000fec0003800000 */
[----:B------:R-:W-:Y:S01]  /*29730*/  LOP3.LUT R14, R16, 0xfffff, RZ, 0xc0, !PT ;  /* 0x000fffff100e7812 */ /* 0x000fe200078ec0ff */
[----:B------:R-:W-:Y:S01]  /*29740*/  IMAD.MOV.U32 R46, RZ, RZ, RZ ;  /* 0x000000ffff2e7224 */ /* 0x000fe200078e00ff */
[----:B------:R-:W-:Y:S01]  /*29750*/  UMOV UR4, 0x80000000 ;  /* 0x8000000000047882 */ /* 0x000fe20000000000 */
[----:B------:R-:W-:Y:S01]  /*29760*/  UMOV UR5, 0x43300000 ;  /* 0x4330000000057882 */ /* 0x000fe20000000000 */
[----:B------:R-:W-:Y:S02]  /*29770*/  LOP3.LUT R15, R14, 0x3ff00000, RZ, 0xfc, !PT ;  /* 0x3ff000000e0f7812 */ /* 0x000fe400078efcff */
[----:B------:R-:W-:Y:S02]  /*29780*/  MOV R14, R18 ;  /* 0x00000012000e7202 */ /* 0x000fe40000000f00 */
        /* <DEDUP_REMOVED lines=10> */
[----:B--2---:R-:W-:Y:S01]  /*29830*/  LEA.HI R14, R16, R23, RZ, 0xc ;  /* 0x00000017100e7211 */ /* 0x004fe200078f60ff */
[----:B------:R-:W-:-:S04]  /*29840*/  IMAD.MOV.U32 R15, RZ, RZ, 0x43300000 ;  /* 0x43300000ff0f7424 */ /* 0x000fc800078e00ff */
[----:B------:R-:W-:-:S05]  /*29850*/  @P0 VIADD R14, R14, 0x1 ;  /* 0x000000010e0e0836 */ /* 0x000fca0000000000 */
[----:B------:R-:W-:-:S15]  /*29860*/  LOP3.LUT R14, R14, 0x80000000, RZ, 0x3c, !PT ;  /* 0x800000000e0e7812 */ /* 0x000fde00078e3cff */
[----:B------:R-:W-:-:S15]  /*29870*/  NOP ;  /* 0x0000000000007918 */ /* 0x000fde0000000000 */
[----:B------:R-:W-:-:S15]  /*29880*/  NOP ;  /* 0x0000000000007918 */ /* 0x000fde0000000000 */
[----:B------:R-:W-:-:S07]  /*29890*/  NOP ;  /* 0x0000000000007918 */ /* 0x000fce0000000000 */
[----:B0-----:R0:W2:Y:S02]  /*298a0*/  DFMA R22, -R48, R46, 1 ;  /* 0x3ff000003016742b */ /* 0x0010a4000000012e */
[----:B0-----:R-:W-:Y:S01]  /*298b0*/  IMAD.MOV.U32 R48, RZ, RZ, -0x748574fc ;  /* 0x8b7a8b04ff307424 */ /* 0x001fe200078e00ff */
[----:B------:R-:W-:-:S15]  /*298c0*/  MOV R49, 0x3ed0ee25 ;  /* 0x3ed0ee2500317802 */ /* 0x000fde0000000f00 */
[----:B------:R-:W-:-:S15]  /*298d0*/  NOP ;  /* 0x0000000000007918 */ /* 0x000fde0000000000 */
[----:B------:R-:W-:-:S15]  /*298e0*/  NOP ;  /* 0x0000000000007918 */ /* 0x000fde0000000000 */
[----:B------:R-:W-:-:S15]  /*298f0*/  NOP ;  /* 0x0000000000007918 */ /* 0x000fde0000000000 */
[----:B------:R-:W-:-:S01]  /*29900*/  NOP ;  /* 0x0000000000007918 */ /* 0x000fc20000000000 */
[----:B--2---:R-:W0:-:S15]  /*29910*/  DFMA R22, R22, R22, R22 ;  /* 0x000000161616722b */ /* 0x004e1e0000000016 */
        /* <DEDUP_REMOVED lines=102> */
[----:B------:R-:W2:Y:S01]  /*29f80*/  DFMA R48, R26, R48, UR4 ;  /* 0x000000041a307e2b */ /* 0x000ea20008000030 */
        /* <DEDUP_REMOVED lines=11> */
[----:B--2---:R-:W0:-:S15]  /*2a040*/  DMUL R48, R26, R48 ;  /* 0x000000301a307228 */ /* 0x004e1e0000000000 */
        /* <DEDUP_REMOVED lines=24> */
[----:B0-----:R0:W2:Y:S02]  /*2a1d0*/  DADD R14, R22, R14 ;  /* 0x00000000160e7229 */ /* 0x0010a4000000000e */
[----:B0-2---:R-:W-:Y:S05]  /*2a1e0*/  BRA `(.L_x_9881) ;  /* 0x0000004400687947 */ /* 0x005fea0003800000 */
.L_x_9878:
        /* <DEDUP_REMOVED lines=75> */
[----:B-1----:R-:W-:Y:S05]  /*2a6a0*/  CALL.REL.NOINC `($__internal_18_$__cuda_sm20_div_rn_f64_full) ;  /* 0x0000025400587944 */ /* 0x002fea0003c00000 */
.L_x_9887:
[----:B------:R-:W-:Y:S05]  /*2a6b0*/  BSYNC.RECONVERGENT B4 ;  /* 0x0000000000047941 */ /* 0x000fea0003800200 */
.L_x_9886:
[----:B------:R-:W-:Y:S01]  /*2a6c0*/  IMAD.MOV.U32 R14, RZ, RZ, R20 ;  /* 0x000000ffff0e7224 */ /* 0x000fe200078e0014 */
[----:B------:R-:W-:-:S07]  /*2a6d0*/  MOV R15, R21 ;  /* 0x00000015000f7202 */ /* 0x000fce0000000f00 */
.L_x_9885:
[----:B------:R-:W-:Y:S05]  /*2a6e0*/  BSYNC.RECONVERGENT B3 ;  /* 0x0000000000037941 */ /* 0x000fea0003800200 */
.L_x_9884:
        /* <DEDUP_REMOVED lines=69> */
.L_x_9892:
[----:B------:R-:W-:Y:S05]  /*2ab40*/  BSYNC.RECONVERGENT B4 ;  /* 0x0000000000047941 */ /* 0x000fea0003800200 */
.L_x_9891:
[----:B------:R-:W-:Y:S05]  /*2ab50*/  BRA `(.L_x_9890) ;  /* 0x0000000000047947 */ /* 0x000fea0003800000 */
.L_x_9889:
[----:B------:R0:W2:Y:S02]  /*2ab60*/  DADD R20, R36, -R24 ;  /* 0x0000000024147229 */ /* 0x0000a40000000818 */
.L_x_9890:
[----:B------:R-:W-:Y:S05]  /*2ab70*/  BSYNC.RECONVERGENT B3 ;  /* 0x0000000000037941 */ /* 0x000fea0003800200 */
.L_x_9888:
[----:B--2---:R-:W2:Y:S01]  /*2ab80*/  DMUL R20, R20, 0.5 ;  /* 0x3fe0000014147828 */ /* 0x004ea20000000000 */
[----:B0-----:R-:W-:Y:S01]  /*2ab90*/  MOV R24, 0x0 ;  /* 0x0000000000187802 */ /* 0x001fe20000000f00 */
[----:B------:R-:W-:Y:S01]  /*2aba0*/  IMAD.MOV.U32 R25, RZ, RZ, 0x3fd80000 ;  /* 0x3fd80000ff197424 */ /* 0x000fe200078e00ff */
        /* <DEDUP_REMOVED lines=10> */
[----:B--2---:R-:W0:-:S15]  /*2ac50*/  DFMA R14, R14, 0.5, R20 ;  /* 0x3fe000000e0e782b */ /* 0x004e1e0000000014 */
        /* <DEDUP_REMOVED lines=57> */
.L_x_9894:
[----:B------:R-:W-:Y:S05]  /*2aff0*/  BSYNC.RECONVERGENT B3 ;  /* 0x0000000000037941 */ /* 0x000fea0003800200 */
.L_x_9893:
        /* <DEDUP_REMOVED lines=201> */
.L_x_9895:
        /* <DEDUP_REMOVED lines=52> */
[----:B-1----:R-:W-:Y:S05]  /*2bfd0*/  CALL.REL.NOINC `($__internal_18_$__cuda_sm20_div_rn_f64_full) ;  /* 0x0000023c000c7944 */ /* 0x002fea0003c00000 */
.L_x_9897:
[----:B------:R-:W-:Y:S05]  /*2bfe0*/  BSYNC.RECONVERGENT B3 ;  /* 0x0000000000037941 */ /* 0x000fea0003800200 */
.L_x_9896:
        /* <DEDUP_REMOVED lines=76> */
[----:B0-----:R0:W2:Y:S02]  /*2c4b0*/  DADD R14, R14, R26 ;  /* 0x000000000e0e7229 */ /* 0x0010a4000000001a */
[----:B0-2---:R-:W-:Y:S05]  /*2c4c0*/  BRA `(.L_x_9881) ;  /* 0x0000002000b07947 */ /* 0x005fea0003800000 */
.L_x_9883:
        /* <DEDUP_REMOVED lines=56> */
.L_x_9900:
[----:B------:R-:W-:Y:S05]  /*2c850*/  BSYNC.RECONVERGENT B3 ;  /* 0x0000000000037941 */ /* 0x000fea0003800200 */
.L_x_9899:
        /* <DEDUP_REMOVED lines=201> */
.L_x_9901:
        /* <DEDUP_REMOVED lines=53> */
.L_x_9903:
[----:B------:R-:W-:Y:S05]  /*2d840*/  BSYNC.RECONVERGENT B3 ;  /* 0x0000000000037941 */ /* 0x000fea0003800200 */
.L_x_9902:
        /* <DEDUP_REMOVED lines=78> */
.L_x_9898:
        /* <DEDUP_REMOVED lines=59> */
.L_x_9905:
[----:B------:R-:W-:Y:S05]  /*2e0e0*/  BSYNC.RECONVERGENT B3 ;  /* 0x0000000000037941 */ /* 0x000fea0003800200 */
.L_x_9904:
        /* <DEDUP_REMOVED lines=48> */
[----:B-1----:R-:W-:Y:S05]  /*2e3f0*/  CALL.REL.NOINC `($__internal_18_$__cuda_sm20_div_rn_f64_full) ;  /* 0x0000021800047944 */ /* 0x002fea0003c00000 */
.L_x_9907:
[----:B------:R-:W-:Y:S05]  /*2e400*/  BSYNC.RECONVERGENT B3 ;  /* 0x0000000000037941 */ /* 0x000fea0003800200 */
.L_x_9906:
[----:B------:R-:W-:Y:S02]  /*2e410*/  IMAD.MOV.U32 R14, RZ, RZ, R20 ;  /* 0x000000ffff0e7224 */ /* 0x000fe400078e0014 */
[----:B------:R-:W-:Y:S01]  /*2e420*/  IMAD.MOV.U32 R15, RZ, RZ, R21 ;  /* 0x000000ffff0f7224 */ /* 0x000fe200078e0015 */
[----:B------:R-:W-:Y:S06]  /*2e430*/  BRA `(.L_x_9881) ;  /* 0x0000000000d47947 */ /* 0x000fec0003800000 */
.L_x_9882:
        /* <DEDUP_REMOVED lines=46> */
[----:B------:R-:W-:Y:S02]  /*2e720*/  IMAD.MOV.U32 R25, RZ, RZ, R47 ;  /* 0x000000ffff197224 */ /* 0x000fe400078e002f */
[----:B------:R-:W-:Y:S02]  /*2e730*/  IMAD.MOV.U32 R20, RZ, RZ, R2 ;  /* 0x000000ffff147224 */ /* 0x000fe400078e0002 */
[----:B------:R-:W-:-:S07]  /*2e740*/  IMAD.MOV.U32 R21, RZ, RZ, R3 ;  /* 0x000000ffff157224 */ /* 0x000fce00078e0003 */
[----:B-1----:R-:W-:Y:S05]  /*2e750*/  CALL.REL.NOINC `($__internal_19_$__cuda_sm20_dsqrt_rn_f64_mediumpath_v1) ;  /* 0x0000021c00587944 */ /* 0x002fea0003c00000 */
[----:B------:R-:W-:Y:S02]  /*2e760*/  IMAD.MOV.U32 R14, RZ, RZ, R20 ;  /* 0x000000ffff0e7224 */ /* 0x000fe400078e0014 */
[----:B------:R-:W-:-:S07]  /*2e770*/  IMAD.MOV.U32 R15, RZ, RZ, R21 ;  /* 0x000000ffff0f7224 */ /* 0x000fce00078e0015 */
.L_x_9908:
[----:B------:R-:W-:Y:S05]  /*2e780*/  BSYNC.RECONVERGENT B3 ;  /* 0x0000000000037941 */ /* 0x000fea0003800200 */
.L_x_9881:
[----:B------:R-:W-:Y:S05]  /*2e790*/  BSYNC.RECONVERGENT B2 ;  /* 0x0000000000027941 */ /* 0x000fea0003800200 */
.L_x_9877:
        /* <DEDUP_REMOVED lines=53> */
.L_x_9913:
[----:B------:R-:W-:Y:S05]  /*2eaf0*/  BSYNC.RECONVERGENT B4 ;  /* 0x0000000000047941 */ /* 0x000fea0003800200 */
.L_x_9912:
        /* <DEDUP_REMOVED lines=13> */
[----:B------:R0:W2:Y:S02]  /*2ebd0*/  DADD R12, -RZ, -R20 ;  /* 0x00000000ff0c7229 */ /* 0x0000a40000000914 */
[----:B0-2---:R-:W-:Y:S05]  /*2ebe0*/  @!P0 BRA `(.L_x_9916) ;  /* 0x0000000800a48947 */ /* 0x005fea0003800000 */
        /* <DEDUP_REMOVED lines=32> */
[----:B0-----:R0:W2:Y:S01]  /*2edf0*/  DFMA R26, R2, R22, UR4 ;  /* 0x00000004021a7e2b */ /* 0x0010a20008000016 */
        /* <DEDUP_REMOVED lines=8> */
[----:B--2---:R0:W2:Y:S01]  /*2ee80*/  DFMA R38, R2, R26, UR4 ;  /* 0x0000000402267e2b */ /* 0x0040a2000800001a */
[----:B------:R-:W-:Y:S01]  /*2ee90*/  UMOV UR4, 0xc3bca540 ;  /* 0xc3bca54000047882 */ /* 0x000fe20000000000 */
[----:B------:R-:W-:Y:S01]  /*2eea0*/  UMOV UR5, 0x3f1c9a88 ;  /* 0x3f1c9a8800057882 */ /* 0x000fe20000000000 */
[----:B0-----:R-:W-:Y:S02]  /*2eeb0*/  VIADD R27, R25, 0xfff00000 ;  /* 0xfff00000191b7836 */ /* 0x001fe40000000000 */
[----:B------:R-:W-:-:S15]  /*2eec0*/  IMAD.MOV.U32 R26, RZ, RZ, RZ ;  /* 0x000000ffff1a7224 */ /* 0x000fde00078e00ff */
[----:B------:R-:W-:-:S15]  /*2eed0*/  NOP ;  /* 0x0000000000007918 */ /* 0x000fde0000000000 */
[----:B------:R-:W-:-:S15]  /*2eee0*/  NOP ;  /* 0x0000000000007918 */ /* 0x000fde0000000000 */
[----:B------:R-:W-:-:S14]  /*2eef0*/  NOP ;  /* 0x0000000000007918 */ /* 0x000fdc0000000000 */
[----:B--2---:R-:W0:Y:S01]  /*2ef00*/  DFMA R38, R2, R38, UR4 ;  /* 0x0000000402267e2b */ /* 0x004e220008000026 */
        /* <DEDUP_REMOVED lines=119> */
.L_x_9916:
        /* <DEDUP_REMOVED lines=121> */
[----:B--2---:R2:W3:Y:S02]  /*2fe10*/  @!P0 DADD R12, R2, UR4 ;  /* 0x00000004020c8e29 */ /* 0x0044e40008000000 */
[----:B0-23--:R-:W-:Y:S05]  /*2fe20*/  BRA `(.L_x_9917) ;  /* 0x0000005400107947 */ /* 0x00dfea0003800000 */
.L_x_9915:
        /* <DEDUP_REMOVED lines=172> */
.L_x_9918:
        /* <DEDUP_REMOVED lines=99> */
[----:B0-----:R0:W2:Y:S02]  /*30f20*/  DFMA R2, R12, |R20|, |R20| ;  /* 0x400000140c02722b */ /* 0x0010a40000000414 */
[----:B0-----:R-:W-:Y:S02]  /*30f30*/  @P0 IMAD.MOV.U32 R12, RZ, RZ, 0x33145c07 ;  /* 0x33145c07ff0c0424 */ /* 0x001fe400078e00ff */
[----:B------:R-:W-:Y:S02]  /*30f40*/  @P0 IMAD.MOV.U32 R13, RZ, RZ, 0x3c91a626 ;  /* 0x3c91a626ff0d0424 */ /* 0x000fe400078e00ff */
[----:B------:R-:W-:Y:S02]  /*30f50*/  @!P0 IMAD.MOV.U32 R20, RZ, RZ, 0x33145c07 ;  /* 0x33145c07ff148424 */ /* 0x000fe400078e00ff */
[----:B------:R-:W-:-:S15]  /*30f60*/  @!P0 IMAD.MOV.U32 R21, RZ, RZ, 0x3c91a626 ;  /* 0x3c91a626ff158424 */ /* 0x000fde00078e00ff */
[----:B------:R-:W-:-:S15]  /*30f70*/  NOP ;  /* 0x0000000000007918 */ /* 0x000fde0000000000 */
[----:B------:R-:W-:-:S15]  /*30f80*/  NOP ;  /* 0x0000000000007918 */ /* 0x000fde0000000000 */
[----:B------:R-:W-:-:S11]  /*30f90*/  NOP ;  /* 0x0000000000007918 */ /* 0x000fd60000000000 */
        /* <DEDUP_REMOVED lines=17> */
.L_x_9914:
        /* <DEDUP_REMOVED lines=79> */
.L_x_9925:
[----:B------:R-:W-:Y:S05]  /*315a0*/  BSYNC.RECONVERGENT B6 ;  /* 0x0000000000067941 */ /* 0x000fea0003800200 */
.L_x_9924:
[----:B------:R-:W-:Y:S02]  /*315b0*/  IMAD.MOV.U32 R56, RZ, RZ, R20 ;  /* 0x000000ffff387224 */ /* 0x000fe400078e0014 */
[----:B------:R-:W-:-:S07]  /*315c0*/  IMAD.MOV.U32 R57, RZ, RZ, R21 ;  /* 0x000000ffff397224 */ /* 0x000fce00078e0015 */
.L_x_9923:
[----:B------:R-:W-:Y:S05]  /*315d0*/  BSYNC.RECONVERGENT B5 ;  /* 0x0000000000057941 */ /* 0x000fea0003800200 */
.L_x_9922:
        /* <DEDUP_REMOVED lines=64> */
.L_x_9930:
[----:B------:R-:W-:Y:S05]  /*319e0*/  BSYNC.RECONVERGENT B6 ;  /* 0x0000000000067941 */ /* 0x000fea0003800200 */
.L_x_9929:
[----:B------:R-:W-:Y:S02]  /*319f0*/  IMAD.MOV.U32 R2, RZ, RZ, R20 ;  /* 0x000000ffff027224 */ /* 0x000fe400078e0014 */
[----:B------:R-:W-:Y:S01]  /*31a00*/  IMAD.MOV.U32 R3, RZ, RZ, R21 ;  /* 0x000000ffff037224 */ /* 0x000fe200078e0015 */
[----:B------:R-:W-:Y:S06]  /*31a10*/  BRA `(.L_x_9928) ;  /* 0x0000000000047947 */ /* 0x000fec0003800000 */
.L_x_9927:
[----:B------:R0:W2:Y:S02]  /*31a20*/  DADD R2, -R38, R36 ;  /* 0x0000000026027229 */ /* 0x0000a40000000124 */
.L_x_9928:
[----:B------:R-:W-:Y:S05]  /*31a30*/  BSYNC.RECONVERGENT B5 ;  /* 0x0000000000057941 */ /* 0x000fea0003800200 */
.L_x_9926:
[----:B--2---:R-:W2:Y:S01]  /*31a40*/  DMUL R2, R2, 0.5 ;  /* 0x3fe0000002027828 */ /* 0x004ea20000000000 */
        /* <DEDUP_REMOVED lines=12> */
[----:B--2---:R-:W2:-:S15]  /*31b10*/  DFMA R2, R56, 0.5, R2 ;  /* 0x3fe000003802782b */ /* 0x004e9e0000000002 */
[----:B------:R-:W-:-:S15]  /*31b20*/  NOP ;  /* 0x0000000000007918 */ /* 0x000fde0000000000 */
[----:B------:R-:W-:-:S15]  /*31b30*/  NOP ;  /* 0x0000000000007918 */ /* 0x000fde0000000000 */
[----:B------:R-:W-:-:S15]  /*31b40*/  NOP ;  /* 0x0000000000007918 */ /* 0x000fde0000000000 */
[----:B------:R-:W-:-:S04]  /*31b50*/  NOP ;  /* 0x0000000000007918 */ /* 0x000fc80000000000 */
[----:B--2---:R-:W2:Y:S02]  /*31b60*/  DMUL R24, R2, R12 ;  /* 0x0000000c02187228 */ /* 0x004ea40000000000 */
[----:B--2---:R-:W2:Y:S01]  /*31b70*/  MUFU.RSQ64H R3, R25 ;  /* 0x0000001900037308 */ /* 0x004ea20000001c00 */
[----:B------:R-:W-:-:S04]  /*31b80*/  IADD3 R2, PT, PT, R25, -0x3500000, RZ ;  /* 0xfcb0000019027810 */ /* 0x000fc80007ffe0ff */
[----:B------:R-:W-:-:S15]  /*31b90*/  ISETP.GE.U32.AND P0, PT, R2, 0x7ca00000, PT ;  /* 0x7ca000000200780c */ /* 0x000fde0003f06070 */
[----:B------:R-:W-:-:S15]  /*31ba0*/  NOP ;  /* 0x0000000000007918 */ /* 0x000fde0000000000 */
[----:B------:R-:W-:-:S15]  /*31bb0*/  NOP ;  /* 0x0000000000007918 */ /* 0x000fde0000000000 */
[----:B------:R-:W-:-:S12]  /*31bc0*/  NOP ;  /* 0x0000000000007918 */ /* 0x000fd80000000000 */
[----:B--2---:R-:W2:-:S15]  /*31bd0*/  DMUL R12, R2, R2 ;  /* 0x00000002020c7228 */ /* 0x004e9e0000000000 */
[----:B------:R-:W-:-:S15]  /*31be0*/  NOP ;  /* 0x0000000000007918 */ /* 0x000fde0000000000 */
[----:B------:R-:W-:-:S15]  /*31bf0*/  NOP ;  /* 0x0000000000007918 */ /* 0x000fde0000000000 */
[----:B------:R-:W-:-:S15]  /*31c00*/  NOP ;  /* 0x0000000000007918 */ /* 0x000fde0000000000 */
[----:B------:R-:W-:-:S04]  /*31c10*/  NOP ;  /* 0x0000000000007918 */ /* 0x000fc80000000000 */
[----:B--2---:R-:W2:-:S15]  /*31c20*/  DFMA R12, R24, -R12, 1 ;  /* 0x3ff00000180c742b */ /* 0x004e9e000000080c */
[----:B------:R-:W-:-:S15]  /*31c30*/  NOP ;  /* 0x0000000000007918 */ /* 0x000fde0000000000 */
[----:B------:R-:W-:-:S15]  /*31c40*/  NOP ;  /* 0x0000000000007918 */ /* 0x000fde0000000000 */
[----:B------:R-:W-:-:S15]  /*31c50*/  NOP ;  /* 0x0000000000007918 */ /* 0x000fde0000000000 */
[----:B------:R-:W-:-:S04]  /*31c60*/  NOP ;  /* 0x0000000000007918 */ /* 0x000fc80000000000 */
[----:B--2---:R-:W-:-:S15]  /*31c70*/  DFMA R20, R12, R20, 0.5 ;  /* 0x3fe000000c14742b */ /* 0x004fde0000000014 */
[----:B------:R-:W-:-:S15]  /*31c80*/  NOP ;  /* 0x0000000000007918 */ /* 0x000fde0000000000 */
[----:B------:R-:W-:-:S15]  /*31c90*/  NOP ;  /* 0x0000000000007918 */ /* 0x000fde0000000000 */
[----:B------:R-:W-:-:S15]  /*31ca0*/  NOP ;  /* 0x0000000000007918 */ /* 0x000fde0000000000 */
[----:B------:R-:W-:-:S04]  /*31cb0*/  NOP ;  /* 0x0000000000007918 */ /* 0x000fc80000000000 */
[----:B------:R-:W2:-:S15]  /*31cc0*/  DMUL R12, R2, R12 ;  /* 0x0000000c020c7228 */ /* 0x000e9e0000000000 */
[----:B------:R-:W-:-:S15]  /*31cd0*/  NOP ;  /* 0x0000000000007918 */ /* 0x000fde0000000000 */
[----:B------:R-:W-:-:S15]  /*31ce0*/  NOP ;  /* 0x0000000000007918 */ /* 0x000fde0000000000 */
[----:B------:R-:W-:-:S15]  /*31cf0*/  NOP ;  /* 0x0000000000007918 */ /* 0x000fde0000000000 */
[----:B------:R-:W-:-:S04]  /*31d00*/  NOP ;  /* 0x0000000000007918 */ /* 0x000fc80000000000 */
[----:B--2---:R-:W2:Y:S02]  /*31d10*/  DFMA R12, R20, R12, R2 ;  /* 0x0000000c140c722b */ /* 0x004ea40000000002 */
[----:B--2---:R-:W-:Y:S02]  /*31d20*/  VIADD R23, R13, 0xfff00000 ;  /* 0xfff000000d177836 */ /* 0x004fe40000000000 */
        /* <DEDUP_REMOVED lines=24> */
.L_x_9932:
[----:B------:R-:W-:Y:S05]  /*31eb0*/  BSYNC.RECONVERGENT B5 ;  /* 0x0000000000057941 */ /* 0x000fea0003800200 */
.L_x_9931:
[----:B------:R-:W-:Y:S02]  /*31ec0*/  IMAD.MOV.U32 R12, RZ, RZ, R20 ;  /* 0x000000ffff0c7224 */ /* 0x000fe400078e0014 */
[----:B------:R-:W-:Y:S01]  /*31ed0*/  IMAD.MOV.U32 R13, RZ, RZ, R21 ;  /* 0x000000ffff0d7224 */ /* 0x000fe200078e0015 */
[----:B------:R-:W-:Y:S06]  /*31ee0*/  BRA `(.L_x_9933) ;  /* 0x0000001000c87947 */ /* 0x000fec0003800000 */
.L_x_9921:
        /* <DEDUP_REMOVED lines=61> */
.L_x_9936:
[----:B------:R-:W-:Y:S05]  /*322c0*/  BSYNC.RECONVERGENT B5 ;  /* 0x0000000000057941 */ /* 0x000fea0003800200 */
.L_x_9935:
[----:B------:R-:W-:Y:S02]  /*322d0*/  IMAD.MOV.U32 R12, RZ, RZ, R20 ;  /* 0x000000ffff0c7224 */ /* 0x000fe400078e0014 */
[----:B------:R-:W-:Y:S01]  /*322e0*/  IMAD.MOV.U32 R13, RZ, RZ, R21 ;  /* 0x000000ffff0d7224 */ /* 0x000fe200078e0015 */
[----:B------:R-:W-:Y:S06]  /*322f0*/  BRA `(.L_x_9933) ;  /* 0x0000000c00c47947 */ /* 0x000fec0003800000 */
.L_x_9934:
        /* <DEDUP_REMOVED lines=42> */
[----:B------:R-:W2:-:S15]  /*325a0*/  DMUL R2, R2, 8.11296384146066816958e+31 ;  /* 0x4690000002027828 */ /* 0x000e9e0000000000 */
        /* <DEDUP_REMOVED lines=9> */
[----:B--2---:R2:W3:-:S15]  /*32640*/  DMUL R2, R44, R2 ;  /* 0x000000022c027228 */ /* 0x0044de0000000000 */
[----:B------:R-:W-:-:S15]  /*32650*/  NOP ;  /* 0x0000000000007918 */ /* 0x000fde0000000000 */
[----:B------:R-:W-:-:S15]  /*32660*/  NOP ;  /* 0x0000000000007918 */ /* 0x000fde0000000000 */
[----:B------:R-:W-:-:S15]  /*32670*/  NOP ;  /* 0x0000000000007918 */ /* 0x000fde0000000000 */
[----:B------:R-:W-:-:S04]  /*32680*/  NOP ;  /* 0x0000000000007918 */ /* 0x000fc80000000000 */
[----:B0-----:R2:W0:Y:S02]  /*32690*/  DFMA R12, R26, R22, R24 ;  /* 0x000000161a0c722b */ /* 0x0014240000000018 */
[----:B0-23--:R-:W-:Y:S05]  /*326a0*/  @!P0 BRA `(.L_x_9938) ;  /* 0x0000000000208947 */ /* 0x00dfea0003800000 */
        /* <DEDUP_REMOVED lines=8> */
.L_x_9938:
[----:B------:R-:W-:Y:S05]  /*32730*/  BSYNC.RECONVERGENT B5 ;  /* 0x0000000000057941 */ /* 0x000fea0003800200 */
.L_x_9937:
        /* <DEDUP_REMOVED lines=49> */
.L_x_9940:
[----:B------:R-:W-:Y:S05]  /*32a50*/  BSYNC.RECONVERGENT B5 ;  /* 0x0000000000057941 */ /* 0x000fea0003800200 */
.L_x_9939:
[----:B------:R-:W0:Y:S01]  /*32a60*/  DMUL R44, R44, 8.11296384146066816958e+31 ;  /* 0x469000002c2c7828 */ /* 0x000e220000000000 */
[----:B------:R-:W-:Y:S02]  /*32a70*/  IMAD.MOV.U32 R12, RZ, RZ, R20 ;  /* 0x000000ffff0c7224 */ /* 0x000fe400078e0014 */
[----:B------:R-:W-:Y:S01]  /*32a80*/  IMAD.MOV.U32 R13, RZ, RZ, R21 ;  /* 0x000000ffff0d7224 */ /* 0x000fe200078e0015 */
[----:B0-----:R-:W-:Y:S06]  /*32a90*/  BRA `(.L_x_9933) ;  /* 0x0000000400dc7947 */ /* 0x001fec0003800000 */
.L_x_9920:
        /* <DEDUP_REMOVED lines=52> */
.L_x_9942:
[----:B------:R-:W-:Y:S05]  /*32de0*/  BSYNC.RECONVERGENT B5 ;  /* 0x0000000000057941 */ /* 0x000fea0003800200 */
.L_x_9941:
        /* <DEDUP_REMOVED lines=62> */
.L_x_9944:
[----:B------:R-:W-:Y:S05]  /*331d0*/  BSYNC.RECONVERGENT B5 ;  /* 0x0000000000057941 */ /* 0x000fea0003800200 */
.L_x_9943:
[----:B------:R0:W2:Y:S01]  /*331e0*/  DMUL R12, R20, R36 ;  /* 0x00000024140c7228 */ /* 0x0000a20000000000 */
[----:B------:R-:W-:Y:S02]  /*331f0*/  IMAD.MOV.U32 R44, RZ, RZ, 0x0 ;  /* 0x00000000ff2c7424 */ /* 0x000fe400078e00ff */
[----:B0-2---:R-:W-:-:S07]  /*33200*/  IMAD.MOV.U32 R45, RZ, RZ, 0x3ff00000 ;  /* 0x3ff00000ff2d7424 */ /* 0x005fce00078e00ff */
.L_x_9933:
[----:B------:R-:W-:Y:S05]  /*33210*/  BSYNC.RECONVERGENT B4 ;  /* 0x0000000000047941 */ /* 0x000fea0003800200 */
.L_x_9919:
[----:B------:R-:W-:Y:S05]  /*33220*/  BRA `(.L_x_9945) ;  /* 0x0000000000187947 */ /* 0x000fea0003800000 */
.L_x_9911:
[----:B------:R-:W0:-:S15]  /*33230*/  DMUL R12, R12, 9.00719925474099200000e+15 ;  /* 0x434000000c0c7828 */ /* 0x000e1e0000000000 */
[----:B------:R-:W-:-:S15]  /*33240*/  NOP ;  /* 0x0000000000007918 */ /* 0x000fde0000000000 */
[----:B------:R-:W-:-:S15]  /*33250*/  NOP ;  /* 0x0000000000007918 */ /* 0x000fde0000000000 */
[----:B------:R-:W-:-:S15]  /*33260*/  NOP ;  /* 0x0000000000007918 */ /* 0x000fde0000000000 */
[----:B------:R-:W-:-:S04]  /*33270*/  NOP ;  /* 0x0000000000007918 */ /* 0x000fc80000000000 */
[----:B0-----:R-:W2:Y:S02]  /*33280*/  DMUL R44, R44, 9.00719925474099200000e+15 ;  /* 0x434000002c2c7828 */ /* 0x001ea40000000000 */
.L_x_9945:
[----:B------:R-:W-:Y:S05]  /*33290*/  BSYNC.RELIABLE B2 ;  /* 0x0000000000027941 */ /* 0x000fea0003800100 */
.L_x_9910:
        /* <DEDUP_REMOVED lines=60> */
[----:B------:R0:W2:Y:S02]  /*33660*/  DADD R2, -RZ, -R44 ;  /* 0x00000000ff027229 */ /* 0x0000a4000000092c */
[----:B0-2---:R-:W-:Y:S05]  /*33670*/  @P0 BRA P2, `(.L_x_9948) ;  /* 0x0000000000180947 */ /* 0x005fea0001000000 */
[----:B------:R-:W-:Y:S01]  /*33680*/  IMAD.MOV.U32 R22, RZ, RZ, R24 ;  /* 0x000000ffff167224 */ /* 0x000fe200078e0018 */
[----:B------:R-:W-:Y:S01]  /*33690*/  MOV R21, R29 ;  /* 0x0000001d00157202 */ /* 0x000fe20000000f00 */
[----:B------:R-:W-:Y:S01]  /*336a0*/  IMAD.MOV.U32 R23, RZ, RZ, R25 ;  /* 0x000000ffff177224 */ /* 0x000fe200078e0019 */
[----:B------:R-:W-:Y:S01]  /*336b0*/  MOV R16, 0x336e0 ;  /* 0x000336e000107802 */ /* 0x000fe20000000f00 */
[----:B------:R-:W-:-:S07]  /*336c0*/  IMAD.MOV.U32 R20, RZ, RZ, R28 ;  /* 0x000000ffff147224 */ /* 0x000fce00078e001c */
[----:B-1----:R-:W-:Y:S05]  /*336d0*/  CALL.REL.NOINC `($__internal_18_$__cuda_sm20_div_rn_f64_full) ;  /* 0x000001c4004c7944 */ /* 0x002fea0003c00000 */
.L_x_9948:
[----:B------:R-:W-:Y:S05]  /*336e0*/  BSYNC.RECONVERGENT B2 ;  /* 0x0000000000027941 */ /* 0x000fea0003800200 */
.L_x_9947:
        /* <DEDUP_REMOVED lines=141> */
[----:B0-----:R-:W-:Y:S02]  /*33fc0*/  @!P1 IMAD.MOV.U32 R20, RZ, RZ, 0x54442d18 ;  /* 0x54442d18ff149424 */ /* 0x001fe400078e00ff */
[----:B------:R-:W-:-:S15]  /*33fd0*/  @!P1 IMAD.MOV.U32 R21, RZ, RZ, 0x400921fb ;  /* 0x400921fbff159424 */ /* 0x000fde00078e00ff */
[----:B------:R-:W-:-:S15]  /*33fe0*/  NOP ;  /* 0x0000000000007918 */ /* 0x000fde0000000000 */
[----:B------:R-:W-:-:S15]  /*33ff0*/  NOP ;  /* 0x0000000000007918 */ /* 0x000fde0000000000 */
[----:B------:R-:W-:-:S15]  /*34000*/  NOP ;  /* 0x0000000000007918 */ /* 0x000fde0000000000 */
[----:B--2---:R-:W0:Y:S02]  /*34010*/  @!P1 DADD R20, -R24, R20 ;  /* 0x0000000018149229 */ /* 0x004e240000000114 */
        /* <DEDUP_REMOVED lines=19> */
[----:B------:R2:W3:Y:S02]  /*34150*/  @P1 DADD R2, R20, R22 ;  /* 0x0000000014021229 */ /* 0x0004e40000000016 */
[----:B0-23--:R-:W-:Y:S05]  /*34160*/  @!P3 BRA `(.L_x_9950) ;  /* 0x000000000020b947 */ /* 0x00dfea0003800000 */
        /* <DEDUP_REMOVED lines=8> */
.L_x_9950:
[----:B------:R-:W-:Y:S02]  /*341f0*/  FSEL R2, RZ, 3.37028055040000000000e+12, P0 ;  /* 0x54442d18ff027808 */ /* 0x000fe40000000000 */
[----:B------:R-:W-:-:S07]  /*34200*/  FSEL R3, RZ, 2.1426990032196044922, P0 ;  /* 0x400921fbff037808 */ /* 0x000fce0000000000 */
.L_x_9951:
[----:B------:R-:W-:Y:S05]  /*34210*/  BSYNC.RECONVERGENT B0 ;  /* 0x0000000000007941 */ /* 0x000fea0003800200 */
.L_x_9949:
[----:B------:R0:W2:Y:S02]  /*34220*/  DADD R44, |R12|, R44 ;  /* 0x000000000c2c7229 */ /* 0x0000a4000000022c */
[----:B0-----:R-:W-:-:S15]  /*34230*/  LOP3.LUT R13, R3, 0x80000000, R13, 0xb8, !PT ;  /* 0x80000000030d7812 */ /* 0x001fde00078eb80d */
[----:B------:R-:W-:-:S15]  /*34240*/  NOP ;  /* 0x0000000000007918 */ /* 0x000fde0000000000 */
[----:B------:R-:W-:-:S15]  /*34250*/  NOP ;  /* 0x0000000000007918 */ /* 0x000fde0000000000 */
[----:B------:R-:W-:-:S15]  /*34260*/  NOP ;  /* 0x0000000000007918 */ /* 0x000fde0000000000 */
[----:B------:R-:W-:-:S02]  /*34270*/  NOP ;  /* 0x0000000000007918 */ /* 0x000fc40000000000 */
[----:B--2---:R-:W0:Y:S02]  /*34280*/  DSETP.NAN.AND P0, PT, R44, R44, PT ;  /* 0x0000002c2c00722a */ /* 0x004e240003f08000 */
[----:B0-----:R-:W-:Y:S02]  /*34290*/  FSEL R12, R44, R2, P0 ;  /* 0x000000022c0c7208 */ /* 0x001fe40000000000 */
[----:B------:R-:W-:Y:S01]  /*342a0*/  FSEL R13, R45, R13, P0 ;  /* 0x0000000d2d0d7208 */ /* 0x000fe20000000000 */
[----:B------:R-:W-:Y:S06]  /*342b0*/  BRA `(.L_x_9917) ;  /* 0x0000000c00ec7947 */ /* 0x000fec0003800000 */
.L_x_9946:
        /* <DEDUP_REMOVED lines=62> */
.L_x_9953:
[----:B------:R-:W-:Y:S05]  /*346a0*/  BSYNC.RECONVERGENT B2 ;  /* 0x0000000000027941 */ /* 0x000fea0003800200 */
.L_x_9952:
        /* <DEDUP_REMOVED lines=140> */
[----:B0-----:R0:W2:Y:S02]  /*34f70*/  DMUL R22, R2, R22 ;  /* 0x0000001602167228 */ /* 0x0010a40000000000 */
[----:B0-----:R-:W-:Y:S02]  /*34f80*/  @!P1 IMAD.MOV.U32 R2, RZ, RZ, 0x54442d18 ;  /* 0x54442d18ff029424 */ /* 0x001fe400078e00ff */
[----:B------:R-:W-:-:S15]  /*34f90*/  @!P1 IMAD.MOV.U32 R3, RZ, RZ, 0x400921fb ;  /* 0x400921fbff039424 */ /* 0x000fde00078e00ff */
[----:B------:R-:W-:-:S15]  /*34fa0*/  NOP ;  /* 0x0000000000007918 */ /* 0x000fde0000000000 */
[----:B------:R-:W-:-:S15]  /*34fb0*/  NOP ;  /* 0x0000000000007918 */ /* 0x000fde0000000000 */
[----:B------:R-:W-:-:S15]  /*34fc0*/  NOP ;  /* 0x0000000000007918 */ /* 0x000fde0000000000 */
[----:B--2---:R-:W0:-:S15]  /*34fd0*/  DFMA R22, R22, R20, R20 ;  /* 0x000000141616722b */ /* 0x004e1e0000000014 */
        /* <DEDUP_REMOVED lines=19> */
[----:B------:R0:W2:Y:S02]  /*35110*/  @P1 DADD R2, R20, R22 ;  /* 0x0000000014021229 */ /* 0x0000a40000000016 */
[----:B0-2---:R-:W-:Y:S05]  /*35120*/  @!P3 BRA `(.L_x_9955) ;  /* 0x000000000020b947 */ /* 0x005fea0003800000 */
        /* <DEDUP_REMOVED lines=8> */
.L_x_9955:
[----:B------:R-:W-:Y:S02]  /*351b0*/  FSEL R2, RZ, 3.37028055040000000000e+12, P0 ;  /* 0x54442d18ff027808 */ /* 0x000fe40000000000 */
[----:B------:R-:W-:-:S07]  /*351c0*/  FSEL R3, RZ, 2.1426990032196044922, P0 ;  /* 0x400921fbff037808 */ /* 0x000fce0000000000 */
.L_x_9956:
[----:B------:R-:W-:Y:S05]  /*351d0*/  BSYNC.RECONVERGENT B0 ;  /* 0x0000000000007941 */ /* 0x000fea0003800200 */
.L_x_9954:
        /* <DEDUP_REMOVED lines=8> */
[----:B------:R-:W-:-:S07]  /*35260*/  FSEL R13, R45, R13, P0 ;  /* 0x0000000d2d0d7208 */ /* 0x000fce0000000000 */
.L_x_9917:
[----:B------:R-:W-:Y:S05]  /*35270*/  BSYNC.RECONVERGENT B3 ;  /* 0x0000000000037941 */ /* 0x000fea0003800200 */
.L_x_9909:
[----:B------:R-:W-:Y:S01]  /*35280*/  ISETP.GE.AND P0, PT, R31, RZ, PT ;  /* 0x000000ff1f00720c */ /* 0x000fe20003f06270 */
[----:B------:R-:W0:Y:S03]  /*35290*/  DADD R2, -RZ, -R14 ;  /* 0x00000000ff027229 */ /* 0x000e26000000090e */
[----:B0-----:R-:W-:Y:S02]  /*352a0*/  FSEL R14, R14, R2, !P0 ;  /* 0x000000020e0e7208 */ /* 0x001fe40004000000 */
[----:B------:R-:W-:Y:S01]  /*352b0*/  FSEL R15, R15, R3, !P0 ;  /* 0x000000030f0f7208 */ /* 0x000fe20004000000 */
[----:B------:R-:W-:Y:S06]  /*352c0*/  BRA `(.L_x_9872) ;  /* 0x0000006800287947 */ /* 0x000fec0003800000 */
.L_x_9876:
        /* <DEDUP_REMOVED lines=13> */
[----:B0-----:R-:W2:Y:S02]  /*353a0*/  DADD R12, R12, UR4 ;  /* 0x000000040c0c7e29 */ /* 0x001ea40008000000 */
[----:B--2---:R-:W-:Y:S05]  /*353b0*/  BRA `(.L_x_9872) ;  /* 0x0000006400ec7947 */ /* 0x004fea0003800000 */
.L_x_9875:
[----:B------:R2:W3:Y:S01]  /*353c0*/  DADD R14, -RZ, -R30 ;  /* 0x00000000ff0e7229 */ /* 0x0004e2000000091e */
[----:B------:R-:W-:Y:S01]  /*353d0*/  CS2R R12, SRZ ;  /* 0x00000000000c7805 */ /* 0x000fe2000001ff00 */
[----:B--23--:R-:W-:Y:S06]  /*353e0*/  BRA `(.L_x_9872) ;  /* 0x0000006400e07947 */ /* 0x00cfec0003800000 */
.L_x_9874:
        /* <DEDUP_REMOVED lines=31> */
[--C-:B------:R-:W-:Y:S02]  /*355e0*/  IMAD.MOV.U32 R23, RZ, RZ, R25.reuse ;  /* 0x000000ffff177224 */ /* 0x100fe400078e0019 */
[----:B------:R-:W-:Y:S02]  /*355f0*/  IMAD.MOV.U32 R16, RZ, RZ, R25 ;  /* 0x000000ffff107224 */ /* 0x000fe400078e0019 */
[----:B------:R-:W-:-:S15]  /*35600*/  IMAD.MOV.U32 R20, RZ, RZ, 0x1 ;  /* 0x00000001ff147424 */ /* 0x000fde00078e00ff */
[----:B------:R-:W-:-:S15]  /*35610*/  NOP ;  /* 0x0000000000007918 */ /* 0x000fde0000000000 */
[----:B------:R-:W-:-:S15]  /*35620*/  NOP ;  /* 0x0000000000007918 */ /* 0x000fde0000000000 */
[----:B------:R-:W-:-:S10]  /*35630*/  NOP ;  /* 0x0000000000007918 */ /* 0x000fd40000000000 */
[----:B------:R-:W2:Y:S02]  /*35640*/  @!P0 DMUL R22, R22, 1.80143985094819840000e+16 ;  /* 0x4350000016168828 */ /* 0x000ea40000000000 */
[----:B--2---:R-:W-:-:S04]  /*35650*/  @!P0 IMAD.MOV.U32 R16, RZ, RZ, R23 ;  /* 0x000000ffff108224 */ /* 0x004fc800078e0017 */
        /* <DEDUP_REMOVED lines=42> */
[----:B0-----:R0:W2:Y:S02]  /*35900*/  DFMA R20, R20, R36, R26 ;  /* 0x000000241414722b */ /* 0x0010a4000000001a */
[----:B0-----:R-:W-:Y:S01]  /*35910*/  @P2 MOV R26, 0x0 ;  /* 0x00000000001a2802 */ /* 0x001fe20000000f00 */
[----:B------:R-:W-:Y:S02]  /*35920*/  @P2 IMAD.MOV.U32 R27, RZ, RZ, 0x7ff00000 ;  /* 0x7ff00000ff1b2424 */ /* 0x000fe400078e00ff */
[----:B--2---:R-:W-:-:S05]  /*35930*/  FFMA R25, RZ, R15, R21 ;  /* 0x0000000fff197223 */ /* 0x004fca0000000015 */
        /* <DEDUP_REMOVED lines=28> */
[----:B--2---:R-:W-:Y:S01]  /*35b00*/  LOP3.LUT R22, R16, 0x80000000, RZ, 0x3c, !PT ;  /* 0x8000000010167812 */ /* 0x004fe200078e3cff */
[----:B------:R-:W-:-:S15]  /*35b10*/  IMAD.MOV.U32 R23, RZ, RZ, 0x43300000 ;  /* 0x43300000ff177424 */ /* 0x000fde00078e00ff */
[----:B------:R-:W-:-:S15]  /*35b20*/  NOP ;  /* 0x0000000000007918 */ /* 0x000fde0000000000 */
[----:B------:R-:W-:-:S15]  /*35b30*/  NOP ;  /* 0x0000000000007918 */ /* 0x000fde0000000000 */
[----:B------:R-:W-:-:S15]  /*35b40*/  NOP ;  /* 0x0000000000007918 */ /* 0x000fde0000000000 */
[----:B------:R-:W-:-:S01]  /*35b50*/  NOP ;  /* 0x0000000000007918 */ /* 0x000fc20000000000 */
[----:B0-----:R0:W2:Y:S02]  /*35b60*/  DFMA R24, -R42, R40, 1 ;  /* 0x3ff000002a18742b */ /* 0x0010a40000000128 */
[----:B0-----:R-:W-:Y:S02]  /*35b70*/  IMAD.MOV.U32 R42, RZ, RZ, -0x748574fc ;  /* 0x8b7a8b04ff2a7424 */ /* 0x001fe400078e00ff */
[----:B------:R-:W-:-:S15]  /*35b80*/  IMAD.MOV.U32 R43, RZ, RZ, 0x3ed0ee25 ;  /* 0x3ed0ee25ff2b7424 */ /* 0x000fde00078e00ff */
        /* <DEDUP_REMOVED lines=144> */
.L_x_9961:
[----:B------:R-:W-:Y:S05]  /*36490*/  BSYNC.RECONVERGENT B0 ;  /* 0x0000000000007941 */ /* 0x000fea0003800200 */
.L_x_9960:
[----:B------:R-:W-:Y:S04]  /*364a0*/  BSSY.RECONVERGENT B3, `(.L_x_9962) ;  /* 0x0000008000037945 */ /* 0x000fe80003800200 */
[----:B------:R-:W-:Y:S05]  /*364b0*/  @P4 BRA P5, `(.L_x_9963) ;  /* 0x0000000000184947 */ /* 0x000fea0002800000 */
[----:B------:R-:W-:Y:S01]  /*364c0*/  MOV R22, R12 ;  /* 0x0000000c00167202 */ /* 0x000fe20000000f00 */
[----:B------:R-:W-:Y:S01]  /*364d0*/  IMAD.MOV.U32 R23, RZ, RZ, R13 ;  /* 0x000000ffff177224 */ /* 0x000fe200078e000d */
[----:B------:R-:W-:Y:S01]  /*364e0*/  MOV R16, 0x36520 ;  /* 0x0003652000107802 */ /* 0x000fe20000000f00 */
[----:B------:R-:W-:Y:S02]  /*364f0*/  IMAD.MOV.U32 R20, RZ, RZ, R14 ;  /* 0x000000ffff147224 */ /* 0x000fe400078e000e */
[----:B------:R-:W-:-:S07]  /*36500*/  IMAD.MOV.U32 R21, RZ, RZ, R15 ;  /* 0x000000ffff157224 */ /* 0x000fce00078e000f */
[----:B012---:R-:W-:Y:S05]  /*36510*/  CALL.REL.NOINC `($__internal_18_$__cuda_sm20_div_rn_f64_full) ;  /* 0x0000019400bc7944 */ /* 0x007fea0003c00000 */
.L_x_9963:
[----:B------:R-:W-:Y:S05]  /*36520*/  BSYNC.RECONVERGENT B3 ;  /* 0x0000000000037941 */ /* 0x000fea0003800200 */
.L_x_9962:
[----:B------:R3:W-:Y:S01]  /*36530*/  DSETP.NEU.AND P3, PT, R14, RZ, PT ;  /* 0x000000ff0e00722a */ /* 0x0007e20003f6d000 */
[----:B------:R-:W-:Y:S01]  /*36540*/  UMOV UR4, 0x2a25ff7e ;  /* 0x2a25ff7e00047882 */ /* 0x000fe20000000000 */
[----:B---3--:R-:W-:Y:S01]  /*36550*/  IMAD.MOV.U32 R14, RZ, RZ, -0x2449a4b7 ;  /* 0xdbb65b49ff0e7424 */ /* 0x008fe200078e00ff */
[----:B------:R-:W-:Y:S01]  /*36560*/  UMOV UR5, 0x3ef53e1d ;  /* 0x3ef53e1d00057882 */ /* 0x000fe20000000000 */
[----:B------:R-:W-:Y:S01]  /*36570*/  IMAD.MOV.U32 R15, RZ, RZ, 0x3f2d3b63 ;  /* 0x3f2d3b63ff0f7424 */ /* 0x000fe200078e00ff */
[----:B------:R-:W-:Y:S01]  /*36580*/  ISETP.GE.AND P2, PT, R29, RZ, PT ;  /* 0x000000ff1d00720c */ /* 0x000fe20003f46270 */
[----:B------:R-:W-:Y:S03]  /*36590*/  BSSY.RECONVERGENT B0, `(.L_x_9964) ;  /* 0x00000ad000007945 */ /* 0x000fe60003800200 */
        /* <DEDUP_REMOVED lines=170> */
.L_x_9965:
[----:B------:R-:W-:Y:S02]  /*37040*/  FSEL R12, RZ, 3.37028055040000000000e+12, P0 ;  /* 0x54442d18ff0c7808 */ /* 0x000fe40000000000 */
[----:B------:R-:W-:-:S07]  /*37050*/  FSEL R13, RZ, 2.1426990032196044922, P0 ;  /* 0x400921fbff0d7808 */ /* 0x000fce0000000000 */
.L_x_9966:
[----:B------:R-:W-:Y:S05]  /*37060*/  BSYNC.RECONVERGENT B0 ;  /* 0x0000000000007941 */ /* 0x000fea0003800200 */
.L_x_9964:
[----:B------:R-:W-:Y:S01]  /*37070*/  LOP3.LUT R13, R13, 0x80000000, R31, 0xb8, !PT ;  /* 0x800000000d0d7812 */ /* 0x000fe200078eb81f */
[----:B------:R-:W3:-:S15]  /*37080*/  DADD R2, R44, R2 ;  /* 0x000000002c027229 */ /* 0x000ede0000000002 */
[----:B------:R-:W-:-:S15]  /*37090*/  NOP ;  /* 0x0000000000007918 */ /* 0x000fde0000000000 */
[----:B------:R-:W-:-:S15]  /*370a0*/  NOP ;  /* 0x0000000000007918 */ /* 0x000fde0000000000 */
[----:B------:R-:W-:-:S15]  /*370b0*/  NOP ;  /* 0x0000000000007918 */ /* 0x000fde0000000000 */
[----:B------:R-:W-:-:S04]  /*370c0*/  NOP ;  /* 0x0000000000007918 */ /* 0x000fc80000000000 */
[----:B---3--:R-:W3:Y:S02]  /*370d0*/  DSETP.NAN.AND P0, PT, R2, R2, PT ;  /* 0x000000020200722a */ /* 0x008ee40003f08000 */
[----:B---3--:R-:W-:Y:S02]  /*370e0*/  FSEL R12, R2, R12, P0 ;  /* 0x0000000c020c7208 */ /* 0x008fe40000000000 */
[----:B------:R-:W-:-:S15]  /*370f0*/  FSEL R13, R3, R13, P0 ;  /* 0x0000000d030d7208 */ /* 0x000fde0000000000 */
[----:B------:R-:W-:-:S15]  /*37100*/  NOP ;  /* 0x0000000000007918 */ /* 0x000fde0000000000 */
[----:B------:R-:W-:-:S15]  /*37110*/  NOP ;  /* 0x0000000000007918 */ /* 0x000fde0000000000 */
[----:B------:R-:W-:-:S15]  /*37120*/  NOP ;  /* 0x0000000000007918 */ /* 0x000fde0000000000 */
[----:B--2---:R-:W2:Y:S02]  /*37130*/  DMUL R36, R36, 0.5 ;  /* 0x3fe0000024247828 */ /* 0x004ea40000000000 */
[----:B--2---:R-:W-:Y:S05]  /*37140*/  BRA `(.L_x_9967) ;  /* 0x0000004800487947 */ /* 0x004fea0003800000 */
.L_x_9959:
        /* <DEDUP_REMOVED lines=25> */
[----:B0-----:R0:W2:Y:S02]  /*372e0*/  DFMA R36, R20, R22, R20 ;  /* 0x000000161424722b */ /* 0x0010a40000000014 */
        /* <DEDUP_REMOVED lines=18> */
[----:B--2---:R-:W2:-:S15]  /*37410*/  DFMA R38, -R14, R36, 1 ;  /* 0x3ff000000e26742b */ /* 0x004e9e0000000124 */
        /* <DEDUP_REMOVED lines=31> */
[----:B0-----:R-:W-:Y:S01]  /*37610*/  MOV R36, UR6 ;  /* 0x0000000600247c02 */ /* 0x001fe20008000f00 */
[----:B------:R-:W-:-:S15]  /*37620*/  IMAD.MOV.U32 R38, RZ, RZ, RZ ;  /* 0x000000ffff267224 */ /* 0x000fde00078e00ff */
        /* <DEDUP_REMOVED lines=39> */
[----:B0-----:R0:W2:Y:S02]  /*378a0*/  DMUL R40, R26, R40 ;  /* 0x000000281a287228 */ /* 0x0010a40000000000 */
        /* <DEDUP_REMOVED lines=21> */
[----:B0-----:R-:W-:Y:S01]  /*37a00*/  @!P0 IMAD.MOV.U32 R25, RZ, RZ, R23 ;  /* 0x000000ffff198224 */ /* 0x001fe200078e0017 */
        /* <DEDUP_REMOVED lines=21> */
[----:B------:R-:W-:Y:S01]  /*37b60*/  UMOV UR5, 0x43300000 ;  /* 0x4330000000057882 */ /* 0x000fe20000000000 */
        /* <DEDUP_REMOVED lines=165> */
.L_x_9969:
[----:B------:R-:W-:Y:S05]  /*385c0*/  BSYNC.RECONVERGENT B0 ;  /* 0x0000000000007941 */ /* 0x000fea0003800200 */
.L_x_9968:
[----:B------:R-:W-:Y:S04]  /*385d0*/  BSSY.RECONVERGENT B3, `(.L_x_9970) ;  /* 0x0000008000037945 */ /* 0x000fe80003800200 */
[----:B------:R-:W-:Y:S05]  /*385e0*/  @P4 BRA P5, `(.L_x_9971) ;  /* 0x0000000000184947 */ /* 0x000fea0002800000 */
[----:B------:R-:W-:Y:S01]  /*385f0*/  IMAD.MOV.U32 R22, RZ, RZ, R12 ;  /* 0x000000ffff167224 */ /* 0x000fe200078e000c */
[----:B------:R-:W-:Y:S01]  /*38600*/  MOV R16, 0x38650 ;  /* 0x0003865000107802 */ /* 0x000fe20000000f00 */
[----:B------:R-:W-:Y:S02]  /*38610*/  IMAD.MOV.U32 R23, RZ, RZ, R13 ;  /* 0x000000ffff177224 */ /* 0x000fe400078e000d */
[----:B------:R-:W-:Y:S02]  /*38620*/  IMAD.MOV.U32 R20, RZ, RZ, R14 ;  /* 0x000000ffff147224 */ /* 0x000fe400078e000e */
[----:B------:R-:W-:-:S07]  /*38630*/  IMAD.MOV.U32 R21, RZ, RZ, R15 ;  /* 0x000000ffff157224 */ /* 0x000fce00078e000f */
[----:B012---:R-:W-:Y:S05]  /*38640*/  CALL.REL.NOINC `($__internal_18_$__cuda_sm20_div_rn_f64_full) ;  /* 0x0000017400707944 */ /* 0x007fea0003c00000 */
.L_x_9971:
[----:B------:R-:W-:Y:S05]  /*38650*/  BSYNC.RECONVERGENT B3 ;  /* 0x0000000000037941 */ /* 0x000fea0003800200 */
.L_x_9970:
[----:B------:R3:W-:Y:S01]  /*38660*/  DSETP.NEU.AND P3, PT, R14, RZ, PT ;  /* 0x000000ff0e00722a */ /* 0x0007e20003f6d000 */
[----:B------:R-:W-:Y:S01]  /*38670*/  UMOV UR4, 0x2a25ff7e ;  /* 0x2a25ff7e00047882 */ /* 0x000fe20000000000 */
[----:B---3--:R-:W-:Y:S01]  /*38680*/  MOV R14, 0xdbb65b49 ;  /* 0xdbb65b49000e7802 */ /* 0x008fe20000000f00 */
[----:B------:R-:W-:Y:S01]  /*38690*/  IMAD.MOV.U32 R15, RZ, RZ, 0x3f2d3b63 ;  /* 0x3f2d3b63ff0f7424 */ /* 0x000fe200078e00ff */
[----:B------:R-:W-:Y:S01]  /*386a0*/  UMOV UR5, 0x3ef53e1d ;  /* 0x3ef53e1d00057882 */ /* 0x000fe20000000000 */
        /* <DEDUP_REMOVED lines=163> */
[----:B------:R-:W-:Y:S01]  /*390e0*/  IMAD.MOV.U32 R14, RZ, RZ, 0x7f3321d2 ;  /* 0x7f3321d2ff0e7424 */ /* 0x000fe200078e00ff */
[----:B------:R-:W-:-:S04]  /*390f0*/  MOV R16, 0x4002d97c ;  /* 0x4002d97c00107802 */ /* 0x000fc80000000f00 */
[----:B------:R-:W-:Y:S02]  /*39100*/  FSEL R15, R14, 3.37028055040000000000e+12, !P0 ;  /* 0x54442d180e0f7808 */ /* 0x000fe40004000000 */
[----:B------:R-:W-:Y:S01]  /*39110*/  FSEL R21, R16, 1.8213495016098022461, !P0 ;  /* 0x3fe921fb10157808 */ /* 0x000fe20004000000 */
[----:B------:R-:W3:Y:S02]  /*39120*/  DSETP.NEU.AND P0, PT, R44, R2, PT ;  /* 0x000000022c00722a */ /* 0x000ee40003f0d000 */
[----:B---3--:R-:W-:Y:S02]  /*39130*/  FSEL R12, R15, R12, !P0 ;  /* 0x0000000c0f0c7208 */ /* 0x008fe40004000000 */
[----:B------:R-:W-:Y:S01]  /*39140*/  FSEL R13, R21, R13, !P0 ;  /* 0x0000000d150d7208 */ /* 0x000fe20004000000 */
[----:B------:R-:W-:Y:S06]  /*39150*/  BRA `(.L_x_9974) ;  /* 0x0000000000087947 */ /* 0x000fec0003800000 */
.L_x_9973:
[----:B------:R-:W-:Y:S02]  /*39160*/  FSEL R12, RZ, 3.37028055040000000000e+12, P0 ;  /* 0x54442d18ff0c7808 */ /* 0x000fe40000000000 */
[----:B------:R-:W-:-:S07]  /*39170*/  FSEL R13, RZ, 2.1426990032196044922, P0 ;  /* 0x400921fbff0d7808 */ /* 0x000fce0000000000 */
.L_x_9974:
[----:B------:R-:W-:Y:S05]  /*39180*/  BSYNC.RECONVERGENT B0 ;  /* 0x0000000000007941 */ /* 0x000fea0003800200 */
.L_x_9972:
        /* <DEDUP_REMOVED lines=8> */
[----:B------:R-:W-:Y:S01]  /*39210*/  FSEL R13, R3, R13, P0 ;  /* 0x0000000d030d7208 */ /* 0x000fe20000000000 */
[----:B------:R-:W-:Y:S06]  /*39220*/  BRA `(.L_x_9967) ;  /* 0x0000002800107947 */ /* 0x000fec0003800000 */
.L_x_9958:
        /* <DEDUP_REMOVED lines=50> */
[----:B-1----:R-:W-:Y:S05]  /*39550*/  CALL.REL.NOINC `($__internal_18_$__cuda_sm20_div_rn_f64_full) ;  /* 0x0000016400ac7944 */ /* 0x002fea0003c00000 */
[----:B------:R-:W-:Y:S02]  /*39560*/  IMAD.MOV.U32 R36, RZ, RZ, R20 ;  /* 0x000000ffff247224 */ /* 0x000fe400078e0014 */
[----:B------:R-:W-:-:S07]  /*39570*/  IMAD.MOV.U32 R37, RZ, RZ, R21 ;  /* 0x000000ffff257224 */ /* 0x000fce00078e0015 */
.L_x_9976:
[----:B------:R-:W-:Y:S05]  /*39580*/  BSYNC.RECONVERGENT B3 ;  /* 0x0000000000037941 */ /* 0x000fea0003800200 */
.L_x_9975:
        /* <DEDUP_REMOVED lines=50> */
[----:B-1----:R-:W-:Y:S05]  /*398b0*/  CALL.REL.NOINC `($__internal_18_$__cuda_sm20_div_rn_f64_full) ;  /* 0x0000016000d47944 */ /* 0x002fea0003c00000 */
.L_x_9978:
[----:B------:R-:W-:Y:S05]  /*398c0*/  BSYNC.RECONVERGENT B3 ;  /* 0x0000000000037941 */ /* 0x000fea0003800200 */
.L_x_9977:
        /* <DEDUP_REMOVED lines=13> */
[----:B------:R-:W2:Y:S02]  /*399a0*/  DADD R20, -RZ, |R20| ;  /* 0x00000000ff147229 */ /* 0x000ea40000000514 */
[----:B--2---:R-:W-:-:S04]  /*399b0*/  ISETP.LT.U32.AND P0, PT, R20, R36, PT ;  /* 0x000000241400720c */ /* 0x004fc80003f01070 */
        /* <DEDUP_REMOVED lines=15> */
[----:B0-----:R-:W-:Y:S02]  /*39ab0*/  SEL R24, R20, R36, P0 ;  /* 0x0000002414187207 */ /* 0x001fe40000000000 */
[----:B------:R-:W-:Y:S02]  /*39ac0*/  SEL R25, R21, R37, P0 ;  /* 0x0000002515197207 */ /* 0x000fe40000000000 */
[----:B------:R-:W-:-:S04]  /*39ad0*/  ISETP.GT.U32.AND P0, PT, R36, R20, PT ;  /* 0x000000142400720c */ /* 0x000fc80003f04070 */
[----:B------:R-:W-:-:S15]  /*39ae0*/  ISETP.GT.U32.AND.EX P0, PT, R37, R21, PT, P0 ;  /* 0x000000152500720c */ /* 0x000fde0003f04100 */
[----:B------:R-:W-:-:S15]  /*39af0*/  NOP ;  /* 0x0000000000007918 */ /* 0x000fde0000000000 */
[----:B------:R-:W-:-:S15]  /*39b00*/  NOP ;  /* 0x0000000000007918 */ /* 0x000fde0000000000 */
[----:B------:R-:W-:-:S09]  /*39b10*/  NOP ;  /* 0x0000000000007918 */ /* 0x000fd20000000000 */
[----:B--2---:R-:W0:-:S15]  /*39b20*/  DFMA R26, -R14, R22, 1 ;  /* 0x3ff000000e1a742b */ /* 0x004e1e0000000116 */
        /* <DEDUP_REMOVED lines=35> */
[----:B0-----:R-:W-:Y:S02]  /*39d60*/  FSEL R37, R18, UR6, P0 ;  /* 0x0000000612257c08 */ /* 0x001fe40008000000 */
[----:B------:R-:W-:Y:S02]  /*39d70*/  @P2 LOP3.LUT R37, R36, 0x80000, RZ, 0xfc, !PT ;  /* 0x0008000024252812 */ /* 0x000fe400078efcff */
[----:B------:R-:W-:-:S04]  /*39d80*/  MOV R18, R26 ;  /* 0x0000001a00127202 */ /* 0x000fc80000000f00 */
[----:B------:R-:W-:Y:S02]  /*39d90*/  SEL R36, R18, UR4, P0 ;  /* 0x0000000412247c07 */ /* 0x000fe40008000000 */
[----:B------:R-:W-:-:S15]  /*39da0*/  ISETP.GE.U32.AND P0, PT, R25, 0x7ff00000, PT ;  /* 0x7ff000001900780c */ /* 0x000fde0003f06070 */
[----:B------:R-:W-:-:S15]  /*39db0*/  NOP ;  /* 0x0000000000007918 */ /* 0x000fde0000000000 */
[----:B------:R-:W-:-:S15]  /*39dc0*/  NOP ;  /* 0x0000000000007918 */ /* 0x000fde0000000000 */
[----:B------:R-:W-:-:S07]  /*39dd0*/  NOP ;  /* 0x0000000000007918 */ /* 0x000fce0000000000 */
        /* <DEDUP_REMOVED lines=253> */
.L_x_9980:
[----:B------:R-:W-:Y:S05]  /*3adb0*/  BSYNC.RECONVERGENT B0 ;  /* 0x0000000000007941 */ /* 0x000fea0003800200 */
.L_x_9979:
[----:B------:R-:W-:Y:S01]  /*3adc0*/  BSSY.RECONVERGENT B3, `(.L_x_9981) ;  /* 0x0000009000037945 */ /* 0x000fe20003800200 */
[----:B------:R3:W4:Y:S03]  /*3add0*/  DSETP.GEU.AND P1, PT, R44, R2, PT ;  /* 0x000000022c00722a */ /* 0x0007260003f2e000 */
[----:B----4-:R-:W-:Y:S05]  /*3ade0*/  @P3 BRA P4, `(.L_x_9982) ;  /* 0x0000000000183947 */ /* 0x010fea0002000000 */
[----:B------:R-:W-:Y:S01]  /*3adf0*/  IMAD.MOV.U32 R22, RZ, RZ, R12 ;  /* 0x000000ffff167224 */ /* 0x000fe200078e000c */
[----:B------:R-:W-:Y:S01]  /*3ae00*/  MOV R16, 0x3ae50 ;  /* 0x0003ae5000107802 */ /* 0x000fe20000000f00 */
[----:B------:R-:W-:Y:S02]  /*3ae10*/  IMAD.MOV.U32 R23, RZ, RZ, R13 ;  /* 0x000000ffff177224 */ /* 0x000fe400078e000d */
[----:B------:R-:W-:Y:S02]  /*3ae20*/  IMAD.MOV.U32 R20, RZ, RZ, R14 ;  /* 0x000000ffff147224 */ /* 0x000fe400078e000e */
[----:B------:R-:W-:-:S07]  /*3ae30*/  IMAD.MOV.U32 R21, RZ, RZ, R15 ;  /* 0x000000ffff157224 */ /* 0x000fce00078e000f */
[----:B0123--:R-:W-:Y:S05]  /*3ae40*/  CALL.REL.NOINC `($__internal_18_$__cuda_sm20_div_rn_f64_full) ;  /* 0x0000014c00707944 */ /* 0x00ffea0003c00000 */
.L_x_9982:
[----:B------:R-:W-:Y:S05]  /*3ae50*/  BSYNC.RECONVERGENT B3 ;  /* 0x0000000000037941 */ /* 0x000fea0003800200 */
.L_x_9981:
[----:B------:R4:W-:Y:S01]  /*3ae60*/  DSETP.NEU.AND P3, PT, R14, RZ, PT ;  /* 0x000000ff0e00722a */ /* 0x0009e20003f6d000 */
[----:B------:R-:W-:Y:S01]  /*3ae70*/  UMOV UR4, 0x2a25ff7e ;  /* 0x2a25ff7e00047882 */ /* 0x000fe20000000000 */
[----:B----4-:R-:W-:Y:S01]  /*3ae80*/  IMAD.MOV.U32 R14, RZ, RZ, -0x2449a4b7 ;  /* 0xdbb65b49ff0e7424 */ /* 0x010fe200078e00ff */
        /* <DEDUP_REMOVED lines=8> */
[----:B------:R-:W4:-:S15]  /*3af10*/  DMUL R12, R20, R20 ;  /* 0x00000014140c7228 */ /* 0x000f1e0000000000 */
[----:B------:R-:W-:-:S15]  /*3af20*/  NOP ;  /* 0x0000000000007918 */ /* 0x000fde0000000000 */
[----:B------:R-:W-:-:S15]  /*3af30*/  NOP ;  /* 0x0000000000007918 */ /* 0x000fde0000000000 */
[----:B------:R-:W-:-:S15]  /*3af40*/  NOP ;  /* 0x0000000000007918 */ /* 0x000fde0000000000 */
[----:B------:R-:W-:-:S04]  /*3af50*/  NOP ;  /* 0x0000000000007918 */ /* 0x000fc80000000000 */
[----:B----4-:R-:W4:Y:S01]  /*3af60*/  DFMA R14, R12, -UR4, R14 ;  /* 0x800000040c0e7c2b */ /* 0x010f22000800000e */
[----:B------:R-:W-:Y:S01]  /*3af70*/  UMOV UR4, 0x8dde082e ;  /* 0x8dde082e00047882 */ /* 0x000fe20000000000 */
[----:B------:R-:W-:-:S15]  /*3af80*/  UMOV UR5, 0x3f531278 ;  /* 0x3f53127800057882 */ /* 0x000fde0000000000 */
[----:B------:R-:W-:-:S15]  /*3af90*/  NOP ;  /* 0x0000000000007918 */ /* 0x000fde0000000000 */
[----:B------:R-:W-:-:S15]  /*3afa0*/  NOP ;  /* 0x0000000000007918 */ /* 0x000fde0000000000 */
[----:B------:R-:W-:-:S15]  /*3afb0*/  NOP ;  /* 0x0000000000007918 */ /* 0x000fde0000000000 */
[----:B------:R-:W-:-:S02]  /*3afc0*/  NOP ;  /* 0x0000000000007918 */ /* 0x000fc40000000000 */
[----:B----4-:R-:W4:Y:S01]  /*3afd0*/  DFMA R14, R12, R14, -UR4 ;  /* 0x800000040c0e7e2b */ /* 0x010f22000800000e */
[----:B------:R-:W-:Y:S01]  /*3afe0*/  UMOV UR4, 0xc8249315 ;  /* 0xc824931500047882 */ /* 0x000fe20000000000 */
[----:B------:R-:W-:-:S15]  /*3aff0*/  UMOV UR5, 0x3f6f9690 ;  /* 0x3f6f969000057882 */ /* 0x000fde0000000000 */
[----:B------:R-:W-:-:S15]  /*3b000*/  NOP ;  /* 0x0000000000007918 */ /* 0x000fde0000000000 */
[----:B------:R-:W-:-:S15]  /*3b010*/  NOP ;  /* 0x0000000000007918 */ /* 0x000fde0000000000 */
[----:B------:R-:W-:-:S15]  /*3b020*/  NOP ;  /* 0x0000000000007918 */ /* 0x000fde0000000000 */
[----:B------:R-:W-:-:S02]  /*3b030*/  NOP ;  /* 0x0000000000007918 */ /* 0x000fc40000000000 */
[----:B----4-:R-:W4:Y:S01]  /*3b040*/  DFMA R14, R12, R14, UR4 ;  /* 0x000000040c0e7e2b */ /* 0x010f22000800000e */
        /* <DEDUP_REMOVED lines=104> */
[----:B----4-:R-:W4:-:S15]  /*3b6d0*/  DFMA R14, R12, R14, -UR4 ;  /* 0x800000040c0e7e2b */ /* 0x010f1e000800000e */
[----:B------:R-:W-:-:S15]  /*3b6e0*/  NOP ;  /* 0x0000000000007918 */ /* 0x000fde0000000000 */
[----:B------:R-:W-:-:S15]  /*3b6f0*/  NOP ;  /* 0x0000000000007918 */ /* 0x000fde0000000000 */
[----:B------:R-:W-:-:S15]  /*3b700*/  NOP ;  /* 0x0000000000007918 */ /* 0x000fde0000000000 */
[----:B------:R-:W-:-:S04]  /*3b710*/  NOP ;  /* 0x0000000000007918 */ /* 0x000fc80000000000 */
[----:B----4-:R4:W5:Y:S02]  /*3b720*/  DMUL R14, R12, R14 ;  /* 0x0000000e0c0e7228 */ /* 0x0109640000000000 */
[----:B----4-:R-:W-:Y:S01]  /*3b730*/  @P1 MOV R12, 0x54442d18 ;  /* 0x54442d18000c1802 */ /* 0x010fe20000000f00 */
[----:B------:R-:W-:-:S15]  /*3b740*/  @P1 IMAD.MOV.U32 R13, RZ, RZ, 0x400921fb ;  /* 0x400921fbff0d1424 */ /* 0x000fde00078e00ff */
[----:B------:R-:W-:-:S15]  /*3b750*/  NOP ;  /* 0x0000000000007918 */ /* 0x000fde0000000000 */
[----:B------:R-:W-:-:S15]  /*3b760*/  NOP ;  /* 0x0000000000007918 */ /* 0x000fde0000000000 */
[----:B------:R-:W-:-:S15]  /*3b770*/  NOP ;  /* 0x0000000000007918 */ /* 0x000fde0000000000 */
[----:B------:R-:W-:-:S01]  /*3b780*/  NOP ;  /* 0x0000000000007918 */ /* 0x000fc20000000000 */
[----:B-----5:R-:W4:-:S15]  /*3b790*/  DFMA R20, R14, R20, R20 ;  /* 0x000000140e14722b */ /* 0x020f1e0000000014 */
[----:B------:R-:W-:-:S15]  /*3b7a0*/  NOP ;  /* 0x0000000000007918 */ /* 0x000fde0000000000 */
[----:B------:R-:W-:-:S15]  /*3b7b0*/  NOP ;  /* 0x0000000000007918 */ /* 0x000fde0000000000 */
[----:B------:R-:W-:-:S15]  /*3b7c0*/  NOP ;  /* 0x0000000000007918 */ /* 0x000fde0000000000 */
[----:B------:R-:W-:-:S04]  /*3b7d0*/  NOP ;  /* 0x0000000000007918 */ /* 0x000fc80000000000 */
[----:B----4-:R-:W4:Y:S02]  /*3b7e0*/  @P1 DADD R12, -R20, R12 ;  /* 0x00000000140c1229 */ /* 0x010f24000000010c */
[----:B----4-:R-:W-:Y:S02]  /*3b7f0*/  @P1 FSEL R12, R12, R20, !P0 ;  /* 0x000000140c0c1208 */ /* 0x010fe40004000000 */
[----:B------:R-:W-:Y:S02]  /*3b800*/  @P1 FSEL R13, R13, R21, !P0 ;  /* 0x000000150d0d1208 */ /* 0x000fe40004000000 */
[----:B------:R-:W-:-:S15]  /*3b810*/  @!P1 PLOP3.LUT P0, PT, P2, PT, PT, 0x80, 0x8 ;  /* 0x000000000008981c */ /* 0x000fde000170f070 */
[----:B------:R-:W-:-:S15]  /*3b820*/  NOP ;  /* 0x0000000000007918 */ /* 0x000fde0000000000 */
[----:B------:R-:W-:-:S15]  /*3b830*/  NOP ;  /* 0x0000000000007918 */ /* 0x000fde0000000000 */
[----:B------:R-:W-:-:S13]  /*3b840*/  NOP ;  /* 0x0000000000007918 */ /* 0x000fda0000000000 */
[----:B------:R-:W4:Y:S02]  /*3b850*/  @!P1 DADD R14, -RZ, -R20 ;  /* 0x00000000ff0e9229 */ /* 0x000f240000000914 */
[----:B----4-:R-:W-:Y:S01]  /*3b860*/  @!P1 FSEL R14, R20, R14, !P0 ;  /* 0x0000000e140e9208 */ /* 0x010fe20004000000 */
[----:B------:R-:W-:Y:S01]  /*3b870*/  @!P1 IMAD.MOV.U32 R20, RZ, RZ, 0x54442d18 ;  /* 0x54442d18ff149424 */ /* 0x000fe200078e00ff */
[----:B------:R-:W-:Y:S01]  /*3b880*/  @!P1 FSEL R15, R21, R15, !P0 ;  /* 0x0000000f150f9208 */ /* 0x000fe20004000000 */
[----:B------:R-:W-:-:S15]  /*3b890*/  @!P1 IMAD.MOV.U32 R21, RZ, RZ, 0x3ff921fb ;  /* 0x3ff921fbff159424 */ /* 0x000fde00078e00ff */
[----:B------:R-:W-:-:S15]  /*3b8a0*/  NOP ;  /* 0x0000000000007918 */ /* 0x000fde0000000000 */
[----:B------:R-:W-:-:S15]  /*3b8b0*/  NOP ;  /* 0x0000000000007918 */ /* 0x000fde0000000000 */
[----:B------:R-:W-:-:S14]  /*3b8c0*/  NOP ;  /* 0x0000000000007918 */ /* 0x000fdc0000000000 */
[----:B------:R4:W0:Y:S02]  /*3b8d0*/  @!P1 DADD R12, R14, R20 ;  /* 0x000000000e0c9229 */ /* 0x0008240000000014 */
[----:B0---4-:R-:W-:Y:S05]  /*3b8e0*/  @!P3 BRA `(.L_x_9984) ;  /* 0x000000000020b947 */ /* 0x011fea0003800000 */
        /* <DEDUP_REMOVED lines=8> */
.L_x_9984:
[----:B------:R-:W-:Y:S02]  /*3b970*/  FSEL R12, RZ, 3.37028055040000000000e+12, P0 ;  /* 0x54442d18ff0c7808 */ /* 0x000fe40000000000 */
[----:B------:R-:W-:-:S07]  /*3b980*/  FSEL R13, RZ, 2.1426990032196044922, P0 ;  /* 0x400921fbff0d7808 */ /* 0x000fce0000000000 */
.L_x_9985:
[----:B------:R-:W-:Y:S05]  /*3b990*/  BSYNC.RECONVERGENT B0 ;  /* 0x0000000000007941 */ /* 0x000fea0003800200 */
.L_x_9983:
[----:B------:R-:W-:Y:S01]  /*3b9a0*/  LOP3.LUT R13, R13, 0x80000000, R31, 0xb8, !PT ;  /* 0x800000000d0d7812 */ /* 0x000fe200078eb81f */
[----:B---3--:R-:W0:-:S15]  /*3b9b0*/  DADD R2, R44, R2 ;  /* 0x000000002c027229 */ /* 0x008e1e0000000002 */
        /* <DEDUP_REMOVED lines=10> */
[----:B--2---:R-:W0:Y:S02]  /*3ba60*/  DADD R36, R36, 1 ;  /* 0x3ff0000024247429 */ /* 0x004e240000000000 */
.L_x_9967:
[----:B------:R-:W-:Y:S05]  /*3ba70*/  BSYNC.RECONVERGENT B2 ;  /* 0x0000000000027941 */ /* 0x000fea0003800200 */
.L_x_9957:
[----:B------:R-:W-:Y:S01]  /*3ba80*/  UMOV UR4, 0xfefa39ef ;  /* 0xfefa39ef00047882 */ /* 0x000fe20000000000 */
[----:B------:R-:W-:Y:S01]  /*3ba90*/  UMOV UR5, 0x3fe62e42 ;  /* 0x3fe62e4200057882 */ /* 0x000fe20000000000 */
[----:B------:R-:W-:Y:S01]  /*3baa0*/  ISETP.GE.AND P0, PT, R31, RZ, PT ;  /* 0x000000ff1f00720c */ /* 0x000fe20003f06270 */
[----:B0-2---:R-:W0:-:S15]  /*3bab0*/  DADD R36, R36, UR4 ;  /* 0x0000000424247e29 */ /* 0x005e1e0008000000 */
        /* <DEDUP_REMOVED lines=10> */
[----:B------:R-:W2:Y:S02]  /*3bb60*/  DADD R12, -RZ, |R12| ;  /* 0x00000000ff0c7229 */ /* 0x000ea4000000050c */
.L_x_9872:
[----:B------:R-:W-:Y:S05]  /*3bb70*/  BSYNC.RECONVERGENT B1 ;  /* 0x0000000000017941 */ /* 0x000fea0003800200 */
.L_x_9871:
[----:B------:R-:W-:Y:S05]  /*3bb80*/  WARPSYNC.ALL ;  /* 0x0000000000007948 */ /* 0x000fea0003800000 */
[----:B------:R-:W-:Y:S01]  /*3bb90*/  VIADD R2, R0, 0x180 ;  /* 0x0000018000027836 */ /* 0x000fe20000000000 */
[----:B------:R-:W-:Y:S01]  /*3bba0*/  BSSY.RECONVERGENT B1, `(.L_x_9986) ;  /* 0x00013e4000017945 */ /* 0x000fe20003800200 */
[----:B------:R-:W-:Y:S02]  /*3bbb0*/  CS2R R22, SRZ ;  /* 0x0000000000167805 */ /* 0x000fe4000001ff00 */
[----:B------:R-:W-:Y:S02]  /*3bbc0*/  CS2R R20, SRZ ;  /* 0x0000000000147805 */ /* 0x000fe4000001ff00 */
[----:B------:R-:W-:-:S13]  /*3bbd0*/  ISETP.GE.AND P0, PT, R2, R17, PT ;  /* 0x000000110200720c */ /* 0x000fda0003f06270 */
[----:B------:R-:W-:Y:S05]  /*3bbe0*/  @P0 BRA `(.L_x_9987) ;  /* 0x0000013c007c0947 */ /* 0x000fea0003800000 */
[----:B------:R-:W-:Y:S01]  /*3bbf0*/  MOV R20, 0x33145c07 ;  /* 0x33145c0700147802 */ /* 0x000fe20000000f00 */
[----:B------:R-:W-:Y:S01]  /*3bc00*/  IMAD.MOV.U32 R21, RZ, RZ, 0x3c91a626 ;  /* 0x3c91a626ff157424 */ /* 0x000fe200078e00ff */
[----:B------:R-:W-:Y:S01]  /*3bc10*/  DSETP.NAN.AND P0, PT, R34, R34, PT ;  /* 0x000000222200722a */ /* 0x000fe20003f08000 */
[----:B------:R-:W-:Y:S02]  /*3bc20*/  IMAD.MOV.U32 R2, RZ, RZ, 0x33145c07 ;  /* 0x33145c07ff027424 */ /* 0x000fe400078e00ff */
[----:B------:R-:W-:Y:S01]  /*3bc30*/  IMAD.MOV.U32 R3, RZ, RZ, 0x3c91a626 ;  /* 0x3c91a626ff037424 */ /* 0x000fe200078e00ff */
[----:B------:R3:W-:-:S15]  /*3bc40*/  STL.64 [R1+0x8], R20 ;  /* 0x0000081401007387 */ /* 0x0007de0000100a00 */
[----:B------:R-:W-:-:S15]  /*3bc50*/  NOP ;  /* 0x0000000000007918 */ /* 0x000fde0000000000 */
[----:B------:R-:W-:-:S15]  /*3bc60*/  NOP ;  /* 0x0000000000007918 */ /* 0x000fde0000000000 */
[----:B------:R-:W-:-:S15]  /*3bc70*/  NOP ;  /* 0x0000000000007918 */ /* 0x000fde0000000000 */
[----:B------:R-:W4:-:S15]  /*3bc80*/  DSETP.NUM.AND P1, PT, R32, R32, PT ;  /* 0x000000202000722a */ /* 0x000f1e0003f27000 */
        /* <DEDUP_REMOVED lines=9> */
[----:B------:R3:W0:Y:S02]  /*3bd20*/  DADD R42, -RZ, |R34| ;  /* 0x00000000ff2a7229 */ /* 0x0006240000000522 */
[----:B0--34-:R-:W-:Y:S05]  /*3bd30*/  @!P0 BRA P1, `(.L_x_9988) ;  /* 0x0000000000c88947 */ /* 0x019fea0000800000 */
[----:B------:R-:W0:Y:S02]  /*3bd40*/  DSETP.NEU.AND P0, PT, R44, +INF , PT ;  /* 0x7ff000002c00742a */ /* 0x000e240003f0d000 */
[----:B0-----:R-:W-:Y:S02]  /*3bd50*/  @!P0 IMAD.MOV.U32 R22, RZ, RZ, 0x0 ;  /* 0x00000000ff168424 */ /* 0x001fe400078e00ff */
[----:B------:R-:W-:-:S15]  /*3bd60*/  @!P0 IMAD.MOV.U32 R23, RZ, RZ, -0x100000 ;  /* 0xfff00000ff178424 */ /* 0x000fde00078e00ff */
[----:B------:R-:W-:-:S15]  /*3bd70*/  NOP ;  /* 0x0000000000007918 */ /* 0x000fde0000000000 */
[----:B------:R-:W-:-:S15]  /*3bd80*/  NOP ;  /* 0x0000000000007918 */ /* 0x000fde0000000000 */
[----:B------:R-:W-:-:S15]  /*3bd90*/  NOP ;  /* 0x0000000000007918 */ /* 0x000fde0000000000 */
[----:B------:R0:W3:Y:S02]  /*3bda0*/  @!P0 DADD R20, R34, R34 ;  /* 0x0000000022148229 */ /* 0x0000e40000000022 */
[----:B0--3--:R-:W-:Y:S05]  /*3bdb0*/  @!P0 BRA `(.L_x_9987) ;  /* 0x0000013c00088947 */ /* 0x009fea0003800000 */
        /* <DEDUP_REMOVED lines=35> */
[----:B------:R0:W3:-:S15]  /*3bff0*/  @!P0 DADD R20, R24, R2 ;  /* 0x0000000018148229 */ /* 0x0000de0000000002 */
[----:B------:R-:W-:-:S15]  /*3c000*/  NOP ;  /* 0x0000000000007918 */ /* 0x000fde0000000000 */
[----:B------:R-:W-:-:S15]  /*3c010*/  NOP ;  /* 0x0000000000007918 */ /* 0x000fde0000000000 */
[----:B------:R-:W-:-:S15]  /*3c020*/  NOP ;  /* 0x0000000000007918 */ /* 0x000fde0000000000 */
[----:B------:R-:W-:-:S04]  /*3c030*/  NOP ;  /* 0x0000000000007918 */ /* 0x000fc80000000000 */
[----:B------:R0:W4:Y:S02]  /*3c040*/  @!P0 DADD R22, R34, R34 ;  /* 0x0000000022168229 */ /* 0x0001240000000022 */
[----:B0--34-:R-:W-:Y:S05]  /*3c050*/  BRA `(.L_x_9987) ;  /* 0x0000013800607947 */ /* 0x019fea0003800000 */
.L_x_9988:
        /* <DEDUP_REMOVED lines=31> */
[----:B------:R-:W3:Y:S02]  /*3c250*/  DSETP.LT.AND P1, PT, R44, UR4, PT ;  /* 0x000000042c007e2a */ /* 0x000ee4000bf21000 */
[----:B0--3--:R-:W-:Y:S05]  /*3c260*/  @!P0 BRA P1, `(.L_x_9991) ;  /* 0x000000cc00b88947 */ /* 0x009fea0000800000 */
        /* <DEDUP_REMOVED lines=9> */
[----:B------:R-:W-:Y:S01]  /*3c300*/  MOV R36, RZ ;  /* 0x000000ff00247202 */ /* 0x000fe20000000f00 */
[----:B------:R-:W-:Y:S01]  /*3c310*/  BSSY.RECONVERGENT B2, `(.L_x_9992) ;  /* 0x000062c000027945 */ /* 0x000fe20003800200 */
[----:B------:R-:W-:-:S02]  /*3c320*/  SEL R16, R38, R42, P0 ;  /* 0x0000002a26107207 */ /* 0x000fc40000000000 */
        /* <DEDUP_REMOVED lines=10> */
[----:B------:R-:W-:-:S03]  /*3c3d0*/  NOP ;  /* 0x0000000000007918 */ /* 0x000fc60000000000 */
        /* <DEDUP_REMOVED lines=110> */
[----:B------:R-:W3:-:S15]  /*3cac0*/  DFMA R48, R48, R20, 0.5 ;  /* 0x3fe000003030742b */ /* 0x000ede0000000014 */
        /* <DEDUP_REMOVED lines=9> */
[----:B---3--:R-:W-:-:S15]  /*3cb60*/  DFMA R46, R48, R46, R40 ;  /* 0x0000002e302e722b */ /* 0x008fde0000000028 */
        /* <DEDUP_REMOVED lines=19> */
[----:B------:R3:W4:Y:S02]  /*3cca0*/  DMUL R46, R28, R46 ;  /* 0x0000002e1c2e7228 */ /* 0x0007240000000000 */
[----:B---3--:R-:W-:Y:S01]  /*3ccb0*/  LOP3.LUT R29, R52, 0x100000, RZ, 0xfc, !PT ;  /* 0x00100000341d7812 */ /* 0x008fe200078efcff */
        /* <DEDUP_REMOVED lines=17> */
[----:B----4-:R-:W0:Y:S02]  /*3cdd0*/  DMUL R46, R46, R28 ;  /* 0x0000001c2e2e7228 */ /* 0x010e240000000000 */
        /* <DEDUP_REMOVED lines=77> */
[----:B0-----:R0:W3:Y:S02]  /*3d2b0*/  DFMA R20, R48, R22, R46 ;  /* 0x000000163014722b */ /* 0x0010e4000000002e */
[----:B0--3--:R-:W-:Y:S05]  /*3d2c0*/  @!P0 BRA `(.L_x_9995) ;  /* 0x0000000000288947 */ /* 0x009fea0003800000 */
        /* <DEDUP_REMOVED lines=9> */
[----:B-12---:R-:W-:Y:S05]  /*3d360*/  CALL.REL.NOINC `($__internal_19_$__cuda_sm20_dsqrt_rn_f64_mediumpath_v1) ;  /* 0x0000013000547944 */ /* 0x006fea0003c00000 */
.L_x_9995:
[----:B------:R-:W-:Y:S05]  /*3d370*/  BSYNC.RECONVERGENT B3 ;  /* 0x0000000000037941 */ /* 0x000fea0003800200 */
.L_x_9994:
[----:B------:R-:W0:Y:S02]  /*3d380*/  DADD R20, R36, R20 ;  /* 0x0000000024147229 */ /* 0x000e240000000014 */
        /* <DEDUP_REMOVED lines=10> */
[----:B------:R-:W-:Y:S01]  /*3d430*/  ISETP.GE.U32.AND P1, PT, R18, 0x7fefffff, PT ;  /* 0x7fefffff1200780c */ /* 0x000fe20003f26070 */
[----:B------:R-:W-:Y:S02]  /*3d440*/  IMAD.MOV.U32 R18, RZ, RZ, R20 ;  /* 0x000000ffff127224 */ /* 0x000fe400078e0014 */
[----:B------:R-:W-:-:S10]  /*3d450*/  @!P0 IMAD.MOV.U32 R18, RZ, RZ, R22 ;  /* 0x000000ffff128224 */ /* 0x000fd400078e0016 */
[----:B------:R-:W-:Y:S01]  /*3d460*/  @P1 IMAD.MOV.U32 R24, RZ, RZ, 0x0 ;  /* 0x00000000ff181424 */ /* 0x000fe200078e00ff */
[----:B------:R-:W-:Y:S01]  /*3d470*/  @P1 LOP3.LUT P2, RZ, R23, 0x7fffffff, RZ, 0xc0, !PT ;  /* 0x7fffffff17ff1812 */ /* 0x000fe2000784c0ff */
[----:B------:R-:W-:-:S15]  /*3d480*/  @P1 IMAD.MOV.U32 R25, RZ, RZ, 0x7ff00000 ;  /* 0x7ff00000ff191424 */ /* 0x000fde00078e00ff */
[----:B------:R-:W-:-:S15]  /*3d490*/  NOP ;  /* 0x0000000000007918 */ /* 0x000fde0000000000 */
[----:B------:R-:W-:-:S08]  /*3d4a0*/  NOP ;  /* 0x0000000000007918 */ /* 0x000fd00000000000 */
[----:B------:R0:W3:Y:S02]  /*3d4b0*/  @P1 DFMA R20, R22, R24, +INF ;  /* 0x7ff000001614142b */ /* 0x0000e40000000018 */
[----:B0-----:R-:W-:Y:S01]  /*3d4c0*/  MOV R25, 0xfffffc01 ;  /* 0xfffffc0100197802 */ /* 0x001fe20000000f00 */
[----:B------:R-:W-:Y:S01]  /*3d4d0*/  @!P0 IMAD.MOV.U32 R25, RZ, RZ, -0x435 ;  /* 0xfffffbcbff198424 */ /* 0x000fe200078e00ff */
[----:B---3--:R-:W-:Y:S02]  /*3d4e0*/  @P1 FSEL R40, R20, RZ, P2 ;  /* 0x000000ff14281208 */ /* 0x008fe40001000000 */
        /* <DEDUP_REMOVED lines=20> */
[----:B---3--:R-:W-:Y:S02]  /*3d630*/  LOP3.LUT R20, R16, 0x80000000, RZ, 0x3c, !PT ;  /* 0x8000000010147812 */ /* 0x008fe400078e3cff */
[----:B------:R-:W-:-:S15]  /*3d640*/  MOV R21, 0x43300000 ;  /* 0x4330000000157802 */ /* 0x000fde0000000f00 */
[----:B------:R-:W-:-:S15]  /*3d650*/  NOP ;  /* 0x0000000000007918 */ /* 0x000fde0000000000 */
[----:B------:R-:W-:-:S15]  /*3d660*/  NOP ;  /* 0x0000000000007918 */ /* 0x000fde0000000000 */
[----:B------:R-:W-:-:S15]  /*3d670*/  NOP ;  /* 0x0000000000007918 */ /* 0x000fde0000000000 */
[----:B0-----:R0:W3:Y:S02]  /*3d680*/  DFMA R24, -R48, R46, 1 ;  /* 0x3ff000003018742b */ /* 0x0010e4000000012e */
[----:B0-----:R-:W-:Y:S02]  /*3d690*/  IMAD.MOV.U32 R48, RZ, RZ, -0x748574fc ;  /* 0x8b7a8b04ff307424 */ /* 0x001fe400078e00ff */
[----:B------:R-:W-:-:S15]  /*3d6a0*/  IMAD.MOV.U32 R49, RZ, RZ, 0x3ed0ee25 ;  /* 0x3ed0ee25ff317424 */ /* 0x000fde00078e00ff */
[----:B------:R-:W-:-:S15]  /*3d6b0*/  NOP ;  /* 0x0000000000007918 */ /* 0x000fde0000000000 */
[----:B------:R-:W-:-:S15]  /*3d6c0*/  NOP ;  /* 0x0000000000007918 */ /* 0x000fde0000000000 */
[----:B------:R-:W-:-:S15]  /*3d6d0*/  NOP ;  /* 0x0000000000007918 */ /* 0x000fde0000000000 */
[----:B---3--:R-:W0:-:S15]  /*3d6e0*/  DFMA R24, R24, R24, R24 ;  /* 0x000000181818722b */ /* 0x008e1e0000000018 */
        /* <DEDUP_REMOVED lines=102> */
[----:B------:R-:W3:Y:S01]  /*3dd50*/  DFMA R48, R26, R48, UR4 ;  /* 0x000000041a307e2b */ /* 0x000ee20008000030 */
        /* <DEDUP_REMOVED lines=11> */
[----:B---3--:R-:W0:-:S15]  /*3de10*/  DMUL R48, R26, R48 ;  /* 0x000000301a307228 */ /* 0x008e1e0000000000 */
        /* <DEDUP_REMOVED lines=24> */
[----:B0-----:R0:W3:Y:S02]  /*3dfa0*/  DADD R40, R40, R22 ;  /* 0x0000000028287229 */ /* 0x0010e40000000016 */
[----:B0--3--:R-:W-:Y:S05]  /*3dfb0*/  BRA `(.L_x_9996) ;  /* 0x0000004400847947 */ /* 0x009fea0003800000 */
.L_x_9993:
        /* <DEDUP_REMOVED lines=75> */
[----:B-12---:R-:W-:Y:S05]  /*3e470*/  CALL.REL.NOINC `($__internal_18_$__cuda_sm20_div_rn_f64_full) ;  /* 0x0000011400e47944 */ /* 0x006fea0003c00000 */
.L_x_10002:
[----:B------:R-:W-:Y:S05]  /*3e480*/  BSYNC.RECONVERGENT B4 ;  /* 0x0000000000047941 */ /* 0x000fea0003800200 */
.L_x_10001:
[----:B------:R-:W-:Y:S02]  /*3e490*/  IMAD.MOV.U32 R40, RZ, RZ, R20 ;  /* 0x000000ffff287224 */ /* 0x000fe400078e0014 */
[----:B------:R-:W-:-:S07]  /*3e4a0*/  IMAD.MOV.U32 R41, RZ, RZ, R21 ;  /* 0x000000ffff297224 */ /* 0x000fce00078e0015 */
.L_x_10000:
[----:B------:R-:W-:Y:S05]  /*3e4b0*/  BSYNC.RECONVERGENT B3 ;  /* 0x0000000000037941 */ /* 0x000fea0003800200 */
.L_x_9999:
        /* <DEDUP_REMOVED lines=69> */
.L_x_10007:
[----:B------:R-:W-:Y:S05]  /*3e910*/  BSYNC.RECONVERGENT B4 ;  /* 0x0000000000047941 */ /* 0x000fea0003800200 */
.L_x_10006:
[----:B------:R-:W-:Y:S05]  /*3e920*/  BRA `(.L_x_10005) ;  /* 0x0000000000047947 */ /* 0x000fea0003800000 */
.L_x_10004:
[----:B------:R0:W3:Y:S02]  /*3e930*/  DADD R20, R30, -R24 ;  /* 0x000000001e147229 */ /* 0x0000e40000000818 */
.L_x_10005:
[----:B------:R-:W-:Y:S05]  /*3e940*/  BSYNC.RECONVERGENT B3 ;  /* 0x0000000000037941 */ /* 0x000fea0003800200 */
.L_x_10003:
[----:B---3--:R-:W3:Y:S01]  /*3e950*/  DMUL R20, R20, 0.5 ;  /* 0x3fe0000014147828 */ /* 0x008ee20000000000 */
        /* <DEDUP_REMOVED lines=12> */
[----:B---3--:R-:W0:-:S15]  /*3ea20*/  DFMA R40, R40, 0.5, R20 ;  /* 0x3fe000002828782b */ /* 0x008e1e0000000014 */
        /* <DEDUP_REMOVED lines=49> */
[----:B------:R-:W-:Y:S01]  /*3ed40*/  MOV R22, R48 ;  /* 0x0000003000167202 */ /* 0x000fe20000000f00 */
[----:B------:R-:W-:Y:S01]  /*3ed50*/  IMAD.MOV.U32 R26, RZ, RZ, R50 ;  /* 0x000000ffff1a7224 */ /* 0x000fe200078e0032 */
[----:B------:R-:W-:Y:S01]  /*3ed60*/  MOV R18, 0x3eda0 ;  /* 0x0003eda000127802 */ /* 0x000fe20000000f00 */
[----:B------:R-:W-:Y:S02]  /*3ed70*/  IMAD.MOV.U32 R27, RZ, RZ, R51 ;  /* 0x000000ffff1b7224 */ /* 0x000fe400078e0033 */
[----:B------:R-:W-:-:S07]  /*3ed80*/  IMAD.MOV.U32 R16, RZ, RZ, R46 ;  /* 0x000000ffff107224 */ /* 0x000fce00078e002e */
[----:B-12---:R-:W-:Y:S05]  /*3ed90*/  CALL.REL.NOINC `($__internal_19_$__cuda_sm20_dsqrt_rn_f64_mediumpath_v1) ;  /* 0x0000011400c87944 */ /* 0x006fea0003c00000 */
[----:B------:R-:W-:Y:S02]  /*3eda0*/  IMAD.MOV.U32 R26, RZ, RZ, R20 ;  /* 0x000000ffff1a7224 */ /* 0x000fe400078e0014 */
[----:B------:R-:W-:-:S07]  /*3edb0*/  IMAD.MOV.U32 R27, RZ, RZ, R21 ;  /* 0x000000ffff1b7224 */ /* 0x000fce00078e0015 */
.L_x_10009:
[----:B------:R-:W-:Y:S05]  /*3edc0*/  BSYNC.RECONVERGENT B3 ;  /* 0x0000000000037941 */ /* 0x000fea0003800200 */
.L_x_10008:
[----:B------:R-:W0:Y:S02]  /*3edd0*/  DADD R40, R40, R26 ;  /* 0x0000000028287229 */ /* 0x000e24000000001a */
[C---:B0-----:R-:W-:Y:S02]  /*3ede0*/  FSETP.GEU.FTZ.AND P1, PT, R41.reuse, 1.7916666269302368164, PT ;  /* 0x3fe555552900780b */ /* 0x041fe40003f3e000 */
[----:B------:R-:W-:-:S13]  /*3edf0*/  FSETP.GT.FTZ.AND P0, PT, R41, -1.6999999284744262695, PT ;  /* 0xbfd999992900780b */ /* 0x000fda0003f14000 */
[----:B------:R-:W-:Y:S05]  /*3ee00*/  @P0 BRA !P1, `(.L_x_10010) ;  /* 0x0000000c00100947 */ /* 0x000fea0004800000 */
[----:B------:R-:W0:Y:S01]  /*3ee10*/  DADD R40, R40, 1 ;  /* 0x3ff0000028287429 */ /* 0x000e220000000000 */
[----:B------:R-:W-:Y:S01]  /*3ee20*/  MOV R25, 0xfffffc01 ;  /* 0xfffffc0100197802 */ /* 0x000fe20000000f00 */
[----:B0-----:R-:W-:Y:S01]  /*3ee30*/  IMAD.MOV.U32 R20, RZ, RZ, R40 ;  /* 0x000000ffff147224 */ /* 0x001fe200078e0028 */
[----:B------:R-:W-:Y:S01]  /*3ee40*/  ISETP.GT.AND P0, PT, R41, 0xfffff, PT ;  /* 0x000fffff2900780c */ /* 0x000fe20003f04270 */
[----:B------:R-:W-:Y:S01]  /*3ee50*/  IMAD.MOV.U32 R16, RZ, RZ, R41 ;  /* 0x000000ffff107224 */ /* 0x000fe200078e0029 */
[----:B------:R-:W-:-:S11]  /*3ee60*/  MOV R21, R41 ;  /* 0x0000002900157202 */ /* 0x000fd60000000f00 */
[----:B------:R-:W-:-:S15]  /*3ee70*/  @!P0 IMAD.MOV.U32 R25, RZ, RZ, -0x435 ;  /* 0xfffffbcbff198424 */ /* 0x000fde00078e00ff */
[----:B------:R-:W-:-:S15]  /*3ee80*/  NOP ;  /* 0x0000000000007918 */ /* 0x000fde0000000000 */
[----:B------:R-:W-:-:S15]  /*3ee90*/  NOP ;  /* 0x0000000000007918 */ /* 0x000fde0000000000 */
[----:B------:R-:W-:-:S03]  /*3eea0*/  NOP ;  /* 0x0000000000007918 */ /* 0x000fc60000000000 */
        /* <DEDUP_REMOVED lines=186> */
.L_x_10010:
        /* <DEDUP_REMOVED lines=52> */
[----:B-12---:R-:W-:Y:S05]  /*3fd90*/  CALL.REL.NOINC `($__internal_18_$__cuda_sm20_div_rn_f64_full) ;  /* 0x000000fc009c7944 */ /* 0x006fea0003c00000 */
.L_x_10012:
[----:B------:R-:W-:Y:S05]  /*3fda0*/  BSYNC.RECONVERGENT B3 ;  /* 0x0000000000037941 */ /* 0x000fea0003800200 */
.L_x_10011:
        /* <DEDUP_REMOVED lines=76> */
[----:B0-----:R0:W3:Y:S02]  /*40270*/  DADD R40, R40, R26 ;  /* 0x0000000028287229 */ /* 0x0010e4000000001a */
[----:B0--3--:R-:W-:Y:S05]  /*40280*/  BRA `(.L_x_9996) ;  /* 0x0000002000d07947 */ /* 0x009fea0003800000 */
.L_x_9998:
        /* <DEDUP_REMOVED lines=57> */
[----:B-12---:R-:W-:Y:S05]  /*40620*/  CALL.REL.NOINC `($__internal_19_$__cuda_sm20_dsqrt_rn_f64_mediumpath_v1) ;  /* 0x000000fc00a47944 */ /* 0x006fea0003c00000 */
.L_x_10015:
[----:B------:R-:W-:Y:S05]  /*40630*/  BSYNC.RECONVERGENT B3 ;  /* 0x0000000000037941 */ /* 0x000fea0003800200 */
.L_x_10014:
[----:B------:R-:W0:Y:S02]  /*40640*/  DADD R40, R2, R20 ;  /* 0x0000000002287229 */ /* 0x000e240000000014 */
[C---:B0-----:R-:W-:Y:S02]  /*40650*/  FSETP.GEU.FTZ.AND P1, PT, R41.reuse, 1.7916666269302368164, PT ;  /* 0x3fe555552900780b */ /* 0x041fe40003f3e000 */
[----:B------:R-:W-:-:S13]  /*40660*/  FSETP.GT.FTZ.AND P0, PT, R41, -1.6999999284744262695, PT ;  /* 0xbfd999992900780b */ /* 0x000fda0003f14000 */
[----:B------:R-:W-:Y:S05]  /*40670*/  @P0 BRA !P1, `(.L_x_10016) ;  /* 0x0000000c00140947 */ /* 0x000fea0004800000 */
[----:B------:R-:W0:Y:S01]  /*40680*/  DADD R40, R40, 1 ;  /* 0x3ff0000028287429 */ /* 0x000e220000000000 */
        /* <DEDUP_REMOVED lines=10> */
[----:B0-----:R-:W-:-:S04]  /*40730*/  @!P0 IMAD.MOV.U32 R16, RZ, RZ, R21 ;  /* 0x000000ffff108224 */ /* 0x001fc800078e0015 */
[----:B------:R-:W-:-:S05]  /*40740*/  VIADD R18, R16, 0xffffffff ;  /* 0xffffffff10127836 */ /* 0x000fca0000000000 */
[----:B------:R-:W-:Y:S01]  /*40750*/  ISETP.GE.U32.AND P1, PT, R18, 0x7fefffff, PT ;  /* 0x7fefffff1200780c */ /* 0x000fe20003f26070 */
[----:B------:R-:W-:Y:S02]  /*40760*/  IMAD.MOV.U32 R18, RZ, RZ, R40 ;  /* 0x000000ffff127224 */ /* 0x000fe400078e0028 */
[----:B------:R-:W-:-:S10]  /*40770*/  @!P0 IMAD.MOV.U32 R18, RZ, RZ, R20 ;  /* 0x000000ffff128224 */ /* 0x000fd400078e0014 */
        /* <DEDUP_REMOVED lines=27> */
[----:B---3--:R-:W-:Y:S01]  /*40930*/  LOP3.LUT R20, R16, 0x80000000, RZ, 0x3c, !PT ;  /* 0x8000000010147812 */ /* 0x008fe200078e3cff */
[----:B------:R-:W-:-:S15]  /*40940*/  IMAD.MOV.U32 R21, RZ, RZ, 0x43300000 ;  /* 0x43300000ff157424 */ /* 0x000fde00078e00ff */
[----:B------:R-:W-:-:S15]  /*40950*/  NOP ;  /* 0x0000000000007918 */ /* 0x000fde0000000000 */
[----:B------:R-:W-:-:S15]  /*40960*/  NOP ;  /* 0x0000000000007918 */ /* 0x000fde0000000000 */
[----:B------:R-:W-:-:S15]  /*40970*/  NOP ;  /* 0x0000000000007918 */ /* 0x000fde0000000000 */
[----:B------:R-:W-:-:S01]  /*40980*/  NOP ;  /* 0x0000000000007918 */ /* 0x000fc20000000000 */
        /* <DEDUP_REMOVED lines=148> */
.L_x_10016:
        /* <DEDUP_REMOVED lines=52> */
[----:B-12---:R-:W-:Y:S05]  /*41610*/  CALL.REL.NOINC `($__internal_18_$__cuda_sm20_div_rn_f64_full) ;  /* 0x000000e4007c7944 */ /* 0x006fea0003c00000 */
.L_x_10018:
[----:B------:R-:W-:Y:S05]  /*41620*/  BSYNC.RECONVERGENT B3 ;  /* 0x0000000000037941 */ /* 0x000fea0003800200 */
.L_x_10017:
        /* <DEDUP_REMOVED lines=78> */
.L_x_10013:
        /* <DEDUP_REMOVED lines=62> */
[----:B------:R-:W-:Y:S02]  /*41ef0*/  IMAD.MOV.U32 R24, RZ, RZ, R20 ;  /* 0x000000ffff187224 */ /* 0x000fe400078e0014 */
[----:B------:R-:W-:-:S07]  /*41f00*/  IMAD.MOV.U32 R25, RZ, RZ, R21 ;  /* 0x000000ffff197224 */ /* 0x000fce00078e0015 */
.L_x_10020:
[----:B------:R-:W-:Y:S05]  /*41f10*/  BSYNC.RECONVERGENT B3 ;  /* 0x0000000000037941 */ /* 0x000fea0003800200 */
.L_x_10019:
        /* <DEDUP_REMOVED lines=49> */
.L_x_10022:
[----:B------:R-:W-:Y:S05]  /*42230*/  BSYNC.RECONVERGENT B3 ;  /* 0x0000000000037941 */ /* 0x000fea0003800200 */
.L_x_10021:
[----:B------:R-:W-:Y:S02]  /*42240*/  IMAD.MOV.U32 R40, RZ, RZ, R20 ;  /* 0x000000ffff287224 */ /* 0x000fe400078e0014 */
[----:B------:R-:W-:Y:S01]  /*42250*/  IMAD.MOV.U32 R41, RZ, RZ, R21 ;  /* 0x000000ffff297224 */ /* 0x000fe200078e0015 */
[----:B------:R-:W-:Y:S06]  /*42260*/  BRA `(.L_x_9996) ;  /* 0x0000000000d87947 */ /* 0x000fec0003800000 */
.L_x_9997:
        /* <DEDUP_REMOVED lines=44> */
[----:B------:R-:W-:Y:S01]  /*42530*/  MOV R18, 0x425a0 ;  /* 0x000425a000127802 */ /* 0x000fe20000000f00 */
[----:B------:R-:W-:Y:S02]  /*42540*/  IMAD.MOV.U32 R24, RZ, RZ, R46 ;  /* 0x000000ffff187224 */ /* 0x000fe400078e002e */
[----:B------:R-:W-:Y:S02]  /*42550*/  IMAD.MOV.U32 R25, RZ, RZ, R47 ;  /* 0x000000ffff197224 */ /* 0x000fe400078e002f */
[----:B------:R-:W-:Y:S02]  /*42560*/  IMAD.MOV.U32 R16, RZ, RZ, R40 ;  /* 0x000000ffff107224 */ /* 0x000fe400078e0028 */
[----:B------:R-:W-:Y:S02]  /*42570*/  IMAD.MOV.U32 R20, RZ, RZ, R42 ;  /* 0x000000ffff147224 */ /* 0x000fe400078e002a */
[----:B------:R-:W-:-:S07]  /*42580*/  IMAD.MOV.U32 R21, RZ, RZ, R43 ;  /* 0x000000ffff157224 */ /* 0x000fce00078e002b */
[----:B-12---:R-:W-:Y:S05]  /*42590*/  CALL.REL.NOINC `($__internal_19_$__cuda_sm20_dsqrt_rn_f64_mediumpath_v1) ;  /* 0x000000dc00c87944 */ /* 0x006fea0003c00000 */
.L_x_10024:
[----:B------:R-:W-:Y:S05]  /*425a0*/  BSYNC.RECONVERGENT B3 ;  /* 0x0000000000037941 */ /* 0x000fea0003800200 */
.L_x_10023:
[----:B------:R-:W-:Y:S01]  /*425b0*/  MOV R40, R20 ;  /* 0x0000001400287202 */ /* 0x000fe20000000f00 */
[----:B------:R-:W-:-:S07]  /*425c0*/  IMAD.MOV.U32 R41, RZ, RZ, R21 ;  /* 0x000000ffff297224 */ /* 0x000fce00078e0015 */
.L_x_9996:
[----:B------:R-:W-:Y:S05]  /*425d0*/  BSYNC.RECONVERGENT B2 ;  /* 0x0000000000027941 */ /* 0x000fea0003800200 */
.L_x_9992:
        /* <DEDUP_REMOVED lines=52> */
[----:B-12---:R-:W-:Y:S05]  /*42920*/  CALL.REL.NOINC `($__internal_18_$__cuda_sm20_div_rn_f64_full) ;  /* 0x000000d000b87944 */ /* 0x006fea0003c00000 */
.L_x_10029:
[----:B------:R-:W-:Y:S05]  /*42930*/  BSYNC.RECONVERGENT B4 ;  /* 0x0000000000047941 */ /* 0x000fea0003800200 */
.L_x_10028:
        /* <DEDUP_REMOVED lines=13> */
[----:B------:R0:W3:Y:S02]  /*42a10*/  DADD R22, -RZ, -R20 ;  /* 0x00000000ff167229 */ /* 0x0000e40000000914 */
[----:B0--3--:R-:W-:Y:S05]  /*42a20*/  @!P0 BRA `(.L_x_10032) ;  /* 0x0000000800a48947 */ /* 0x009fea0003800000 */
        /* <DEDUP_REMOVED lines=32> */
[----:B0-----:R0:W3:Y:S01]  /*42c30*/  DFMA R28, R2, R24, UR4 ;  /* 0x00000004021c7e2b */ /* 0x0010e20008000018 */
        /* <DEDUP_REMOVED lines=8> */
[----:B---3--:R0:W3:Y:S01]  /*42cc0*/  DFMA R36, R2, R28, UR4 ;  /* 0x0000000402247e2b */ /* 0x0080e2000800001c */
[----:B------:R-:W-:Y:S01]  /*42cd0*/  UMOV UR4, 0xc3bca540 ;  /* 0xc3bca54000047882 */ /* 0x000fe20000000000 */
[----:B------:R-:W-:Y:S01]  /*42ce0*/  UMOV UR5, 0x3f1c9a88 ;  /* 0x3f1c9a8800057882 */ /* 0x000fe20000000000 */
[----:B0-----:R-:W-:Y:S02]  /*42cf0*/  VIADD R29, R27, 0xfff00000 ;  /* 0xfff000001b1d7836 */ /* 0x001fe40000000000 */
[----:B------:R-:W-:-:S15]  /*42d00*/  IMAD.MOV.U32 R28, RZ, RZ, RZ ;  /* 0x000000ffff1c7224 */ /* 0x000fde00078e00ff */
[----:B------:R-:W-:-:S15]  /*42d10*/  NOP ;  /* 0x0000000000007918 */ /* 0x000fde0000000000 */
[----:B------:R-:W-:-:S15]  /*42d20*/  NOP ;  /* 0x0000000000007918 */ /* 0x000fde0000000000 */
[----:B------:R-:W-:-:S14]  /*42d30*/  NOP ;  /* 0x0000000000007918 */ /* 0x000fdc0000000000 */
[----:B---3--:R-:W0:Y:S01]  /*42d40*/  DFMA R36, R2, R36, UR4 ;  /* 0x0000000402247e2b */ /* 0x008e220008000024 */
        /* <DEDUP_REMOVED lines=119> */
.L_x_10032:
        /* <DEDUP_REMOVED lines=94> */
[----:B0-----:R0:W3:Y:S02]  /*43aa0*/  DMUL R24, R2, R24 ;  /* 0x0000001802187228 */ /* 0x0010e40000000000 */
[----:B0-----:R-:W-:Y:S02]  /*43ab0*/  @!P0 IMAD.MOV.U32 R2, RZ, RZ, 0x33145c07 ;  /* 0x33145c07ff028424 */ /* 0x001fe400078e00ff */
[----:B------:R-:W-:-:S15]  /*43ac0*/  @!P0 IMAD.MOV.U32 R3, RZ, RZ, 0x3c91a626 ;  /* 0x3c91a626ff038424 */ /* 0x000fde00078e00ff */
[----:B------:R-:W-:-:S15]  /*43ad0*/  NOP ;  /* 0x0000000000007918 */ /* 0x000fde0000000000 */
[----:B------:R-:W-:-:S15]  /*43ae0*/  NOP ;  /* 0x0000000000007918 */ /* 0x000fde0000000000 */
[----:B------:R-:W-:-:S15]  /*43af0*/  NOP ;  /* 0x0000000000007918 */ /* 0x000fde0000000000 */
[----:B---3--:R0:W3:Y:S02]  /*43b00*/  DFMA R24, R24, |R20|, |R20| ;  /* 0x400000141818722b */ /* 0x0080e40000000414 */
[----:B0-----:R-:W-:Y:S02]  /*43b10*/  @P0 IMAD.MOV.U32 R20, RZ, RZ, 0x33145c07 ;  /* 0x33145c07ff140424 */ /* 0x001fe400078e00ff */
[----:B------:R-:W-:-:S15]  /*43b20*/  @P0 IMAD.MOV.U32 R21, RZ, RZ, 0x3c91a626 ;  /* 0x3c91a626ff150424 */ /* 0x000fde00078e00ff */
[----:B------:R-:W-:-:S15]  /*43b30*/  NOP ;  /* 0x0000000000007918 */ /* 0x000fde0000000000 */
[----:B------:R-:W-:-:S15]  /*43b40*/  NOP ;  /* 0x0000000000007918 */ /* 0x000fde0000000000 */
[----:B------:R-:W-:-:S15]  /*43b50*/  NOP ;  /* 0x0000000000007918 */ /* 0x000fde0000000000 */
[----:B---3--:R-:W0:-:S15]  /*43b60*/  @P0 DADD R20, R24, -R20 ;  /* 0x0000000018140229 */ /* 0x008e1e0000000814 */
[----:B------:R-:W-:-:S15]  /*43b70*/  NOP ;  /* 0x0000000000007918 */ /* 0x000fde0000000000 */
[----:B------:R-:W-:-:S15]  /*43b80*/  NOP ;  /* 0x0000000000007918 */ /* 0x000fde0000000000 */
[----:B------:R-:W-:-:S15]  /*43b90*/  NOP ;  /* 0x0000000000007918 */ /* 0x000fde0000000000 */
[----:B------:R-:W-:-:S04]  /*43ba0*/  NOP ;  /* 0x0000000000007918 */ /* 0x000fc80000000000 */
[----:B------:R-:W3:-:S15]  /*43bb0*/  @!P0 DADD R2, R24, R2 ;  /* 0x0000000018028229 */ /* 0x000ede0000000002 */
        /* <DEDUP_REMOVED lines=9> */
[----:B---3--:R3:W4:Y:S02]  /*43c50*/  @!P0 DADD R20, R2, UR4 ;  /* 0x0000000402148e29 */ /* 0x0087240008000000 */
[----:B0--34-:R-:W-:Y:S05]  /*43c60*/  BRA `(.L_x_10033) ;  /* 0x0000005400207947 */ /* 0x019fea0003800000 */
.L_x_10031:
[----:B------:R-:W0:Y:S02]  /*43c70*/  DADD R2, -RZ, |R20| ;  /* 0x00000000ff027229 */ /* 0x000e240000000514 */
[----:B0-----:R-:W-:-:S13]  /*43c80*/  ISETP.GE.AND P0, PT, R3, 0x3fe26666, PT ;  /* 0x3fe266660300780c */ /* 0x001fda0003f06270 */
[----:B------:R-:W-:Y:S05]  /*43c90*/  @!P0 BRA `(.L_x_10034) ;  /* 0x0000000800a48947 */ /* 0x000fea0003800000 */
        /* <DEDUP_REMOVED lines=169> */
.L_x_10034:
        /* <DEDUP_REMOVED lines=123> */
.L_x_10030:
        /* <DEDUP_REMOVED lines=79> */
.L_x_10041:
[----:B------:R-:W-:Y:S05]  /*453d0*/  BSYNC.RECONVERGENT B6 ;  /* 0x0000000000067941 */ /* 0x000fea0003800200 */
.L_x_10040:
[----:B------:R-:W-:Y:S01]  /*453e0*/  MOV R56, R20 ;  /* 0x0000001400387202 */ /* 0x000fe20000000f00 */
[----:B------:R-:W-:-:S07]  /*453f0*/  IMAD.MOV.U32 R57, RZ, RZ, R21 ;  /* 0x000000ffff397224 */ /* 0x000fce00078e0015 */
.L_x_10039:
[----:B------:R-:W-:Y:S05]  /*45400*/  BSYNC.RECONVERGENT B5 ;  /* 0x0000000000057941 */ /* 0x000fea0003800200 */
.L_x_10038:
[----:B------:R-:W0:Y:S01]  /*45410*/  DSETP.GEU.AND P0, PT, R2, RZ, PT ;  /* 0x000000ff0200722a */ /* 0x000e220003f0e000 */
[----:B------:R-:W-:Y:S04]  /*45420*/  BSSY.RECONVERGENT B5, `(.L_x_10042) ;  /* 0x0000044000057945 */ /* 0x000fe80003800200 */
[----:B0-----:R-:W-:Y:S05]  /*45430*/  @!P0 BRA `(.L_x_10043) ;  /* 0x0000000400048947 */ /* 0x001fea0003800000 */
[----:B------:R-:W0:Y:S02]  /*45440*/  DSETP.NEU.AND P0, PT, R2, RZ, PT ;  /* 0x000000ff0200722a */ /* 0x000e240003f0d000 */
[----:B0-----:R-:W-:Y:S05]  /*45450*/  @!P0 BRA `(.L_x_10044) ;  /* 0x0000000400008947 */ /* 0x001fea0003800000 */
        /* <DEDUP_REMOVED lines=59> */
.L_x_10046:
[----:B------:R-:W-:Y:S05]  /*45810*/  BSYNC.RECONVERGENT B6 ;  /* 0x0000000000067941 */ /* 0x000fea0003800200 */
.L_x_10045:
[----:B------:R-:W-:Y:S01]  /*45820*/  MOV R42, R20 ;  /* 0x00000014002a7202 */ /* 0x000fe20000000f00 */
[----:B------:R-:W-:Y:S01]  /*45830*/  IMAD.MOV.U32 R43, RZ, RZ, R21 ;  /* 0x000000ffff2b7224 */ /* 0x000fe200078e0015 */
[----:B------:R-:W-:Y:S06]  /*45840*/  BRA `(.L_x_10044) ;  /* 0x0000000000047947 */ /* 0x000fec0003800000 */
.L_x_10043:
[----:B------:R0:W3:Y:S02]  /*45850*/  DADD R42, -R2, R30 ;  /* 0x00000000022a7229 */ /* 0x0000e4000000011e */
.L_x_10044:
[----:B------:R-:W-:Y:S05]  /*45860*/  BSYNC.RECONVERGENT B5 ;  /* 0x0000000000057941 */ /* 0x000fea0003800200 */
.L_x_10042:
[----:B0--3--:R-:W0:Y:S01]  /*45870*/  DMUL R2, R42, 0.5 ;  /* 0x3fe000002a027828 */ /* 0x009e220000000000 */
        /* <DEDUP_REMOVED lines=70> */
.L_x_10048:
[----:B------:R-:W-:Y:S05]  /*45ce0*/  BSYNC.RECONVERGENT B5 ;  /* 0x0000000000057941 */ /* 0x000fea0003800200 */
.L_x_10047:
[----:B------:R-:W-:Y:S01]  /*45cf0*/  IMAD.MOV.U32 R36, RZ, RZ, R20 ;  /* 0x000000ffff247224 */ /* 0x000fe200078e0014 */
[----:B------:R-:W-:Y:S01]  /*45d00*/  MOV R37, R21 ;  /* 0x0000001500257202 */ /* 0x000fe20000000f00 */
[----:B------:R-:W-:Y:S06]  /*45d10*/  BRA `(.L_x_10049) ;  /* 0x0000001000dc7947 */ /* 0x000fec0003800000 */
.L_x_10037:
        /* <DEDUP_REMOVED lines=61> */
[----:B------:R-:W-:-:S07]  /*460f0*/  IMAD.MOV.U32 R16, RZ, RZ, R2 ;  /* 0x000000ffff107224 */ /* 0x000fce00078e0002 */
[----:B-12---:R-:W-:Y:S05]  /*46100*/  CALL.REL.NOINC `($__internal_19_$__cuda_sm20_dsqrt_rn_f64_mediumpath_v1) ;  /* 0x000000a000ec7944 */ /* 0x006fea0003c00000 */
.L_x_10052:
[----:B------:R-:W-:Y:S05]  /*46110*/  BSYNC.RECONVERGENT B5 ;  /* 0x0000000000057941 */ /* 0x000fea0003800200 */
.L_x_10051:
[----:B------:R-:W-:Y:S02]  /*46120*/  IMAD.MOV.U32 R36, RZ, RZ, R20 ;  /* 0x000000ffff247224 */ /* 0x000fe400078e0014 */
[----:B------:R-:W-:Y:S01]  /*46130*/  IMAD.MOV.U32 R37, RZ, RZ, R21 ;  /* 0x000000ffff257224 */ /* 0x000fe200078e0015 */
[----:B------:R-:W-:Y:S06]  /*46140*/  BRA `(.L_x_10049) ;  /* 0x0000000c00d07947 */ /* 0x000fec0003800000 */
.L_x_10050:
        /* <DEDUP_REMOVED lines=41> */
[----:B------:R-:W3:-:S15]  /*463e0*/  DMUL R2, R42, 8.11296384146066816958e+31 ;  /* 0x469000002a027828 */ /* 0x000ede0000000000 */
        /* <DEDUP_REMOVED lines=9> */
[----:B---3--:R3:W4:-:S15]  /*46480*/  DMUL R2, R44, R2 ;  /* 0x000000022c027228 */ /* 0x00871e0000000000 */
[----:B------:R-:W-:-:S15]  /*46490*/  NOP ;  /* 0x0000000000007918 */ /* 0x000fde0000000000 */
[----:B------:R-:W-:-:S15]  /*464a0*/  NOP ;  /* 0x0000000000007918 */ /* 0x000fde0000000000 */
[----:B------:R-:W-:-:S15]  /*464b0*/  NOP ;  /* 0x0000000000007918 */ /* 0x000fde0000000000 */
[----:B------:R-:W-:-:S04]  /*464c0*/  NOP ;  /* 0x0000000000007918 */ /* 0x000fc80000000000 */
[----:B0-----:R3:W0:Y:S02]  /*464d0*/  DFMA R24, R26, R22, R30 ;  /* 0x000000161a18722b */ /* 0x001624000000001e */
[----:B0--34-:R-:W-:Y:S05]  /*464e0*/  @!P0 BRA `(.L_x_10054) ;  /* 0x0000000000288947 */ /* 0x019fea0003800000 */
        /* <DEDUP_REMOVED lines=8> */
[----:B------:R-:W-:Y:S02]  /*46570*/  IMAD.MOV.U32 R24, RZ, RZ, R20 ;  /* 0x000000ffff187224 */ /* 0x000fe400078e0014 */
[----:B------:R-:W-:-:S07]  /*46580*/  IMAD.MOV.U32 R25, RZ, RZ, R21 ;  /* 0x000000ffff197224 */ /* 0x000fce00078e0015 */
.L_x_10054:
[----:B------:R-:W-:Y:S05]  /*46590*/  BSYNC.RECONVERGENT B5 ;  /* 0x0000000000057941 */ /* 0x000fea0003800200 */
.L_x_10053:
        /* <DEDUP_REMOVED lines=49> */
.L_x_10056:
[----:B------:R-:W-:Y:S05]  /*468b0*/  BSYNC.RECONVERGENT B5 ;  /* 0x0000000000057941 */ /* 0x000fea0003800200 */
.L_x_10055:
[----:B------:R-:W0:Y:S01]  /*468c0*/  DMUL R44, R44, 8.11296384146066816958e+31 ;  /* 0x469000002c2c7828 */ /* 0x000e220000000000 */
[----:B------:R-:W-:Y:S02]  /*468d0*/  IMAD.MOV.U32 R36, RZ, RZ, R20 ;  /* 0x000000ffff247224 */ /* 0x000fe400078e0014 */
[----:B------:R-:W-:Y:S01]  /*468e0*/  IMAD.MOV.U32 R37, RZ, RZ, R21 ;  /* 0x000000ffff257224 */ /* 0x000fe200078e0015 */
[----:B0-----:R-:W-:Y:S06]  /*468f0*/  BRA `(.L_x_10049) ;  /* 0x0000000400e47947 */ /* 0x001fec0003800000 */
.L_x_10036:
        /* <DEDUP_REMOVED lines=48> */
[----:B------:R-:W-:-:S07]  /*46c00*/  IMAD.MOV.U32 R20, RZ, RZ, R42 ;  /* 0x000000ffff147224 */ /* 0x000fce00078e002a */
[----:B-12---:R-:W-:Y:S05]  /*46c10*/  CALL.REL.NOINC `($__internal_19_$__cuda_sm20_dsqrt_rn_f64_mediumpath_v1) ;  /* 0x0000009800287944 */ /* 0x006fea0003c00000 */
[----:B------:R-:W-:Y:S02]  /*46c20*/  IMAD.MOV.U32 R2, RZ, RZ, R20 ;  /* 0x000000ffff027224 */ /* 0x000fe400078e0014 */
[----:B------:R-:W-:-:S07]  /*46c30*/  IMAD.MOV.U32 R3, RZ, RZ, R21 ;  /* 0x000000ffff037224 */ /* 0x000fce00078e0015 */
.L_x_10058:
[----:B------:R-:W-:Y:S05]  /*46c40*/  BSYNC.RECONVERGENT B5 ;  /* 0x0000000000057941 */ /* 0x000fea0003800200 */
.L_x_10057:
        /* <DEDUP_REMOVED lines=62> */
[----:B------:R-:W-:-:S07]  /*47030*/  IMAD.MOV.U32 R16, RZ, RZ, R28 ;  /* 0x000000ffff107224 */ /* 0x000fce00078e001c */
[----:B-12---:R-:W-:Y:S05]  /*47040*/  CALL.REL.NOINC `($__internal_19_$__cuda_sm20_dsqrt_rn_f64_mediumpath_v1) ;  /* 0x00000094001c7944 */ /* 0x006fea0003c00000 */
.L_x_10060:
[----:B------:R-:W-:Y:S05]  /*47050*/  BSYNC.RECONVERGENT B5 ;  /* 0x0000000000057941 */ /* 0x000fea0003800200 */
.L_x_10059:
[----:B------:R0:W3:Y:S01]  /*47060*/  DMUL R36, R20, R2 ;  /* 0x0000000214247228 */ /* 0x0000e20000000000 */
[----:B------:R-:W-:Y:S02]  /*47070*/  IMAD.MOV.U32 R44, RZ, RZ, 0x0 ;  /* 0x00000000ff2c7424 */ /* 0x000fe400078e00ff */
[----:B0--3--:R-:W-:-:S07]  /*47080*/  IMAD.MOV.U32 R45, RZ, RZ, 0x3ff00000 ;  /* 0x3ff00000ff2d7424 */ /* 0x009fce00078e00ff */
.L_x_10049:
[----:B------:R-:W-:Y:S05]  /*47090*/  BSYNC.RECONVERGENT B4 ;  /* 0x0000000000047941 */ /* 0x000fea0003800200 */
.L_x_10035:
[----:B------:R-:W-:Y:S05]  /*470a0*/  BRA `(.L_x_10061) ;  /* 0x0000000000187947 */ /* 0x000fea0003800000 */
.L_x_10027:
[----:B------:R-:W0:-:S15]  /*470b0*/  DMUL R36, R36, 9.00719925474099200000e+15 ;  /* 0x4340000024247828 */ /* 0x000e1e0000000000 */
[----:B------:R-:W-:-:S15]  /*470c0*/  NOP ;  /* 0x0000000000007918 */ /* 0x000fde0000000000 */
[----:B------:R-:W-:-:S15]  /*470d0*/  NOP ;  /* 0x0000000000007918 */ /* 0x000fde0000000000 */
[----:B------:R-:W-:-:S15]  /*470e0*/  NOP ;  /* 0x0000000000007918 */ /* 0x000fde0000000000 */
[----:B------:R-:W-:-:S04]  /*470f0*/  NOP ;  /* 0x0000000000007918 */ /* 0x000fc80000000000 */
[----:B0-----:R-:W3:Y:S02]  /*47100*/  DMUL R44, R44, 9.00719925474099200000e+15 ;  /* 0x434000002c2c7828 */ /* 0x001ee40000000000 */
.L_x_10061:
[----:B------:R-:W-:Y:S05]  /*47110*/  BSYNC.RELIABLE B2 ;  /* 0x0000000000027941 */ /* 0x000fea0003800100 */
.L_x_10026:
[----:B------:R-:W-:-:S13]  /*47120*/  ISETP.GT.AND P0, PT, R33, -0x1, PT ;  /* 0xffffffff2100780c */ /* 0x000fda0003f04270 */
[----:B------:R-:W-:Y:S05]  /*47130*/  @P0 BRA `(.L_x_10062) ;  /* 0x0000001000000947 */ /* 0x000fea0003800000 */
[----:B---3--:R-:W-:Y:S01]  /*47140*/  DSETP.GT.AND P1, PT, |R36|, R44, PT ;  /* 0x0000002c2400722a */ /* 0x008fe20003f24200 */
        /* <DEDUP_REMOVED lines=57> */
[----:B------:R0:W3:Y:S02]  /*474e0*/  DADD R2, -RZ, -R44 ;  /* 0x00000000ff027229 */ /* 0x0000e4000000092c */
[----:B0--3--:R-:W-:Y:S05]  /*474f0*/  @P0 BRA P2, `(.L_x_10064) ;  /* 0x0000000000180947 */ /* 0x009fea0001000000 */
[----:B------:R-:W-:Y:S01]  /*47500*/  IMAD.MOV.U32 R22, RZ, RZ, R24 ;  /* 0x000000ffff167224 */ /* 0x000fe200078e0018 */
[----:B------:R-:W-:Y:S01]  /*47510*/  MOV R20, R28 ;  /* 0x0000001c00147202 */ /* 0x000fe20000000f00 */
[----:B------:R-:W-:Y:S01]  /*47520*/  IMAD.MOV.U32 R23, RZ, RZ, R25 ;  /* 0x000000ffff177224 */ /* 0x000fe200078e0019 */
[----:B------:R-:W-:Y:S01]  /*47530*/  MOV R16, 0x47560 ;  /* 0x0004756000107802 */ /* 0x000fe20000000f00 */
[----:B------:R-:W-:-:S07]  /*47540*/  IMAD.MOV.U32 R21, RZ, RZ, R29 ;  /* 0x000000ffff157224 */ /* 0x000fce00078e001d */
[----:B-12---:R-:W-:Y:S05]  /*47550*/  CALL.REL.NOINC `($__internal_18_$__cuda_sm20_div_rn_f64_full) ;  /* 0x0000008400ac7944 */ /* 0x006fea0003c00000 */
.L_x_10064:
[----:B------:R-:W-:Y:S05]  /*47560*/  BSYNC.RECONVERGENT B2 ;  /* 0x0000000000027941 */ /* 0x000fea0003800200 */
.L_x_10063:
        /* <DEDUP_REMOVED lines=141> */
[----:B0-----:R-:W-:Y:S02]  /*47e40*/  @!P1 IMAD.MOV.U32 R20, RZ, RZ, 0x54442d18 ;  /* 0x54442d18ff149424 */ /* 0x001fe400078e00ff */
[----:B------:R-:W-:-:S15]  /*47e50*/  @!P1 IMAD.MOV.U32 R21, RZ, RZ, 0x400921fb ;  /* 0x400921fbff159424 */ /* 0x000fde00078e00ff */
[----:B------:R-:W-:-:S15]  /*47e60*/  NOP ;  /* 0x0000000000007918 */ /* 0x000fde0000000000 */
[----:B------:R-:W-:-:S15]  /*47e70*/  NOP ;  /* 0x0000000000007918 */ /* 0x000fde0000000000 */
[----:B------:R-:W-:-:S15]  /*47e80*/  NOP ;  /* 0x0000000000007918 */ /* 0x000fde0000000000 */
[----:B---3--:R-:W0:Y:S02]  /*47e90*/  @!P1 DADD R20, -R24, R20 ;  /* 0x0000000018149229 */ /* 0x008e240000000114 */
        /* <DEDUP_REMOVED lines=19> */
[----:B------:R3:W4:Y:S02]  /*47fd0*/  @P1 DADD R2, R20, R22 ;  /* 0x0000000014021229 */ /* 0x0007240000000016 */
[----:B0--34-:R-:W-:Y:S05]  /*47fe0*/  @!P3 BRA `(.L_x_10066) ;  /* 0x000000000020b947 */ /* 0x019fea0003800000 */
        /* <DEDUP_REMOVED lines=8> */
.L_x_10066:
[----:B------:R-:W-:Y:S02]  /*48070*/  FSEL R2, RZ, 3.37028055040000000000e+12, P0 ;  /* 0x54442d18ff027808 */ /* 0x000fe40000000000 */
[----:B------:R-:W-:-:S07]  /*48080*/  FSEL R3, RZ, 2.1426990032196044922, P0 ;  /* 0x400921fbff037808 */ /* 0x000fce0000000000 */
.L_x_10067:
[----:B------:R-:W-:Y:S05]  /*48090*/  BSYNC.RECONVERGENT B0 ;  /* 0x0000000000007941 */ /* 0x000fea0003800200 */
.L_x_10065:
[----:B------:R0:W3:Y:S02]  /*480a0*/  DADD R44, |R36|, R44 ;  /* 0x00000000242c7229 */ /* 0x0000e4000000022c */
[----:B0-----:R-:W-:-:S15]  /*480b0*/  LOP3.LUT R37, R3, 0x80000000, R37, 0xb8, !PT ;  /* 0x8000000003257812 */ /* 0x001fde00078eb825 */
[----:B------:R-:W-:-:S15]  /*480c0*/  NOP ;  /* 0x0000000000007918 */ /* 0x000fde0000000000 */
[----:B------:R-:W-:-:S15]  /*480d0*/  NOP ;  /* 0x0000000000007918 */ /* 0x000fde0000000000 */
[----:B------:R-:W-:-:S15]  /*480e0*/  NOP ;  /* 0x0000000000007918 */ /* 0x000fde0000000000 */
[----:B------:R-:W-:-:S02]  /*480f0*/  NOP ;  /* 0x0000000000007918 */ /* 0x000fc40000000000 */
[----:B---3--:R-:W0:Y:S02]  /*48100*/  DSETP.NAN.AND P0, PT, R44, R44, PT ;  /* 0x0000002c2c00722a */ /* 0x008e240003f08000 */
[----:B0-----:R-:W-:Y:S02]  /*48110*/  FSEL R20, R44, R2, P0 ;  /* 0x000000022c147208 */ /* 0x001fe40000000000 */
[----:B------:R-:W-:Y:S01]  /*48120*/  FSEL R21, R45, R37, P0 ;  /* 0x000000252d157208 */ /* 0x000fe20000000000 */
[----:B------:R-:W-:Y:S06]  /*48130*/  BRA `(.L_x_10033) ;  /* 0x0000000c00ec7947 */ /* 0x000fec0003800000 */
.L_x_10062:
        /* <DEDUP_REMOVED lines=62> */
.L_x_10069:
[----:B------:R-:W-:Y:S05]  /*48520*/  BSYNC.RECONVERGENT B2 ;  /* 0x0000000000027941 */ /* 0x000fea0003800200 */
.L_x_10068:
        /* <DEDUP_REMOVED lines=140> */
[----:B0-----:R0:W3:Y:S02]  /*48df0*/  DMUL R22, R2, R22 ;  /* 0x0000001602167228 */ /* 0x0010e40000000000 */
[----:B0-----:R-:W-:Y:S02]  /*48e00*/  @!P1 IMAD.MOV.U32 R2, RZ, RZ, 0x54442d18 ;  /* 0x54442d18ff029424 */ /* 0x001fe400078e00ff */
[----:B------:R-:W-:-:S15]  /*48e10*/  @!P1 IMAD.MOV.U32 R3, RZ, RZ, 0x400921fb ;  /* 0x400921fbff039424 */ /* 0x000fde00078e00ff */
        /* <DEDUP_REMOVED lines=23> */
[----:B------:R0:W3:Y:S02]  /*48f90*/  @P1 DADD R2, R20, R22 ;  /* 0x0000000014021229 */ /* 0x0000e40000000016 */
[----:B0--3--:R-:W-:Y:S05]  /*48fa0*/  @!P3 BRA `(.L_x_10071) ;  /* 0x000000000020b947 */ /* 0x009fea0003800000 */
        /* <DEDUP_REMOVED lines=8> */
.L_x_10071:
[----:B------:R-:W-:Y:S02]  /*49030*/  FSEL R2, RZ, 3.37028055040000000000e+12, P0 ;  /* 0x54442d18ff027808 */ /* 0x000fe40000000000 */
[----:B------:R-:W-:-:S07]  /*49040*/  FSEL R3, RZ, 2.1426990032196044922, P0 ;  /* 0x400921fbff037808 */ /* 0x000fce0000000000 */
.L_x_10072:
[----:B------:R-:W-:Y:S05]  /*49050*/  BSYNC.RECONVERGENT B0 ;  /* 0x0000000000007941 */ /* 0x000fea0003800200 */
.L_x_10070:
        /* <DEDUP_REMOVED lines=8> */
[----:B------:R-:W-:-:S07]  /*490e0*/  FSEL R21, R45, R37, P0 ;  /* 0x000000252d157208 */ /* 0x000fce0000000000 */
.L_x_10033:
[----:B------:R-:W-:Y:S05]  /*490f0*/  BSYNC.RECONVERGENT B3 ;  /* 0x0000000000037941 */ /* 0x000fea0003800200 */
.L_x_10025:
[----:B------:R-:W-:Y:S01]  /*49100*/  ISETP.GE.AND P0, PT, R35, RZ, PT ;  /* 0x000000ff2300720c */ /* 0x000fe20003f06270 */
[----:B------:R-:W0:Y:S03]  /*49110*/  DADD R2, -RZ, -R40 ;  /* 0x00000000ff027229 */ /* 0x000e260000000928 */
[----:B0-----:R-:W-:Y:S02]  /*49120*/  FSEL R22, R40, R2, !P0 ;  /* 0x0000000228167208 */ /* 0x001fe40004000000 */
[----:B------:R-:W-:Y:S01]  /*49130*/  FSEL R23, R41, R3, !P0 ;  /* 0x0000000329177208 */ /* 0x000fe20004000000 */
[----:B------:R-:W-:Y:S06]  /*49140*/  BRA `(.L_x_9987) ;  /* 0x0000006800247947 */ /* 0x000fec0003800000 */
.L_x_9991:
[----:B------:R-:W3:Y:S01]  /*49150*/  LDL.64 R20, [R1+0x8] ;  /* 0x0000080001147983 */ /* 0x000ee20000100a00 */
[----:B------:R-:W-:Y:S01]  /*49160*/  UMOV UR4, 0x54442d18 ;  /* 0x54442d1800047882 */ /* 0x000fe20000000000 */
[----:B------:R-:W-:Y:S01]  /*49170*/  UMOV UR5, 0x3ff921fb ;  /* 0x3ff921fb00057882 */ /* 0x000fe20000000000 */
[----:B------:R-:W-:-:S15]  /*49180*/  DADD R22, -RZ, -R34 ;  /* 0x00000000ff167229 */ /* 0x000fde0000000922 */
[----:B------:R-:W-:-:S15]  /*49190*/  NOP ;  /* 0x0000000000007918 */ /* 0x000fde0000000000 */
[----:B------:R-:W-:-:S15]  /*491a0*/  NOP ;  /* 0x0000000000007918 */ /* 0x000fde0000000000 */
[----:B------:R-:W-:-:S15]  /*491b0*/  NOP ;  /* 0x0000000000007918 */ /* 0x000fde0000000000 */
[----:B------:R-:W-:-:S04]  /*491c0*/  NOP ;  /* 0x0000000000007918 */ /* 0x000fc80000000000 */
[----:B---3--:R-:W0:-:S15]  /*491d0*/  DADD R20, R20, -R32 ;  /* 0x0000000014147229 */ /* 0x008e1e0000000820 */
[----:B------:R-:W-:-:S15]  /*491e0*/  NOP ;  /* 0x0000000000007918 */ /* 0x000fde0000000000 */
[----:B------:R-:W-:-:S15]  /*491f0*/  NOP ;  /* 0x0000000000007918 */ /* 0x000fde0000000000 */
[----:B------:R-:W-:-:S15]  /*49200*/  NOP ;  /* 0x0000000000007918 */ /* 0x000fde0000000000 */
[----:B------:R-:W-:-:S04]  /*49210*/  NOP ;  /* 0x0000000000007918 */ /* 0x000fc80000000000 */
[----:B0-----:R-:W0:Y:S02]  /*49220*/  DADD R20, R20, UR4 ;  /* 0x0000000414147e29 */ /* 0x001e240008000000 */
[----:B0-----:R-:W-:Y:S05]  /*49230*/  BRA `(.L_x_9987) ;  /* 0x0000006400e87947 */ /* 0x001fea0003800000 */
.L_x_9990:
[----:B------:R0:W3:Y:S01]  /*49240*/  DADD R22, -RZ, -R34 ;  /* 0x00000000ff167229 */ /* 0x0000e20000000922 */
[----:B------:R-:W-:Y:S01]  /*49250*/  CS2R R20, SRZ ;  /* 0x0000000000147805 */ /* 0x000fe2000001ff00 */
[----:B0--3--:R-:W-:Y:S06]  /*49260*/  BRA `(.L_x_9987) ;  /* 0x0000006400dc7947 */ /* 0x009fec0003800000 */
.L_x_9989:
        /* <DEDUP_REMOVED lines=37> */
[----:B------:R-:W3:Y:S02]  /*494c0*/  @!P0 DMUL R22, R22, 1.80143985094819840000e+16 ;  /* 0x4350000016168828 */ /* 0x000ee40000000000 */
[----:B---3--:R-:W-:-:S05]  /*494d0*/  @!P0 IMAD.MOV.U32 R16, RZ, RZ, R23 ;  /* 0x000000ffff108224 */ /* 0x008fca00078e0017 */
[----:B------:R-:W-:-:S04]  /*494e0*/  IADD3 R18, PT, PT, R16, -0x1, RZ ;  /* 0xffffffff10127810 */ /* 0x000fc80007ffe0ff */
        /* <DEDUP_REMOVED lines=41> */
[----:B0-----:R0:W3:Y:S02]  /*49780*/  DFMA R20, R20, R30, R26 ;  /* 0x0000001e1414722b */ /* 0x0010e4000000001a */
[----:B0-----:R-:W-:Y:S02]  /*49790*/  @P2 IMAD.MOV.U32 R26, RZ, RZ, 0x0 ;  /* 0x00000000ff1a2424 */ /* 0x001fe400078e00ff */
[----:B---3--:R-:W-:Y:S01]  /*497a0*/  FFMA R25, RZ, R29, R21 ;  /* 0x0000001dff197223 */ /* 0x008fe20000000015 */
        /* <DEDUP_REMOVED lines=16> */
[----:B------:R-:W-:Y:S01]  /*498b0*/  UMOV UR5, 0x43300000 ;  /* 0x4330000000057882 */ /* 0x000fe20000000000 */
[----:B------:R-:W-:Y:S02]  /*498c0*/  MOV R22, R18 ;  /* 0x0000001200167202 */ /* 0x000fe40000000f00 */
        /* <DEDUP_REMOVED lines=18> */
[----:B0-----:R-:W-:Y:S01]  /*499f0*/  IMAD.MOV.U32 R40, RZ, RZ, -0x748574fc ;  /* 0x8b7a8b04ff287424 */ /* 0x001fe200078e00ff */
[----:B------:R-:W-:-:S15]  /*49a00*/  MOV R41, 0x3ed0ee25 ;  /* 0x3ed0ee2500297802 */ /* 0x000fde0000000f00 */
[----:B------:R-:W-:-:S15]  /*49a10*/  NOP ;  /* 0x0000000000007918 */ /* 0x000fde0000000000 */
[----:B------:R-:W-:-:S15]  /*49a20*/  NOP ;  /* 0x0000000000007918 */ /* 0x000fde0000000000 */
[----:B------:R-:W-:-:S15]  /*49a30*/  NOP ;  /* 0x0000000000007918 */ /* 0x000fde0000000000 */
[----:B------:R-:W-:-:S01]  /*49a40*/  NOP ;  /* 0x0000000000007918 */ /* 0x000fc20000000000 */
        /* <DEDUP_REMOVED lines=141> */
.L_x_10077:
[----:B------:R-:W-:Y:S05]  /*4a320*/  BSYNC.RECONVERGENT B0 ;  /* 0x0000000000007941 */ /* 0x000fea0003800200 */
.L_x_10076:
[----:B------:R-:W-:Y:S04]  /*4a330*/  BSSY.RECONVERGENT B3, `(.L_x_10078) ;  /* 0x0000008000037945 */ /* 0x000fe80003800200 */
[----:B------:R-:W-:Y:S05]  /*4a340*/  @P4 BRA P5, `(.L_x_10079) ;  /* 0x0000000000184947 */ /* 0x000fea0002800000 */
[----:B------:R-:W-:Y:S01]  /*4a350*/  IMAD.MOV.U32 R22, RZ, RZ, R2 ;  /* 0x000000ffff167224 */ /* 0x000fe200078e0002 */
[----:B------:R-:W-:Y:S01]  /*4a360*/  MOV R16, 0x4a3b0 ;  /* 0x0004a3b000107802 */ /* 0x000fe20000000f00 */
[----:B------:R-:W-:Y:S02]  /*4a370*/  IMAD.MOV.U32 R23, RZ, RZ, R3 ;  /* 0x000000ffff177224 */ /* 0x000fe400078e0003 */
[----:B------:R-:W-:Y:S02]  /*4a380*/  IMAD.MOV.U32 R20, RZ, RZ, R28 ;  /* 0x000000ffff147224 */ /* 0x000fe400078e001c */
[----:B------:R-:W-:-:S07]  /*4a390*/  IMAD.MOV.U32 R21, RZ, RZ, R29 ;  /* 0x000000ffff157224 */ /* 0x000fce00078e001d */
[----:B0123--:R-:W-:Y:S05]  /*4a3a0*/  CALL.REL.NOINC `($__internal_18_$__cuda_sm20_div_rn_f64_full) ;  /* 0x0000005800187944 */ /* 0x00ffea0003c00000 */
.L_x_10079:
[----:B------:R-:W-:Y:S05]  /*4a3b0*/  BSYNC.RECONVERGENT B3 ;  /* 0x0000000000037941 */ /* 0x000fea0003800200 */
.L_x_10078:
[----:B------:R-:W-:Y:S01]  /*4a3c0*/  IMAD.MOV.U32 R22, RZ, RZ, -0x2449a4b7 ;  /* 0xdbb65b49ff167424 */ /* 0x000fe200078e00ff */
[----:B------:R-:W-:Y:S01]  /*4a3d0*/  UMOV UR4, 0x2a25ff7e ;  /* 0x2a25ff7e00047882 */ /* 0x000fe20000000000 */
[----:B------:R-:W-:Y:S01]  /*4a3e0*/  IMAD.MOV.U32 R23, RZ, RZ, 0x3f2d3b63 ;  /* 0x3f2d3b63ff177424 */ /* 0x000fe200078e00ff */
[----:B------:R-:W-:Y:S01]  /*4a3f0*/  UMOV UR5, 0x3ef53e1d ;  /* 0x3ef53e1d00057882 */ /* 0x000fe20000000000 */
[----:B------:R-:W4:Y:S01]  /*4a400*/  DMUL R2, R20, R20 ;  /* 0x0000001414027228 */ /* 0x000f220000000000 */
[----:B------:R-:W-:Y:S01]  /*4a410*/  ISETP.GE.AND P2, PT, R33, RZ, PT ;  /* 0x000000ff2100720c */ /* 0x000fe20003f46270 */
[----:B------:R-:W-:Y:S03]  /*4a420*/  BSSY.RECONVERGENT B0, `(.L_x_10080) ;  /* 0x00000ad000007945 */ /* 0x000fe60003800200 */
[----:B------:R-:W-:-:S15]  /*4a430*/  @P1 PLOP3.LUT P0, PT, P2, PT, PT, 0x80, 0x8 ;  /* 0x000000000008181c */ /* 0x000fde000170f070 */
[----:B------:R-:W-:-:S15]  /*4a440*/  NOP ;  /* 0x0000000000007918 */ /* 0x000fde0000000000 */
[----:B------:R-:W-:-:S15]  /*4a450*/  NOP ;  /* 0x0000000000007918 */ /* 0x000fde0000000000 */
[----:B------:R-:W-:-:S14]  /*4a460*/  NOP ;  /* 0x0000000000007918 */ /* 0x000fdc0000000000 */
        /* <DEDUP_REMOVED lines=151> */
[----:B------:R-:W4:-:S15]  /*4ade0*/  DSETP.NEU.AND P3, PT, R28, RZ, PT ;  /* 0x000000ff1c00722a */ /* 0x000f1e0003f6d000 */
[----:B------:R-:W-:-:S15]  /*4adf0*/  NOP ;  /* 0x0000000000007918 */ /* 0x000fde0000000000 */
[----:B------:R-:W-:-:S15]  /*4ae00*/  NOP ;  /* 0x0000000000007918 */ /* 0x000fde0000000000 */
[----:B------:R-:W-:-:S15]  /*4ae10*/  NOP ;  /* 0x0000000000007918 */ /* 0x000fde0000000000 */
[----:B------:R-:W-:-:S04]  /*4ae20*/  NOP ;  /* 0x0000000000007918 */ /* 0x000fc80000000000 */
        /* <DEDUP_REMOVED lines=10> */
.L_x_10081:
[----:B------:R-:W-:Y:S02]  /*4aed0*/  FSEL R2, RZ, 3.37028055040000000000e+12, P0 ;  /* 0x54442d18ff027808 */ /* 0x000fe40000000000 */
[----:B------:R-:W-:-:S07]  /*4aee0*/  FSEL R3, RZ, 2.1426990032196044922, P0 ;  /* 0x400921fbff037808 */ /* 0x000fce0000000000 */
.L_x_10082:
[----:B------:R-:W-:Y:S05]  /*4aef0*/  BSYNC.RECONVERGENT B0 ;  /* 0x0000000000007941 */ /* 0x000fea0003800200 */
.L_x_10080:
        /* <DEDUP_REMOVED lines=12> */
[----:B---3--:R-:W4:Y:S02]  /*4afc0*/  DMUL R30, R30, 0.5 ;  /* 0x3fe000001e1e7828 */ /* 0x008f240000000000 */
[----:B----4-:R-:W-:Y:S05]  /*4afd0*/  BRA `(.L_x_10083) ;  /* 0x0000004800407947 */ /* 0x010fea0003800000 */
.L_x_10075:
        /* <DEDUP_REMOVED lines=25> */
[----:B0-----:R0:W3:Y:S02]  /*4b170*/  DFMA R30, R20, R22, R20 ;  /* 0x00000016141e722b */ /* 0x0010e40000000014 */
        /* <DEDUP_REMOVED lines=18> */
[----:B---3--:R-:W0:-:S15]  /*4b2a0*/  DFMA R36, -R28, R30, 1 ;  /* 0x3ff000001c24742b */ /* 0x008e1e000000011e */
        /* <DEDUP_REMOVED lines=9> */
[----:B------:R-:W3:-:S15]  /*4b340*/  DMUL R20, R20, R20 ;  /* 0x0000001414147228 */ /* 0x000ede0000000000 */
        /* <DEDUP_REMOVED lines=9> */
[----:B---3--:R-:W0:Y:S02]  /*4b3e0*/  DFMA R26, R26, R26, R20 ;  /* 0x0000001a1a1a722b */ /* 0x008e240000000014 */
        /* <DEDUP_REMOVED lines=51> */
[----:B0-----:R0:W3:Y:S02]  /*4b720*/  DMUL R38, R26, R38 ;  /* 0x000000261a267228 */ /* 0x0010e40000000000 */
        /* <DEDUP_REMOVED lines=10> */
[----:B---3--:R-:W0:Y:S02]  /*4b7d0*/  DMUL R38, R38, R26 ;  /* 0x0000001a26267228 */ /* 0x008e240000000000 */
        /* <DEDUP_REMOVED lines=197> */
.L_x_10085:
[----:B------:R-:W-:Y:S05]  /*4c430*/  BSYNC.RECONVERGENT B0 ;  /* 0x0000000000007941 */ /* 0x000fea0003800200 */
.L_x_10084:
[----:B------:R-:W-:Y:S04]  /*4c440*/  BSSY.RECONVERGENT B3, `(.L_x_10086) ;  /* 0x0000008000037945 */ /* 0x000fe80003800200 */
[----:B------:R-:W-:Y:S05]  /*4c450*/  @P4 BRA P5, `(.L_x_10087) ;  /* 0x0000000000184947 */ /* 0x000fea0002800000 */
[----:B------:R-:W-:Y:S01]  /*4c460*/  MOV R22, R2 ;  /* 0x0000000200167202 */ /* 0x000fe20000000f00 */
[----:B------:R-:W-:Y:S01]  /*4c470*/  IMAD.MOV.U32 R23, RZ, RZ, R3 ;  /* 0x000000ffff177224 */ /* 0x000fe200078e0003 */
[----:B------:R-:W-:Y:S01]  /*4c480*/  MOV R16, 0x4c4c0 ;  /* 0x0004c4c000107802 */ /* 0x000fe20000000f00 */
[----:B------:R-:W-:Y:S02]  /*4c490*/  IMAD.MOV.U32 R20, RZ, RZ, R28 ;  /* 0x000000ffff147224 */ /* 0x000fe400078e001c */
[----:B------:R-:W-:-:S07]  /*4c4a0*/  IMAD.MOV.U32 R21, RZ, RZ, R29 ;  /* 0x000000ffff157224 */ /* 0x000fce00078e001d */
[----:B0123--:R-:W-:Y:S05]  /*4c4b0*/  CALL.REL.NOINC `($__internal_18_$__cuda_sm20_div_rn_f64_full) ;  /* 0x0000003400d47944 */ /* 0x00ffea0003c00000 */
.L_x_10087:
[----:B------:R-:W-:Y:S05]  /*4c4c0*/  BSYNC.RECONVERGENT B3 ;  /* 0x0000000000037941 */ /* 0x000fea0003800200 */
.L_x_10086:
        /* <DEDUP_REMOVED lines=177> */
.L_x_10089:
[----:B------:R-:W-:Y:S02]  /*4cfe0*/  FSEL R2, RZ, 3.37028055040000000000e+12, P0 ;  /* 0x54442d18ff027808 */ /* 0x000fe40000000000 */
[----:B------:R-:W-:-:S07]  /*4cff0*/  FSEL R3, RZ, 2.1426990032196044922, P0 ;  /* 0x400921fbff037808 */ /* 0x000fce0000000000 */
.L_x_10090:
[----:B------:R-:W-:Y:S05]  /*4d000*/  BSYNC.RECONVERGENT B0 ;  /* 0x0000000000007941 */ /* 0x000fea0003800200 */
.L_x_10088:
        /* <DEDUP_REMOVED lines=10> */
.L_x_10074:
        /* <DEDUP_REMOVED lines=50> */
[----:B-12---:R-:W-:Y:S05]  /*4d3d0*/  CALL.REL.NOINC `($__internal_18_$__cuda_sm20_div_rn_f64_full) ;  /* 0x00000028000c7944 */ /* 0x006fea0003c00000 */
[----:B------:R-:W-:Y:S02]  /*4d3e0*/  IMAD.MOV.U32 R30, RZ, RZ, R20 ;  /* 0x000000ffff1e7224 */ /* 0x000fe400078e0014 */
[----:B------:R-:W-:-:S07]  /*4d3f0*/  IMAD.MOV.U32 R31, RZ, RZ, R21 ;  /* 0x000000ffff1f7224 */ /* 0x000fce00078e0015 */
.L_x_10092:
[----:B------:R-:W-:Y:S05]  /*4d400*/  BSYNC.RECONVERGENT B3 ;  /* 0x0000000000037941 */ /* 0x000fea0003800200 */
.L_x_10091:
        /* <DEDUP_REMOVED lines=50> */
[----:B-12---:R-:W-:Y:S05]  /*4d730*/  CALL.REL.NOINC `($__internal_18_$__cuda_sm20_div_rn_f64_full) ;  /* 0x0000002400347944 */ /* 0x006fea0003c00000 */
.L_x_10094:
[----:B------:R-:W-:Y:S05]  /*4d740*/  BSYNC.RECONVERGENT B3 ;  /* 0x0000000000037941 */ /* 0x000fea0003800200 */
.L_x_10093:
        /* <DEDUP_REMOVED lines=13> */
[----:B------:R-:W3:Y:S02]  /*4d820*/  DADD R20, -RZ, |R20| ;  /* 0x00000000ff147229 */ /* 0x000ee40000000514 */
[----:B---3--:R-:W-:-:S04]  /*4d830*/  ISETP.LT.U32.AND P0, PT, R20, R30, PT ;  /* 0x0000001e1400720c */ /* 0x008fc80003f01070 */
        /* <DEDUP_REMOVED lines=17> */
[----:B------:R-:W-:-:S04]  /*4d950*/  ISETP.GT.U32.AND P0, PT, R30, R20, PT ;  /* 0x000000141e00720c */ /* 0x000fc80003f04070 */
[----:B------:R-:W-:-:S15]  /*4d960*/  ISETP.GT.U32.AND.EX P0, PT, R31, R21, PT, P0 ;  /* 0x000000151f00720c */ /* 0x000fde0003f04100 */
[----:B------:R-:W-:-:S15]  /*4d970*/  NOP ;  /* 0x0000000000007918 */ /* 0x000fde0000000000 */
[----:B------:R-:W-:-:S15]  /*4d980*/  NOP ;  /* 0x0000000000007918 */ /* 0x000fde0000000000 */
[----:B------:R-:W-:-:S09]  /*4d990*/  NOP ;  /* 0x0000000000007918 */ /* 0x000fd20000000000 */
[----:B---3--:R-:W0:-:S15]  /*4d9a0*/  DFMA R26, -R28, R22, 1 ;  /* 0x3ff000001c1a742b */ /* 0x008e1e0000000116 */
        /* <DEDUP_REMOVED lines=29> */
[----:B0-----:R-:W-:Y:S01]  /*4db80*/  IMAD.MOV.U32 R18, RZ, RZ, R27 ;  /* 0x000000ffff127224 */ /* 0x001fe200078e001b */
[----:B------:R-:W-:-:S15]  /*4db90*/  MOV R30, UR6 ;  /* 0x00000006001e7c02 */ /* 0x000fde0008000f00 */
[----:B------:R-:W-:-:S15]  /*4dba0*/  NOP ;  /* 0x0000000000007918 */ /* 0x000fde0000000000 */
[----:B------:R-:W-:-:S15]  /*4dbb0*/  NOP ;  /* 0x0000000000007918 */ /* 0x000fde0000000000 */
[----:B------:R-:W-:-:S15]  /*4dbc0*/  NOP ;  /* 0x0000000000007918 */ /* 0x000fde0000000000 */
[----:B------:R-:W-:-:S01]  /*4dbd0*/  NOP ;  /* 0x0000000000007918 */ /* 0x000fc20000000000 */
        /* <DEDUP_REMOVED lines=260> */
.L_x_10096:
[----:B------:R-:W-:Y:S05]  /*4ec20*/  BSYNC.RECONVERGENT B0 ;  /* 0x0000000000007941 */ /* 0x000fea0003800200 */
.L_x_10095:
[----:B------:R-:W-:Y:S01]  /*4ec30*/  BSSY.RECONVERGENT B3, `(.L_x_10097) ;  /* 0x0000009000037945 */ /* 0x000fe20003800200 */
[----:B------:R4:W0:Y:S03]  /*4ec40*/  DSETP.GEU.AND P1, PT, R44, R42, PT ;  /* 0x0000002a2c00722a */ /* 0x0008260003f2e000 */
[----:B0-----:R-:W-:Y:S05]  /*4ec50*/  @P3 BRA P4, `(.L_x_10098) ;  /* 0x0000000000183947 */ /* 0x001fea0002000000 */
[----:B------:R-:W-:Y:S01]  /*4ec60*/  MOV R22, R2 ;  /* 0x0000000200167202 */ /* 0x000fe20000000f00 */
[----:B------:R-:W-:Y:S01]  /*4ec70*/  IMAD.MOV.U32 R23, RZ, RZ, R3 ;  /* 0x000000ffff177224 */ /* 0x000fe200078e0003 */
[----:B------:R-:W-:Y:S01]  /*4ec80*/  MOV R16, 0x4ecc0 ;  /* 0x0004ecc000107802 */ /* 0x000fe20000000f00 */
[----:B------:R-:W-:Y:S02]  /*4ec90*/  IMAD.MOV.U32 R20, RZ, RZ, R28 ;  /* 0x000000ffff147224 */ /* 0x000fe400078e001c */
[----:B------:R-:W-:-:S07]  /*4eca0*/  IMAD.MOV.U32 R21, RZ, RZ, R29 ;  /* 0x000000ffff157224 */ /* 0x000fce00078e001d */
[----:B-1234-:R-:W-:Y:S05]  /*4ecb0*/  CALL.REL.NOINC `($__internal_18_$__cuda_sm20_div_rn_f64_full) ;  /* 0x0000000c00d47944 */ /* 0x01efea0003c00000 */
.L_x_10098:
[----:B------:R-:W-:Y:S05]  /*4ecc0*/  BSYNC.RECONVERGENT B3 ;  /* 0x0000000000037941 */ /* 0x000fea0003800200 */
.L_x_10097:
[----:B------:R-:W-:Y:S01]  /*4ecd0*/  IMAD.MOV.U32 R22, RZ, RZ, -0x2449a4b7 ;  /* 0xdbb65b49ff167424 */ /* 0x000fe200078e00ff */
[----:B------:R-:W-:Y:S01]  /*4ece0*/  UMOV UR4, 0x2a25ff7e ;  /* 0x2a25ff7e00047882 */ /* 0x000fe20000000000 */
[----:B------:R-:W-:Y:S01]  /*4ecf0*/  IMAD.MOV.U32 R23, RZ, RZ, 0x3f2d3b63 ;  /* 0x3f2d3b63ff177424 */ /* 0x000fe200078e00ff */
        /* <DEDUP_REMOVED lines=132> */
[----:B0-----:R0:W5:Y:S02]  /*4f540*/  DMUL R22, R2, R22 ;  /* 0x0000001602167228 */ /* 0x0011640000000000 */
[----:B0-----:R-:W-:Y:S01]  /*4f550*/  @P1 MOV R2, 0x54442d18 ;  /* 0x54442d1800021802 */ /* 0x001fe20000000f00 */
[----:B------:R-:W-:-:S15]  /*4f560*/  @P1 IMAD.MOV.U32 R3, RZ, RZ, 0x400921fb ;  /* 0x400921fbff031424 */ /* 0x000fde00078e00ff */
[----:B------:R-:W-:-:S15]  /*4f570*/  NOP ;  /* 0x0000000000007918 */ /* 0x000fde0000000000 */
[----:B------:R-:W-:-:S15]  /*4f580*/  NOP ;  /* 0x0000000000007918 */ /* 0x000fde0000000000 */
[----:B------:R-:W-:-:S15]  /*4f590*/  NOP ;  /* 0x0000000000007918 */ /* 0x000fde0000000000 */
[----:B------:R-:W-:-:S01]  /*4f5a0*/  NOP ;  /* 0x0000000000007918 */ /* 0x000fc20000000000 */
[----:B-----5:R-:W0:-:S15]  /*4f5b0*/  DFMA R22, R22, R20, R20 ;  /* 0x000000141616722b */ /* 0x020e1e0000000014 */
[----:B------:R-:W-:-:S15]  /*4f5c0*/  NOP ;  /* 0x0000000000007918 */ /* 0x000fde0000000000 */
[----:B------:R-:W-:-:S15]  /*4f5d0*/  NOP ;  /* 0x0000000000007918 */ /* 0x000fde0000000000 */
[----:B------:R-:W-:-:S15]  /*4f5e0*/  NOP ;  /* 0x0000000000007918 */ /* 0x000fde0000000000 */
[----:B------:R-:W-:-:S04]  /*4f5f0*/  NOP ;  /* 0x0000000000007918 */ /* 0x000fc80000000000 */
[----:B0-----:R-:W0:Y:S02]  /*4f600*/  @P1 DADD R2, -R22, R2 ;  /* 0x0000000016021229 */ /* 0x001e240000000102 */
        /* <DEDUP_REMOVED lines=19> */
[----:B------:R0:W0:Y:S02]  /*4f740*/  @!P1 DADD R2, R20, R22 ;  /* 0x0000000014029229 */ /* 0x0000240000000016 */
[----:B0-----:R-:W-:Y:S05]  /*4f750*/  @!P3 BRA `(.L_x_10100) ;  /* 0x000000000020b947 */ /* 0x001fea0003800000 */
        /* <DEDUP_REMOVED lines=8> */
.L_x_10100:
[----:B------:R-:W-:Y:S02]  /*4f7e0*/  FSEL R2, RZ, 3.37028055040000000000e+12, P0 ;  /* 0x54442d18ff027808 */ /* 0x000fe40000000000 */
[----:B------:R-:W-:-:S07]  /*4f7f0*/  FSEL R3, RZ, 2.1426990032196044922, P0 ;  /* 0x400921fbff037808 */ /* 0x000fce0000000000 */
.L_x_10101:
[----:B------:R-:W-:Y:S05]  /*4f800*/  BSYNC.RECONVERGENT B0 ;  /* 0x0000000000007941 */ /* 0x000fea0003800200 */
.L_x_10099:
[----:B------:R-:W-:Y:S01]  /*4f810*/  LOP3.LUT R3, R3, 0x80000000, R35, 0xb8, !PT ;  /* 0x8000000003037812 */ /* 0x000fe200078eb823 */
[----:B----4-:R-:W0:-:S15]  /*4f820*/  DADD R42, R44, R42 ;  /* 0x000000002c2a7229 */ /* 0x010e1e000000002a */
        /* <DEDUP_REMOVED lines=10> */
[----:B---3--:R-:W0:Y:S02]  /*4f8d0*/  DADD R30, R30, 1 ;  /* 0x3ff000001e1e7429 */ /* 0x008e240000000000 */
.L_x_10083:
[----:B------:R-:W-:Y:S05]  /*4f8e0*/  BSYNC.RECONVERGENT B2 ;  /* 0x0000000000027941 */ /* 0x000fea0003800200 */
.L_x_10073:
[----:B------:R-:W-:Y:S01]  /*4f8f0*/  UMOV UR4, 0xfefa39ef ;  /* 0xfefa39ef00047882 */ /* 0x000fe20000000000 */
[----:B------:R-:W-:Y:S01]  /*4f900*/  UMOV UR5, 0x3fe62e42 ;  /* 0x3fe62e4200057882 */ /* 0x000fe20000000000 */
[----:B------:R-:W-:Y:S01]  /*4f910*/  ISETP.GE.AND P0, PT, R35, RZ, PT ;  /* 0x000000ff2300720c */ /* 0x000fe20003f06270 */
[----:B0--3--:R-:W0:-:S15]  /*4f920*/  DADD R30, R30, UR4 ;  /* 0x000000041e1e7e29 */ /* 0x009e1e0008000000 */
        /* <DEDUP_REMOVED lines=10> */
[----:B------:R3:W4:Y:S02]  /*4f9d0*/  DADD R20, -RZ, |R2| ;  /* 0x00000000ff147229 */ /* 0x0007240000000502 */
.L_x_9987:
[----:B------:R-:W-:Y:S05]  /*4f9e0*/  BSYNC.RECONVERGENT B1 ;  /* 0x0000000000017941 */ /* 0x000fea0003800200 */
.L_x_9986:
[----:B------:R-:W-:Y:S05]  /*4f9f0*/  WARPSYNC.ALL ;  /* 0x0000000000007948 */ /* 0x000fea0003800000 */
[----:B------:R-:W-:Y:S01]  /*4fa00*/  ISETP.GE.AND P0, PT, R0, R17, PT ;  /* 0x000000110000720c */ /* 0x000fe20003f06270 */
[----:B------:R-:W-:Y:S04]  /*4fa10*/  BSSY.RECONVERGENT B0, `(.L_x_10102) ;  /* 0x0000017000007945 */ /* 0x000fe80003800200 */
[----:B------:R-:W-:Y:S08]  /*4fa20*/  BSSY.RELIABLE B1, `(.L_x_10103) ;  /* 0x000000f000017945 */ /* 0x000ff00003800100 */
[----:B------:R-:W-:Y:S05]  /*4fa30*/  @P0 BRA `(.L_x_10104) ;  /* 0x0000000000340947 */ /* 0x000fea0003800000 */
[----:B---3--:R-:W3:Y:S01]  /*4fa40*/  LDC.64 R2, c[0x0][0x388] ;  /* 0x0000e200ff027b82 */ /* 0x008ee20000000a00 */
[----:B------:R-:W-:Y:S01]  /*4fa50*/  LEA R25, R19, R0, 0x9 ;  /* 0x0000000013197211 */ /* 0x000fe200078e48ff */
[----:B------:R-:W-:-:S05]  /*4fa60*/  VIADD R0, R0, 0x80 ;  /* 0x0000008000007836 */ /* 0x000fca0000000000 */
[----:B------:R-:W-:-:S13]  /*4fa70*/  ISETP.GE.AND P0, PT, R0, R17, PT ;  /* 0x000000110000720c */ /* 0x000fda0003f06270 */
[----:B------:R-:W-:Y:S05]  /*4fa80*/  @P0 BREAK.RELIABLE B1 ;  /* 0x0000000000010942 */ /* 0x000fea0003800100 */
[----:B---3--:R-:W-:-:S05]  /*4fa90*/  IMAD.WIDE.U32 R2, R25, 0x10, R2 ;  /* 0x0000001019027825 */ /* 0x008fca00078e0002 */
[----:B------:R3:W-:Y:S01]  /*4faa0*/  STG.E.128 desc[UR8][R2.64], R4 ;  /* 0x0000000402007986 */ /* 0x0007e2000c101d08 */
[----:B------:R-:W-:Y:S05]  /*4fab0*/  @P0 BRA `(.L_x_10105) ;  /* 0x0000000000300947 */ /* 0x000fea0003800000 */
[----:B---3--:R-:W3:Y:S01]  /*4fac0*/  LDC.64 R2, c[0x0][0x388] ;  /* 0x0000e200ff027b82 */ /* 0x008ee20000000a00 */
[----:B------:R-:W-:Y:S02]  /*4fad0*/  IMAD R5, R19, 0x200, R0 ;  /* 0x0000020013057824 */ /* 0x000fe400078e0200 */
[----:B------:R-:W-:Y:S02]  /*4fae0*/  VIADD R0, R0, 0x80 ;  /* 0x0000008000007836 */ /* 0x000fe40000000000 */
[----:B---3--:R-:W-:-:S05]  /*4faf0*/  IMAD.WIDE.U32 R2, R5, 0x10, R2 ;  /* 0x0000001005027825 */ /* 0x008fca00078e0002 */
[----:B-1----:R1:W-:Y:S02]  /*4fb00*/  STG.E.128 desc[UR8][R2.64], R8 ;  /* 0x0000000802007986 */ /* 0x0023e4000c101d08 */
.L_x_10104:
[----:B------:R-:W-:Y:S05]  /*4fb10*/  BSYNC.RELIABLE B1 ;  /* 0x0000000000017941 */ /* 0x000fea0003800100 */
.L_x_10103:
[----:B------:R-:W-:-:S13]  /*4fb20*/  ISETP.GE.AND P0, PT, R0, R17, PT ;  /* 0x000000110000720c */ /* 0x000fda0003f06270 */
[----:B-1-3--:R-:W1:Y:S01]  /*4fb30*/  @!P0 LDC.64 R2, c[0x0][0x388] ;  /* 0x0000e200ff028b82 */ /* 0x00ae620000000a00 */
[----:B------:R-:W-:Y:S02]  /*4fb40*/  @!P0 IMAD R5, R19, 0x200, R0 ;  /* 0x0000020013058824 */ /* 0x000fe400078e0200 */
[----:B------:R-:W-:Y:S02]  /*4fb50*/  @!P0 VIADD R0, R0, 0x80 ;  /* 0x0000008000008836 */ /* 0x000fe40000000000 */
[----:B-1----:R-:W-:-:S05]  /*4fb60*/  @!P0 IMAD.WIDE.U32 R2, R5, 0x10, R2 ;  /* 0x0000001005028825 */ /* 0x002fca00078e0002 */
[----:B--2---:R1:W-:Y:S02]  /*4fb70*/  @!P0 STG.E.128 desc[UR8][R2.64], R12 ;  /* 0x0000000c02008986 */ /* 0x0043e4000c101d08 */
.L_x_10105:
[----:B------:R-:W-:Y:S05]  /*4fb80*/  BSYNC.RECONVERGENT B0 ;  /* 0x0000000000007941 */ /* 0x000fea0003800200 */
.L_x_10102:
[----:B------:R-:W-:Y:S05]  /*4fb90*/  WARPSYNC.ALL ;  /* 0x0000000000007948 */ /* 0x000fea0003800000 */
[----:B------:R-:W-:-:S13]  /*4fba0*/  ISETP.GE.AND P0, PT, R0, R17, PT ;  /* 0x000000110000720c */ /* 0x000fda0003f06270 */
[----:B------:R-:W-:Y:S05]  /*4fbb0*/  @P0 EXIT ;  /* 0x000000000000094d */ /* 0x000fea0003800000 */
[----:B-1-3--:R-:W1:Y:S01]  /*4fbc0*/  LDC.64 R2, c[0x0][0x388] ;  /* 0x0000e200ff027b82 */ /* 0x00ae620000000a00 */
[----:B------:R-:W-:-:S05]  /*4fbd0*/  LEA R19, R19, R0, 0x9 ;  /* 0x0000000013137211 */ /* 0x000fca00078e48ff */
[----:B-1----:R-:W-:-:S05]  /*4fbe0*/  IMAD.WIDE.U32 R2, R19, 0x10, R2 ;  /* 0x0000001013027825 */ /* 0x002fca00078e0002 */
[----:B----4-:R-:W-:Y:S01]  /*4fbf0*/  STG.E.128 desc[UR8][R2.64], R20 ;  /* 0x0000001402007986 */ /* 0x010fe2000c101d08 */
[----:B------:R-:W-:Y:S05]  /*4fc00*/  EXIT ;  /* 0x000000000000794d */ /* 0x000fea0003800000 */
        .weak           $__internal_18_$__cuda_sm20_div_rn_f64_full
        .type           $__internal_18_$__cuda_sm20_div_rn_f64_full,@function
        .size           $__internal_18_$__cuda_sm20_div_rn_f64_full,($__internal_19_$__cuda_sm20_dsqrt_rn_f64_mediumpath_v1 - $__internal_18_$__cuda_sm20_div_rn_f64_full)
$__internal_18_$__cuda_sm20_div_rn_f64_full:
[----:B------:R-:W-:Y:S01]  /*4fc10*/  MOV R47, R23 ;  /* 0x00000017002f7202 */ /* 0x000fe20000000f00 */
[----:B------:R-:W-:Y:S01]  /*4fc20*/  IMAD.MOV.U32 R25, RZ, RZ, R21 ;  /* 0x000000ffff197224 */ /* 0x000fe200078e0015 */
[----:B------:R-:W-:Y:S01]  /*4fc30*/  LOP3.LUT R18, R21, 0x800fffff, RZ, 0xc0, !PT ;  /* 0x800fffff15127812 */ /* 0x000fe200078ec0ff */
[--C-:B------:R-:W-:Y:S01]  /*4fc40*/  IMAD.MOV.U32 R24, RZ, RZ, R20.reuse ;  /* 0x000000ffff187224 */ /* 0x100fe200078e0014 */
[C---:B------:R-:W-:Y:S01]  /*4fc50*/  FSETP.GEU.AND P0, PT, |R47|.reuse, 1.469367938527859385e-39, PT ;  /* 0x001000002f00780b */ /* 0x040fe20003f0e200 */
[----:B------:R-:W-:Y:S01]  /*4fc60*/  IMAD.MOV.U32 R26, RZ, RZ, R20 ;  /* 0x000000ffff1a7224 */ /* 0x000fe200078e0014 */
[----:B------:R-:W-:Y:S01]  /*4fc70*/  LOP3.LUT R27, R18, 0x3ff00000, RZ, 0xfc, !PT ;  /* 0x3ff00000121b7812 */ /* 0x000fe200078efcff */
[----:B------:R-:W-:Y:S01]  /*4fc80*/  IMAD.MOV.U32 R20, RZ, RZ, 0x1ca00000 ;  /* 0x1ca00000ff147424 */ /* 0x000fe200078e00ff */
[----:B------:R-:W-:Y:S01]  /*4fc90*/  LOP3.LUT R18, R47, 0x7ff00000, RZ, 0xc0, !PT ;  /* 0x7ff000002f127812 */ /* 0x000fe200078ec0ff */
[----:B------:R-:W-:Y:S01]  /*4fca0*/  IMAD.MOV.U32 R46, RZ, RZ, R22 ;  /* 0x000000ffff2e7224 */ /* 0x000fe200078e0016 */
[C---:B------:R-:W-:Y:S01]  /*4fcb0*/  FSETP.GEU.AND P2, PT, |R21|.reuse, 1.469367938527859385e-39, PT ;  /* 0x001000001500780b */ /* 0x040fe20003f4e200 */
[----:B------:R-:W-:Y:S01]  /*4fcc0*/  IMAD.MOV.U32 R52, RZ, RZ, 0x1 ;  /* 0x00000001ff347424 */ /* 0x000fe200078e00ff */
[----:B------:R-:W-:Y:S01]  /*4fcd0*/  LOP3.LUT R21, R21, 0x7ff00000, RZ, 0xc0, !PT ;  /* 0x7ff0000015157812 */ /* 0x000fe200078ec0ff */
[----:B------:R-:W-:Y:S01]  /*4fce0*/  IMAD.MOV.U32 R48, RZ, RZ, R46 ;  /* 0x000000ffff307224 */ /* 0x000fe200078e002e */
[----:B------:R-:W-:Y:S02]  /*4fcf0*/  BSSY.RECONVERGENT B0, `(.L_x_10106) ;  /* 0x0000077000007945 */ /* 0x000fe40003800200 */
[----:B------:R-:W-:-:S02]  /*4fd00*/  ISETP.GE.U32.AND P4, PT, R18, R21, PT ;  /* 0x000000151200720c */ /* 0x000fc40003f86070 */
[----:B------:R-:W-:Y:S02]  /*4fd10*/  @!P0 LOP3.LUT R23, R25, 0x7ff00000, RZ, 0xc0, !PT ;  /* 0x7ff0000019178812 */ /* 0x000fe400078ec0ff */
[----:B------:R-:W-:Y:S02]  /*4fd20*/  SEL R22, R20, 0x63400000, !P4 ;  /* 0x6340000014167807 */ /* 0x000fe40006000000 */
[----:B------:R-:W-:Y:S01]  /*4fd30*/  @!P0 ISETP.GE.U32.AND P3, PT, R18, R23, PT ;  /* 0x000000171200820c */ /* 0x000fe20003f66070 */
[----:B------:R-:W0:Y:S01]  /*4fd40*/  @!P2 DMUL R26, R24, 8.98846567431157953865e+307 ;  /* 0x7fe00000181aa828 */ /* 0x000e220000000000 */
[----:B------:R-:W-:Y:S01]  /*4fd50*/  LOP3.LUT R49, R22, 0x800fffff, R47, 0xf8, !PT ;  /* 0x800fffff16317812 */ /* 0x000fe200078ef82f */
[----:B------:R-:W-:Y:S01]  /*4fd60*/  @!P0 IMAD.MOV.U32 R22, RZ, RZ, RZ ;  /* 0x000000ffff168224 */ /* 0x000fe200078e00ff */
[----:B------:R-:W-:Y:S01]  /*4fd70*/  @!P0 SEL R23, R20, 0x63400000, !P3 ;  /* 0x6340000014178807 */ /* 0x000fe20005800000 */
[----:B0-----:R-:W0:Y:S01]  /*4fd80*/  MUFU.RCP64H R53, R27 ;  /* 0x0000001b00357308 */ /* 0x001e220000001800 */
[----:B------:R-:W-:-:S02]  /*4fd90*/  @!P2 LOP3.LUT R21, R27, 0x7ff00000, RZ, 0xc0, !PT ;  /* 0x7ff000001b15a812 */ /* 0x000fc400078ec0ff */
[----:B------:R-:W-:-:S04]  /*4fda0*/  @!P0 LOP3.LUT R23, R23, 0x80000000, R47, 0xf8, !PT ;  /* 0x8000000017178812 */ /* 0x000fc800078ef82f */
[----:B------:R-:W-:-:S15]  /*4fdb0*/  @!P0 LOP3.LUT R23, R23, 0x100000, RZ, 0xfc, !PT ;  /* 0x0010000017178812 */ /* 0x000fde00078efcff */
[----:B------:R-:W-:-:S15]  /*4fdc0*/  NOP ;  /* 0x0000000000007918 */ /* 0x000fde0000000000 */
[----:B------:R-:W-:-:S15]  /*4fdd0*/  NOP ;  /* 0x0000000000007918 */ /* 0x000fde0000000000 */
[----:B------:R-:W-:-:S08]  /*4fde0*/  NOP ;  /* 0x0000000000007918 */ /* 0x000fd00000000000 */
[----:B------:R1:W2:Y:S02]  /*4fdf0*/  @!P0 DFMA R48, R48, 2, -R22 ;  /* 0x400000003030882b */ /* 0x0002a40000000816 */
[----:B-1----:R-:W-:Y:S01]  /*4fe00*/  IMAD.MOV.U32 R22, RZ, RZ, R18 ;  /* 0x000000ffff167224 */ /* 0x002fe200078e0012 */
[----:B--2---:R-:W-:-:S05]  /*4fe10*/  @!P0 LOP3.LUT R22, R49, 0x7ff00000, RZ, 0xc0, !PT ;  /* 0x7ff0000031168812 */ /* 0x004fca00078ec0ff */
[----:B------:R-:W-:-:S05]  /*4fe20*/  VIADD R23, R22, 0xffffffff ;  /* 0xffffffff16177836 */ /* 0x000fca0000000000 */
[----:B------:R-:W-:Y:S02]  /*4fe30*/  ISETP.GT.U32.AND P0, PT, R23, 0x7feffffe, PT ;  /* 0x7feffffe1700780c */ /* 0x000fe40003f04070 */
[----:B------:R-:W-:-:S04]  /*4fe40*/  IADD3 R23, PT, PT, R21, -0x1, RZ ;  /* 0xffffffff15177810 */ /* 0x000fc80007ffe0ff */
[----:B------:R-:W-:-:S15]  /*4fe50*/  ISETP.GT.U32.OR P0, PT, R23, 0x7feffffe, P0 ;  /* 0x7feffffe1700780c */ /* 0x000fde0000704470 */
[----:B------:R-:W-:-:S15]  /*4fe60*/  NOP ;  /* 0x0000000000007918 */ /* 0x000fde0000000000 */
[----:B------:R-:W-:-:S15]  /*4fe70*/  NOP ;  /* 0x0000000000007918 */ /* 0x000fde0000000000 */
        /* <DEDUP_REMOVED lines=39> */
[----:B------:R-:W-:Y:S02]  /*500f0*/  ISETP.GE.U32.AND P0, PT, R18, R21, PT ;  /* 0x000000151200720c */ /* 0x000fe40003f06070 */
[----:B------:R-:W-:Y:S02]  /*50100*/  VIMNMX R18, PT, PT, R22, 0x46a00000, PT ;  /* 0x46a0000016127848 */ /* 0x000fe40003fe0100 */
[----:B------:R-:W-:Y:S01]  /*50110*/  SEL R21, R20, 0x63400000, !P0 ;  /* 0x6340000014157807 */ /* 0x000fe20004000000 */
[----:B------:R-:W-:-:S04]  /*50120*/  IMAD.MOV.U32 R20, RZ, RZ, RZ ;  /* 0x000000ffff147224 */ /* 0x000fc800078e00ff */
        /* <DEDUP_REMOVED lines=12> */
[----:B------:R-:W-:Y:S01]  /*501f0*/  MOV R22, RZ ;  /* 0x000000ff00167202 */ /* 0x000fe20000000f00 */
[----:B------:R-:W0:Y:S01]  /*50200*/  DMUL.RP R24, R50, R24 ;  /* 0x0000001832187228 */ /* 0x000e220000008000 */
[----:B------:R-:W-:Y:S02]  /*50210*/  IADD3 R18, PT, PT, -R18, -0x43300000, RZ ;  /* 0xbcd0000012127810 */ /* 0x000fe40007ffe1ff */
[----:B0-----:R-:W-:-:S15]  /*50220*/  LOP3.LUT R20, R25, R20, RZ, 0x3c, !PT ;  /* 0x0000001419147212 */ /* 0x001fde00078e3cff */
[----:B------:R-:W-:-:S15]  /*50230*/  NOP ;  /* 0x0000000000007918 */ /* 0x000fde0000000000 */
[----:B------:R-:W-:-:S15]  /*50240*/  NOP ;  /* 0x0000000000007918 */ /* 0x000fde0000000000 */
[----:B------:R-:W-:-:S15]  /*50250*/  NOP ;  /* 0x0000000000007918 */ /* 0x000fde0000000000 */
[----:B------:R-:W-:-:S01]  /*50260*/  NOP ;  /* 0x0000000000007918 */ /* 0x000fc20000000000 */
[----:B------:R-:W0:Y:S02]  /*50270*/  DFMA R22, R52, -R22, R50 ;  /* 0x800000163416722b */ /* 0x000e240000000032 */
[----:B0-----:R-:W-:-:S04]  /*50280*/  FSETP.NEU.AND P0, PT, |R23|, R18, PT ;  /* 0x000000121700720b */ /* 0x001fc80003f0d200 */
[----:B------:R-:W-:Y:S02]  /*50290*/  FSEL R18, R24, R52, !P0 ;  /* 0x0000003418127208 */ /* 0x000fe40004000000 */
[----:B------:R-:W-:-:S03]  /*502a0*/  FSEL R21, R20, R53, !P0 ;  /* 0x0000003514157208 */ /* 0x000fc60004000000 */
[----:B------:R-:W-:Y:S02]  /*502b0*/  IMAD.MOV.U32 R52, RZ, RZ, R18 ;  /* 0x000000ffff347224 */ /* 0x000fe400078e0012 */
[----:B------:R-:W-:Y:S01]  /*502c0*/  IMAD.MOV.U32 R53, RZ, RZ, R21 ;  /* 0x000000ffff357224 */ /* 0x000fe200078e0015 */
[----:B------:R-:W-:Y:S06]  /*502d0*/  BRA `(.L_x_10108) ;  /* 0x0000000000607947 */ /* 0x000fec0003800000 */
.L_x_10107:
        /* <DEDUP_REMOVED lines=8> */
[----:B------:R-:W-:-:S04]  /*50360*/  ISETP.NE.AND P0, PT, R22, 0x7ff00000, PT ;  /* 0x7ff000001600780c */ /* 0x000fc80003f05270 */
[----:B------:R-:W-:Y:S02]  /*50370*/  ISETP.EQ.OR P0, PT, R21, RZ, !P0 ;  /* 0x000000ff1500720c */ /* 0x000fe40004702670 */
[----:B------:R-:W-:-:S11]  /*50380*/  LOP3.LUT R21, R47, 0x80000000, R25, 0x48, !PT ;  /* 0x800000002f157812 */ /* 0x000fd600078e4819 */
[----:B------:R-:W-:Y:S01]  /*50390*/  @P0 LOP3.LUT R18, R21, 0x7ff00000, RZ, 0xfc, !PT ;  /* 0x7ff0000015120812 */ /* 0x000fe200078efcff */
[----:B------:R-:W-:Y:S01]  /*503a0*/  @!P0 IMAD.MOV.U32 R52, RZ, RZ, RZ ;  /* 0x000000ffff348224 */ /* 0x000fe200078e00ff */
[----:B------:R-:W-:Y:S01]  /*503b0*/  @!P0 MOV R53, R21 ;  /* 0x0000001500358202 */ /* 0x000fe20000000f00 */
[----:B------:R-:W-:Y:S02]  /*503c0*/  @P0 IMAD.MOV.U32 R52, RZ, RZ, RZ ;  /* 0x000000ffff340224 */ /* 0x000fe400078e00ff */
[----:B------:R-:W-:Y:S01]  /*503d0*/  @P0 IMAD.MOV.U32 R53, RZ, RZ, R18 ;  /* 0x000000ffff350224 */ /* 0x000fe200078e0012 */
[----:B------:R-:W-:Y:S06]  /*503e0*/  BRA `(.L_x_10108) ;  /* 0x00000000001c7947 */ /* 0x000fec0003800000 */
.L_x_10110:
[----:B------:R-:W-:Y:S01]  /*503f0*/  LOP3.LUT R21, R25, 0x80000, RZ, 0xfc, !PT ;  /* 0x0008000019157812 */ /* 0x000fe200078efcff */
[----:B------:R-:W-:-:S04]  /*50400*/  IMAD.MOV.U32 R52, RZ, RZ, R24 ;  /* 0x000000ffff347224 */ /* 0x000fc800078e0018 */
[----:B------:R-:W-:Y:S01]  /*50410*/  IMAD.MOV.U32 R53, RZ, RZ, R21 ;  /* 0x000000ffff357224 */ /* 0x000fe200078e0015 */
[----:B------:R-:W-:Y:S06]  /*50420*/  BRA `(.L_x_10108) ;  /* 0x00000000000c7947 */ /* 0x000fec0003800000 */
.L_x_10109:
[----:B------:R-:W-:Y:S01]  /*50430*/  LOP3.LUT R21, R47, 0x80000, RZ, 0xfc, !PT ;  /* 0x000800002f157812 */ /* 0x000fe200078efcff */
[----:B------:R-:W-:-:S03]  /*50440*/  IMAD.MOV.U32 R52, RZ, RZ, R46 ;  /* 0x000000ffff347224 */ /* 0x000fc600078e002e */
[----:B------:R-:W-:-:S07]  /*50450*/  MOV R53, R21 ;  /* 0x0000001500357202 */ /* 0x000fce0000000f00 */
.L_x_10108:
[----:B------:R-:W-:Y:S05]  /*50460*/  BSYNC.RECONVERGENT B0 ;  /* 0x0000000000007941 */ /* 0x000fea0003800200 */
.L_x_10106:
[----:B------:R-:W-:Y:S02]  /*50470*/  IMAD.MOV.U32 R22, RZ, RZ, R16 ;  /* 0x000000ffff167224 */ /* 0x000fe400078e0010 */
[----:B------:R-:W-:Y:S02]  /*50480*/  IMAD.MOV.U32 R23, RZ, RZ, 0x0 ;  /* 0x00000000ff177424 */ /* 0x000fe400078e00ff */
[----:B------:R-:W-:Y:S02]  /*50490*/  IMAD.MOV.U32 R20, RZ, RZ, R52 ;  /* 0x000000ffff147224 */ /* 0x000fe400078e0034 */
[----:B------:R-:W-:Y:S01]  /*504a0*/  IMAD.MOV.U32 R21, RZ, RZ, R53 ;  /* 0x000000ffff157224 */ /* 0x000fe200078e0035 */
[----:B------:R-:W-:Y:S06]  /*504b0*/  RET.REL.NODEC R22 `(_ZN2at6native27unrolled_elementwise_kernelIZZZNS0_16acos_kernel_cudaERNS_18TensorIteratorBaseEENKUlvE_clEvENKUlvE_clEvEUlN3c107complexIdEEE_St5arrayIPcLm2EELi4E23TrivialOffsetCalculatorILi1EjESE_NS0_6memory15LoadWithoutCastENSF_16StoreWithoutCastEEEviT_T0_T2_T3_T4_T5_) ;  /* 0xfffffaf816d07950 */ /* 0x000fec0003c3ffff */
        .weak           $__internal_19_$__cuda_sm20_dsqrt_rn_f64_mediumpath_v1
        .type           $__internal_19_$__cuda_sm20_dsqrt_rn_f64_mediumpath_v1,@function
        .size           $__internal_19_$__cuda_sm20_dsqrt_rn_f64_mediumpath_v1,(.L_x_13798 - $__internal_19_$__cuda_sm20_dsqrt_rn_f64_mediumpath_v1)
$__internal_19_$__cuda_sm20_dsqrt_rn_f64_mediumpath_v1:
[----:B------:R-:W-:Y:S01]  /*504c0*/  ISETP.GE.U32.AND P0, PT, R16, -0x3400000, PT ;  /* 0xfcc000001000780c */ /* 0x000fe20003f06070 */
[----:B------:R-:W-:-:S12]  /*504d0*/  BSSY.RECONVERGENT B0, `(.L_x_10111) ;  /* 0x0000049000007945 */ /* 0x000fd80003800200 */
[----:B------:R-:W-:Y:S05]  /*504e0*/  @!P0 BRA `(.L_x_10112) ;  /* 0x00000000003c8947 */ /* 0x000fea0003800000 */
        /* <DEDUP_REMOVED lines=15> */
.L_x_10112:
[----:B------:R-:W0:Y:S02]  /*505e0*/  DSETP.NE.AND P0, PT, R20, RZ, PT ;  /* 0x000000ff1400722a */ /* 0x000e240003f05000 */
[----:B0-----:R-:W-:Y:S05]  /*505f0*/  @!P0 BRA `(.L_x_10114) ;  /* 0x0000000000d48947 */ /* 0x001fea0003800000 */
[----:B------:R-:W-:-:S13]  /*50600*/  ISETP.GE.AND P0, PT, R21, RZ, PT ;  /* 0x000000ff1500720c */ /* 0x000fda0003f06270 */
[----:B------:R-:W-:Y:S01]  /*50610*/  @!P0 MOV R22, 0x0 ;  /* 0x0000000000168802 */ /* 0x000fe20000000f00 */
[----:B------:R-:W-:Y:S01]  /*50620*/  @!P0 IMAD.MOV.U32 R23, RZ, RZ, -0x80000 ;  /* 0xfff80000ff178424 */ /* 0x000fe200078e00ff */
[----:B------:R-:W-:Y:S06]  /*50630*/  @!P0 BRA `(.L_x_10113) ;  /* 0x0000000000c88947 */ /* 0x000fec0003800000 */
[----:B------:R-:W-:-:S13]  /*50640*/  ISETP.GT.AND P0, PT, R21, 0x7fefffff, PT ;  /* 0x7fefffff1500780c */ /* 0x000fda0003f04270 */
[----:B------:R-:W-:Y:S05]  /*50650*/  @P0 BRA `(.L_x_10114) ;  /* 0x0000000000bc0947 */ /* 0x000fea0003800000 */
[----:B------:R-:W0:Y:S01]  /*50660*/  DMUL R26, R20, 8.11296384146066816958e+31 ;  /* 0x46900000141a7828 */ /* 0x000e220000000000 */
[----:B------:R-:W-:Y:S01]  /*50670*/  IMAD.MOV.U32 R24, RZ, RZ, RZ ;  /* 0x000000ffff187224 */ /* 0x000fe200078e00ff */
        /* <DEDUP_REMOVED lines=43> */
[----:B0-----:R-:W-:Y:S01]  /*50930*/  IADD3 R23, PT, PT, R23, -0x3500000, RZ ;  /* 0xfcb0000017177810 */ /* 0x001fe20007ffe0ff */
[----:B------:R-:W-:Y:S06]  /*50940*/  BRA `(.L_x_10113) ;  /* 0x0000000000047947 */ /* 0x000fec0003800000 */
.L_x_10114:
[----:B------:R0:W1:Y:S02]  /*50950*/  DADD R22, R20, R20 ;  /* 0x0000000014167229 */ /* 0x0000640000000014 */
.L_x_10113:
[----:B------:R-:W-:Y:S05]  /*50960*/  BSYNC.RECONVERGENT B0 ;  /* 0x0000000000007941 */ /* 0x000fea0003800200 */
.L_x_10111:
[----:B01----:R-:W-:Y:S02]  /*50970*/  IMAD.MOV.U32 R20, RZ, RZ, R22 ;  /* 0x000000ffff147224 */ /* 0x003fe400078e0016 */
[----:B------:R-:W-:Y:S02]  /*50980*/  IMAD.MOV.U32 R21, RZ, RZ, R23 ;  /* 0x000000ffff157224 */ /* 0x000fe400078e0017 */
[----:B------:R-:W-:Y:S02]  /*50990*/  IMAD.MOV.U32 R22, RZ, RZ, R18 ;  /* 0x000000ffff167224 */ /* 0x000fe400078e0012 */
[----:B------:R-:W-:-:S04]  /*509a0*/  IMAD.MOV.U32 R23, RZ, RZ, 0x0 ;  /* 0x00000000ff177424 */ /* 0x000fc800078e00ff */
[----:B------:R-:W-:Y:S05]  /*509b0*/  RET.REL.NODEC R22 `(_ZN2at6native27unrolled_elementwise_kernelIZZZNS0_16acos_kernel_cudaERNS_18TensorIteratorBaseEENKUlvE_clEvENKUlvE_clEvEUlN3c107complexIdEEE_St5arrayIPcLm2EELi4E23TrivialOffsetCalculatorILi1EjESE_NS0_6memory15LoadWithoutCastENSF_16StoreWithoutCastEEEviT_T0_T2_T3_T4_T5_) ;  /* 0xfffffaf416907950 */ /* 0x000fea0003c3ffff */
.L_x_10115:
        /* <DEDUP_REMOVED lines=12> */
.L_x_13798:


//--------------------- .text._ZN2at6native29vectorized_elementwise_kernelILi2EZZZNS0_16acos_kernel_cudaERNS_18TensorIteratorBaseEENKUlvE_clEvENKUlvE_clEvEUlN3c107complexIdEEE_St5arrayIPcLm2EEEEviT0_T1_ --------------------------
	.section	.text._ZN2at6native29vectorized_elementwise_kernelILi2EZZZNS0_16acos_kernel_cudaERNS_18TensorIteratorBaseEENKUlvE_clEvENKUlvE_clEvEUlN3c107complexIdEEE_St5arrayIPcLm2EEEEviT0_T1_,"ax",@progbits
	.align	128
        .global         _ZN2at6native29vectorized_elementwise_kernelILi2EZZZNS0_16acos_kernel_cudaERNS_18TensorIteratorBaseEENKUlvE_clEvENKUlvE_clEvEUlN3c107complexIdEEE_St5arrayIPcLm2EEEEviT0_T1_
        .type           _ZN2at6native29vectorized_elementwise_kernelILi2EZZZNS0_16acos_kernel_cudaERNS_18TensorIteratorBaseEENKUlvE_clEvENKUlvE_clEvEUlN3c107complexIdEEE_St5arrayIPcLm2EEEEviT0_T1_,@function
        .size           _ZN2at6native29vectorized_elementwise_kernelILi2EZZZNS0_16acos_kernel_cudaERNS_18TensorIteratorBaseEENKUlvE_clEvENKUlvE_clEvEUlN3c107complexIdEEE_St5arrayIPcLm2EEEEviT0_T1_,(.L_x_13800 - _ZN2at6native29vectorized_elementwise_kernelILi2EZZZNS0_16acos_kernel_cudaERNS_18TensorIteratorBaseEENKUlvE_clEvENKUlvE_clEvEUlN3c107complexIdEEE_St5arrayIPcLm2EEEEviT0_T1_)
        .other          _ZN2at6native29vectorized_elementwise_kernelILi2EZZZNS0_16acos_kernel_cudaERNS_18TensorIteratorBaseEENKUlvE_clEvENKUlvE_clEvEUlN3c107complexIdEEE_St5arrayIPcLm2EEEEviT0_T1_,@"STO_CUDA_ENTRY STV_DEFAULT"
_ZN2at6native29vectorized_elementwise_kernelILi2EZZZNS0_16acos_kernel_cudaERNS_18TensorIteratorBaseEENKUlvE_clEvENKUlvE_clEvEUlN3c107complexIdEEE_St5arrayIPcLm2EEEEviT0_T1_:
.text._ZN2at6native29vectorized_elementwise_kernelILi2EZZZNS0_16acos_kernel_cudaERNS_18TensorIteratorBaseEENKUlvE_clEvENKUlvE_clEvEUlN3c107complexIdEEE_St5arrayIPcLm2EEEEviT0_T1_:
[----:B------:R-:W0:Y:S08]  /*0000*/  LDC R1, c[0x0][0x37c] ;  /* 0x0000df00ff017b82 */ /* 0x000e300000000800 */
[----:B------:R-:W1:Y:S01]  /*0010*/  S2UR UR4, SR_CTAID.X ;  /* 0x00000000000479c3 */ /* 0x000e620000002500 */
[----:B------:R-:W2:Y:S01]  /*0020*/  LDCU UR5, c[0x0][0x380] ;  /* 0x00007000ff0577ac */ /* 0x000ea20008000800 */
[----:B0-----:R-:W-:Y:S01]  /*0030*/  VIADD R1, R1, 0xfffffff0 ;  /* 0xfffffff001017836 */ /* 0x001fe20000000000 */
[----:B------:R-:W0:Y:S01]  /*0040*/  LDCU.64 UR8, c[0x0][0x358] ;  /* 0x00006b00ff0877ac */ /* 0x000e220008000a00 */
[----:B-1----:R-:W-:-:S04]  /*0050*/  USHF.L.U32 UR4, UR4, 0xa, URZ ;  /* 0x0000000a04047899 */ /* 0x002fc800080006ff */
[----:B--2---:R-:W-:-:S04]  /*0060*/  UIADD3 UR5, UPT, UPT, -UR4, UR5, URZ ;  /* 0x0000000504057290 */ /* 0x004fc8000fffe1ff */
[----:B------:R-:W-:-:S09]  /*0070*/  UISETP.GT.U32.AND UP0, UPT, UR5, 0x3ff, UPT ;  /* 0x000003ff0500788c */ /* 0x000fd2000bf04070 */
[----:B0-----:R-:W-:Y:S05]  /*0080*/  BRA.U UP0, `(.L_x_10116) ;  /* 0x000009ed00a47547 */ /* 0x001fea000b800000 */
[----:B------:R-:W0:Y:S01]  /*0090*/  S2R R0, SR_TID.X ;  /* 0x0000000000007919 */ /* 0x000e220000002100 */
[----:B------:R-:W-:Y:S02]  /*00a0*/  CS2R R10, SRZ ;  /* 0x00000000000a7805 */ /* 0x000fe4000001ff00 */
[----:B------:R-:W-:Y:S02]  /*00b0*/  CS2R R8, SRZ ;  /* 0x0000000000087805 */ /* 0x000fe4000001ff00 */
[----:B0-----:R-:W-:Y:S01]  /*00c0*/  ISETP.GE.U32.AND P6, PT, R0, UR5, PT ;  /* 0x0000000500007c0c */ /* 0x001fe2000bfc6070 */
[----:B------:R-:W-:-:S12]  /*00d0*/  IMAD.MOV.U32 R47, RZ, RZ, R0 ;  /* 0x000000ffff2f7224 */ /* 0x000fd800078e0000 */
[C---:B------:R-:W-:Y:S01]  /*00e0*/  @!P6 VIADD R0, R47.reuse, 0x80 ;  /* 0x000000802f00e836 */ /* 0x040fe20000000000 */
[----:B------:R-:W0:Y:S01]  /*00f0*/  @!P6 LDC.64 R2, c[0x0][0x390] ;  /* 0x0000e400ff02eb82 */ /* 0x000e220000000a00 */
[----:B------:R-:W-:-:S03]  /*0100*/  @!P6 VIADD R5, R47, UR4 ;  /* 0x000000042f05ec36 */ /* 0x000fc60008000000 */
[----:B------:R-:W-:-:S13]  /*0110*/  ISETP.GE.U32.AND P5, PT, R0, UR5, PT ;  /* 0x0000000500007c0c */ /* 0x000fda000bfa6070 */
[C---:B------:R-:W-:Y:S02]  /*0120*/  @!P5 VIADD R17, R0.reuse, UR4 ;  /* 0x000000040011dc36 */ /* 0x040fe40008000000 */
[----:B------:R-:W-:-:S05]  /*0130*/  @!P5 VIADD R0, R0, 0x80 ;  /* 0x000000800000d836 */ /* 0x000fca0000000000 */
[C---:B------:R-:W-:Y:S01]  /*0140*/  ISETP.GE.U32.AND P4, PT, R0.reuse, UR5, PT ;  /* 0x0000000500007c0c */ /* 0x040fe2000bf86070 */
[----:B0-----:R-:W-:Y:S01]  /*0150*/  @!P6 IMAD.WIDE.U32 R2, R5, 0x10, R2 ;  /* 0x000000100502e825 */ /* 0x001fe200078e0002 */
[----:B------:R-:W-:Y:S02]  /*0160*/  CS2R R26, SRZ ;  /* 0x00000000001a7805 */ /* 0x000fe4000001ff00 */
[----:B------:R-:W-:Y:S02]  /*0170*/  CS2R R30, SRZ ;  /* 0x00000000001e7805 */ /* 0x000fe4000001ff00 */
[----:B------:R-:W-:Y:S02]  /*0180*/  CS2R R28, SRZ ;  /* 0x00000000001c7805 */ /* 0x000fe4000001ff00 */
[----:B------:R-:W-:Y:S01]  /*0190*/  CS2R R42, SRZ ;  /* 0x00000000002a7805 */ /* 0x000fe2000001ff00 */
[----:B------:R0:W5:Y:S01]  /*01a0*/  @!P6 LDG.E.128 R8, desc[UR8][R2.64] ;  /* 0x000000080208e981 */ /* 0x000162000c1e1d00 */
[----:B------:R-:W-:Y:S01]  /*01b0*/  CS2R R40, SRZ ;  /* 0x0000000000287805 */ /* 0x000fe2000001ff00 */
[----:B------:R-:W1:Y:S02]  /*01c0*/  @!P5 LDC.64 R4, c[0x0][0x390] ;  /* 0x0000e400ff04db82 */ /* 0x000e640000000a00 */
[----:B------:R-:W-:-:S02]  /*01d0*/  @!P4 VIADD R19, R0, UR4 ;  /* 0x000000040013cc36 */ /* 0x000fc40008000000 */
[----:B------:R-:W-:-:S04]  /*01e0*/  @!P4 VIADD R0, R0, 0x80 ;  /* 0x000000800000c836 */ /* 0x000fc80000000000 */
[----:B------:R-:W2:Y:S01]  /*01f0*/  @!P4 LDC.64 R6, c[0x0][0x390] ;  /* 0x0000e400ff06cb82 */ /* 0x000ea20000000a00 */
[----:B------:R-:W-:-:S13]  /*0200*/  ISETP.GE.U32.AND P3, PT, R0, UR5, PT ;  /* 0x0000000500007c0c */ /* 0x000fda000bf66070 */
[C---:B------:R-:W-:Y:S01]  /*0210*/  @!P3 IADD3 R33, PT, PT, R0.reuse, UR4, RZ ;  /* 0x000000040021bc10 */ /* 0x040fe2000fffe0ff */
[----:B------:R-:W-:Y:S01]  /*0220*/  @!P3 VIADD R0, R0, 0x80 ;  /* 0x000000800000b836 */ /* 0x000fe20000000000 */
[----:B------:R-:W3:Y:S04]  /*0230*/  @!P3 LDC.64 R12, c[0x0][0x390] ;  /* 0x0000e400ff0cbb82 */ /* 0x000ee80000000a00 */
[----:B------:R-:W-:-:S13]  /*0240*/  ISETP.GE.U32.AND P2, PT, R0, UR5, PT ;  /* 0x0000000500007c0c */ /* 0x000fda000bf46070 */
[C---:B------:R-:W-:Y:S01]  /*0250*/  @!P2 VIADD R35, R0.reuse, UR4 ;  /* 0x000000040023ac36 */ /* 0x040fe20008000000 */
[----:B------:R-:W4:Y:S01]  /*0260*/  @!P2 LDC.64 R14, c[0x0][0x390] ;  /* 0x0000e400ff0eab82 */ /* 0x000f220000000a00 */
[----:B------:R-:W-:-:S05]  /*0270*/  @!P2 VIADD R0, R0, 0x80 ;  /* 0x000000800000a836 */ /* 0x000fca0000000000 */
[----:B------:R-:W-:-:S13]  /*0280*/  ISETP.GE.U32.AND P1, PT, R0, UR5, PT ;  /* 0x0000000500007c0c */ /* 0x000fda000bf26070 */
[C---:B------:R-:W-:Y:S01]  /*0290*/  @!P1 VIADD R45, R0.reuse, UR4 ;  /* 0x00000004002d9c36 */ /* 0x040fe20008000000 */
[----:B------:R-:W1:Y:S01]  /*02a0*/  @!P1 LDC.64 R20, c[0x0][0x390] ;  /* 0x0000e400ff149b82 */ /* 0x000e620000000a00 */
[----:B------:R-:W-:-:S05]  /*02b0*/  @!P1 VIADD R0, R0, 0x80 ;  /* 0x0000008000009836 */ /* 0x000fca0000000000 */
[----:B------:R-:W-:-:S13]  /*02c0*/  ISETP.GE.U32.AND P0, PT, R0, UR5, PT ;  /* 0x0000000500007c0c */ /* 0x000fda000bf06070 */
[C---:B------:R-:W-:Y:S01]  /*02d0*/  @!P0 VIADD R49, R0.reuse, UR4 ;  /* 0x0000000400318c36 */ /* 0x040fe20008000000 */
[----:B------:R-:W-:Y:S01]  /*02e0*/  @!P0 IADD3 R0, PT, PT, R0, 0x80, RZ ;  /* 0x0000008000008810 */ /* 0x000fe20007ffe0ff */
[----:B------:R-:W2:Y:S03]  /*02f0*/  @!P0 LDC.64 R22, c[0x0][0x390] ;  /* 0x0000e400ff168b82 */ /* 0x000ea60000000a00 */
[----:B------:R-:W-:-:S13]  /*0300*/  ISETP.GE.U32.AND P6, PT, R0, UR5, PT ;  /* 0x0000000500007c0c */ /* 0x000fda000bfc6070 */
[----:B------:R-:W4:Y:S01]  /*0310*/  @!P6 LDC.64 R24, c[0x0][0x390] ;  /* 0x0000e400ff18eb82 */ /* 0x000f220000000a00 */
[----:B0-----:R-:W-:Y:S02]  /*0320*/  @!P6 VIADD R3, R0, UR4 ;  /* 0x000000040003ec36 */ /* 0x001fe40008000000 */
[----:B-1----:R-:W-:Y:S01]  /*0330*/  @!P1 IMAD.WIDE.U32 R44, R45, 0x10, R20 ;  /* 0x000000102d2c9825 */ /* 0x002fe200078e0014 */
[----:B------:R-:W-:-:S03]  /*0340*/  CS2R R20, SRZ ;  /* 0x0000000000147805 */ /* 0x000fc6000001ff00 */
[----:B--2---:R-:W-:Y:S01]  /*0350*/  @!P0 IMAD.WIDE.U32 R48, R49, 0x10, R22 ;  /* 0x0000001031308825 */ /* 0x004fe200078e0016 */
[----:B------:R-:W-:Y:S01]  /*0360*/  CS2R R22, SRZ ;  /* 0x0000000000167805 */ /* 0x000fe2000001ff00 */
[----:B------:R-:W5:Y:S02]  /*0370*/  @!P1 LDG.E.128 R28, desc[UR8][R44.64] ;  /* 0x000000082c1c9981 */ /* 0x000f64000c1e1d00 */
[----:B---3--:R-:W-:-:S04]  /*0380*/  @!P3 IMAD.WIDE.U32 R32, R33, 0x10, R12 ;  /* 0x000000102120b825 */ /* 0x008fc800078e000c */
[----:B----4-:R-:W-:Y:S01]  /*0390*/  @!P2 IMAD.WIDE.U32 R34, R35, 0x10, R14 ;  /* 0x000000102322a825 */ /* 0x010fe200078e000e */
[----:B------:R-:W5:Y:S03]  /*03a0*/  @!P3 LDG.E.128 R20, desc[UR8][R32.64] ;  /* 0x000000082014b981 */ /* 0x000f66000c1e1d00 */
[----:B------:R-:W-:Y:S01]  /*03b0*/  @!P6 IMAD.WIDE.U32 R2, R3, 0x10, R24 ;  /* 0x000000100302e825 */ /* 0x000fe200078e0018 */
[----:B------:R-:W-:-:S04]  /*03c0*/  CS2R R24, SRZ ;  /* 0x0000000000187805 */ /* 0x000fc8000001ff00 */
[----:B------:R-:W5:Y:S04]  /*03d0*/  @!P6 LDG.E.128 R40, desc[UR8][R2.64] ;  /* 0x000000080228e981 */ /* 0x000f68000c1e1d00 */
[----:B------:R-:W5:Y:S01]  /*03e0*/  @!P2 LDG.E.128 R24, desc[UR8][R34.64] ;  /* 0x000000082218a981 */ /* 0x000f62000c1e1d00 */
[----:B------:R-:W-:Y:S02]  /*03f0*/  CS2R R38, SRZ ;  /* 0x0000000000267805 */ /* 0x000fe4000001ff00 */
[----:B------:R-:W-:-:S06]  /*0400*/  CS2R R36, SRZ ;  /* 0x0000000000247805 */ /* 0x000fcc000001ff00 */
[----:B------:R-:W5:Y:S01]  /*0410*/  @!P0 LDG.E.128 R36, desc[UR8][R48.64] ;  /* 0x0000000830248981 */ /* 0x000f62000c1e1d00 */
[----:B------:R-:W-:Y:S01]  /*0420*/  ISETP.GE.U32.AND P0, PT, R47, UR5, PT ;  /* 0x000000052f007c0c */ /* 0x000fe2000bf06070 */
[----:B------:R-:W-:Y:S01]  /*0430*/  @!P5 IMAD.WIDE.U32 R4, R17, 0x10, R4 ;  /* 0x000000101104d825 */ /* 0x000fe200078e0004 */
[----:B------:R-:W-:Y:S02]  /*0440*/  CS2R R14, SRZ ;  /* 0x00000000000e7805 */ /* 0x000fe4000001ff00 */
[----:B------:R-:W-:Y:S02]  /*0450*/  CS2R R12, SRZ ;  /* 0x00000000000c7805 */ /* 0x000fe4000001ff00 */
[----:B------:R-:W-:Y:S01]  /*0460*/  CS2R R16, SRZ ;  /* 0x0000000000107805 */ /* 0x000fe2000001ff00 */
[----:B------:R-:W-:Y:S01]  /*0470*/  @!P4 IMAD.WIDE.U32 R6, R19, 0x10, R6 ;  /* 0x000000101306c825 */ /* 0x000fe200078e0006 */
[----:B------:R-:W-:Y:S01]  /*0480*/  CS2R R18, SRZ ;  /* 0x0000000000127805 */ /* 0x000fe2000001ff00 */
[----:B------:R-:W-:Y:S01]  /*0490*/  BSSY.RECONVERGENT B1, `(.L_x_10117) ;  /* 0x00013e0000017945 */ /* 0x000fe20003800200 */
[----:B------:R0:W5:Y:S04]  /*04a0*/  @!P5 LDG.E.128 R12, desc[UR8][R4.64] ;  /* 0x00000008040cd981 */ /* 0x000168000c1e1d00 */
[----:B------:R1:W5:Y:S01]  /*04b0*/  @!P4 LDG.E.128 R16, desc[UR8][R6.64] ;  /* 0x000000080610c981 */ /* 0x000362000c1e1d00 */
[----:B0-----:R-:W-:-:S02]  /*04c0*/  CS2R R4, SRZ ;  /* 0x0000000000047805 */ /* 0x001fc4000001ff00 */
[----:B-1----:R-:W-:Y:S01]  /*04d0*/  CS2R R6, SRZ ;  /* 0x0000000000067805 */ /* 0x002fe2000001ff00 */
[----:B------:R-:W-:Y:S06]  /*04e0*/  @P0 BRA `(.L_x_10118) ;  /* 0x0000013c00680947 */ /* 0x000fec0003800000 */
        /* <DEDUP_REMOVED lines=72> */
.L_x_10119:
        /* <DEDUP_REMOVED lines=77> */
[----:B------:R-:W-:Y:S05]  /*0e40*/  CALL.REL.NOINC `($__internal_20_$__cuda_sm20_div_rn_f64_full) ;  /* 0x000013c400c47944 */ /* 0x000fea0003c00000 */
[----:B------:R-:W-:Y:S01]  /*0e50*/  MOV R62, R2 ;  /* 0x00000002003e7202 */ /* 0x000fe20000000f00 */
[----:B------:R-:W-:-:S07]  /*0e60*/  IMAD.MOV.U32 R63, RZ, RZ, R3 ;  /* 0x000000ffff3f7224 */ /* 0x000fce00078e0003 */
.L_x_10124:
[----:B------:R-:W-:Y:S05]  /*0e70*/  BSYNC.RECONVERGENT B3 ;  /* 0x0000000000037941 */ /* 0x000fea0003800200 */
.L_x_10123:
        /* <DEDUP_REMOVED lines=50> */
[----:B------:R-:W-:Y:S05]  /*11a0*/  CALL.REL.NOINC `($__internal_20_$__cuda_sm20_div_rn_f64_full) ;  /* 0x000013c000ec7944 */ /* 0x000fea0003c00000 */
.L_x_10126:
[----:B------:R-:W-:Y:S05]  /*11b0*/  BSYNC.RECONVERGENT B3 ;  /* 0x0000000000037941 */ /* 0x000fea0003800200 */
.L_x_10125:
[----:B------:R-:W-:Y:S01]  /*11c0*/  DADD R62, -RZ, |R62| ;  /* 0x00000000ff3e7229 */ /* 0x000fe2000000053e */
[----:B------:R-:W-:Y:S01]  /*11d0*/  IMAD.MOV.U32 R34, RZ, RZ, RZ ;  /* 0x000000ffff227224 */ /* 0x000fe200078e00ff */
[----:B------:R-:W-:Y:S01]  /*11e0*/  UMOV UR7, 0x7fefffff ;  /* 0x7fefffff00077882 */ /* 0x000fe20000000000 */
[----:B------:R-:W-:Y:S01]  /*11f0*/  UMOV UR6, 0xffffffff ;  /* 0xffffffff00067882 */ /* 0x000fe20000000000 */
[----:B------:R-:W-:Y:S01]  /*1200*/  UMOV UR10, UR7 ;  /* 0x00000007000a7c82 */ /* 0x000fe20008000000 */
[----:B------:R-:W-:Y:S01]  /*1210*/  IMAD.MOV.U32 R48, RZ, RZ, RZ ;  /* 0x000000ffff307224 */ /* 0x000fe200078e00ff */
[----:B------:R-:W-:Y:S01]  /*1220*/  BSSY.RECONVERGENT B0, `(.L_x_10127) ;  /* 0x000011a000007945 */ /* 0x000fe20003800200 */
[----:B------:R-:W-:Y:S02]  /*1230*/  IMAD.U32 R46, RZ, RZ, UR10 ;  /* 0x0000000aff2e7e24 */ /* 0x000fe4000f8e00ff */
[----:B------:R-:W-:Y:S02]  /*1240*/  IMAD.MOV.U32 R52, RZ, RZ, 0x0 ;  /* 0x00000000ff347424 */ /* 0x000fe400078e00ff */
[----:B------:R-:W-:-:S15]  /*1250*/  IMAD.MOV.U32 R53, RZ, RZ, 0x3fd80000 ;  /* 0x3fd80000ff357424 */ /* 0x000fde00078e00ff */
[----:B------:R-:W-:-:S15]  /*1260*/  NOP ;  /* 0x0000000000007918 */ /* 0x000fde0000000000 */
[----:B------:R-:W-:-:S15]  /*1270*/  NOP ;  /* 0x0000000000007918 */ /* 0x000fde0000000000 */
[----:B------:R-:W-:-:S08]  /*1280*/  NOP ;  /* 0x0000000000007918 */ /* 0x000fd00000000000 */
        /* <DEDUP_REMOVED lines=166> */
[----:B------:R-:W1:-:S15]  /*1cf0*/  DADD R52, R44, -R32 ;  /* 0x000000002c347229 */ /* 0x000e5e0000000820 */
        /* <DEDUP_REMOVED lines=11> */
[----:B-1----:R-:W0:-:S15]  /*1db0*/  DADD R52, R52, R52 ;  /* 0x0000000034347229 */ /* 0x002e1e0000000034 */
        /* <DEDUP_REMOVED lines=9> */
[----:B------:R-:W-:Y:S01]  /*1e50*/  DFMA R52, R2, -UR6, R62 ;  /* 0x8000000602347c2b */ /* 0x000fe2000800003e */
        /* <DEDUP_REMOVED lines=80> */
.L_x_10128:
[----:B------:R-:W-:Y:S01]  /*2360*/  MOV R32, 0x0 ;  /* 0x0000000000207802 */ /* 0x000fe20000000f00 */
[----:B------:R-:W-:Y:S01]  /*2370*/  IMAD.MOV.U32 R33, RZ, RZ, 0x7ff00000 ;  /* 0x7ff00000ff217424 */ /* 0x000fe200078e00ff */
[----:B------:R-:W-:-:S05]  /*2380*/  LOP3.LUT P0, RZ, R3, 0x7fffffff, RZ, 0xc0, !PT ;  /* 0x7fffffff03ff7812 */ /* 0x000fca000780c0ff */
[----:B------:R-:W0:Y:S02]  /*2390*/  DFMA R2, R2, R32, +INF ;  /* 0x7ff000000202742b */ /* 0x000e240000000020 */
[----:B0-----:R-:W-:Y:S02]  /*23a0*/  FSEL R62, R2, RZ, P0 ;  /* 0x000000ff023e7208 */ /* 0x001fe40000000000 */
[----:B------:R-:W-:-:S07]  /*23b0*/  FSEL R63, R3, -QNAN , P0 ;  /* 0xfff00000033f7808 */ /* 0x000fce0000000000 */
.L_x_10129:
[----:B------:R-:W-:Y:S05]  /*23c0*/  BSYNC.RECONVERGENT B0 ;  /* 0x0000000000007941 */ /* 0x000fea0003800200 */
.L_x_10127:
        /* <DEDUP_REMOVED lines=53> */
[----:B------:R-:W-:Y:S05]  /*2720*/  CALL.REL.NOINC `($__internal_20_$__cuda_sm20_div_rn_f64_full) ;  /* 0x000013ac008c7944 */ /* 0x000fea0003c00000 */
.L_x_10131:
[----:B------:R-:W-:Y:S05]  /*2730*/  BSYNC.RECONVERGENT B3 ;  /* 0x0000000000037941 */ /* 0x000fea0003800200 */
.L_x_10130:
[----:B------:R-:W-:Y:S01]  /*2740*/  IMAD.MOV.U32 R32, RZ, RZ, -0x2449a4b7 ;  /* 0xdbb65b49ff207424 */ /* 0x000fe200078e00ff */
[----:B------:R-:W-:Y:S01]  /*2750*/  MOV R33, 0x3f2d3b63 ;  /* 0x3f2d3b6300217802 */ /* 0x000fe20000000f00 */
        /* <DEDUP_REMOVED lines=170> */
[----:B------:R-:W-:-:S15]  /*3200*/  @!P4 FSEL R6, RZ, 3.37028055040000000000e+12, P0 ;  /* 0x54442d18ff06c808 */ /* 0x000fde0000000000 */
[----:B------:R-:W-:-:S15]  /*3210*/  NOP ;  /* 0x0000000000007918 */ /* 0x000fde0000000000 */
[----:B------:R-:W-:-:S15]  /*3220*/  NOP ;  /* 0x0000000000007918 */ /* 0x000fde0000000000 */
[----:B------:R-:W-:-:S09]  /*3230*/  NOP ;  /* 0x0000000000007918 */ /* 0x000fd20000000000 */
[----:B------:R-:W0:Y:S02]  /*3240*/  @P4 DSETP.NEU.AND P5, PT, R58, R60, PT ;  /* 0x0000003c3a00422a */ /* 0x000e240003fad000 */
[----:B0-----:R-:W-:Y:S02]  /*3250*/  @P4 FSEL R3, R33, R3, !P5 ;  /* 0x0000000321034208 */ /* 0x001fe40006800000 */
[----:B------:R-:W-:Y:S02]  /*3260*/  @P4 FSEL R0, R9, R2, !P5 ;  /* 0x0000000209004208 */ /* 0x000fe40006800000 */
[----:B------:R-:W-:-:S03]  /*3270*/  @P4 MOV R7, R3 ;  /* 0x0000000300074202 */ /* 0x000fc60000000f00 */
[----:B------:R-:W-:Y:S01]  /*3280*/  @P4 IMAD.MOV.U32 R6, RZ, RZ, R0 ;  /* 0x000000ffff064224 */ /* 0x000fe200078e0000 */
[----:B------:R-:W-:-:S15]  /*3290*/  LOP3.LUT R3, R7, 0x80000000, R11, 0xb8, !PT ;  /* 0x8000000007037812 */ /* 0x000fde00078eb80b */
[----:B------:R-:W-:-:S15]  /*32a0*/  NOP ;  /* 0x0000000000007918 */ /* 0x000fde0000000000 */
[----:B------:R-:W-:-:S15]  /*32b0*/  NOP ;  /* 0x0000000000007918 */ /* 0x000fde0000000000 */
[----:B------:R-:W-:-:S09]  /*32c0*/  NOP ;  /* 0x0000000000007918 */ /* 0x000fd20000000000 */
        /* <DEDUP_REMOVED lines=11> */
[----:B------:R-:W1:Y:S02]  /*3380*/  DADD R62, R62, 1 ;  /* 0x3ff000003e3e7429 */ /* 0x000e640000000000 */
[----:B-1----:R-:W-:Y:S05]  /*3390*/  BRA `(.L_x_10132) ;  /* 0x0000003c004c7947 */ /* 0x002fea0003800000 */
.L_x_10122:
        /* <DEDUP_REMOVED lines=16> */
[----:B------:R-:W-:Y:S01]  /*34a0*/  IMAD.U32 R46, RZ, RZ, UR10 ;  /* 0x0000000aff2e7e24 */ /* 0x000fe2000f8e00ff */
[----:B------:R-:W-:Y:S01]  /*34b0*/  SEL R33, R61, R59, P0 ;  /* 0x0000003b3d217207 */ /* 0x000fe20000000000 */
[----:B------:R-:W-:Y:S01]  /*34c0*/  IMAD.MOV.U32 R52, RZ, RZ, 0x0 ;  /* 0x00000000ff347424 */ /* 0x000fe200078e00ff */
[----:B------:R-:W-:Y:S01]  /*34d0*/  ISETP.GT.U32.AND P0, PT, R58, R60, PT ;  /* 0x0000003c3a00720c */ /* 0x000fe20003f04070 */
[----:B------:R-:W-:-:S03]  /*34e0*/  IMAD.MOV.U32 R53, RZ, RZ, 0x3fd80000 ;  /* 0x3fd80000ff357424 */ /* 0x000fc600078e00ff */
        /* <DEDUP_REMOVED lines=260> */
.L_x_10135:
[----:B------:R-:W-:Y:S01]  /*4530*/  MOV R32, 0x0 ;  /* 0x0000000000207802 */ /* 0x000fe20000000f00 */
[----:B------:R-:W-:Y:S01]  /*4540*/  IMAD.MOV.U32 R33, RZ, RZ, 0x7ff00000 ;  /* 0x7ff00000ff217424 */ /* 0x000fe200078e00ff */
[----:B------:R-:W-:-:S05]  /*4550*/  LOP3.LUT P0, RZ, R3, 0x7fffffff, RZ, 0xc0, !PT ;  /* 0x7fffffff03ff7812 */ /* 0x000fca000780c0ff */
[----:B------:R-:W0:Y:S02]  /*4560*/  DFMA R2, R2, R32, +INF ;  /* 0x7ff000000202742b */ /* 0x000e240000000020 */
[----:B0-----:R-:W-:Y:S02]  /*4570*/  FSEL R62, R2, RZ, P0 ;  /* 0x000000ff023e7208 */ /* 0x001fe40000000000 */
[----:B------:R-:W-:-:S07]  /*4580*/  FSEL R63, R3, -QNAN , P0 ;  /* 0xfff00000033f7808 */ /* 0x000fce0000000000 */
.L_x_10136:
[----:B------:R-:W-:Y:S05]  /*4590*/  BSYNC.RECONVERGENT B0 ;  /* 0x0000000000007941 */ /* 0x000fea0003800200 */
.L_x_10134:
        /* <DEDUP_REMOVED lines=49> */
.L_x_10138:
[----:B------:R-:W-:Y:S05]  /*48b0*/  BSYNC.RECONVERGENT B3 ;  /* 0x0000000000037941 */ /* 0x000fea0003800200 */
.L_x_10137:
        /* <DEDUP_REMOVED lines=194> */
.L_x_10133:
        /* <DEDUP_REMOVED lines=193> */
.L_x_10140:
[----:B------:R-:W-:Y:S01]  /*60f0*/  MOV R2, 0x0 ;  /* 0x0000000000027802 */ /* 0x000fe20000000f00 */
[----:B------:R-:W-:Y:S01]  /*6100*/  IMAD.MOV.U32 R3, RZ, RZ, 0x7ff00000 ;  /* 0x7ff00000ff037424 */ /* 0x000fe200078e00ff */
[----:B------:R-:W-:-:S05]  /*6110*/  LOP3.LUT P0, RZ, R33, 0x7fffffff, RZ, 0xc0, !PT ;  /* 0x7fffffff21ff7812 */ /* 0x000fca000780c0ff */
[----:B------:R-:W0:Y:S02]  /*6120*/  DFMA R32, R32, R2, +INF ;  /* 0x7ff000002020742b */ /* 0x000e240000000002 */
[----:B0-----:R-:W-:Y:S02]  /*6130*/  FSEL R62, R32, RZ, P0 ;  /* 0x000000ff203e7208 */ /* 0x001fe40000000000 */
[----:B------:R-:W-:-:S07]  /*6140*/  FSEL R63, R33, -QNAN , P0 ;  /* 0xfff00000213f7808 */ /* 0x000fce0000000000 */
.L_x_10141:
[----:B------:R-:W-:Y:S05]  /*6150*/  BSYNC.RECONVERGENT B0 ;  /* 0x0000000000007941 */ /* 0x000fea0003800200 */
.L_x_10139:
        /* <DEDUP_REMOVED lines=49> */
.L_x_10143:
[----:B------:R-:W-:Y:S05]  /*6470*/  BSYNC.RECONVERGENT B3 ;  /* 0x0000000000037941 */ /* 0x000fea0003800200 */
.L_x_10142:
        /* <DEDUP_REMOVED lines=196> */
[----:B------:R-:W0:Y:S02]  /*70c0*/  DMUL R62, R62, 0.5 ;  /* 0x3fe000003e3e7828 */ /* 0x000e240000000000 */
.L_x_10132:
[----:B------:R-:W-:Y:S05]  /*70d0*/  BSYNC.RECONVERGENT B2 ;  /* 0x0000000000027941 */ /* 0x000fea0003800200 */
.L_x_10121:
        /* <DEDUP_REMOVED lines=16> */
.L_x_10120:
        /* <DEDUP_REMOVED lines=40> */
.L_x_10144:
[----:B------:R-:W0:Y:S01]  /*7460*/  DADD R68, R58, 1 ;  /* 0x3ff000003a447429 */ /* 0x000e220000000000 */
[----:B------:R-:W-:Y:S01]  /*7470*/  IMAD.MOV.U32 R2, RZ, RZ, RZ ;  /* 0x000000ffff027224 */ /* 0x000fe200078e00ff */
[CC--:B0-----:R-:W-:Y:S01]  /*7480*/  ISETP.LT.U32.AND P0, PT, R68.reuse, R60.reuse, PT ;  /* 0x0000003c4400720c */ /* 0x0c1fe20003f01070 */
[----:B------:R-:W-:Y:S01]  /*7490*/  UMOV UR6, 0xffffffff ;  /* 0xffffffff00067882 */ /* 0x000fe20000000000 */
[----:B------:R-:W-:Y:S01]  /*74a0*/  UMOV UR7, 0x7fefffff ;  /* 0x7fefffff00077882 */ /* 0x000fe20000000000 */
[----:B------:R-:W-:Y:S01]  /*74b0*/  IMAD.MOV.U32 R6, RZ, RZ, RZ ;  /* 0x000000ffff067224 */ /* 0x000fe200078e00ff */
[----:B------:R-:W-:Y:S01]  /*74c0*/  ISETP.LT.U32.AND.EX P0, PT, R69, R61, PT, P0 ;  /* 0x0000003d4500720c */ /* 0x000fe20003f01100 */
[----:B------:R-:W-:Y:S01]  /*74d0*/  UMOV UR10, UR7 ;  /* 0x00000007000a7c82 */ /* 0x000fe20008000000 */
[----:B------:R-:W-:Y:S02]  /*74e0*/  BSSY.RECONVERGENT B2, `(.L_x_10145) ;  /* 0x0000615000027945 */ /* 0x000fe40003800200 */
        /* <DEDUP_REMOVED lines=34> */
[----:B------:R-:W-:Y:S01]  /*7710*/  UMOV UR10, UR6 ;  /* 0x00000006000a7c82 */ /* 0x000fe20008000000 */
[----:B------:R-:W-:-:S03]  /*7720*/  @P2 LOP3.LUT R35, R2, 0x80000, RZ, 0xfc, !PT ;  /* 0x0008000002232812 */ /* 0x000fc600078efcff */
[----:B------:R-:W-:Y:S01]  /*7730*/  SEL R34, R0, UR10, P0 ;  /* 0x0000000a00227c07 */ /* 0x000fe20008000000 */
[----:B------:R-:W0:Y:S01]  /*7740*/  MUFU.RSQ64H R7, R35 ;  /* 0x0000002300077308 */ /* 0x000e220000001c00 */
[----:B------:R-:W-:-:S15]  /*7750*/  UMOV UR10, UR7 ;  /* 0x00000007000a7c82 */ /* 0x000fde0008000000 */
[----:B------:R-:W-:-:S15]  /*7760*/  NOP ;  /* 0x0000000000007918 */ /* 0x000fde0000000000 */
[----:B------:R-:W-:-:S15]  /*7770*/  NOP ;  /* 0x0000000000007918 */ /* 0x000fde0000000000 */
[----:B------:R-:W-:-:S09]  /*7780*/  NOP ;  /* 0x0000000000007918 */ /* 0x000fd20000000000 */
[----:B------:R-:W1:-:S15]  /*7790*/  DADD R64, R58, -1 ;  /* 0xbff000003a407429 */ /* 0x000e5e0000000000 */
[----:B------:R-:W-:-:S15]  /*77a0*/  NOP ;  /* 0x0000000000007918 */ /* 0x000fde0000000000 */
[----:B------:R-:W-:-:S15]  /*77b0*/  NOP ;  /* 0x0000000000007918 */ /* 0x000fde0000000000 */
[----:B------:R-:W-:-:S15]  /*77c0*/  NOP ;  /* 0x0000000000007918 */ /* 0x000fde0000000000 */
[----:B------:R-:W-:-:S04]  /*77d0*/  NOP ;  /* 0x0000000000007918 */ /* 0x000fc80000000000 */
[----:B-1----:R-:W1:Y:S02]  /*77e0*/  DADD R4, -RZ, |R64| ;  /* 0x00000000ff047229 */ /* 0x002e640000000540 */
[----:B-1----:R-:W-:-:S04]  /*77f0*/  ISETP.LT.U32.AND P0, PT, R4, R60, PT ;  /* 0x0000003c0400720c */ /* 0x002fc80003f01070 */
[----:B------:R-:W-:-:S04]  /*7800*/  ISETP.LT.U32.AND.EX P0, PT, R5, R61, PT, P0 ;  /* 0x0000003d0500720c */ /* 0x000fc80003f01100 */
[----:B------:R-:W-:Y:S02]  /*7810*/  SEL R62, R4, R60, P0 ;  /* 0x0000003c043e7207 */ /* 0x000fe40000000000 */
[----:B------:R-:W-:Y:S02]  /*7820*/  SEL R63, R5, R61, P0 ;  /* 0x0000003d053f7207 */ /* 0x000fe40000000000 */
[----:B------:R-:W-:-:S04]  /*7830*/  ISETP.GT.U32.AND P0, PT, R60, R4, PT ;  /* 0x000000043c00720c */ /* 0x000fc80003f04070 */
[----:B------:R-:W-:-:S04]  /*7840*/  ISETP.GT.U32.AND.EX P0, PT, R61, R5, PT, P0 ;  /* 0x000000053d00720c */ /* 0x000fc80003f04100 */
[----:B------:R-:W-:Y:S02]  /*7850*/  SEL R5, R61, R5, P0 ;  /* 0x000000053d057207 */ /* 0x000fe40000000000 */
[----:B------:R-:W-:Y:S02]  /*7860*/  SEL R4, R60, R4, P0 ;  /* 0x000000043c047207 */ /* 0x000fe40000000000 */
[----:B------:R-:W-:-:S15]  /*7870*/  LOP3.LUT R0, R5, 0xffc00000, RZ, 0xc0, !PT ;  /* 0xffc0000005007812 */ /* 0x000fde00078ec0ff */
[----:B------:R-:W-:-:S15]  /*7880*/  NOP ;  /* 0x0000000000007918 */ /* 0x000fde0000000000 */
[----:B------:R-:W-:-:S08]  /*7890*/  NOP ;  /* 0x0000000000007918 */ /* 0x000fd00000000000 */
[----:B0-----:R-:W0:-:S15]  /*78a0*/  DMUL R2, R6, R6 ;  /* 0x0000000606027228 */ /* 0x001e1e0000000000 */
[----:B------:R-:W-:-:S15]  /*78b0*/  NOP ;  /* 0x0000000000007918 */ /* 0x000fde0000000000 */
[----:B------:R-:W-:-:S15]  /*78c0*/  NOP ;  /* 0x0000000000007918 */ /* 0x000fde0000000000 */
[----:B------:R-:W-:-:S15]  /*78d0*/  NOP ;  /* 0x0000000000007918 */ /* 0x000fde0000000000 */
[----:B------:R-:W-:-:S04]  /*78e0*/  NOP ;  /* 0x0000000000007918 */ /* 0x000fc80000000000 */
[----:B0-----:R0:W1:Y:S02]  /*78f0*/  DFMA R48, R34, -R2, 1 ;  /* 0x3ff000002230742b */ /* 0x0010640000000802 */
[----:B0-----:R-:W-:Y:S01]  /*7900*/  MOV R2, 0x0 ;  /* 0x0000000000027802 */ /* 0x001fe20000000f00 */
[----:B------:R-:W-:Y:S01]  /*7910*/  IMAD.MOV.U32 R3, RZ, RZ, 0x3fd80000 ;  /* 0x3fd80000ff037424 */ /* 0x000fe200078e00ff */
[----:B------:R-:W-:Y:S01]  /*7920*/  LOP3.LUT R35, R0, 0x7fd00000, RZ, 0x3c, !PT ;  /* 0x7fd0000000237812 */ /* 0x000fe200078e3cff */
[----:B------:R-:W-:-:S15]  /*7930*/  IMAD.MOV.U32 R34, RZ, RZ, RZ ;  /* 0x000000ffff227224 */ /* 0x000fde00078e00ff */
[----:B------:R-:W-:-:S15]  /*7940*/  NOP ;  /* 0x0000000000007918 */ /* 0x000fde0000000000 */
[----:B------:R-:W-:-:S15]  /*7950*/  NOP ;  /* 0x0000000000007918 */ /* 0x000fde0000000000 */
[----:B------:R-:W-:-:S14]  /*7960*/  NOP ;  /* 0x0000000000007918 */ /* 0x000fdc0000000000 */
[----:B-1----:R-:W-:-:S15]  /*7970*/  DMUL R50, R6, R48 ;  /* 0x0000003006327228 */ /* 0x002fde0000000000 */
        /* <DEDUP_REMOVED lines=9> */
[----:B0-----:R0:W-:Y:S02]  /*7a10*/  DFMA R6, R48, R50, R6 ;  /* 0x000000323006722b */ /* 0x0011e40000000006 */
[----:B0-----:R-:W-:-:S15]  /*7a20*/  IMAD.MOV.U32 R50, RZ, RZ, RZ ;  /* 0x000000ffff327224 */ /* 0x001fde00078e00ff */
        /* <DEDUP_REMOVED lines=27> */
[----:B------:R-:W-:-:S05]  /*7be0*/  IMAD.U32 R48, RZ, RZ, UR10 ;  /* 0x0000000aff307e24 */ /* 0x000fca000f8e00ff */
[----:B------:R-:W-:Y:S01]  /*7bf0*/  @P3 LOP3.LUT R55, R48, 0x80000, RZ, 0xfc, !PT ;  /* 0x0008000030373812 */ /* 0x000fe200078efcff */
[----:B------:R-:W-:Y:S01]  /*7c00*/  IMAD.MOV.U32 R48, RZ, RZ, R34 ;  /* 0x000000ffff307224 */ /* 0x000fe200078e0022 */
[----:B------:R-:W-:Y:S02]  /*7c10*/  ISETP.GE.U32.AND P3, PT, R63, 0x7ff00000, PT ;  /* 0x7ff000003f00780c */ /* 0x000fe40003f66070 */
[----:B------:R-:W0:Y:S02]  /*7c20*/  MUFU.RSQ64H R51, R55 ;  /* 0x0000003700337308 */ /* 0x000e240000001c00 */
[----:B------:R-:W-:Y:S02]  /*7c30*/  SEL R54, R48, UR6, P0 ;  /* 0x0000000630367c07 */ /* 0x000fe40008000000 */
[----:B------:R-:W-:-:S15]  /*7c40*/  ISETP.GE.U32.AND P0, PT, R67, 0x7ff00000, PT ;  /* 0x7ff000004300780c */ /* 0x000fde0003f06070 */
[----:B------:R-:W-:-:S15]  /*7c50*/  NOP ;  /* 0x0000000000007918 */ /* 0x000fde0000000000 */
[----:B------:R-:W-:-:S15]  /*7c60*/  NOP ;  /* 0x0000000000007918 */ /* 0x000fde0000000000 */
[----:B------:R-:W-:-:S03]  /*7c70*/  NOP ;  /* 0x0000000000007918 */ /* 0x000fc60000000000 */
        /* <DEDUP_REMOVED lines=48> */
[----:B--2---:R-:W0:Y:S02]  /*7f80*/  DMUL R6, R6, R44 ;  /* 0x0000002c06067228 */ /* 0x004e240000000000 */
[----:B0-----:R-:W-:Y:S02]  /*7f90*/  @!P0 FSEL R66, R32, R6, !P1 ;  /* 0x0000000620428208 */ /* 0x001fe40004800000 */
[----:B------:R-:W-:-:S15]  /*7fa0*/  @!P0 FSEL R67, R33, R7, !P1 ;  /* 0x0000000721438208 */ /* 0x000fde0004800000 */
[----:B------:R-:W-:-:S15]  /*7fb0*/  NOP ;  /* 0x0000000000007918 */ /* 0x000fde0000000000 */
[----:B------:R-:W-:-:S15]  /*7fc0*/  NOP ;  /* 0x0000000000007918 */ /* 0x000fde0000000000 */
[----:B------:R-:W-:-:S15]  /*7fd0*/  NOP ;  /* 0x0000000000007918 */ /* 0x000fde0000000000 */
[----:B------:R-:W0:Y:S02]  /*7fe0*/  DMUL R48, R48, R34 ;  /* 0x0000002230307228 */ /* 0x000e240000000000 */
        /* <DEDUP_REMOVED lines=78> */
[----:B------:R-:W-:Y:S05]  /*84d0*/  CALL.REL.NOINC `($__internal_21_$__cuda_sm20_dsqrt_rn_f64_mediumpath_v1) ;  /* 0x0000135800547944 */ /* 0x000fea0003c00000 */
[----:B------:R-:W-:Y:S02]  /*84e0*/  IMAD.MOV.U32 R6, RZ, RZ, R2 ;  /* 0x000000ffff067224 */ /* 0x000fe400078e0002 */
[----:B------:R-:W-:-:S07]  /*84f0*/  IMAD.MOV.U32 R7, RZ, RZ, R3 ;  /* 0x000000ffff077224 */ /* 0x000fce00078e0003 */
.L_x_10149:
[----:B------:R-:W-:Y:S05]  /*8500*/  BSYNC.RECONVERGENT B3 ;  /* 0x0000000000037941 */ /* 0x000fea0003800200 */
.L_x_10148:
[----:B------:R-:W-:Y:S05]  /*8510*/  BRA `(.L_x_10150) ;  /* 0x0000005000447947 */ /* 0x000fea0003800000 */
.L_x_10147:
        /* <DEDUP_REMOVED lines=68> */
[----:B------:R-:W-:-:S07]  /*8960*/  IMAD.MOV.U32 R3, RZ, RZ, R7 ;  /* 0x000000ffff037224 */ /* 0x000fce00078e0007 */
[----:B------:R-:W-:Y:S05]  /*8970*/  CALL.REL.NOINC `($__internal_20_$__cuda_sm20_div_rn_f64_full) ;  /* 0x0000134800f87944 */ /* 0x000fea0003c00000 */
.L_x_10155:
[----:B------:R-:W-:Y:S05]  /*8980*/  BSYNC.RECONVERGENT B4 ;  /* 0x0000000000047941 */ /* 0x000fea0003800200 */
.L_x_10154:
[----:B------:R-:W-:Y:S02]  /*8990*/  IMAD.MOV.U32 R6, RZ, RZ, R2 ;  /* 0x000000ffff067224 */ /* 0x000fe400078e0002 */
[----:B------:R-:W-:-:S07]  /*89a0*/  IMAD.MOV.U32 R7, RZ, RZ, R3 ;  /* 0x000000ffff077224 */ /* 0x000fce00078e0003 */
.L_x_10153:
[----:B------:R-:W-:Y:S05]  /*89b0*/  BSYNC.RECONVERGENT B3 ;  /* 0x0000000000037941 */ /* 0x000fea0003800200 */
.L_x_10152:
        /* <DEDUP_REMOVED lines=73> */
[----:B------:R-:W-:-:S07]  /*8e50*/  MOV R32, 0x8e70 ;  /* 0x00008e7000207802 */ /* 0x000fce0000000f00 */
[----:B------:R-:W-:Y:S05]  /*8e60*/  CALL.REL.NOINC `($__internal_20_$__cuda_sm20_div_rn_f64_full) ;  /* 0x0000134400bc7944 */ /* 0x000fea0003c00000 */
.L_x_10158:
[----:B------:R-:W-:Y:S05]  /*8e70*/  BSYNC.RECONVERGENT B4 ;  /* 0x0000000000047941 */ /* 0x000fea0003800200 */
.L_x_10157:
[----:B------:R-:W-:Y:S05]  /*8e80*/  BSYNC.RECONVERGENT B3 ;  /* 0x0000000000037941 */ /* 0x000fea0003800200 */
.L_x_10156:
        /* <DEDUP_REMOVED lines=72> */
.L_x_10160:
[----:B------:R-:W-:Y:S05]  /*9310*/  BSYNC.RECONVERGENT B3 ;  /* 0x0000000000037941 */ /* 0x000fea0003800200 */
.L_x_10159:
        /* <DEDUP_REMOVED lines=57> */
.L_x_10163:
[----:B------:R-:W-:Y:S05]  /*96b0*/  BSYNC.RECONVERGENT B3 ;  /* 0x0000000000037941 */ /* 0x000fea0003800200 */
.L_x_10162:
        /* <DEDUP_REMOVED lines=78> */
.L_x_10161:
        /* <DEDUP_REMOVED lines=42> */
[----:B------:R1:W-:Y:S02]  /*9e40*/  DADD R32, R2, -1 ;  /* 0xbff0000002207429 */ /* 0x0003e40000000000 */
[----:B-1----:R-:W-:Y:S01]  /*9e50*/  LOP3.LUT R2, R0, 0x80000000, RZ, 0x3c, !PT ;  /* 0x8000000000027812 */ /* 0x002fe200078e3cff */
[----:B------:R-:W-:-:S15]  /*9e60*/  IMAD.MOV.U32 R3, RZ, RZ, 0x43300000 ;  /* 0x43300000ff037424 */ /* 0x000fde00078e00ff */
[----:B------:R-:W-:-:S15]  /*9e70*/  NOP ;  /* 0x0000000000007918 */ /* 0x000fde0000000000 */
[----:B------:R-:W-:-:S15]  /*9e80*/  NOP ;  /* 0x0000000000007918 */ /* 0x000fde0000000000 */
[----:B------:R-:W-:-:S15]  /*9e90*/  NOP ;  /* 0x0000000000007918 */ /* 0x000fde0000000000 */
[----:B------:R-:W-:-:S01]  /*9ea0*/  NOP ;  /* 0x0000000000007918 */ /* 0x000fc20000000000 */
        /* <DEDUP_REMOVED lines=30> */
[----:B0-----:R0:W-:Y:S02]  /*a090*/  DMUL R34, R44, R48 ;  /* 0x000000302c227228 */ /* 0x0011e40000000000 */
[----:B0-----:R-:W-:Y:S01]  /*a0a0*/  MOV R44, 0x8b7a8b04 ;  /* 0x8b7a8b04002c7802 */ /* 0x001fe20000000f00 */
[----:B------:R-:W-:-:S15]  /*a0b0*/  IMAD.MOV.U32 R45, RZ, RZ, 0x3ed0ee25 ;  /* 0x3ed0ee25ff2d7424 */ /* 0x000fde00078e00ff */
[----:B------:R-:W-:-:S15]  /*a0c0*/  NOP ;  /* 0x0000000000007918 */ /* 0x000fde0000000000 */
[----:B------:R-:W-:-:S15]  /*a0d0*/  NOP ;  /* 0x0000000000007918 */ /* 0x000fde0000000000 */
[----:B------:R-:W-:-:S15]  /*a0e0*/  NOP ;  /* 0x0000000000007918 */ /* 0x000fde0000000000 */
[----:B------:R-:W-:-:S01]  /*a0f0*/  NOP ;  /* 0x0000000000007918 */ /* 0x000fc20000000000 */
[----:B------:R-:W-:Y:S01]  /*a100*/  DADD R2, R2, -UR6 ;  /* 0x8000000602027e29 */ /* 0x000fe20008000000 */
        /* <DEDUP_REMOVED lines=65> */
[----:B------:R-:W1:-:S15]  /*a520*/  DFMA R32, R2, UR6, R6 ;  /* 0x0000000602207c2b */ /* 0x000e5e0008000006 */
        /* <DEDUP_REMOVED lines=9> */
[----:B-1----:R-:W0:Y:S01]  /*a5c0*/  DFMA R44, R2, -UR6, R32 ;  /* 0x80000006022c7c2b */ /* 0x002e220008000020 */
[----:B------:R-:W-:Y:S01]  /*a5d0*/  UMOV UR6, 0x3b39803f ;  /* 0x3b39803f00067882 */ /* 0x000fe20000000000 */
[----:B------:R-:W-:-:S15]  /*a5e0*/  UMOV UR7, 0x3c7abc9e ;  /* 0x3c7abc9e00077882 */ /* 0x000fde0000000000 */
[----:B------:R-:W-:-:S15]  /*a5f0*/  NOP ;  /* 0x0000000000007918 */ /* 0x000fde0000000000 */
[----:B------:R-:W-:-:S15]  /*a600*/  NOP ;  /* 0x0000000000007918 */ /* 0x000fde0000000000 */
[----:B------:R-:W-:-:S15]  /*a610*/  NOP ;  /* 0x0000000000007918 */ /* 0x000fde0000000000 */
[----:B------:R-:W-:-:S02]  /*a620*/  NOP ;  /* 0x0000000000007918 */ /* 0x000fc40000000000 */
[----:B0-----:R-:W0:-:S15]  /*a630*/  DADD R44, -R6, R44 ;  /* 0x00000000062c7229 */ /* 0x001e1e000000012c */
        /* <DEDUP_REMOVED lines=16> */
.L_x_10164:
[----:B------:R-:W-:Y:S01]  /*a740*/  IMAD.MOV.U32 R6, RZ, RZ, 0x0 ;  /* 0x00000000ff067424 */ /* 0x000fe200078e00ff */
[----:B------:R-:W-:Y:S01]  /*a750*/  LOP3.LUT P0, RZ, R3, 0x7fffffff, RZ, 0xc0, !PT ;  /* 0x7fffffff03ff7812 */ /* 0x000fe2000780c0ff */
[----:B------:R-:W-:-:S06]  /*a760*/  IMAD.MOV.U32 R7, RZ, RZ, 0x7ff00000 ;  /* 0x7ff00000ff077424 */ /* 0x000fcc00078e00ff */
[----:B------:R-:W0:Y:S02]  /*a770*/  DFMA R2, R2, R6, +INF ;  /* 0x7ff000000202742b */ /* 0x000e240000000006 */
[----:B0-----:R-:W-:Y:S02]  /*a780*/  FSEL R6, R2, RZ, P0 ;  /* 0x000000ff02067208 */ /* 0x001fe40000000000 */
[----:B------:R-:W-:Y:S01]  /*a790*/  FSEL R7, R3, -QNAN , P0 ;  /* 0xfff0000003077808 */ /* 0x000fe20000000000 */
[----:B------:R-:W-:Y:S06]  /*a7a0*/  BRA `(.L_x_10150) ;  /* 0x0000002c00a07947 */ /* 0x000fec0003800000 */
.L_x_10151:
        /* <DEDUP_REMOVED lines=62> */
.L_x_10167:
[----:B------:R-:W-:Y:S05]  /*ab90*/  BSYNC.RECONVERGENT B3 ;  /* 0x0000000000037941 */ /* 0x000fea0003800200 */
.L_x_10166:
        /* <DEDUP_REMOVED lines=48> */
.L_x_10169:
[----:B------:R-:W-:Y:S05]  /*aea0*/  BSYNC.RECONVERGENT B3 ;  /* 0x0000000000037941 */ /* 0x000fea0003800200 */
.L_x_10168:
[----:B------:R-:W-:Y:S02]  /*aeb0*/  IMAD.MOV.U32 R6, RZ, RZ, R2 ;  /* 0x000000ffff067224 */ /* 0x000fe400078e0002 */
[----:B------:R-:W-:Y:S01]  /*aec0*/  IMAD.MOV.U32 R7, RZ, RZ, R3 ;  /* 0x000000ffff077224 */ /* 0x000fe200078e0003 */
[----:B------:R-:W-:Y:S06]  /*aed0*/  BRA `(.L_x_10150) ;  /* 0x0000002400d47947 */ /* 0x000fec0003800000 */
.L_x_10165:
        /* <DEDUP_REMOVED lines=50> */
[----:B------:R-:W-:Y:S05]  /*b200*/  CALL.REL.NOINC `($__internal_21_$__cuda_sm20_dsqrt_rn_f64_mediumpath_v1) ;  /* 0x0000132c00087944 */ /* 0x000fea0003c00000 */
[----:B------:R-:W-:Y:S02]  /*b210*/  IMAD.MOV.U32 R48, RZ, RZ, R2 ;  /* 0x000000ffff307224 */ /* 0x000fe400078e0002 */
[----:B------:R-:W-:-:S07]  /*b220*/  IMAD.MOV.U32 R49, RZ, RZ, R3 ;  /* 0x000000ffff317224 */ /* 0x000fce00078e0003 */
.L_x_10171:
[----:B------:R-:W-:Y:S05]  /*b230*/  BSYNC.RECONVERGENT B3 ;  /* 0x0000000000037941 */ /* 0x000fea0003800200 */
.L_x_10170:
        /* <DEDUP_REMOVED lines=55> */
[----:B------:R-:W-:-:S07]  /*b5b0*/  IMAD.MOV.U32 R3, RZ, RZ, R7 ;  /* 0x000000ffff037224 */ /* 0x000fce00078e0007 */
[----:B------:R-:W-:Y:S05]  /*b5c0*/  CALL.REL.NOINC `($__internal_20_$__cuda_sm20_div_rn_f64_full) ;  /* 0x0000131c00e47944 */ /* 0x000fea0003c00000 */
.L_x_10174:
[----:B------:R-:W-:Y:S05]  /*b5d0*/  BSYNC.RECONVERGENT B3 ;  /* 0x0000000000037941 */ /* 0x000fea0003800200 */
.L_x_10173:
        /* <DEDUP_REMOVED lines=78> */
.L_x_10172:
        /* <DEDUP_REMOVED lines=80> */
[----:B0-----:R-:W-:Y:S01]  /*bfc0*/  IMAD.MOV.U32 R44, RZ, RZ, -0x748574fc ;  /* 0x8b7a8b04ff2c7424 */ /* 0x001fe200078e00ff */
[----:B------:R-:W-:-:S15]  /*bfd0*/  MOV R45, 0x3ed0ee25 ;  /* 0x3ed0ee25002d7802 */ /* 0x000fde0000000f00 */
        /* <DEDUP_REMOVED lines=104> */
.L_x_10175:
[----:B------:R-:W-:Y:S01]  /*c660*/  IMAD.MOV.U32 R6, RZ, RZ, 0x0 ;  /* 0x00000000ff067424 */ /* 0x000fe200078e00ff */
[----:B------:R-:W-:Y:S01]  /*c670*/  LOP3.LUT P0, RZ, R3, 0x7fffffff, RZ, 0xc0, !PT ;  /* 0x7fffffff03ff7812 */ /* 0x000fe2000780c0ff */
[----:B------:R-:W-:-:S06]  /*c680*/  IMAD.MOV.U32 R7, RZ, RZ, 0x7ff00000 ;  /* 0x7ff00000ff077424 */ /* 0x000fcc00078e00ff */
[----:B------:R-:W0:Y:S02]  /*c690*/  DFMA R2, R2, R6, +INF ;  /* 0x7ff000000202742b */ /* 0x000e240000000006 */
[----:B0-----:R-:W-:Y:S02]  /*c6a0*/  FSEL R6, R2, RZ, P0 ;  /* 0x000000ff02067208 */ /* 0x001fe40000000000 */
[----:B------:R-:W-:Y:S01]  /*c6b0*/  FSEL R7, R3, -QNAN , P0 ;  /* 0xfff0000003077808 */ /* 0x000fe20000000000 */
[----:B------:R-:W-:Y:S06]  /*c6c0*/  BRA `(.L_x_10150) ;  /* 0x0000000c00d87947 */ /* 0x000fec0003800000 */
.L_x_10146:
        /* <DEDUP_REMOVED lines=53> */
.L_x_10177:
[----:B------:R-:W-:Y:S05]  /*ca20*/  BSYNC.RECONVERGENT B3 ;  /* 0x0000000000037941 */ /* 0x000fea0003800200 */
.L_x_10176:
        /* <DEDUP_REMOVED lines=186> */
.L_x_10178:
[----:B------:R-:W-:Y:S01]  /*d5d0*/  IMAD.MOV.U32 R6, RZ, RZ, 0x0 ;  /* 0x00000000ff067424 */ /* 0x000fe200078e00ff */
[----:B------:R-:W-:Y:S01]  /*d5e0*/  LOP3.LUT P0, RZ, R3, 0x7fffffff, RZ, 0xc0, !PT ;  /* 0x7fffffff03ff7812 */ /* 0x000fe2000780c0ff */
[----:B------:R-:W-:-:S06]  /*d5f0*/  IMAD.MOV.U32 R7, RZ, RZ, 0x7ff00000 ;  /* 0x7ff00000ff077424 */ /* 0x000fcc00078e00ff */
[----:B------:R-:W0:Y:S02]  /*d600*/  DFMA R2, R2, R6, +INF ;  /* 0x7ff000000202742b */ /* 0x000e240000000006 */
[----:B0-----:R-:W-:Y:S02]  /*d610*/  FSEL R6, R2, RZ, P0 ;  /* 0x000000ff02067208 */ /* 0x001fe40000000000 */
[----:B------:R-:W-:-:S07]  /*d620*/  FSEL R7, R3, -QNAN , P0 ;  /* 0xfff0000003077808 */ /* 0x000fce0000000000 */
.L_x_10150:
[----:B------:R-:W-:Y:S05]  /*d630*/  BSYNC.RECONVERGENT B2 ;  /* 0x0000000000027941 */ /* 0x000fea0003800200 */
.L_x_10145:
        /* <DEDUP_REMOVED lines=61> */
[----:B------:R-:W-:Y:S05]  /*da10*/  CALL.REL.NOINC `($__internal_20_$__cuda_sm20_div_rn_f64_full) ;  /* 0x000012f800d07944 */ /* 0x000fea0003c00000 */
.L_x_10183:
[----:B------:R-:W-:Y:S05]  /*da20*/  BSYNC.RECONVERGENT B4 ;  /* 0x0000000000047941 */ /* 0x000fea0003800200 */
.L_x_10182:
        /* <DEDUP_REMOVED lines=66> */
.L_x_10187:
[----:B------:R-:W-:Y:S05]  /*de50*/  BSYNC.RECONVERGENT B5 ;  /* 0x0000000000057941 */ /* 0x000fea0003800200 */
.L_x_10186:
        /* <DEDUP_REMOVED lines=62> */
[----:B------:R-:W-:Y:S05]  /*e240*/  CALL.REL.NOINC `($__internal_21_$__cuda_sm20_dsqrt_rn_f64_mediumpath_v1) ;  /* 0x000012f800f87944 */ /* 0x000fea0003c00000 */
.L_x_10189:
[----:B------:R-:W-:Y:S05]  /*e250*/  BSYNC.RECONVERGENT B5 ;  /* 0x0000000000057941 */ /* 0x000fea0003800200 */
.L_x_10188:
[----:B------:R0:W1:Y:S01]  /*e260*/  DMUL R70, R2, R70 ;  /* 0x0000004602467228 */ /* 0x0000620000000000 */
[----:B------:R-:W-:Y:S02]  /*e270*/  IMAD.MOV.U32 R58, RZ, RZ, 0x0 ;  /* 0x00000000ff3a7424 */ /* 0x000fe400078e00ff */
[----:B------:R-:W-:Y:S01]  /*e280*/  IMAD.MOV.U32 R59, RZ, RZ, 0x3ff00000 ;  /* 0x3ff00000ff3b7424 */ /* 0x000fe200078e00ff */
[----:B01----:R-:W-:Y:S06]  /*e290*/  BRA `(.L_x_10190) ;  /* 0x0000001800747947 */ /* 0x003fec0003800000 */
.L_x_10185:
        /* <DEDUP_REMOVED lines=70> */
.L_x_10195:
[----:B------:R-:W-:Y:S05]  /*e700*/  BSYNC.RECONVERGENT B6 ;  /* 0x0000000000067941 */ /* 0x000fea0003800200 */
.L_x_10194:
[----:B------:R-:W-:Y:S02]  /*e710*/  IMAD.MOV.U32 R70, RZ, RZ, R2 ;  /* 0x000000ffff467224 */ /* 0x000fe400078e0002 */
[----:B------:R-:W-:-:S07]  /*e720*/  IMAD.MOV.U32 R71, RZ, RZ, R3 ;  /* 0x000000ffff477224 */ /* 0x000fce00078e0003 */
.L_x_10193:
[----:B------:R-:W-:Y:S05]  /*e730*/  BSYNC.RECONVERGENT B5 ;  /* 0x0000000000057941 */ /* 0x000fea0003800200 */
.L_x_10192:
        /* <DEDUP_REMOVED lines=68> */
.L_x_10199:
[----:B------:R-:W-:Y:S05]  /*eb80*/  BSYNC.RECONVERGENT B6 ;  /* 0x0000000000067941 */ /* 0x000fea0003800200 */
.L_x_10198:
[----:B------:R-:W-:Y:S01]  /*eb90*/  MOV R60, R2 ;  /* 0x00000002003c7202 */ /* 0x000fe20000000f00 */
[----:B------:R-:W-:-:S07]  /*eba0*/  IMAD.MOV.U32 R61, RZ, RZ, R3 ;  /* 0x000000ffff3d7224 */ /* 0x000fce00078e0003 */
.L_x_10197:
[----:B------:R-:W-:Y:S05]  /*ebb0*/  BSYNC.RECONVERGENT B5 ;  /* 0x0000000000057941 */ /* 0x000fea0003800200 */
.L_x_10196:
        /* <DEDUP_REMOVED lines=73> */
.L_x_10201:
[----:B------:R-:W-:Y:S05]  /*f050*/  BSYNC.RECONVERGENT B5 ;  /* 0x0000000000057941 */ /* 0x000fea0003800200 */
.L_x_10200:
[----:B------:R-:W-:Y:S01]  /*f060*/  IMAD.MOV.U32 R70, RZ, RZ, R2 ;  /* 0x000000ffff467224 */ /* 0x000fe200078e0002 */
[----:B------:R-:W-:Y:S01]  /*f070*/  MOV R71, R3 ;  /* 0x0000000300477202 */ /* 0x000fe20000000f00 */
[----:B------:R-:W-:Y:S06]  /*f080*/  BRA `(.L_x_10190) ;  /* 0x0000000800f87947 */ /* 0x000fec0003800000 */
.L_x_10191:
        /* <DEDUP_REMOVED lines=68> */
[----:B------:R-:W-:Y:S05]  /*f4d0*/  CALL.REL.NOINC `($__internal_21_$__cuda_sm20_dsqrt_rn_f64_mediumpath_v1) ;  /* 0x000012e800547944 */ /* 0x000fea0003c00000 */
[----:B------:R-:W-:Y:S02]  /*f4e0*/  IMAD.MOV.U32 R32, RZ, RZ, R2 ;  /* 0x000000ffff207224 */ /* 0x000fe400078e0002 */
[----:B------:R-:W-:-:S07]  /*f4f0*/  IMAD.MOV.U32 R33, RZ, RZ, R3 ;  /* 0x000000ffff217224 */ /* 0x000fce00078e0003 */
.L_x_10204:
[----:B------:R-:W-:Y:S05]  /*f500*/  BSYNC.RECONVERGENT B5 ;  /* 0x0000000000057941 */ /* 0x000fea0003800200 */
.L_x_10203:
        /* <DEDUP_REMOVED lines=48> */
.L_x_10206:
[----:B------:R-:W-:Y:S05]  /*f810*/  BSYNC.RECONVERGENT B5 ;  /* 0x0000000000057941 */ /* 0x000fea0003800200 */
.L_x_10205:
[----:B------:R-:W0:Y:S01]  /*f820*/  DMUL R58, R58, 8.11296384146066816958e+31 ;  /* 0x469000003a3a7828 */ /* 0x000e220000000000 */
[----:B------:R-:W-:Y:S02]  /*f830*/  IMAD.MOV.U32 R70, RZ, RZ, R2 ;  /* 0x000000ffff467224 */ /* 0x000fe400078e0002 */
[----:B------:R-:W-:Y:S01]  /*f840*/  IMAD.MOV.U32 R71, RZ, RZ, R3 ;  /* 0x000000ffff477224 */ /* 0x000fe200078e0003 */
[----:B0-----:R-:W-:Y:S06]  /*f850*/  BRA `(.L_x_10190) ;  /* 0x0000000400047947 */ /* 0x001fec0003800000 */
.L_x_10202:
        /* <DEDUP_REMOVED lines=61> */
[----:B------:R-:W-:Y:S05]  /*fc30*/  CALL.REL.NOINC `($__internal_21_$__cuda_sm20_dsqrt_rn_f64_mediumpath_v1) ;  /* 0x000012e0007c7944 */ /* 0x000fea0003c00000 */
.L_x_10208:
[----:B------:R-:W-:Y:S05]  /*fc40*/  BSYNC.RECONVERGENT B5 ;  /* 0x0000000000057941 */ /* 0x000fea0003800200 */
.L_x_10207:
[----:B------:R-:W-:Y:S01]  /*fc50*/  MOV R70, R2 ;  /* 0x0000000200467202 */ /* 0x000fe20000000f00 */
[----:B------:R-:W-:-:S07]  /*fc60*/  IMAD.MOV.U32 R71, RZ, RZ, R3 ;  /* 0x000000ffff477224 */ /* 0x000fce00078e0003 */
.L_x_10190:
[----:B------:R-:W-:Y:S05]  /*fc70*/  BSYNC.RECONVERGENT B4 ;  /* 0x0000000000047941 */ /* 0x000fea0003800200 */
.L_x_10181:
[----:B------:R-:W-:Y:S05]  /*fc80*/  BSYNC.RELIABLE B2 ;  /* 0x0000000000027941 */ /* 0x000fea0003800100 */
.L_x_10180:
        /* <DEDUP_REMOVED lines=64> */
.L_x_10211:
[----:B------:R-:W-:Y:S05]  /*10090*/  BSYNC.RECONVERGENT B2 ;  /* 0x0000000000027941 */ /* 0x000fea0003800200 */
.L_x_10210:
[----:B------:R-:W-:Y:S01]  /*100a0*/  IMAD.MOV.U32 R32, RZ, RZ, -0x2449a4b7 ;  /* 0xdbb65b49ff207424 */ /* 0x000fe200078e00ff */
[----:B------:R-:W-:Y:S01]  /*100b0*/  MOV R33, 0x3f2d3b63 ;  /* 0x3f2d3b6300217802 */ /* 0x000fe20000000f00 */
        /* <DEDUP_REMOVED lines=191> */
.L_x_10209:
        /* <DEDUP_REMOVED lines=65> */
[----:B------:R-:W-:Y:S05]  /*110c0*/  CALL.REL.NOINC `($__internal_20_$__cuda_sm20_div_rn_f64_full) ;  /* 0x000012c400247944 */ /* 0x000fea0003c00000 */
.L_x_10214:
[----:B------:R-:W-:Y:S05]  /*110d0*/  BSYNC.RECONVERGENT B2 ;  /* 0x0000000000027941 */ /* 0x000fea0003800200 */
.L_x_10213:
[----:B------:R-:W-:Y:S01]  /*110e0*/  IMAD.MOV.U32 R34, RZ, RZ, -0x2449a4b7 ;  /* 0xdbb65b49ff227424 */ /* 0x000fe200078e00ff */
[----:B------:R-:W-:Y:S01]  /*110f0*/  UMOV UR6, 0x2a25ff7e ;  /* 0x2a25ff7e00067882 */ /* 0x000fe20000000000 */
[----:B------:R-:W-:Y:S01]  /*11100*/  IMAD.MOV.U32 R35, RZ, RZ, 0x3f2d3b63 ;  /* 0x3f2d3b63ff237424 */ /* 0x000fe200078e00ff */
[----:B------:R-:W-:Y:S01]  /*11110*/  UMOV UR7, 0x3ef53e1d ;  /* 0x3ef53e1d00077882 */ /* 0x000fe20000000000 */
[----:B------:R-:W0:Y:S01]  /*11120*/  DMUL R32, R2, R2 ;  /* 0x0000000202207228 */ /* 0x000e220000000000 */
[----:B------:R-:W-:Y:S01]  /*11130*/  ISETP.GE.AND P2, PT, R5, RZ, PT ;  /* 0x000000ff0500720c */ /* 0x000fe20003f46270 */
[----:B------:R-:W-:Y:S01]  /*11140*/  @P1 IMAD.MOV.U32 R5, RZ, RZ, 0x3ff921fb ;  /* 0x3ff921fbff051424 */ /* 0x000fe200078e00ff */
[----:B------:R-:W-:Y:S02]  /*11150*/  @P1 MOV R4, 0x54442d18 ;  /* 0x54442d1800041802 */ /* 0x000fe40000000f00 */
        /* <DEDUP_REMOVED lines=186> */
.L_x_10184:
        /* <DEDUP_REMOVED lines=128> */
.L_x_10216:
        /* <DEDUP_REMOVED lines=169> */
.L_x_10215:
        /* <DEDUP_REMOVED lines=14> */
[----:B------:R-:W-:Y:S01]  /*13070*/  @!P0 MOV R4, 0x33145c07 ;  /* 0x33145c0700048802 */ /* 0x000fe20000000f00 */
[----:B------:R-:W-:-:S15]  /*13080*/  @!P0 IMAD.MOV.U32 R5, RZ, RZ, 0x3c91a626 ;  /* 0x3c91a626ff058424 */ /* 0x000fde00078e00ff */
        /* <DEDUP_REMOVED lines=115> */
.L_x_10217:
        /* <DEDUP_REMOVED lines=168> */
.L_x_10212:
[----:B------:R-:W-:Y:S05]  /*14240*/  BSYNC.RECONVERGENT B3 ;  /* 0x0000000000037941 */ /* 0x000fea0003800200 */
.L_x_10179:
[----:B------:R-:W-:Y:S01]  /*14250*/  ISETP.GE.AND P0, PT, R11, RZ, PT ;  /* 0x000000ff0b00720c */ /* 0x000fe20003f06270 */
[----:B------:R-:W0:Y:S03]  /*14260*/  DADD R2, -RZ, -R6 ;  /* 0x00000000ff027229 */ /* 0x000e260000000906 */
[----:B0-----:R-:W-:Y:S02]  /*14270*/  FSEL R6, R6, R2, !P0 ;  /* 0x0000000206067208 */ /* 0x001fe40004000000 */
[----:B------:R-:W-:-:S07]  /*14280*/  FSEL R7, R7, R3, !P0 ;  /* 0x0000000307077208 */ /* 0x000fce0004000000 */
.L_x_10118:
[----:B------:R-:W-:Y:S05]  /*14290*/  BSYNC.RECONVERGENT B1 ;  /* 0x0000000000017941 */ /* 0x000fea0003800200 */
.L_x_10117:
[----:B------:R-:W-:Y:S05]  /*142a0*/  WARPSYNC.ALL ;  /* 0x0000000000007948 */ /* 0x000fea0003800000 */
[----:B------:R-:W-:Y:S01]  /*142b0*/  VIADD R0, R47, 0x80 ;  /* 0x000000802f007836 */ /* 0x000fe20000000000 */
[----:B------:R-:W-:Y:S01]  /*142c0*/  BSSY.RECONVERGENT B1, `(.L_x_10218) ;  /* 0x00013c6000017945 */ /* 0x000fe20003800200 */
[----:B-----5:R-:W-:Y:S02]  /*142d0*/  CS2R R10, SRZ ;  /* 0x00000000000a7805 */ /* 0x020fe4000001ff00 */
[----:B------:R-:W-:Y:S02]  /*142e0*/  CS2R R8, SRZ ;  /* 0x0000000000087805 */ /* 0x000fe4000001ff00 */
[----:B------:R-:W-:-:S13]  /*142f0*/  ISETP.GE.U32.AND P0, PT, R0, UR5, PT ;  /* 0x0000000500007c0c */ /* 0x000fda000bf06070 */
        /* <DEDUP_REMOVED lines=42> */
[----:B------:R-:W0:-:S15]  /*145a0*/  DSETP.NEU.AND P0, PT, R12, RZ, PT ;  /* 0x000000ff0c00722a */ /* 0x000e1e0003f0d000 */
[----:B------:R-:W-:-:S15]  /*145b0*/  NOP ;  /* 0x0000000000007918 */ /* 0x000fde0000000000 */
[----:B------:R-:W-:-:S15]  /*145c0*/  NOP ;  /* 0x0000000000007918 */ /* 0x000fde0000000000 */
[----:B------:R-:W-:-:S15]  /*145d0*/  NOP ;  /* 0x0000000000007918 */ /* 0x000fde0000000000 */
[----:B------:R-:W-:-:S04]  /*145e0*/  NOP ;  /* 0x0000000000007918 */ /* 0x000fc80000000000 */
[----:B0-----:R-:W-:Y:S01]  /*145f0*/  @P0 DADD R10, RZ, R12 ;  /* 0x00000000ff0a0229 */ /* 0x001fe2000000000c */
[----:B------:R-:W-:Y:S02]  /*14600*/  @!P0 IMAD.MOV.U32 R12, RZ, RZ, 0x54442d18 ;  /* 0x54442d18ff0c8424 */ /* 0x000fe400078e00ff */
[----:B------:R-:W-:-:S15]  /*14610*/  @!P0 IMAD.MOV.U32 R13, RZ, RZ, 0x3ff921fb ;  /* 0x3ff921fbff0d8424 */ /* 0x000fde00078e00ff */
[----:B------:R-:W-:-:S15]  /*14620*/  NOP ;  /* 0x0000000000007918 */ /* 0x000fde0000000000 */
[----:B------:R-:W-:-:S15]  /*14630*/  NOP ;  /* 0x0000000000007918 */ /* 0x000fde0000000000 */
[----:B------:R-:W-:-:S15]  /*14640*/  NOP ;  /* 0x0000000000007918 */ /* 0x000fde0000000000 */
[----:B------:R-:W-:-:S01]  /*14650*/  NOP ;  /* 0x0000000000007918 */ /* 0x000fc20000000000 */
        /* <DEDUP_REMOVED lines=18> */
.L_x_10220:
        /* <DEDUP_REMOVED lines=68> */
[----:B0-----:R-:W-:Y:S01]  /*14bc0*/  MOV R0, R45 ;  /* 0x0000002d00007202 */ /* 0x001fe20000000f00 */
[----:B------:R-:W-:-:S15]  /*14bd0*/  IMAD.U32 R2, RZ, RZ, UR10 ;  /* 0x0000000aff027e24 */ /* 0x000fde000f8e00ff */
[----:B------:R-:W-:-:S15]  /*14be0*/  NOP ;  /* 0x0000000000007918 */ /* 0x000fde0000000000 */
[----:B------:R-:W-:-:S15]  /*14bf0*/  NOP ;  /* 0x0000000000007918 */ /* 0x000fde0000000000 */
[----:B------:R-:W-:-:S15]  /*14c00*/  NOP ;  /* 0x0000000000007918 */ /* 0x000fde0000000000 */
[----:B------:R-:W-:-:S01]  /*14c10*/  NOP ;  /* 0x0000000000007918 */ /* 0x000fc20000000000 */
        /* <DEDUP_REMOVED lines=34> */
[----:B0-----:R-:W-:Y:S01]  /*14e40*/  IMAD.MOV.U32 R2, RZ, RZ, 0x0 ;  /* 0x00000000ff027424 */ /* 0x001fe200078e00ff */
[----:B------:R-:W-:Y:S01]  /*14e50*/  LOP3.LUT R35, R0, 0x7fd00000, RZ, 0x3c, !PT ;  /* 0x7fd0000000237812 */ /* 0x000fe200078e3cff */
[----:B------:R-:W-:Y:S02]  /*14e60*/  IMAD.MOV.U32 R3, RZ, RZ, 0x3fd80000 ;  /* 0x3fd80000ff037424 */ /* 0x000fe400078e00ff */
[----:B------:R-:W-:-:S15]  /*14e70*/  IMAD.MOV.U32 R34, RZ, RZ, RZ ;  /* 0x000000ffff227224 */ /* 0x000fde00078e00ff */
[----:B------:R-:W-:-:S15]  /*14e80*/  NOP ;  /* 0x0000000000007918 */ /* 0x000fde0000000000 */
[----:B------:R-:W-:-:S15]  /*14e90*/  NOP ;  /* 0x0000000000007918 */ /* 0x000fde0000000000 */
[----:B------:R-:W-:-:S13]  /*14ea0*/  NOP ;  /* 0x0000000000007918 */ /* 0x000fda0000000000 */
        /* <DEDUP_REMOVED lines=40> */
[----:B------:R-:W-:Y:S02]  /*15130*/  @P3 LOP3.LUT R55, R48, 0x80000, RZ, 0xfc, !PT ;  /* 0x0008000030373812 */ /* 0x000fe400078efcff */
[----:B------:R-:W-:Y:S02]  /*15140*/  MOV R48, R34 ;  /* 0x0000002200307202 */ /* 0x000fe40000000f00 */
[----:B------:R-:W0:Y:S01]  /*15150*/  MUFU.RSQ64H R51, R55 ;  /* 0x0000003700337308 */ /* 0x000e220000001c00 */
[----:B------:R-:W-:Y:S02]  /*15160*/  ISETP.GE.U32.AND P3, PT, R63, 0x7ff00000, PT ;  /* 0x7ff000003f00780c */ /* 0x000fe40003f66070 */
[----:B------:R-:W-:Y:S02]  /*15170*/  SEL R54, R48, UR6, P0 ;  /* 0x0000000630367c07 */ /* 0x000fe40008000000 */
[----:B------:R-:W-:-:S15]  /*15180*/  ISETP.GE.U32.AND P0, PT, R67, 0x7ff00000, PT ;  /* 0x7ff000004300780c */ /* 0x000fde0003f06070 */
        /* <DEDUP_REMOVED lines=135> */
.L_x_10227:
[----:B------:R-:W-:Y:S05]  /*15a00*/  BSYNC.RECONVERGENT B3 ;  /* 0x0000000000037941 */ /* 0x000fea0003800200 */
.L_x_10226:
        /* <DEDUP_REMOVED lines=11> */
[----:B------:R-:W-:Y:S01]  /*15ac0*/  ISETP.GE.U32.AND P1, PT, R0, 0x7fefffff, PT ;  /* 0x7fefffff0000780c */ /* 0x000fe20003f26070 */
[----:B------:R-:W-:Y:S02]  /*15ad0*/  IMAD.MOV.U32 R0, RZ, RZ, -0x3ff ;  /* 0xfffffc01ff007424 */ /* 0x000fe400078e00ff */
[----:B------:R-:W-:-:S10]  /*15ae0*/  @!P0 IMAD.MOV.U32 R0, RZ, RZ, -0x435 ;  /* 0xfffffbcbff008424 */ /* 0x000fd400078e00ff */
        /* <DEDUP_REMOVED lines=21> */
[----:B------:R-:W0:-:S15]  /*15c40*/  DADD R34, R32, 1 ;  /* 0x3ff0000020227429 */ /* 0x000e1e0000000000 */
[----:B------:R-:W-:-:S15]  /*15c50*/  NOP ;  /* 0x0000000000007918 */ /* 0x000fde0000000000 */
[----:B------:R-:W-:-:S15]  /*15c60*/  NOP ;  /* 0x0000000000007918 */ /* 0x000fde0000000000 */
[----:B------:R-:W-:-:S15]  /*15c70*/  NOP ;  /* 0x0000000000007918 */ /* 0x000fde0000000000 */
[----:B------:R-:W-:-:S04]  /*15c80*/  NOP ;  /* 0x0000000000007918 */ /* 0x000fc80000000000 */
[----:B------:R0:W-:Y:S02]  /*15c90*/  DADD R10, R32, -1 ;  /* 0xbff00000200a7429 */ /* 0x0001e40000000000 */
[----:B0-----:R-:W0:Y:S01]  /*15ca0*/  MUFU.RCP64H R33, R35 ;  /* 0x0000002300217308 */ /* 0x001e220000001800 */
[----:B------:R-:W-:-:S15]  /*15cb0*/  IMAD.MOV.U32 R32, RZ, RZ, RZ ;  /* 0x000000ffff207224 */ /* 0x000fde00078e00ff */
        /* <DEDUP_REMOVED lines=45> */
[----:B0-----:R-:W-:Y:S02]  /*15f90*/  IMAD.MOV.U32 R44, RZ, RZ, -0x748574fc ;  /* 0x8b7a8b04ff2c7424 */ /* 0x001fe400078e00ff */
[----:B------:R-:W-:-:S15]  /*15fa0*/  IMAD.MOV.U32 R45, RZ, RZ, 0x3ed0ee25 ;  /* 0x3ed0ee25ff2d7424 */ /* 0x000fde00078e00ff */
[----:B------:R-:W-:-:S15]  /*15fb0*/  NOP ;  /* 0x0000000000007918 */ /* 0x000fde0000000000 */
[----:B------:R-:W-:-:S15]  /*15fc0*/  NOP ;  /* 0x0000000000007918 */ /* 0x000fde0000000000 */
[----:B------:R-:W-:-:S15]  /*15fd0*/  NOP ;  /* 0x0000000000007918 */ /* 0x000fde0000000000 */
        /* <DEDUP_REMOVED lines=100> */
.L_x_10225:
        /* <DEDUP_REMOVED lines=77> */
.L_x_10234:
[----:B------:R-:W-:Y:S05]  /*16af0*/  BSYNC.RECONVERGENT B4 ;  /* 0x0000000000047941 */ /* 0x000fea0003800200 */
.L_x_10233:
[----:B------:R-:W-:Y:S02]  /*16b00*/  IMAD.MOV.U32 R10, RZ, RZ, R2 ;  /* 0x000000ffff0a7224 */ /* 0x000fe400078e0002 */
[----:B------:R-:W-:-:S07]  /*16b10*/  IMAD.MOV.U32 R11, RZ, RZ, R3 ;  /* 0x000000ffff0b7224 */ /* 0x000fce00078e0003 */
.L_x_10232:
[----:B------:R-:W-:Y:S05]  /*16b20*/  BSYNC.RECONVERGENT B3 ;  /* 0x0000000000037941 */ /* 0x000fea0003800200 */
.L_x_10231:
        /* <DEDUP_REMOVED lines=70> */
.L_x_10239:
[----:B------:R-:W-:Y:S05]  /*16f90*/  BSYNC.RECONVERGENT B4 ;  /* 0x0000000000047941 */ /* 0x000fea0003800200 */
.L_x_10238:
[----:B------:R-:W-:Y:S05]  /*16fa0*/  BRA `(.L_x_10237) ;  /* 0x0000000000047947 */ /* 0x000fea0003800000 */
.L_x_10236:
[----:B------:R0:W1:Y:S02]  /*16fb0*/  DADD R2, R62, -R32 ;  /* 0x000000003e027229 */ /* 0x0000640000000820 */
.L_x_10237:
[----:B------:R-:W-:Y:S05]  /*16fc0*/  BSYNC.RECONVERGENT B3 ;  /* 0x0000000000037941 */ /* 0x000fea0003800200 */
.L_x_10235:
        /* <DEDUP_REMOVED lines=8> */
[----:B0-----:R-:W-:-:S15]  /*17050*/  DADD R32, R8, 1 ;  /* 0x3ff0000008207429 */ /* 0x001fde0000000000 */
        /* <DEDUP_REMOVED lines=63> */
.L_x_10241:
[----:B------:R-:W-:Y:S05]  /*17450*/  BSYNC.RECONVERGENT B3 ;  /* 0x0000000000037941 */ /* 0x000fea0003800200 */
.L_x_10240:
[----:B------:R-:W0:Y:S02]  /*17460*/  DADD R10, R10, R50 ;  /* 0x000000000a0a7229 */ /* 0x000e240000000032 */
[C---:B0-----:R-:W-:Y:S02]  /*17470*/  FSETP.GEU.FTZ.AND P1, PT, R11.reuse, 1.7916666269302368164, PT ;  /* 0x3fe555550b00780b */ /* 0x041fe40003f3e000 */
[----:B------:R-:W-:-:S13]  /*17480*/  FSETP.GT.FTZ.AND P0, PT, R11, -1.6999999284744262695, PT ;  /* 0xbfd999990b00780b */ /* 0x000fda0003f14000 */
[----:B------:R-:W-:Y:S05]  /*17490*/  @P0 BRA !P1, `(.L_x_10242) ;  /* 0x0000000c00040947 */ /* 0x000fea0004800000 */
        /* <DEDUP_REMOVED lines=25> */
[----:B------:R-:W-:Y:S01]  /*17630*/  MOV R32, R2 ;  /* 0x0000000200207202 */ /* 0x000fe20000000f00 */
[----:B------:R-:W-:Y:S01]  /*17640*/  UMOV UR7, 0x43300000 ;  /* 0x4330000000077882 */ /* 0x000fe20000000000 */
[----:B------:R-:W-:Y:S02]  /*17650*/  LOP3.LUT R33, R10, 0x3ff00000, RZ, 0xfc, !PT ;  /* 0x3ff000000a217812 */ /* 0x000fe400078efcff */
[----:B------:R-:W-:Y:S02]  /*17660*/  LEA.HI R3, R3, R0, RZ, 0xc ;  /* 0x0000000003037211 */ /* 0x000fe400078f60ff */
[----:B------:R-:W-:-:S13]  /*17670*/  ISETP.GE.U32.AND P0, PT, R33, 0x3ff6a09f, PT ;  /* 0x3ff6a09f2100780c */ /* 0x000fda0003f06070 */
[----:B------:R-:W-:Y:S02]  /*17680*/  @P0 VIADD R11, R33, 0xfff00000 ;  /* 0xfff00000210b0836 */ /* 0x000fe40000000000 */
[----:B------:R-:W-:Y:S02]  /*17690*/  @P0 VIADD R3, R3, 0x1 ;  /* 0x0000000103030836 */ /* 0x000fe40000000000 */
[----:B------:R-:W-:-:S03]  /*176a0*/  @P0 IMAD.MOV.U32 R33, RZ, RZ, R11 ;  /* 0x000000ffff210224 */ /* 0x000fc600078e000b */
[----:B------:R-:W-:Y:S01]  /*176b0*/  LOP3.LUT R2, R3, 0x80000000, RZ, 0x3c, !PT ;  /* 0x8000000003027812 */ /* 0x000fe200078e3cff */
[----:B------:R-:W-:Y:S02]  /*176c0*/  IMAD.MOV.U32 R3, RZ, RZ, 0x43300000 ;  /* 0x43300000ff037424 */ /* 0x000fe400078e00ff */
        /* <DEDUP_REMOVED lines=158> */
.L_x_10242:
        /* <DEDUP_REMOVED lines=52> */
.L_x_10244:
[----:B------:R-:W-:Y:S05]  /*183f0*/  BSYNC.RECONVERGENT B3 ;  /* 0x0000000000037941 */ /* 0x000fea0003800200 */
.L_x_10243:
        /* <DEDUP_REMOVED lines=78> */
.L_x_10230:
        /* <DEDUP_REMOVED lines=53> */
[----:B------:R-:W-:Y:S05]  /*18c30*/  CALL.REL.NOINC `($__internal_21_$__cuda_sm20_dsqrt_rn_f64_mediumpath_v1) ;  /* 0x00001250007c7944 */ /* 0x000fea0003c00000 */
[----:B------:R-:W-:Y:S02]  /*18c40*/  IMAD.MOV.U32 R48, RZ, RZ, R2 ;  /* 0x000000ffff307224 */ /* 0x000fe400078e0002 */
[----:B------:R-:W-:-:S07]  /*18c50*/  IMAD.MOV.U32 R49, RZ, RZ, R3 ;  /* 0x000000ffff317224 */ /* 0x000fce00078e0003 */
.L_x_10247:
[----:B------:R-:W-:Y:S05]  /*18c60*/  BSYNC.RECONVERGENT B3 ;  /* 0x0000000000037941 */ /* 0x000fea0003800200 */
.L_x_10246:
[----:B------:R-:W0:Y:S02]  /*18c70*/  DADD R10, R64, R48 ;  /* 0x00000000400a7229 */ /* 0x000e240000000030 */
[C---:B0-----:R-:W-:Y:S02]  /*18c80*/  FSETP.GEU.FTZ.AND P1, PT, R11.reuse, 1.7916666269302368164, PT ;  /* 0x3fe555550b00780b */ /* 0x041fe40003f3e000 */
[----:B------:R-:W-:-:S13]  /*18c90*/  FSETP.GT.FTZ.AND P0, PT, R11, -1.6999999284744262695, PT ;  /* 0xbfd999990b00780b */ /* 0x000fda0003f14000 */
[----:B------:R-:W-:Y:S05]  /*18ca0*/  @P0 BRA !P1, `(.L_x_10248) ;  /* 0x0000000c00040947 */ /* 0x000fea0004800000 */
        /* <DEDUP_REMOVED lines=193> */
.L_x_10248:
        /* <DEDUP_REMOVED lines=52> */
.L_x_10250:
[----:B------:R-:W-:Y:S05]  /*19c00*/  BSYNC.RECONVERGENT B3 ;  /* 0x0000000000037941 */ /* 0x000fea0003800200 */
.L_x_10249:
        /* <DEDUP_REMOVED lines=78> */
.L_x_10245:
        /* <DEDUP_REMOVED lines=57> */
[----:B------:R-:W-:Y:S05]  /*1a480*/  CALL.REL.NOINC `($__internal_21_$__cuda_sm20_dsqrt_rn_f64_mediumpath_v1) ;  /* 0x0000123800687944 */ /* 0x000fea0003c00000 */
[----:B------:R-:W-:Y:S02]  /*1a490*/  IMAD.MOV.U32 R32, RZ, RZ, R2 ;  /* 0x000000ffff207224 */ /* 0x000fe400078e0002 */
[----:B------:R-:W-:-:S07]  /*1a4a0*/  IMAD.MOV.U32 R33, RZ, RZ, R3 ;  /* 0x000000ffff217224 */ /* 0x000fce00078e0003 */
.L_x_10252:
[----:B------:R-:W-:Y:S05]  /*1a4b0*/  BSYNC.RECONVERGENT B3 ;  /* 0x0000000000037941 */ /* 0x000fea0003800200 */
.L_x_10251:
        /* <DEDUP_REMOVED lines=48> */
.L_x_10254:
[----:B------:R-:W-:Y:S05]  /*1a7c0*/  BSYNC.RECONVERGENT B3 ;  /* 0x0000000000037941 */ /* 0x000fea0003800200 */
.L_x_10253:
[----:B------:R-:W-:Y:S02]  /*1a7d0*/  IMAD.MOV.U32 R10, RZ, RZ, R2 ;  /* 0x000000ffff0a7224 */ /* 0x000fe400078e0002 */
[----:B------:R-:W-:Y:S01]  /*1a7e0*/  IMAD.MOV.U32 R11, RZ, RZ, R3 ;  /* 0x000000ffff0b7224 */ /* 0x000fe200078e0003 */
[----:B------:R-:W-:Y:S06]  /*1a7f0*/  BRA `(.L_x_10228) ;  /* 0x0000000000d07947 */ /* 0x000fec0003800000 */
.L_x_10229:
        /* <DEDUP_REMOVED lines=51> */
.L_x_10255:
[----:B------:R-:W-:Y:S05]  /*1ab30*/  BSYNC.RECONVERGENT B3 ;  /* 0x0000000000037941 */ /* 0x000fea0003800200 */
.L_x_10228:
[----:B------:R-:W-:Y:S05]  /*1ab40*/  BSYNC.RECONVERGENT B2 ;  /* 0x0000000000027941 */ /* 0x000fea0003800200 */
.L_x_10224:
        /* <DEDUP_REMOVED lines=52> */
[----:B------:R-:W-:Y:S05]  /*1ae90*/  CALL.REL.NOINC `($__internal_20_$__cuda_sm20_div_rn_f64_full) ;  /* 0x0000122400b07944 */ /* 0x000fea0003c00000 */
.L_x_10260:
[----:B------:R-:W-:Y:S05]  /*1aea0*/  BSYNC.RECONVERGENT B4 ;  /* 0x0000000000047941 */ /* 0x000fea0003800200 */
.L_x_10259:
        /* <DEDUP_REMOVED lines=184> */
.L_x_10263:
[----:B------:R-:W-:Y:S01]  /*1ba30*/  IMAD.MOV.U32 R32, RZ, RZ, 0x180754af ;  /* 0x180754afff207424 */ /* 0x000fe200078e00ff */
[----:B------:R-:W-:Y:S01]  /*1ba40*/  UMOV UR6, 0xdc1895e9 ;  /* 0xdc1895e900067882 */ /* 0x000fe20000000000 */
[----:B------:R-:W-:Y:S01]  /*1ba50*/  IMAD.MOV.U32 R33, RZ, RZ, 0x3fb3823b ;  /* 0x3fb3823bff217424 */ /* 0x000fe200078e00ff */
[----:B------:R-:W-:Y:S01]  /*1ba60*/  UMOV UR7, 0x3fb0066b ;  /* 0x3fb0066b00077882 */ /* 0x000fe20000000000 */
[----:B------:R-:W0:Y:S01]  /*1ba70*/  DMUL R8, R2, R2 ;  /* 0x0000000202087228 */ /* 0x000e220000000000 */
[----:B------:R-:W-:-:S13]  /*1ba80*/  ISETP.GE.AND P0, PT, R13, RZ, PT ;  /* 0x000000ff0d00720c */ /* 0x000fda0003f06270 */
        /* <DEDUP_REMOVED lines=117> */
.L_x_10262:
        /* <DEDUP_REMOVED lines=172> */
.L_x_10265:
        /* <DEDUP_REMOVED lines=123> */
.L_x_10261:
        /* <DEDUP_REMOVED lines=73> */
[----:B------:R-:W-:Y:S02]  /*1d8e0*/  IMAD.MOV.U32 R2, RZ, RZ, R34 ;  /* 0x000000ffff027224 */ /* 0x000fe400078e0022 */
[----:B------:R-:W-:Y:S01]  /*1d8f0*/  IMAD.MOV.U32 R34, RZ, RZ, R32 ;  /* 0x000000ffff227224 */ /* 0x000fe200078e0020 */
[----:B------:R-:W-:Y:S01]  /*1d900*/  MOV R32, 0x1d930 ;  /* 0x0001d93000207802 */ /* 0x000fe20000000f00 */
[----:B------:R-:W-:-:S07]  /*1d910*/  IMAD.MOV.U32 R3, RZ, RZ, R35 ;  /* 0x000000ffff037224 */ /* 0x000fce00078e0023 */
[----:B------:R-:W-:Y:S05]  /*1d920*/  CALL.REL.NOINC `($__internal_20_$__cuda_sm20_div_rn_f64_full) ;  /* 0x000011fc000c7944 */ /* 0x000fea0003c00000 */
.L_x_10272:
[----:B------:R-:W-:Y:S05]  /*1d930*/  BSYNC.RECONVERGENT B6 ;  /* 0x0000000000067941 */ /* 0x000fea0003800200 */
.L_x_10271:
[----:B------:R-:W-:Y:S02]  /*1d940*/  IMAD.MOV.U32 R70, RZ, RZ, R2 ;  /* 0x000000ffff467224 */ /* 0x000fe400078e0002 */
[----:B------:R-:W-:-:S07]  /*1d950*/  IMAD.MOV.U32 R71, RZ, RZ, R3 ;  /* 0x000000ffff477224 */ /* 0x000fce00078e0003 */
.L_x_10270:
[----:B------:R-:W-:Y:S05]  /*1d960*/  BSYNC.RECONVERGENT B5 ;  /* 0x0000000000057941 */ /* 0x000fea0003800200 */
.L_x_10269:
        /* <DEDUP_REMOVED lines=63> */
.L_x_10277:
[----:B------:R-:W-:Y:S05]  /*1dd60*/  BSYNC.RECONVERGENT B6 ;  /* 0x0000000000067941 */ /* 0x000fea0003800200 */
.L_x_10276:
[----:B------:R-:W-:Y:S02]  /*1dd70*/  IMAD.MOV.U32 R58, RZ, RZ, R2 ;  /* 0x000000ffff3a7224 */ /* 0x000fe400078e0002 */
[----:B------:R-:W-:Y:S01]  /*1dd80*/  IMAD.MOV.U32 R59, RZ, RZ, R3 ;  /* 0x000000ffff3b7224 */ /* 0x000fe200078e0003 */
[----:B------:R-:W-:Y:S06]  /*1dd90*/  BRA `(.L_x_10275) ;  /* 0x0000000000047947 */ /* 0x000fec0003800000 */
.L_x_10274:
[----:B------:R0:W1:Y:S02]  /*1dda0*/  DADD R58, -R64, R62 ;  /* 0x00000000403a7229 */ /* 0x000064000000013e */
.L_x_10275:
[----:B------:R-:W-:Y:S05]  /*1ddb0*/  BSYNC.RECONVERGENT B5 ;  /* 0x0000000000057941 */ /* 0x000fea0003800200 */
.L_x_10273:
        /* <DEDUP_REMOVED lines=61> */
[----:B-1----:R1:W2:Y:S02]  /*1e190*/  DFMA R2, R50, R8, R48 ;  /* 0x000000083202722b */ /* 0x0022a40000000030 */
[----:B-12---:R-:W-:Y:S05]  /*1e1a0*/  @!P0 BRA `(.L_x_10279) ;  /* 0x0000000000288947 */ /* 0x006fea0003800000 */
        /* <DEDUP_REMOVED lines=9> */
[----:B0-----:R-:W-:Y:S05]  /*1e240*/  CALL.REL.NOINC `($__internal_21_$__cuda_sm20_dsqrt_rn_f64_mediumpath_v1) ;  /* 0x000011f800f87944 */ /* 0x001fea0003c00000 */
.L_x_10279:
[----:B------:R-:W-:Y:S05]  /*1e250*/  BSYNC.RECONVERGENT B5 ;  /* 0x0000000000057941 */ /* 0x000fea0003800200 */
.L_x_10278:
[----:B------:R-:W-:Y:S02]  /*1e260*/  IMAD.MOV.U32 R58, RZ, RZ, R2 ;  /* 0x000000ffff3a7224 */ /* 0x000fe400078e0002 */
[----:B------:R-:W-:Y:S01]  /*1e270*/  IMAD.MOV.U32 R59, RZ, RZ, R3 ;  /* 0x000000ffff3b7224 */ /* 0x000fe200078e0003 */
[----:B------:R-:W-:Y:S06]  /*1e280*/  BRA `(.L_x_10280) ;  /* 0x0000001000dc7947 */ /* 0x000fec0003800000 */
.L_x_10268:
        /* <DEDUP_REMOVED lines=64> */
.L_x_10283:
[----:B------:R-:W-:Y:S05]  /*1e690*/  BSYNC.RECONVERGENT B5 ;  /* 0x0000000000057941 */ /* 0x000fea0003800200 */
.L_x_10282:
[----:B------:R-:W-:Y:S01]  /*1e6a0*/  MOV R58, R2 ;  /* 0x00000002003a7202 */ /* 0x000fe20000000f00 */
[----:B------:R-:W-:Y:S01]  /*1e6b0*/  IMAD.MOV.U32 R59, RZ, RZ, R3 ;  /* 0x000000ffff3b7224 */ /* 0x000fe200078e0003 */
[----:B------:R-:W-:Y:S06]  /*1e6c0*/  BRA `(.L_x_10280) ;  /* 0x0000000c00cc7947 */ /* 0x000fec0003800000 */
.L_x_10281:
        /* <DEDUP_REMOVED lines=69> */
.L_x_10285:
[----:B------:R-:W-:Y:S05]  /*1eb20*/  BSYNC.RECONVERGENT B5 ;  /* 0x0000000000057941 */ /* 0x000fea0003800200 */
.L_x_10284:
        /* <DEDUP_REMOVED lines=48> */
.L_x_10287:
[----:B------:R-:W-:Y:S05]  /*1ee30*/  BSYNC.RECONVERGENT B5 ;  /* 0x0000000000057941 */ /* 0x000fea0003800200 */
.L_x_10286:
[----:B------:R-:W0:Y:S01]  /*1ee40*/  DMUL R60, R60, 8.11296384146066816958e+31 ;  /* 0x469000003c3c7828 */ /* 0x000e220000000000 */
[----:B------:R-:W-:Y:S02]  /*1ee50*/  IMAD.MOV.U32 R58, RZ, RZ, R2 ;  /* 0x000000ffff3a7224 */ /* 0x000fe400078e0002 */
[----:B------:R-:W-:Y:S01]  /*1ee60*/  IMAD.MOV.U32 R59, RZ, RZ, R3 ;  /* 0x000000ffff3b7224 */ /* 0x000fe200078e0003 */
[----:B0-----:R-:W-:Y:S06]  /*1ee70*/  BRA `(.L_x_10280) ;  /* 0x0000000400e07947 */ /* 0x001fec0003800000 */
.L_x_10267:
        /* <DEDUP_REMOVED lines=49> */
[----:B------:R-:W-:-:S07]  /*1f190*/  IMAD.MOV.U32 R46, RZ, RZ, R58 ;  /* 0x000000ffff2e7224 */ /* 0x000fce00078e003a */
[----:B------:R-:W-:Y:S05]  /*1f1a0*/  CALL.REL.NOINC `($__internal_21_$__cuda_sm20_dsqrt_rn_f64_mediumpath_v1) ;  /* 0x000011ec00207944 */ /* 0x000fea0003c00000 */
[----:B------:R-:W-:Y:S01]  /*1f1b0*/  MOV R48, R2 ;  /* 0x0000000200307202 */ /* 0x000fe20000000f00 */
[----:B------:R-:W-:-:S07]  /*1f1c0*/  IMAD.MOV.U32 R49, RZ, RZ, R3 ;  /* 0x000000ffff317224 */ /* 0x000fce00078e0003 */
.L_x_10289:
[----:B------:R-:W-:Y:S05]  /*1f1d0*/  BSYNC.RECONVERGENT B5 ;  /* 0x0000000000057941 */ /* 0x000fea0003800200 */
.L_x_10288:
        /* <DEDUP_REMOVED lines=62> */
.L_x_10291:
[----:B------:R-:W-:Y:S05]  /*1f5c0*/  BSYNC.RECONVERGENT B5 ;  /* 0x0000000000057941 */ /* 0x000fea0003800200 */
.L_x_10290:
[----:B------:R1:W2:Y:S01]  /*1f5d0*/  DMUL R58, R2, R48 ;  /* 0x00000030023a7228 */ /* 0x0002a20000000000 */
[----:B------:R-:W-:Y:S01]  /*1f5e0*/  IMAD.MOV.U32 R60, RZ, RZ, 0x0 ;  /* 0x00000000ff3c7424 */ /* 0x000fe200078e00ff */
[----:B-12---:R-:W-:-:S07]  /*1f5f0*/  MOV R61, 0x3ff00000 ;  /* 0x3ff00000003d7802 */ /* 0x006fce0000000f00 */
.L_x_10280:
[----:B------:R-:W-:Y:S05]  /*1f600*/  BSYNC.RECONVERGENT B4 ;  /* 0x0000000000047941 */ /* 0x000fea0003800200 */
.L_x_10266:
[----:B------:R-:W-:Y:S05]  /*1f610*/  BRA `(.L_x_10292) ;  /* 0x0000000000187947 */ /* 0x000fea0003800000 */
.L_x_10258:
[----:B------:R1:W2:-:S15]  /*1f620*/  DMUL R58, R8, 9.00719925474099200000e+15 ;  /* 0x43400000083a7828 */ /* 0x00029e0000000000 */
[----:B------:R-:W-:-:S15]  /*1f630*/  NOP ;  /* 0x0000000000007918 */ /* 0x000fde0000000000 */
[----:B------:R-:W-:-:S15]  /*1f640*/  NOP ;  /* 0x0000000000007918 */ /* 0x000fde0000000000 */
[----:B------:R-:W-:-:S15]  /*1f650*/  NOP ;  /* 0x0000000000007918 */ /* 0x000fde0000000000 */
[----:B------:R-:W-:-:S04]  /*1f660*/  NOP ;  /* 0x0000000000007918 */ /* 0x000fc80000000000 */
[----:B-12---:R-:W3:Y:S02]  /*1f670*/  DMUL R60, R60, 9.00719925474099200000e+15 ;  /* 0x434000003c3c7828 */ /* 0x006ee40000000000 */
.L_x_10292:
[----:B------:R-:W-:Y:S05]  /*1f680*/  BSYNC.RELIABLE B2 ;  /* 0x0000000000027941 */ /* 0x000fea0003800100 */
.L_x_10257:
        /* <DEDUP_REMOVED lines=9> */
[----:B------:R-:W1:Y:S02]  /*1f720*/  DADD R32, -RZ, |R58| ;  /* 0x00000000ff207229 */ /* 0x000e64000000053a */
[----:B-1----:R-:W-:Y:S02]  /*1f730*/  FSEL R13, R33, R61, P1 ;  /* 0x0000003d210d7208 */ /* 0x002fe40000800000 */
[----:B------:R-:W-:Y:S02]  /*1f740*/  FSEL R12, R32, R60, P1 ;  /* 0x0000003c200c7208 */ /* 0x000fe40000800000 */
[----:B------:R-:W1:Y:S01]  /*1f750*/  MUFU.RCP64H R3, R13 ;  /* 0x0000000d00037308 */ /* 0x000e620000001800 */
[----:B------:R-:W-:Y:S02]  /*1f760*/  FSEL R34, R60, R32, P1 ;  /* 0x000000203c227208 */ /* 0x000fe40000800000 */
[----:B------:R-:W-:-:S04]  /*1f770*/  FSEL R35, R61, R33, P1 ;  /* 0x000000213d237208 */ /* 0x000fc80000800000 */
[----:B------:R-:W-:-:S15]  /*1f780*/  FSETP.GEU.AND P2, PT, |R35|, 6.5827683646048100446e-37, PT ;  /* 0x036000002300780b */ /* 0x000fde0003f4e200 */
[----:B------:R-:W-:-:S15]  /*1f790*/  NOP ;  /* 0x0000000000007918 */ /* 0x000fde0000000000 */
[----:B------:R-:W-:-:S15]  /*1f7a0*/  NOP ;  /* 0x0000000000007918 */ /* 0x000fde0000000000 */
[----:B------:R-:W-:-:S06]  /*1f7b0*/  NOP ;  /* 0x0000000000007918 */ /* 0x000fcc0000000000 */
[----:B-1----:R-:W1:-:S15]  /*1f7c0*/  DFMA R8, -R12, R2, 1 ;  /* 0x3ff000000c08742b */ /* 0x002e5e0000000102 */
        /* <DEDUP_REMOVED lines=29> */
[----:B-1----:R-:W1:-:S15]  /*1f9a0*/  DFMA R32, -R12, R8, R34 ;  /* 0x000000080c20722b */ /* 0x002e5e0000000122 */
[----:B------:R-:W-:-:S15]  /*1f9b0*/  NOP ;  /* 0x0000000000007918 */ /* 0x000fde0000000000 */
[----:B------:R-:W-:-:S15]  /*1f9c0*/  NOP ;  /* 0x0000000000007918 */ /* 0x000fde0000000000 */
[----:B------:R-:W-:-:S15]  /*1f9d0*/  NOP ;  /* 0x0000000000007918 */ /* 0x000fde0000000000 */
[----:B------:R-:W-:-:S04]  /*1f9e0*/  NOP ;  /* 0x0000000000007918 */ /* 0x000fc80000000000 */
[----:B-1----:R-:W1:Y:S02]  /*1f9f0*/  DFMA R2, R2, R32, R8 ;  /* 0x000000200202722b */ /* 0x002e640000000008 */
[----:B-1----:R-:W-:-:S05]  /*1fa00*/  FFMA R0, RZ, R13, R3 ;  /* 0x0000000dff007223 */ /* 0x002fca0000000003 */
[----:B------:R-:W-:-:S15]  /*1fa10*/  FSETP.GT.AND P0, PT, |R0|, 1.469367938527859385e-39, PT ;  /* 0x001000000000780b */ /* 0x000fde0003f04200 */
[----:B------:R-:W-:-:S15]  /*1fa20*/  NOP ;  /* 0x0000000000007918 */ /* 0x000fde0000000000 */
[----:B------:R-:W-:-:S15]  /*1fa30*/  NOP ;  /* 0x0000000000007918 */ /* 0x000fde0000000000 */
[----:B------:R-:W-:-:S12]  /*1fa40*/  NOP ;  /* 0x0000000000007918 */ /* 0x000fd80000000000 */
[----:B------:R1:W2:Y:S02]  /*1fa50*/  DADD R8, -RZ, -R60 ;  /* 0x00000000ff087229 */ /* 0x0002a4000000093c */
[----:B-12---:R-:W-:Y:S05]  /*1fa60*/  @P0 BRA P2, `(.L_x_10295) ;  /* 0x0000000000180947 */ /* 0x006fea0001000000 */
[----:B------:R-:W-:Y:S01]  /*1fa70*/  IMAD.MOV.U32 R2, RZ, RZ, R34 ;  /* 0x000000ffff027224 */ /* 0x000fe200078e0022 */
[----:B------:R-:W-:Y:S01]  /*1fa80*/  MOV R32, 0x1fad0 ;  /* 0x0001fad000207802 */ /* 0x000fe20000000f00 */
[----:B------:R-:W-:Y:S02]  /*1fa90*/  IMAD.MOV.U32 R3, RZ, RZ, R35 ;  /* 0x000000ffff037224 */ /* 0x000fe400078e0023 */
[----:B------:R-:W-:Y:S02]  /*1faa0*/  IMAD.MOV.U32 R34, RZ, RZ, R12 ;  /* 0x000000ffff227224 */ /* 0x000fe400078e000c */
[----:B------:R-:W-:-:S07]  /*1fab0*/  IMAD.MOV.U32 R33, RZ, RZ, R13 ;  /* 0x000000ffff217224 */ /* 0x000fce00078e000d */
[----:B0-----:R-:W-:Y:S05]  /*1fac0*/  CALL.REL.NOINC `($__internal_20_$__cuda_sm20_div_rn_f64_full) ;  /* 0x000011d800a47944 */ /* 0x001fea0003c00000 */
.L_x_10295:
[----:B------:R-:W-:Y:S05]  /*1fad0*/  BSYNC.RECONVERGENT B2 ;  /* 0x0000000000027941 */ /* 0x000fea0003800200 */
.L_x_10294:
        /* <DEDUP_REMOVED lines=11> */
[----:B------:R-:W1:-:S15]  /*1fb90*/  DMUL R12, R2, R2 ;  /* 0x00000002020c7228 */ /* 0x000e5e0000000000 */
[----:B------:R-:W-:-:S15]  /*1fba0*/  NOP ;  /* 0x0000000000007918 */ /* 0x000fde0000000000 */
[----:B------:R-:W-:-:S15]  /*1fbb0*/  NOP ;  /* 0x0000000000007918 */ /* 0x000fde0000000000 */
[----:B------:R-:W-:-:S15]  /*1fbc0*/  NOP ;  /* 0x0000000000007918 */ /* 0x000fde0000000000 */
[----:B------:R-:W-:-:S04]  /*1fbd0*/  NOP ;  /* 0x0000000000007918 */ /* 0x000fc80000000000 */
[----:B-1----:R-:W1:Y:S01]  /*1fbe0*/  DFMA R32, R12, -UR6, R32 ;  /* 0x800000060c207c2b */ /* 0x002e620008000020 */
        /* <DEDUP_REMOVED lines=118> */
[----:B-1----:R-:W1:-:S15]  /*20350*/  DFMA R32, R12, R32, -UR6 ;  /* 0x800000060c207e2b */ /* 0x002e5e0008000020 */
        /* <DEDUP_REMOVED lines=9> */
[----:B-1----:R1:W2:Y:S02]  /*203f0*/  DFMA R32, R32, R2, R2 ;  /* 0x000000022020722b */ /* 0x0022a40000000002 */
[----:B-1----:R-:W-:Y:S01]  /*20400*/  @!P1 MOV R2, 0x54442d18 ;  /* 0x54442d1800029802 */ /* 0x002fe20000000f00 */
[----:B------:R-:W-:-:S15]  /*20410*/  @!P1 IMAD.MOV.U32 R3, RZ, RZ, 0x400921fb ;  /* 0x400921fbff039424 */ /* 0x000fde00078e00ff */
[----:B------:R-:W-:-:S15]  /*20420*/  NOP ;  /* 0x0000000000007918 */ /* 0x000fde0000000000 */
[----:B------:R-:W-:-:S15]  /*20430*/  NOP ;  /* 0x0000000000007918 */ /* 0x000fde0000000000 */
[----:B------:R-:W-:-:S15]  /*20440*/  NOP ;  /* 0x0000000000007918 */ /* 0x000fde0000000000 */
[----:B------:R-:W-:-:S01]  /*20450*/  NOP ;  /* 0x0000000000007918 */ /* 0x000fc20000000000 */
[----:B--2---:R-:W1:Y:S02]  /*20460*/  @!P1 DADD R2, -R32, R2 ;  /* 0x0000000020029229 */ /* 0x004e640000000102 */
[----:B-1----:R-:W-:Y:S02]  /*20470*/  @!P1 FSEL R2, R2, R32, !P0 ;  /* 0x0000002002029208 */ /* 0x002fe40004000000 */
[----:B------:R-:W-:Y:S02]  /*20480*/  @!P1 FSEL R3, R3, R33, !P0 ;  /* 0x0000002103039208 */ /* 0x000fe40004000000 */
[----:B------:R-:W-:-:S15]  /*20490*/  @P1 PLOP3.LUT P0, PT, P2, PT, PT, 0x80, 0x8 ;  /* 0x000000000008181c */ /* 0x000fde000170f070 */
[----:B------:R-:W-:-:S15]  /*204a0*/  NOP ;  /* 0x0000000000007918 */ /* 0x000fde0000000000 */
[----:B------:R-:W-:-:S15]  /*204b0*/  NOP ;  /* 0x0000000000007918 */ /* 0x000fde0000000000 */
[----:B------:R-:W-:-:S13]  /*204c0*/  NOP ;  /* 0x0000000000007918 */ /* 0x000fda0000000000 */
[----:B------:R-:W1:Y:S02]  /*204d0*/  @P1 DADD R12, -RZ, -R32 ;  /* 0x00000000ff0c1229 */ /* 0x000e640000000920 */
[----:B-1----:R-:W-:Y:S01]  /*204e0*/  @P1 FSEL R8, R32, R12, !P0 ;  /* 0x0000000c20081208 */ /* 0x002fe20004000000 */
[----:B------:R-:W-:Y:S01]  /*204f0*/  @P1 IMAD.MOV.U32 R12, RZ, RZ, 0x54442d18 ;  /* 0x54442d18ff0c1424 */ /* 0x000fe200078e00ff */
[----:B------:R-:W-:Y:S01]  /*20500*/  @P1 FSEL R9, R33, R13, !P0 ;  /* 0x0000000d21091208 */ /* 0x000fe20004000000 */
[----:B------:R-:W-:-:S15]  /*20510*/  @P1 IMAD.MOV.U32 R13, RZ, RZ, 0x3ff921fb ;  /* 0x3ff921fbff0d1424 */ /* 0x000fde00078e00ff */
[----:B------:R-:W-:-:S15]  /*20520*/  NOP ;  /* 0x0000000000007918 */ /* 0x000fde0000000000 */
[----:B------:R-:W-:-:S15]  /*20530*/  NOP ;  /* 0x0000000000007918 */ /* 0x000fde0000000000 */
[----:B------:R-:W-:-:S14]  /*20540*/  NOP ;  /* 0x0000000000007918 */ /* 0x000fdc0000000000 */
[----:B------:R1:W2:Y:S02]  /*20550*/  @P1 DADD R2, R8, R12 ;  /* 0x0000000008021229 */ /* 0x0002a4000000000c */
[----:B-12---:R-:W-:Y:S05]  /*20560*/  @!P3 BRA `(.L_x_10297) ;  /* 0x000000000020b947 */ /* 0x006fea0003800000 */
[----:B------:R-:W-:Y:S02]  /*20570*/  IMAD.MOV.U32 R9, RZ, RZ, 0x7f3321d2 ;  /* 0x7f3321d2ff097424 */ /* 0x000fe400078e00ff */
[----:B------:R-:W-:-:S03]  /*20580*/  IMAD.MOV.U32 R13, RZ, RZ, 0x4002d97c ;  /* 0x4002d97cff0d7424 */ /* 0x000fc600078e00ff */
[----:B------:R-:W-:Y:S02]  /*20590*/  FSEL R9, R9, 3.37028055040000000000e+12, !P0 ;  /* 0x54442d1809097808 */ /* 0x000fe40004000000 */
[----:B------:R-:W-:Y:S01]  /*205a0*/  FSEL R13, R13, 1.8213495016098022461, !P0 ;  /* 0x3fe921fb0d0d7808 */ /* 0x000fe20004000000 */
[----:B------:R-:W1:Y:S02]  /*205b0*/  DSETP.NEU.AND P0, PT, R60, |R58|, PT ;  /* 0x4000003a3c00722a */ /* 0x000e640003f0d000 */
[----:B-1----:R-:W-:Y:S02]  /*205c0*/  FSEL R2, R9, R2, !P0 ;  /* 0x0000000209027208 */ /* 0x002fe40004000000 */
[----:B------:R-:W-:Y:S01]  /*205d0*/  FSEL R3, R13, R3, !P0 ;  /* 0x000000030d037208 */ /* 0x000fe20004000000 */
[----:B------:R-:W-:Y:S06]  /*205e0*/  BRA `(.L_x_10298) ;  /* 0x0000000000087947 */ /* 0x000fec0003800000 */
.L_x_10297:
[----:B------:R-:W-:Y:S02]  /*205f0*/  FSEL R2, RZ, 3.37028055040000000000e+12, P0 ;  /* 0x54442d18ff027808 */ /* 0x000fe40000000000 */
[----:B------:R-:W-:-:S07]  /*20600*/  FSEL R3, RZ, 2.1426990032196044922, P0 ;  /* 0x400921fbff037808 */ /* 0x000fce0000000000 */
.L_x_10298:
[----:B------:R-:W-:Y:S05]  /*20610*/  BSYNC.RECONVERGENT B0 ;  /* 0x0000000000007941 */ /* 0x000fea0003800200 */
.L_x_10296:
[----:B------:R1:W2:Y:S02]  /*20620*/  DADD R60, |R58|, R60 ;  /* 0x000000003a3c7229 */ /* 0x0002a4000000023c */
[----:B-1----:R-:W-:-:S15]  /*20630*/  LOP3.LUT R59, R3, 0x80000000, R59, 0xb8, !PT ;  /* 0x80000000033b7812 */ /* 0x002fde00078eb83b */
[----:B------:R-:W-:-:S15]  /*20640*/  NOP ;  /* 0x0000000000007918 */ /* 0x000fde0000000000 */
[----:B------:R-:W-:-:S15]  /*20650*/  NOP ;  /* 0x0000000000007918 */ /* 0x000fde0000000000 */
[----:B------:R-:W-:-:S15]  /*20660*/  NOP ;  /* 0x0000000000007918 */ /* 0x000fde0000000000 */
[----:B------:R-:W-:-:S02]  /*20670*/  NOP ;  /* 0x0000000000007918 */ /* 0x000fc40000000000 */
[----:B--2---:R-:W1:Y:S02]  /*20680*/  DSETP.NAN.AND P0, PT, R60, R60, PT ;  /* 0x0000003c3c00722a */ /* 0x004e640003f08000 */
[----:B-1----:R-:W-:Y:S02]  /*20690*/  FSEL R8, R60, R2, P0 ;  /* 0x000000023c087208 */ /* 0x002fe40000000000 */
[----:B------:R-:W-:Y:S01]  /*206a0*/  FSEL R9, R61, R59, P0 ;  /* 0x0000003b3d097208 */ /* 0x000fe20000000000 */
[----:B------:R-:W-:Y:S06]  /*206b0*/  BRA `(.L_x_10264) ;  /* 0x0000000c00ec7947 */ /* 0x000fec0003800000 */
.L_x_10293:
        /* <DEDUP_REMOVED lines=54> */
[----:B------:R-:W-:-:S13]  /*20a20*/  FSETP.GT.AND P0, PT, |R0|, 1.469367938527859385e-39, PT ;  /* 0x001000000000780b */ /* 0x000fda0003f04200 */
[----:B------:R-:W-:Y:S05]  /*20a30*/  @P0 BRA P2, `(.L_x_10300) ;  /* 0x0000000000180947 */ /* 0x000fea0001000000 */
[----:B------:R-:W-:Y:S01]  /*20a40*/  IMAD.MOV.U32 R2, RZ, RZ, R34 ;  /* 0x000000ffff027224 */ /* 0x000fe200078e0022 */
[----:B------:R-:W-:Y:S01]  /*20a50*/  MOV R3, R35 ;  /* 0x0000002300037202 */ /* 0x000fe20000000f00 */
[----:B------:R-:W-:Y:S01]  /*20a60*/  IMAD.MOV.U32 R34, RZ, RZ, R8 ;  /* 0x000000ffff227224 */ /* 0x000fe200078e0008 */
[----:B------:R-:W-:Y:S01]  /*20a70*/  MOV R32, 0x20aa0 ;  /* 0x00020aa000207802 */ /* 0x000fe20000000f00 */
[----:B------:R-:W-:-:S07]  /*20a80*/  IMAD.MOV.U32 R33, RZ, RZ, R9 ;  /* 0x000000ffff217224 */ /* 0x000fce00078e0009 */
[----:B0-----:R-:W-:Y:S05]  /*20a90*/  CALL.REL.NOINC `($__internal_20_$__cuda_sm20_div_rn_f64_full) ;  /* 0x000011c800b07944 */ /* 0x001fea0003c00000 */
.L_x_10300:
[----:B------:R-:W-:Y:S05]  /*20aa0*/  BSYNC.RECONVERGENT B2 ;  /* 0x0000000000027941 */ /* 0x000fea0003800200 */
.L_x_10299:
        /* <DEDUP_REMOVED lines=146> */
[----:B-1----:R-:W-:Y:S02]  /*213d0*/  @!P1 IMAD.MOV.U32 R2, RZ, RZ, 0x54442d18 ;  /* 0x54442d18ff029424 */ /* 0x002fe400078e00ff */
[----:B------:R-:W-:-:S15]  /*213e0*/  @!P1 IMAD.MOV.U32 R3, RZ, RZ, 0x400921fb ;  /* 0x400921fbff039424 */ /* 0x000fde00078e00ff */
[----:B------:R-:W-:-:S15]  /*213f0*/  NOP ;  /* 0x0000000000007918 */ /* 0x000fde0000000000 */
[----:B------:R-:W-:-:S15]  /*21400*/  NOP ;  /* 0x0000000000007918 */ /* 0x000fde0000000000 */
[----:B------:R-:W-:-:S15]  /*21410*/  NOP ;  /* 0x0000000000007918 */ /* 0x000fde0000000000 */
        /* <DEDUP_REMOVED lines=10> */
[----:B------:R-:W-:Y:S02]  /*214c0*/  @P1 FSEL R9, R13, R9, !P0 ;  /* 0x000000090d091208 */ /* 0x000fe40004000000 */
[----:B------:R-:W-:-:S15]  /*214d0*/  @P1 MOV R13, 0x3ff921fb ;  /* 0x3ff921fb000d1802 */ /* 0x000fde0000000f00 */
[----:B------:R-:W-:-:S15]  /*214e0*/  NOP ;  /* 0x0000000000007918 */ /* 0x000fde0000000000 */
[----:B------:R-:W-:-:S15]  /*214f0*/  NOP ;  /* 0x0000000000007918 */ /* 0x000fde0000000000 */
[----:B------:R-:W-:-:S13]  /*21500*/  NOP ;  /* 0x0000000000007918 */ /* 0x000fda0000000000 */
        /* <DEDUP_REMOVED lines=10> */
.L_x_10302:
[----:B------:R-:W-:Y:S02]  /*215b0*/  FSEL R2, RZ, 3.37028055040000000000e+12, P0 ;  /* 0x54442d18ff027808 */ /* 0x000fe40000000000 */
[----:B------:R-:W-:-:S07]  /*215c0*/  FSEL R3, RZ, 2.1426990032196044922, P0 ;  /* 0x400921fbff037808 */ /* 0x000fce0000000000 */
.L_x_10303:
[----:B------:R-:W-:Y:S05]  /*215d0*/  BSYNC.RECONVERGENT B0 ;  /* 0x0000000000007941 */ /* 0x000fea0003800200 */
.L_x_10301:
        /* <DEDUP_REMOVED lines=8> */
[----:B------:R-:W-:-:S07]  /*21660*/  FSEL R9, R61, R59, P0 ;  /* 0x0000003b3d097208 */ /* 0x000fce0000000000 */
.L_x_10264:
[----:B------:R-:W-:Y:S05]  /*21670*/  BSYNC.RECONVERGENT B3 ;  /* 0x0000000000037941 */ /* 0x000fea0003800200 */
.L_x_10256:
[----:B------:R-:W-:Y:S01]  /*21680*/  ISETP.GE.AND P0, PT, R15, RZ, PT ;  /* 0x000000ff0f00720c */ /* 0x000fe20003f06270 */
[----:B------:R-:W1:Y:S03]  /*21690*/  DADD R2, -RZ, -R10 ;  /* 0x00000000ff027229 */ /* 0x000e66000000090a */
[----:B-1----:R-:W-:Y:S02]  /*216a0*/  FSEL R10, R10, R2, !P0 ;  /* 0x000000020a0a7208 */ /* 0x002fe40004000000 */
[----:B------:R-:W-:Y:S01]  /*216b0*/  FSEL R11, R11, R3, !P0 ;  /* 0x000000030b0b7208 */ /* 0x000fe20004000000 */
[----:B------:R-:W-:Y:S06]  /*216c0*/  BRA `(.L_x_10219) ;  /* 0x0000006800147947 */ /* 0x000fec0003800000 */
.L_x_10223:
        /* <DEDUP_REMOVED lines=13> */
[----:B0-----:R-:W3:Y:S02]  /*217a0*/  DADD R8, R8, UR6 ;  /* 0x0000000608087e29 */ /* 0x001ee40008000000 */
[----:B---3--:R-:W-:Y:S05]  /*217b0*/  BRA `(.L_x_10219) ;  /* 0x0000006400d87947 */ /* 0x008fea0003800000 */
.L_x_10222:
[----:B------:R3:W4:Y:S01]  /*217c0*/  DADD R10, -RZ, -R14 ;  /* 0x00000000ff0a7229 */ /* 0x000722000000090e */
[----:B------:R-:W-:Y:S01]  /*217d0*/  CS2R R8, SRZ ;  /* 0x0000000000087805 */ /* 0x000fe2000001ff00 */
[----:B---34-:R-:W-:Y:S06]  /*217e0*/  BRA `(.L_x_10219) ;  /* 0x0000006400cc7947 */ /* 0x018fec0003800000 */
.L_x_10221:
        /* <DEDUP_REMOVED lines=265> */
.L_x_10308:
[----:B------:R-:W-:Y:S05]  /*22880*/  BSYNC.RECONVERGENT B0 ;  /* 0x0000000000007941 */ /* 0x000fea0003800200 */
.L_x_10307:
[----:B------:R-:W-:Y:S04]  /*22890*/  BSSY.RECONVERGENT B3, `(.L_x_10309) ;  /* 0x0000008000037945 */ /* 0x000fe80003800200 */
[----:B------:R-:W-:Y:S05]  /*228a0*/  @P4 BRA P5, `(.L_x_10310) ;  /* 0x0000000000184947 */ /* 0x000fea0002800000 */
[----:B------:R-:W-:Y:S01]  /*228b0*/  IMAD.MOV.U32 R2, RZ, RZ, R8 ;  /* 0x000000ffff027224 */ /* 0x000fe200078e0008 */
[----:B------:R-:W-:Y:S01]  /*228c0*/  MOV R3, R9 ;  /* 0x0000000900037202 */ /* 0x000fe20000000f00 */
[----:B------:R-:W-:Y:S01]  /*228d0*/  IMAD.MOV.U32 R34, RZ, RZ, R10 ;  /* 0x000000ffff227224 */ /* 0x000fe200078e000a */
[----:B------:R-:W-:Y:S01]  /*228e0*/  MOV R32, 0x22910 ;  /* 0x0002291000207802 */ /* 0x000fe20000000f00 */
[----:B------:R-:W-:-:S07]  /*228f0*/  IMAD.MOV.U32 R33, RZ, RZ, R11 ;  /* 0x000000ffff217224 */ /* 0x000fce00078e000b */
[----:B01----:R-:W-:Y:S05]  /*22900*/  CALL.REL.NOINC `($__internal_20_$__cuda_sm20_div_rn_f64_full) ;  /* 0x000011ac00147944 */ /* 0x003fea0003c00000 */
.L_x_10310:
[----:B------:R-:W-:Y:S05]  /*22910*/  BSYNC.RECONVERGENT B3 ;  /* 0x0000000000037941 */ /* 0x000fea0003800200 */
.L_x_10309:
[----:B------:R2:W-:Y:S01]  /*22920*/  DSETP.NEU.AND P3, PT, R10, RZ, PT ;  /* 0x000000ff0a00722a */ /* 0x0005e20003f6d000 */
[----:B------:R-:W-:Y:S01]  /*22930*/  UMOV UR6, 0x2a25ff7e ;  /* 0x2a25ff7e00067882 */ /* 0x000fe20000000000 */
[----:B--2---:R-:W-:Y:S01]  /*22940*/  IMAD.MOV.U32 R10, RZ, RZ, -0x2449a4b7 ;  /* 0xdbb65b49ff0a7424 */ /* 0x004fe200078e00ff */
        /* <DEDUP_REMOVED lines=173> */
.L_x_10312:
[----:B------:R-:W-:Y:S02]  /*23420*/  FSEL R2, RZ, 3.37028055040000000000e+12, P0 ;  /* 0x54442d18ff027808 */ /* 0x000fe40000000000 */
[----:B------:R-:W-:-:S07]  /*23430*/  FSEL R3, RZ, 2.1426990032196044922, P0 ;  /* 0x400921fbff037808 */ /* 0x000fce0000000000 */
.L_x_10313:
[----:B------:R-:W-:Y:S05]  /*23440*/  BSYNC.RECONVERGENT B0 ;  /* 0x0000000000007941 */ /* 0x000fea0003800200 */
.L_x_10311:
        /* <DEDUP_REMOVED lines=14> */
.L_x_10306:
[----:B------:R-:W0:Y:S01]  /*23530*/  MUFU.RCP64H R3, R11 ;  /* 0x0000000b00037308 */ /* 0x000e220000001800 */
[----:B------:R-:W-:Y:S01]  /*23540*/  IMAD.MOV.U32 R2, RZ, RZ, 0x1 ;  /* 0x00000001ff027424 */ /* 0x000fe200078e00ff */
[----:B------:R-:W-:Y:S01]  /*23550*/  ISETP.LT.U32.AND P0, PT, R58, R60, PT ;  /* 0x0000003c3a00720c */ /* 0x000fe20003f01070 */
[----:B------:R-:W-:Y:S01]  /*23560*/  UMOV UR7, 0x7fefffff ;  /* 0x7fefffff00077882 */ /* 0x000fe20000000000 */
[----:B------:R-:W-:Y:S01]  /*23570*/  UMOV UR6, 0xffffffff ;  /* 0xffffffff00067882 */ /* 0x000fe20000000000 */
[----:B------:R-:W-:Y:S01]  /*23580*/  UMOV UR10, UR7 ;  /* 0x00000007000a7c82 */ /* 0x000fe20008000000 */
[----:B------:R-:W-:Y:S01]  /*23590*/  ISETP.LT.U32.AND.EX P0, PT, R59, R61, PT, P0 ;  /* 0x0000003d3b00720c */ /* 0x000fe20003f01100 */
[----:B------:R-:W-:Y:S01]  /*235a0*/  IMAD.MOV.U32 R54, RZ, RZ, 0x0 ;  /* 0x00000000ff367424 */ /* 0x000fe200078e00ff */
[----:B------:R-:W-:Y:S01]  /*235b0*/  BSSY.RECONVERGENT B0, `(.L_x_10315) ;  /* 0x000013e000007945 */ /* 0x000fe20003800200 */
[----:B------:R-:W-:Y:S01]  /*235c0*/  IMAD.MOV.U32 R55, RZ, RZ, 0x3fd80000 ;  /* 0x3fd80000ff377424 */ /* 0x000fe200078e00ff */
        /* <DEDUP_REMOVED lines=71> */
[----:B0-----:R-:W-:Y:S02]  /*23a40*/  FSEL R49, R46, UR10, P0 ;  /* 0x0000000a2e317c08 */ /* 0x001fe40008000000 */
[----:B------:R-:W-:Y:S02]  /*23a50*/  @P3 LOP3.LUT R49, R48, 0x80000, RZ, 0xfc, !PT ;  /* 0x0008000030313812 */ /* 0x000fe400078efcff */
        /* <DEDUP_REMOVED lines=243> */
.L_x_10316:
[----:B------:R-:W-:Y:S05]  /*24990*/  BSYNC.RECONVERGENT B0 ;  /* 0x0000000000007941 */ /* 0x000fea0003800200 */
.L_x_10315:
[----:B------:R-:W-:Y:S04]  /*249a0*/  BSSY.RECONVERGENT B3, `(.L_x_10317) ;  /* 0x0000008000037945 */ /* 0x000fe80003800200 */
[----:B------:R-:W-:Y:S05]  /*249b0*/  @P4 BRA P5, `(.L_x_10318) ;  /* 0x0000000000184947 */ /* 0x000fea0002800000 */
[----:B------:R-:W-:Y:S01]  /*249c0*/  IMAD.MOV.U32 R2, RZ, RZ, R8 ;  /* 0x000000ffff027224 */ /* 0x000fe200078e0008 */
[----:B------:R-:W-:Y:S01]  /*249d0*/  MOV R32, 0x24a20 ;  /* 0x00024a2000207802 */ /* 0x000fe20000000f00 */
[----:B------:R-:W-:Y:S02]  /*249e0*/  IMAD.MOV.U32 R3, RZ, RZ, R9 ;  /* 0x000000ffff037224 */ /* 0x000fe400078e0009 */
[----:B0-----:R-:W-:Y:S02]  /*249f0*/  IMAD.MOV.U32 R34, RZ, RZ, R10 ;  /* 0x000000ffff227224 */ /* 0x001fe400078e000a */
[----:B------:R-:W-:-:S07]  /*24a00*/  IMAD.MOV.U32 R33, RZ, RZ, R11 ;  /* 0x000000ffff217224 */ /* 0x000fce00078e000b */
[----:B-1----:R-:W-:Y:S05]  /*24a10*/  CALL.REL.NOINC `($__internal_20_$__cuda_sm20_div_rn_f64_full) ;  /* 0x0000118800d07944 */ /* 0x002fea0003c00000 */
.L_x_10318:
[----:B------:R-:W-:Y:S05]  /*24a20*/  BSYNC.RECONVERGENT B3 ;  /* 0x0000000000037941 */ /* 0x000fea0003800200 */
.L_x_10317:
        /* <DEDUP_REMOVED lines=146> */
[----:B--2---:R-:W-:Y:S01]  /*25350*/  @P1 MOV R2, 0x54442d18 ;  /* 0x54442d1800021802 */ /* 0x004fe20000000f00 */
[----:B------:R-:W-:-:S15]  /*25360*/  @P1 IMAD.MOV.U32 R3, RZ, RZ, 0x400921fb ;  /* 0x400921fbff031424 */ /* 0x000fde00078e00ff */
        /* <DEDUP_REMOVED lines=29> */
.L_x_10320:
[----:B------:R-:W-:Y:S02]  /*25540*/  FSEL R2, RZ, 3.37028055040000000000e+12, P0 ;  /* 0x54442d18ff027808 */ /* 0x000fe40000000000 */
[----:B------:R-:W-:-:S07]  /*25550*/  FSEL R3, RZ, 2.1426990032196044922, P0 ;  /* 0x400921fbff037808 */ /* 0x000fce0000000000 */
.L_x_10321:
[----:B------:R-:W-:Y:S05]  /*25560*/  BSYNC.RECONVERGENT B0 ;  /* 0x0000000000007941 */ /* 0x000fea0003800200 */
.L_x_10319:
        /* <DEDUP_REMOVED lines=10> */
.L_x_10305:
        /* <DEDUP_REMOVED lines=51> */
[----:B------:R-:W-:Y:S01]  /*25940*/  IMAD.MOV.U32 R62, RZ, RZ, R2 ;  /* 0x000000ffff3e7224 */ /* 0x000fe200078e0002 */
[----:B------:R-:W-:-:S07]  /*25950*/  MOV R63, R3 ;  /* 0x00000003003f7202 */ /* 0x000fce0000000f00 */
.L_x_10323:
[----:B------:R-:W-:Y:S05]  /*25960*/  BSYNC.RECONVERGENT B3 ;  /* 0x0000000000037941 */ /* 0x000fea0003800200 */
.L_x_10322:
        /* <DEDUP_REMOVED lines=51> */
.L_x_10325:
[----:B------:R-:W-:Y:S05]  /*25ca0*/  BSYNC.RECONVERGENT B3 ;  /* 0x0000000000037941 */ /* 0x000fea0003800200 */
.L_x_10324:
        /* <DEDUP_REMOVED lines=333> */
.L_x_10327:
[----:B------:R-:W-:Y:S05]  /*27180*/  BSYNC.RECONVERGENT B0 ;  /* 0x0000000000007941 */ /* 0x000fea0003800200 */
.L_x_10326:
[----:B------:R-:W-:Y:S04]  /*27190*/  BSSY.RECONVERGENT B3, `(.L_x_10328) ;  /* 0x0000008000037945 */ /* 0x000fe80003800200 */
[----:B------:R-:W-:Y:S05]  /*271a0*/  @P4 BRA P5, `(.L_x_10329) ;  /* 0x0000000000184947 */ /* 0x000fea0002800000 */
[----:B------:R-:W-:Y:S01]  /*271b0*/  IMAD.MOV.U32 R2, RZ, RZ, R8 ;  /* 0x000000ffff027224 */ /* 0x000fe200078e0008 */
[----:B------:R-:W-:Y:S01]  /*271c0*/  MOV R3, R9 ;  /* 0x0000000900037202 */ /* 0x000fe20000000f00 */
[----:B0-----:R-:W-:Y:S01]  /*271d0*/  IMAD.MOV.U32 R34, RZ, RZ, R10 ;  /* 0x000000ffff227224 */ /* 0x001fe200078e000a */
[----:B------:R-:W-:Y:S01]  /*271e0*/  MOV R32, 0x27210 ;  /* 0x0002721000207802 */ /* 0x000fe20000000f00 */
[----:B------:R-:W-:-:S07]  /*271f0*/  IMAD.MOV.U32 R33, RZ, RZ, R11 ;  /* 0x000000ffff217224 */ /* 0x000fce00078e000b */
[----:B-1----:R-:W-:Y:S05]  /*27200*/  CALL.REL.NOINC `($__internal_20_$__cuda_sm20_div_rn_f64_full) ;  /* 0x0000116000d47944 */ /* 0x002fea0003c00000 */
.L_x_10329:
[----:B------:R-:W-:Y:S05]  /*27210*/  BSYNC.RECONVERGENT B3 ;  /* 0x0000000000037941 */ /* 0x000fea0003800200 */
.L_x_10328:
        /* <DEDUP_REMOVED lines=176> */
.L_x_10331:
[----:B------:R-:W-:Y:S02]  /*27d20*/  FSEL R2, RZ, 3.37028055040000000000e+12, P0 ;  /* 0x54442d18ff027808 */ /* 0x000fe40000000000 */
[----:B------:R-:W-:-:S07]  /*27d30*/  FSEL R3, RZ, 2.1426990032196044922, P0 ;  /* 0x400921fbff037808 */ /* 0x000fce0000000000 */
.L_x_10332:
[----:B------:R-:W-:Y:S05]  /*27d40*/  BSYNC.RECONVERGENT B0 ;  /* 0x0000000000007941 */ /* 0x000fea0003800200 */
.L_x_10330:
        /* <DEDUP_REMOVED lines=13> */
.L_x_10314:
[----:B------:R-:W-:Y:S05]  /*27e20*/  BSYNC.RECONVERGENT B2 ;  /* 0x0000000000027941 */ /* 0x000fea0003800200 */
.L_x_10304:
        /* <DEDUP_REMOVED lines=15> */
.L_x_10219:
[----:B------:R-:W-:Y:S05]  /*27f20*/  BSYNC.RECONVERGENT B1 ;  /* 0x0000000000017941 */ /* 0x000fea0003800200 */
.L_x_10218:
[----:B------:R-:W-:Y:S05]  /*27f30*/  WARPSYNC.ALL ;  /* 0x0000000000007948 */ /* 0x000fea0003800000 */
[----:B------:R-:W-:Y:S01]  /*27f40*/  VIADD R0, R47, 0x100 ;  /* 0x000001002f007836 */ /* 0x000fe20000000000 */
[----:B------:R-:W-:Y:S01]  /*27f50*/  BSSY.RECONVERGENT B1, `(.L_x_10333) ;  /* 0x00013c9000017945 */ /* 0x000fe20003800200 */
[----:B------:R-:W-:Y:S02]  /*27f60*/  CS2R R14, SRZ ;  /* 0x00000000000e7805 */ /* 0x000fe4000001ff00 */
[----:B------:R-:W-:Y:S02]  /*27f70*/  CS2R R12, SRZ ;  /* 0x00000000000c7805 */ /* 0x000fe4000001ff00 */
[----:B------:R-:W-:-:S13]  /*27f80*/  ISETP.GE.U32.AND P0, PT, R0, UR5, PT ;  /* 0x0000000500007c0c */ /* 0x000fda000bf06070 */
[----:B------:R-:W-:Y:S05]  /*27f90*/  @P0 BRA `(.L_x_10334) ;  /* 0x0000013c00100947 */ /* 0x000fea0003800000 */
[----:B------:R-:W-:Y:S01]  /*27fa0*/  IMAD.MOV.U32 R12, RZ, RZ, 0x33145c07 ;  /* 0x33145c07ff0c7424 */ /* 0x000fe200078e00ff */
[----:B------:R-:W-:Y:S01]  /*27fb0*/  DSETP.NAN.AND P0, PT, R18, R18, PT ;  /* 0x000000121200722a */ /* 0x000fe20003f08000 */
[----:B------:R-:W-:Y:S01]  /*27fc0*/  IMAD.MOV.U32 R13, RZ, RZ, 0x3c91a626 ;  /* 0x3c91a626ff0d7424 */ /* 0x000fe200078e00ff */
[----:B-1----:R-:W-:Y:S01]  /*27fd0*/  MOV R2, 0x33145c07 ;  /* 0x33145c0700027802 */ /* 0x002fe20000000f00 */
[----:B------:R-:W-:-:S03]  /*27fe0*/  IMAD.MOV.U32 R3, RZ, RZ, 0x3c91a626 ;  /* 0x3c91a626ff037424 */ /* 0x000fc600078e00ff */
[----:B------:R1:W-:-:S15]  /*27ff0*/  STL.64 [R1+0x8], R12 ;  /* 0x0000080c01007387 */ /* 0x0003de0000100a00 */
[----:B------:R-:W-:-:S15]  /*28000*/  NOP ;  /* 0x0000000000007918 */ /* 0x000fde0000000000 */
[----:B------:R-:W-:-:S15]  /*28010*/  NOP ;  /* 0x0000000000007918 */ /* 0x000fde0000000000 */
[----:B------:R-:W-:-:S13]  /*28020*/  NOP ;  /* 0x0000000000007918 */ /* 0x000fda0000000000 */
        /* <DEDUP_REMOVED lines=63> */
.L_x_10335:
        /* <DEDUP_REMOVED lines=108> */
[----:B------:R-:W-:Y:S01]  /*28ae0*/  MOV R3, 0x3fd80000 ;  /* 0x3fd8000000037802 */ /* 0x000fe20000000f00 */
[----:B------:R-:W-:Y:S01]  /*28af0*/  IMAD.MOV.U32 R34, RZ, RZ, RZ ;  /* 0x000000ffff227224 */ /* 0x000fe200078e00ff */
[----:B------:R-:W-:-:S15]  /*28b00*/  LOP3.LUT R35, R0, 0x7fd00000, RZ, 0x3c, !PT ;  /* 0x7fd0000000237812 */ /* 0x000fde00078e3cff */
        /* <DEDUP_REMOVED lines=100> */
[----:B---3--:R-:W0:Y:S02]  /*29150*/  DMUL R14, R14, R44 ;  /* 0x0000002c0e0e7228 */ /* 0x008e240000000000 */
        /* <DEDUP_REMOVED lines=79> */
[----:B--2---:R-:W-:Y:S05]  /*29650*/  CALL.REL.NOINC `($__internal_21_$__cuda_sm20_dsqrt_rn_f64_mediumpath_v1) ;  /* 0x0000114400f47944 */ /* 0x004fea0003c00000 */
[----:B------:R-:W-:Y:S01]  /*29660*/  MOV R48, R2 ;  /* 0x0000000200307202 */ /* 0x000fe20000000f00 */
[----:B------:R-:W-:-:S07]  /*29670*/  IMAD.MOV.U32 R49, RZ, RZ, R3 ;  /* 0x000000ffff317224 */ /* 0x000fce00078e0003 */
.L_x_10342:
[----:B------:R-:W-:Y:S05]  /*29680*/  BSYNC.RECONVERGENT B3 ;  /* 0x0000000000037941 */ /* 0x000fea0003800200 */
.L_x_10341:
        /* <DEDUP_REMOVED lines=193> */
.L_x_10340:
        /* <DEDUP_REMOVED lines=76> */
[----:B--2---:R-:W-:Y:S05]  /*2a760*/  CALL.REL.NOINC `($__internal_20_$__cuda_sm20_div_rn_f64_full) ;  /* 0x0000112c007c7944 */ /* 0x004fea0003c00000 */
.L_x_10349:
[----:B------:R-:W-:Y:S05]  /*2a770*/  BSYNC.RECONVERGENT B4 ;  /* 0x0000000000047941 */ /* 0x000fea0003800200 */
.L_x_10348:
[----:B------:R-:W-:Y:S02]  /*2a780*/  IMAD.MOV.U32 R14, RZ, RZ, R2 ;  /* 0x000000ffff0e7224 */ /* 0x000fe400078e0002 */
[----:B------:R-:W-:-:S07]  /*2a790*/  IMAD.MOV.U32 R15, RZ, RZ, R3 ;  /* 0x000000ffff0f7224 */ /* 0x000fce00078e0003 */
.L_x_10347:
[----:B------:R-:W-:Y:S05]  /*2a7a0*/  BSYNC.RECONVERGENT B3 ;  /* 0x0000000000037941 */ /* 0x000fea0003800200 */
.L_x_10346:
        /* <DEDUP_REMOVED lines=69> */
[----:B--2---:R-:W-:Y:S05]  /*2ac00*/  CALL.REL.NOINC `($__internal_20_$__cuda_sm20_div_rn_f64_full) ;  /* 0x0000112800547944 */ /* 0x004fea0003c00000 */
.L_x_10354:
[----:B------:R-:W-:Y:S05]  /*2ac10*/  BSYNC.RECONVERGENT B4 ;  /* 0x0000000000047941 */ /* 0x000fea0003800200 */
.L_x_10353:
[----:B------:R-:W-:Y:S05]  /*2ac20*/  BRA `(.L_x_10352) ;  /* 0x0000000000047947 */ /* 0x000fea0003800000 */
.L_x_10351:
[----:B------:R0:W1:Y:S02]  /*2ac30*/  DADD R2, R62, -R32 ;  /* 0x000000003e027229 */ /* 0x0000640000000820 */
.L_x_10352:
[----:B------:R-:W-:Y:S05]  /*2ac40*/  BSYNC.RECONVERGENT B3 ;  /* 0x0000000000037941 */ /* 0x000fea0003800200 */
.L_x_10350:
[----:B-1----:R-:W1:Y:S01]  /*2ac50*/  DMUL R2, R2, 0.5 ;  /* 0x3fe0000002027828 */ /* 0x002e620000000000 */
[----:B------:R-:W-:Y:S01]  /*2ac60*/  IMAD.MOV.U32 R34, RZ, RZ, 0x0 ;  /* 0x00000000ff227424 */ /* 0x000fe200078e00ff */
[----:B------:R-:W-:Y:S01]  /*2ac70*/  MOV R35, 0x3fd80000 ;  /* 0x3fd8000000237802 */ /* 0x000fe20000000f00 */
[----:B------:R-:W-:-:S15]  /*2ac80*/  BSSY.RECONVERGENT B3, `(.L_x_10355) ;  /* 0x0000045000037945 */ /* 0x000fde0003800200 */
        /* <DEDUP_REMOVED lines=64> */
[----:B------:R-:W-:-:S07]  /*2b090*/  IMAD.MOV.U32 R32, RZ, RZ, R48 ;  /* 0x000000ffff207224 */ /* 0x000fce00078e0030 */
[----:B--2---:R-:W-:Y:S05]  /*2b0a0*/  CALL.REL.NOINC `($__internal_21_$__cuda_sm20_dsqrt_rn_f64_mediumpath_v1) ;  /* 0x0000112c00607944 */ /* 0x004fea0003c00000 */
[----:B------:R-:W-:Y:S02]  /*2b0b0*/  IMAD.MOV.U32 R50, RZ, RZ, R2 ;  /* 0x000000ffff327224 */ /* 0x000fe400078e0002 */
[----:B------:R-:W-:-:S07]  /*2b0c0*/  IMAD.MOV.U32 R51, RZ, RZ, R3 ;  /* 0x000000ffff337224 */ /* 0x000fce00078e0003 */
.L_x_10356:
[----:B------:R-:W-:Y:S05]  /*2b0d0*/  BSYNC.RECONVERGENT B3 ;  /* 0x0000000000037941 */ /* 0x000fea0003800200 */
.L_x_10355:
        /* <DEDUP_REMOVED lines=197> */
.L_x_10357:
        /* <DEDUP_REMOVED lines=51> */
[----:B--2---:R-:W-:Y:S05]  /*2c060*/  CALL.REL.NOINC `($__internal_20_$__cuda_sm20_div_rn_f64_full) ;  /* 0x00001114003c7944 */ /* 0x004fea0003c00000 */
.L_x_10359:
[----:B------:R-:W-:Y:S05]  /*2c070*/  BSYNC.RECONVERGENT B3 ;  /* 0x0000000000037941 */ /* 0x000fea0003800200 */
.L_x_10358:
        /* <DEDUP_REMOVED lines=78> */
.L_x_10345:
        /* <DEDUP_REMOVED lines=54> */
[----:B------:R-:W-:Y:S02]  /*2c8c0*/  IMAD.MOV.U32 R48, RZ, RZ, R2 ;  /* 0x000000ffff307224 */ /* 0x000fe400078e0002 */
[----:B------:R-:W-:-:S07]  /*2c8d0*/  IMAD.MOV.U32 R49, RZ, RZ, R3 ;  /* 0x000000ffff317224 */ /* 0x000fce00078e0003 */
.L_x_10362:
[----:B------:R-:W-:Y:S05]  /*2c8e0*/  BSYNC.RECONVERGENT B3 ;  /* 0x0000000000037941 */ /* 0x000fea0003800200 */
.L_x_10361:
        /* <DEDUP_REMOVED lines=16> */
[----:B------:R-:W-:Y:S01]  /*2c9f0*/  IMAD.MOV.U32 R0, RZ, RZ, -0x3ff ;  /* 0xfffffc01ff007424 */ /* 0x000fe200078e00ff */
[----:B------:R-:W-:-:S11]  /*2ca00*/  @!P0 MOV R0, 0xfffffbcb ;  /* 0xfffffbcb00008802 */ /* 0x000fd60000000f00 */
        /* <DEDUP_REMOVED lines=180> */
.L_x_10363:
        /* <DEDUP_REMOVED lines=52> */
.L_x_10365:
[----:B------:R-:W-:Y:S05]  /*2d890*/  BSYNC.RECONVERGENT B3 ;  /* 0x0000000000037941 */ /* 0x000fea0003800200 */
.L_x_10364:
        /* <DEDUP_REMOVED lines=78> */
.L_x_10360:
        /* <DEDUP_REMOVED lines=57> */
[----:B--2---:R-:W-:Y:S05]  /*2e110*/  CALL.REL.NOINC `($__internal_21_$__cuda_sm20_dsqrt_rn_f64_mediumpath_v1) ;  /* 0x000010fc00447944 */ /* 0x004fea0003c00000 */
[----:B------:R-:W-:Y:S02]  /*2e120*/  IMAD.MOV.U32 R32, RZ, RZ, R2 ;  /* 0x000000ffff207224 */ /* 0x000fe400078e0002 */
[----:B------:R-:W-:-:S07]  /*2e130*/  IMAD.MOV.U32 R33, RZ, RZ, R3 ;  /* 0x000000ffff217224 */ /* 0x000fce00078e0003 */
.L_x_10367:
[----:B------:R-:W-:Y:S05]  /*2e140*/  BSYNC.RECONVERGENT B3 ;  /* 0x0000000000037941 */ /* 0x000fea0003800200 */
.L_x_10366:
        /* <DEDUP_REMOVED lines=47> */
[----:B--2---:R-:W-:Y:S05]  /*2e440*/  CALL.REL.NOINC `($__internal_20_$__cuda_sm20_div_rn_f64_full) ;  /* 0x000010f000447944 */ /* 0x004fea0003c00000 */
.L_x_10369:
[----:B------:R-:W-:Y:S05]  /*2e450*/  BSYNC.RECONVERGENT B3 ;  /* 0x0000000000037941 */ /* 0x000fea0003800200 */
.L_x_10368:
[----:B------:R-:W-:Y:S02]  /*2e460*/  IMAD.MOV.U32 R14, RZ, RZ, R2 ;  /* 0x000000ffff0e7224 */ /* 0x000fe400078e0002 */
[----:B------:R-:W-:Y:S01]  /*2e470*/  IMAD.MOV.U32 R15, RZ, RZ, R3 ;  /* 0x000000ffff0f7224 */ /* 0x000fe200078e0003 */
[----:B------:R-:W-:Y:S06]  /*2e480*/  BRA `(.L_x_10343) ;  /* 0x0000000000d07947 */ /* 0x000fec0003800000 */
.L_x_10344:
        /* <DEDUP_REMOVED lines=51> */
.L_x_10370:
[----:B------:R-:W-:Y:S05]  /*2e7c0*/  BSYNC.RECONVERGENT B3 ;  /* 0x0000000000037941 */ /* 0x000fea0003800200 */
.L_x_10343:
[----:B------:R-:W-:Y:S05]  /*2e7d0*/  BSYNC.RECONVERGENT B2 ;  /* 0x0000000000027941 */ /* 0x000fea0003800200 */
.L_x_10339:
        /* <DEDUP_REMOVED lines=52> */
[----:B--2---:R-:W-:Y:S05]  /*2eb20*/  CALL.REL.NOINC `($__internal_20_$__cuda_sm20_div_rn_f64_full) ;  /* 0x000010e8008c7944 */ /* 0x004fea0003c00000 */
.L_x_10375:
[----:B------:R-:W-:Y:S05]  /*2eb30*/  BSYNC.RECONVERGENT B4 ;  /* 0x0000000000047941 */ /* 0x000fea0003800200 */
.L_x_10374:
        /* <DEDUP_REMOVED lines=184> */
.L_x_10378:
        /* <DEDUP_REMOVED lines=122> */
[----:B-1----:R1:W3:Y:S02]  /*2fe60*/  @!P0 DADD R12, R2, UR6 ;  /* 0x00000006020c8e29 */ /* 0x0022e40008000000 */
[----:B01-3--:R-:W-:Y:S05]  /*2fe70*/  BRA `(.L_x_10379) ;  /* 0x00000054002c7947 */ /* 0x00bfea0003800000 */
.L_x_10377:
        /* <DEDUP_REMOVED lines=172> */
.L_x_10380:
        /* <DEDUP_REMOVED lines=124> */
.L_x_10376:
        /* <DEDUP_REMOVED lines=78> */
.L_x_10387:
[----:B------:R-:W-:Y:S05]  /*315e0*/  BSYNC.RECONVERGENT B6 ;  /* 0x0000000000067941 */ /* 0x000fea0003800200 */
.L_x_10386:
[----:B------:R-:W-:Y:S02]  /*315f0*/  IMAD.MOV.U32 R70, RZ, RZ, R2 ;  /* 0x000000ffff467224 */ /* 0x000fe400078e0002 */
[----:B------:R-:W-:-:S07]  /*31600*/  IMAD.MOV.U32 R71, RZ, RZ, R3 ;  /* 0x000000ffff477224 */ /* 0x000fce00078e0003 */
.L_x_10385:
[----:B------:R-:W-:Y:S05]  /*31610*/  BSYNC.RECONVERGENT B5 ;  /* 0x0000000000057941 */ /* 0x000fea0003800200 */
.L_x_10384:
        /* <DEDUP_REMOVED lines=63> */
.L_x_10392:
[----:B------:R-:W-:Y:S05]  /*31a10*/  BSYNC.RECONVERGENT B6 ;  /* 0x0000000000067941 */ /* 0x000fea0003800200 */
.L_x_10391:
[----:B------:R-:W-:Y:S02]  /*31a20*/  IMAD.MOV.U32 R58, RZ, RZ, R2 ;  /* 0x000000ffff3a7224 */ /* 0x000fe400078e0002 */
[----:B------:R-:W-:Y:S01]  /*31a30*/  IMAD.MOV.U32 R59, RZ, RZ, R3 ;  /* 0x000000ffff3b7224 */ /* 0x000fe200078e0003 */
[----:B------:R-:W-:Y:S06]  /*31a40*/  BRA `(.L_x_10390) ;  /* 0x0000000000047947 */ /* 0x000fec0003800000 */
.L_x_10389:
[----:B------:R0:W1:Y:S02]  /*31a50*/  DADD R58, -R64, R62 ;  /* 0x00000000403a7229 */ /* 0x000064000000013e */
.L_x_10390:
[----:B------:R-:W-:Y:S05]  /*31a60*/  BSYNC.RECONVERGENT B5 ;  /* 0x0000000000057941 */ /* 0x000fea0003800200 */
.L_x_10388:
        /* <DEDUP_REMOVED lines=46> */
[----:B-1----:R-:W-:Y:S01]  /*31d50*/  IADD3 R13, PT, PT, R35, -0x100000, RZ ;  /* 0xfff00000230d7810 */ /* 0x002fe20007ffe0ff */
[----:B------:R-:W-:-:S15]  /*31d60*/  IMAD.MOV.U32 R12, RZ, RZ, R34 ;  /* 0x000000ffff0c7224 */ /* 0x000fde00078e0022 */
[----:B------:R-:W-:-:S15]  /*31d70*/  NOP ;  /* 0x0000000000007918 */ /* 0x000fde0000000000 */
[----:B------:R-:W-:-:S15]  /*31d80*/  NOP ;  /* 0x0000000000007918 */ /* 0x000fde0000000000 */
[----:B------:R-:W-:-:S15]  /*31d90*/  NOP ;  /* 0x0000000000007918 */ /* 0x000fde0000000000 */
[----:B------:R-:W-:-:S01]  /*31da0*/  NOP ;  /* 0x0000000000007918 */ /* 0x000fc20000000000 */
        /* <DEDUP_REMOVED lines=10> */
[----:B-1----:R1:W3:Y:S02]  /*31e50*/  DFMA R2, R50, R12, R48 ;  /* 0x0000000c3202722b */ /* 0x0022e40000000030 */
[----:B-1-3--:R-:W-:Y:S05]  /*31e60*/  @!P0 BRA `(.L_x_10394) ;  /* 0x0000000000288947 */ /* 0x00afea0003800000 */
        /* <DEDUP_REMOVED lines=9> */
[----:B0-2---:R-:W-:Y:S05]  /*31f00*/  CALL.REL.NOINC `($__internal_21_$__cuda_sm20_dsqrt_rn_f64_mediumpath_v1) ;  /* 0x000010bc00c87944 */ /* 0x005fea0003c00000 */
.L_x_10394:
[----:B------:R-:W-:Y:S05]  /*31f10*/  BSYNC.RECONVERGENT B5 ;  /* 0x0000000000057941 */ /* 0x000fea0003800200 */
.L_x_10393:
[----:B------:R-:W-:Y:S02]  /*31f20*/  IMAD.MOV.U32 R58, RZ, RZ, R2 ;  /* 0x000000ffff3a7224 */ /* 0x000fe400078e0002 */
[----:B------:R-:W-:Y:S01]  /*31f30*/  IMAD.MOV.U32 R59, RZ, RZ, R3 ;  /* 0x000000ffff3b7224 */ /* 0x000fe200078e0003 */
[----:B------:R-:W-:Y:S06]  /*31f40*/  BRA `(.L_x_10395) ;  /* 0x0000001000e07947 */ /* 0x000fec0003800000 */
.L_x_10383:
        /* <DEDUP_REMOVED lines=62> */
[----:B--2---:R-:W-:Y:S05]  /*32330*/  CALL.REL.NOINC `($__internal_21_$__cuda_sm20_dsqrt_rn_f64_mediumpath_v1) ;  /* 0x000010b800bc7944 */ /* 0x004fea0003c00000 */
.L_x_10398:
[----:B------:R-:W-:Y:S05]  /*32340*/  BSYNC.RECONVERGENT B5 ;  /* 0x0000000000057941 */ /* 0x000fea0003800200 */
.L_x_10397:
[----:B------:R-:W-:Y:S02]  /*32350*/  IMAD.MOV.U32 R58, RZ, RZ, R2 ;  /* 0x000000ffff3a7224 */ /* 0x000fe400078e0002 */
[----:B------:R-:W-:Y:S01]  /*32360*/  IMAD.MOV.U32 R59, RZ, RZ, R3 ;  /* 0x000000ffff3b7224 */ /* 0x000fe200078e0003 */
[----:B------:R-:W-:Y:S06]  /*32370*/  BRA `(.L_x_10395) ;  /* 0x0000000c00d47947 */ /* 0x000fec0003800000 */
.L_x_10396:
        /* <DEDUP_REMOVED lines=52> */
[----:B-1----:R1:W3:-:S15]  /*326c0*/  DMUL R12, R60, R12 ;  /* 0x0000000c3c0c7228 */ /* 0x0022de0000000000 */
[----:B------:R-:W-:-:S15]  /*326d0*/  NOP ;  /* 0x0000000000007918 */ /* 0x000fde0000000000 */
[----:B------:R-:W-:-:S15]  /*326e0*/  NOP ;  /* 0x0000000000007918 */ /* 0x000fde0000000000 */
[----:B------:R-:W-:-:S15]  /*326f0*/  NOP ;  /* 0x0000000000007918 */ /* 0x000fde0000000000 */
[----:B------:R-:W-:-:S04]  /*32700*/  NOP ;  /* 0x0000000000007918 */ /* 0x000fc80000000000 */
[----:B0-----:R1:W0:Y:S02]  /*32710*/  DFMA R32, R50, R2, R48 ;  /* 0x000000023220722b */ /* 0x0012240000000030 */
[----:B01-3--:R-:W-:Y:S05]  /*32720*/  @!P0 BRA `(.L_x_10400) ;  /* 0x00000000002c8947 */ /* 0x00bfea0003800000 */
        /* <DEDUP_REMOVED lines=8> */
[----:B--2---:R-:W-:Y:S05]  /*327b0*/  CALL.REL.NOINC `($__internal_21_$__cuda_sm20_dsqrt_rn_f64_mediumpath_v1) ;  /* 0x000010b4009c7944 */ /* 0x004fea0003c00000 */
[----:B------:R-:W-:Y:S02]  /*327c0*/  IMAD.MOV.U32 R32, RZ, RZ, R2 ;  /* 0x000000ffff207224 */ /* 0x000fe400078e0002 */
[----:B------:R-:W-:-:S07]  /*327d0*/  IMAD.MOV.U32 R33, RZ, RZ, R3 ;  /* 0x000000ffff217224 */ /* 0x000fce00078e0003 */
.L_x_10400:
[----:B------:R-:W-:Y:S05]  /*327e0*/  BSYNC.RECONVERGENT B5 ;  /* 0x0000000000057941 */ /* 0x000fea0003800200 */
.L_x_10399:
        /* <DEDUP_REMOVED lines=48> */
.L_x_10402:
[----:B------:R-:W-:Y:S05]  /*32af0*/  BSYNC.RECONVERGENT B5 ;  /* 0x0000000000057941 */ /* 0x000fea0003800200 */
.L_x_10401:
[----:B------:R-:W0:Y:S01]  /*32b00*/  DMUL R60, R60, 8.11296384146066816958e+31 ;  /* 0x469000003c3c7828 */ /* 0x000e220000000000 */
[----:B------:R-:W-:Y:S02]  /*32b10*/  IMAD.MOV.U32 R58, RZ, RZ, R2 ;  /* 0x000000ffff3a7224 */ /* 0x000fe400078e0002 */
[----:B------:R-:W-:Y:S01]  /*32b20*/  IMAD.MOV.U32 R59, RZ, RZ, R3 ;  /* 0x000000ffff3b7224 */ /* 0x000fe200078e0003 */
[----:B0-----:R-:W-:Y:S06]  /*32b30*/  BRA `(.L_x_10395) ;  /* 0x0000000400e47947 */ /* 0x001fec0003800000 */
.L_x_10382:
        /* <DEDUP_REMOVED lines=51> */
[----:B--2---:R-:W-:Y:S05]  /*32e70*/  CALL.REL.NOINC `($__internal_21_$__cuda_sm20_dsqrt_rn_f64_mediumpath_v1) ;  /* 0x000010ac00ec7944 */ /* 0x004fea0003c00000 */
[----:B------:R-:W-:Y:S01]  /*32e80*/  IMAD.MOV.U32 R48, RZ, RZ, R2 ;  /* 0x000000ffff307224 */ /* 0x000fe200078e0002 */
[----:B------:R-:W-:-:S07]  /*32e90*/  MOV R49, R3 ;  /* 0x0000000300317202 */ /* 0x000fce0000000f00 */
.L_x_10404:
[----:B------:R-:W-:Y:S05]  /*32ea0*/  BSYNC.RECONVERGENT B5 ;  /* 0x0000000000057941 */ /* 0x000fea0003800200 */
.L_x_10403:
        /* <DEDUP_REMOVED lines=61> */
[----:B--2---:R-:W-:Y:S05]  /*33280*/  CALL.REL.NOINC `($__internal_21_$__cuda_sm20_dsqrt_rn_f64_mediumpath_v1) ;  /* 0x000010a800e87944 */ /* 0x004fea0003c00000 */
.L_x_10406:
[----:B------:R-:W-:Y:S05]  /*33290*/  BSYNC.RECONVERGENT B5 ;  /* 0x0000000000057941 */ /* 0x000fea0003800200 */
.L_x_10405:
[----:B------:R1:W3:Y:S01]  /*332a0*/  DMUL R58, R2, R48 ;  /* 0x00000030023a7228 */ /* 0x0002e20000000000 */
[----:B------:R-:W-:Y:S01]  /*332b0*/  MOV R60, 0x0 ;  /* 0x00000000003c7802 */ /* 0x000fe20000000f00 */
[----:B-1-3--:R-:W-:-:S07]  /*332c0*/  IMAD.MOV.U32 R61, RZ, RZ, 0x3ff00000 ;  /* 0x3ff00000ff3d7424 */ /* 0x00afce00078e00ff */
.L_x_10395:
[----:B------:R-:W-:Y:S05]  /*332d0*/  BSYNC.RECONVERGENT B4 ;  /* 0x0000000000047941 */ /* 0x000fea0003800200 */
.L_x_10381:
[----:B------:R-:W-:Y:S05]  /*332e0*/  BRA `(.L_x_10407) ;  /* 0x0000000000187947 */ /* 0x000fea0003800000 */
.L_x_10373:
[----:B------:R1:W3:-:S15]  /*332f0*/  DMUL R58, R12, 9.00719925474099200000e+15 ;  /* 0x434000000c3a7828 */ /* 0x0002de0000000000 */
[----:B------:R-:W-:-:S15]  /*33300*/  NOP ;  /* 0x0000000000007918 */ /* 0x000fde0000000000 */
[----:B------:R-:W-:-:S15]  /*33310*/  NOP ;  /* 0x0000000000007918 */ /* 0x000fde0000000000 */
[----:B------:R-:W-:-:S15]  /*33320*/  NOP ;  /* 0x0000000000007918 */ /* 0x000fde0000000000 */
[----:B------:R-:W-:-:S04]  /*33330*/  NOP ;  /* 0x0000000000007918 */ /* 0x000fc80000000000 */
[----:B-1-3--:R-:W4:Y:S02]  /*33340*/  DMUL R60, R60, 9.00719925474099200000e+15 ;  /* 0x434000003c3c7828 */ /* 0x00af240000000000 */
.L_x_10407:
[----:B------:R-:W-:Y:S05]  /*33350*/  BSYNC.RELIABLE B2 ;  /* 0x0000000000027941 */ /* 0x000fea0003800100 */
.L_x_10372:
[----:B------:R-:W-:-:S13]  /*33360*/  ISETP.GT.AND P0, PT, R17, -0x1, PT ;  /* 0xffffffff1100780c */ /* 0x000fda0003f04270 */
[----:B------:R-:W-:Y:S05]  /*33370*/  @P0 BRA `(.L_x_10408) ;  /* 0x0000001000000947 */ /* 0x000fea0003800000 */
[----:B----4-:R-:W-:Y:S01]  /*33380*/  DSETP.GT.AND P1, PT, |R58|, R60, PT ;  /* 0x0000003c3a00722a */ /* 0x010fe20003f24200 */
        /* <DEDUP_REMOVED lines=57> */
[----:B------:R1:W3:Y:S02]  /*33720*/  DADD R12, -RZ, -R60 ;  /* 0x00000000ff0c7229 */ /* 0x0002e4000000093c */
[----:B-1-3--:R-:W-:Y:S05]  /*33730*/  @P0 BRA P2, `(.L_x_10410) ;  /* 0x0000000000180947 */ /* 0x00afea0001000000 */
[----:B------:R-:W-:Y:S01]  /*33740*/  IMAD.MOV.U32 R2, RZ, RZ, R34 ;  /* 0x000000ffff027224 */ /* 0x000fe200078e0022 */
[----:B------:R-:W-:Y:S01]  /*33750*/  MOV R32, 0x337a0 ;  /* 0x000337a000207802 */ /* 0x000fe20000000f00 */
[----:B------:R-:W-:Y:S02]  /*33760*/  IMAD.MOV.U32 R3, RZ, RZ, R35 ;  /* 0x000000ffff037224 */ /* 0x000fe400078e0023 */
[----:B------:R-:W-:Y:S02]  /*33770*/  IMAD.MOV.U32 R34, RZ, RZ, R16 ;  /* 0x000000ffff227224 */ /* 0x000fe400078e0010 */
[----:B------:R-:W-:-:S07]  /*33780*/  IMAD.MOV.U32 R33, RZ, RZ, R17 ;  /* 0x000000ffff217224 */ /* 0x000fce00078e0011 */
[----:B0-2---:R-:W-:Y:S05]  /*33790*/  CALL.REL.NOINC `($__internal_20_$__cuda_sm20_div_rn_f64_full) ;  /* 0x0000109c00707944 */ /* 0x005fea0003c00000 */
.L_x_10410:
[----:B------:R-:W-:Y:S05]  /*337a0*/  BSYNC.RECONVERGENT B2 ;  /* 0x0000000000027941 */ /* 0x000fea0003800200 */
.L_x_10409:
        /* <DEDUP_REMOVED lines=145> */
[----:B-1----:R1:W3:Y:S02]  /*340c0*/  DFMA R32, R32, R2, R2 ;  /* 0x000000022020722b */ /* 0x0022e40000000002 */
[----:B-1----:R-:W-:Y:S02]  /*340d0*/  @!P1 IMAD.MOV.U32 R2, RZ, RZ, 0x54442d18 ;  /* 0x54442d18ff029424 */ /* 0x002fe400078e00ff */
[----:B------:R-:W-:-:S15]  /*340e0*/  @!P1 IMAD.MOV.U32 R3, RZ, RZ, 0x400921fb ;  /* 0x400921fbff039424 */ /* 0x000fde00078e00ff */
[----:B------:R-:W-:-:S15]  /*340f0*/  NOP ;  /* 0x0000000000007918 */ /* 0x000fde0000000000 */
[----:B------:R-:W-:-:S15]  /*34100*/  NOP ;  /* 0x0000000000007918 */ /* 0x000fde0000000000 */
[----:B------:R-:W-:-:S15]  /*34110*/  NOP ;  /* 0x0000000000007918 */ /* 0x000fde0000000000 */
[----:B---3--:R-:W1:Y:S02]  /*34120*/  @!P1 DADD R2, -R32, R2 ;  /* 0x0000000020029229 */ /* 0x008e640000000102 */
        /* <DEDUP_REMOVED lines=14> */
[----:B------:R1:W3:Y:S02]  /*34210*/  @P1 DADD R2, R12, R16 ;  /* 0x000000000c021229 */ /* 0x0002e40000000010 */
[----:B-1-3--:R-:W-:Y:S05]  /*34220*/  @!P3 BRA `(.L_x_10412) ;  /* 0x000000000020b947 */ /* 0x00afea0003800000 */
[----:B------:R-:W-:Y:S01]  /*34230*/  IMAD.MOV.U32 R13, RZ, RZ, 0x7f3321d2 ;  /* 0x7f3321d2ff0d7424 */ /* 0x000fe200078e00ff */
[----:B------:R-:W-:-:S04]  /*34240*/  MOV R17, 0x4002d97c ;  /* 0x4002d97c00117802 */ /* 0x000fc80000000f00 */
[----:B------:R-:W-:Y:S02]  /*34250*/  FSEL R13, R13, 3.37028055040000000000e+12, !P0 ;  /* 0x54442d180d0d7808 */ /* 0x000fe40004000000 */
[----:B------:R-:W-:Y:S01]  /*34260*/  FSEL R17, R17, 1.8213495016098022461, !P0 ;  /* 0x3fe921fb11117808 */ /* 0x000fe20004000000 */
[----:B------:R-:W1:Y:S02]  /*34270*/  DSETP.NEU.AND P0, PT, R60, |R58|, PT ;  /* 0x4000003a3c00722a */ /* 0x000e640003f0d000 */
[----:B-1----:R-:W-:Y:S02]  /*34280*/  FSEL R2, R13, R2, !P0 ;  /* 0x000000020d027208 */ /* 0x002fe40004000000 */
[----:B------:R-:W-:Y:S01]  /*34290*/  FSEL R3, R17, R3, !P0 ;  /* 0x0000000311037208 */ /* 0x000fe20004000000 */
[----:B------:R-:W-:Y:S06]  /*342a0*/  BRA `(.L_x_10413) ;  /* 0x0000000000087947 */ /* 0x000fec0003800000 */
.L_x_10412:
[----:B------:R-:W-:Y:S02]  /*342b0*/  FSEL R2, RZ, 3.37028055040000000000e+12, P0 ;  /* 0x54442d18ff027808 */ /* 0x000fe40000000000 */
[----:B------:R-:W-:-:S07]  /*342c0*/  FSEL R3, RZ, 2.1426990032196044922, P0 ;  /* 0x400921fbff037808 */ /* 0x000fce0000000000 */
.L_x_10413:
[----:B------:R-:W-:Y:S05]  /*342d0*/  BSYNC.RECONVERGENT B0 ;  /* 0x0000000000007941 */ /* 0x000fea0003800200 */
.L_x_10411:
[----:B------:R1:W3:Y:S02]  /*342e0*/  DADD R60, |R58|, R60 ;  /* 0x000000003a3c7229 */ /* 0x0002e4000000023c */
[----:B-1----:R-:W-:-:S15]  /*342f0*/  LOP3.LUT R59, R3, 0x80000000, R59, 0xb8, !PT ;  /* 0x80000000033b7812 */ /* 0x002fde00078eb83b */
[----:B------:R-:W-:-:S15]  /*34300*/  NOP ;  /* 0x0000000000007918 */ /* 0x000fde0000000000 */
[----:B------:R-:W-:-:S15]  /*34310*/  NOP ;  /* 0x0000000000007918 */ /* 0x000fde0000000000 */
[----:B------:R-:W-:-:S15]  /*34320*/  NOP ;  /* 0x0000000000007918 */ /* 0x000fde0000000000 */
[----:B------:R-:W-:-:S02]  /*34330*/  NOP ;  /* 0x0000000000007918 */ /* 0x000fc40000000000 */
[----:B---3--:R-:W1:Y:S02]  /*34340*/  DSETP.NAN.AND P0, PT, R60, R60, PT ;  /* 0x0000003c3c00722a */ /* 0x008e640003f08000 */
[----:B-1----:R-:W-:Y:S02]  /*34350*/  FSEL R12, R60, R2, P0 ;  /* 0x000000023c0c7208 */ /* 0x002fe40000000000 */
[----:B------:R-:W-:Y:S01]  /*34360*/  FSEL R13, R61, R59, P0 ;  /* 0x0000003b3d0d7208 */ /* 0x000fe20000000000 */
[----:B------:R-:W-:Y:S06]  /*34370*/  BRA `(.L_x_10379) ;  /* 0x0000000c00ec7947 */ /* 0x000fec0003800000 */
.L_x_10408:
        /* <DEDUP_REMOVED lines=57> */
[----:B------:R-:W-:Y:S01]  /*34710*/  MOV R32, 0x34760 ;  /* 0x0003476000207802 */ /* 0x000fe20000000f00 */
[----:B------:R-:W-:Y:S02]  /*34720*/  IMAD.MOV.U32 R3, RZ, RZ, R35 ;  /* 0x000000ffff037224 */ /* 0x000fe400078e0023 */
[----:B------:R-:W-:Y:S02]  /*34730*/  IMAD.MOV.U32 R34, RZ, RZ, R12 ;  /* 0x000000ffff227224 */ /* 0x000fe400078e000c */
[----:B------:R-:W-:-:S07]  /*34740*/  IMAD.MOV.U32 R33, RZ, RZ, R13 ;  /* 0x000000ffff217224 */ /* 0x000fce00078e000d */
[----:B0-2---:R-:W-:Y:S05]  /*34750*/  CALL.REL.NOINC `($__internal_20_$__cuda_sm20_div_rn_f64_full) ;  /* 0x0000108c00807944 */ /* 0x005fea0003c00000 */
.L_x_10415:
[----:B------:R-:W-:Y:S05]  /*34760*/  BSYNC.RECONVERGENT B2 ;  /* 0x0000000000027941 */ /* 0x000fea0003800200 */
.L_x_10414:
        /* <DEDUP_REMOVED lines=176> */
.L_x_10417:
[----:B------:R-:W-:Y:S02]  /*35270*/  FSEL R2, RZ, 3.37028055040000000000e+12, P0 ;  /* 0x54442d18ff027808 */ /* 0x000fe40000000000 */
[----:B------:R-:W-:-:S07]  /*35280*/  FSEL R3, RZ, 2.1426990032196044922, P0 ;  /* 0x400921fbff037808 */ /* 0x000fce0000000000 */
.L_x_10418:
[----:B------:R-:W-:Y:S05]  /*35290*/  BSYNC.RECONVERGENT B0 ;  /* 0x0000000000007941 */ /* 0x000fea0003800200 */
.L_x_10416:
        /* <DEDUP_REMOVED lines=8> */
[----:B------:R-:W-:-:S07]  /*35320*/  FSEL R13, R61, R59, P0 ;  /* 0x0000003b3d0d7208 */ /* 0x000fce0000000000 */
.L_x_10379:
[----:B------:R-:W-:Y:S05]  /*35330*/  BSYNC.RECONVERGENT B3 ;  /* 0x0000000000037941 */ /* 0x000fea0003800200 */
.L_x_10371:
[----:B------:R-:W-:Y:S01]  /*35340*/  ISETP.GE.AND P0, PT, R19, RZ, PT ;  /* 0x000000ff1300720c */ /* 0x000fe20003f06270 */
[----:B------:R-:W1:Y:S03]  /*35350*/  DADD R2, -RZ, -R14 ;  /* 0x00000000ff027229 */ /* 0x000e66000000090e */
[----:B-1----:R-:W-:Y:S02]  /*35360*/  FSEL R14, R14, R2, !P0 ;  /* 0x000000020e0e7208 */ /* 0x002fe40004000000 */
[----:B------:R-:W-:Y:S01]  /*35370*/  FSEL R15, R15, R3, !P0 ;  /* 0x000000030f0f7208 */ /* 0x000fe20004000000 */
[----:B------:R-:W-:Y:S06]  /*35380*/  BRA `(.L_x_10334) ;  /* 0x0000006800147947 */ /* 0x000fec0003800000 */
.L_x_10338:
        /* <DEDUP_REMOVED lines=13> */
[----:B0-----:R-:W3:Y:S02]  /*35460*/  DADD R12, R12, UR6 ;  /* 0x000000060c0c7e29 */ /* 0x001ee40008000000 */
[----:B---3--:R-:W-:Y:S05]  /*35470*/  BRA `(.L_x_10334) ;  /* 0x0000006400d87947 */ /* 0x008fea0003800000 */
.L_x_10337:
[----:B------:R3:W4:Y:S01]  /*35480*/  DADD R14, -RZ, -R18 ;  /* 0x00000000ff0e7229 */ /* 0x0007220000000912 */
[----:B------:R-:W-:Y:S01]  /*35490*/  CS2R R12, SRZ ;  /* 0x00000000000c7805 */ /* 0x000fe2000001ff00 */
[----:B---34-:R-:W-:Y:S06]  /*354a0*/  BRA `(.L_x_10334) ;  /* 0x0000006400cc7947 */ /* 0x018fec0003800000 */
.L_x_10336:
        /* <DEDUP_REMOVED lines=22> */
[----:B------:R-:W-:Y:S01]  /*35610*/  MOV R2, 0x1 ;  /* 0x0000000100027802 */ /* 0x000fe20000000f00 */
        /* <DEDUP_REMOVED lines=242> */
.L_x_10423:
[----:B------:R-:W-:Y:S05]  /*36540*/  BSYNC.RECONVERGENT B0 ;  /* 0x0000000000007941 */ /* 0x000fea0003800200 */
.L_x_10422:
[----:B------:R-:W-:Y:S04]  /*36550*/  BSSY.RECONVERGENT B3, `(.L_x_10424) ;  /* 0x0000008000037945 */ /* 0x000fe80003800200 */
[----:B------:R-:W-:Y:S05]  /*36560*/  @P4 BRA P5, `(.L_x_10425) ;  /* 0x0000000000184947 */ /* 0x000fea0002800000 */
[----:B------:R-:W-:Y:S01]  /*36570*/  IMAD.MOV.U32 R2, RZ, RZ, R12 ;  /* 0x000000ffff027224 */ /* 0x000fe200078e000c */
[----:B------:R-:W-:Y:S01]  /*36580*/  MOV R3, R13 ;  /* 0x0000000d00037202 */ /* 0x000fe20000000f00 */
[----:B------:R-:W-:Y:S01]  /*36590*/  IMAD.MOV.U32 R34, RZ, RZ, R14 ;  /* 0x000000ffff227224 */ /* 0x000fe200078e000e */
[----:B------:R-:W-:Y:S01]  /*365a0*/  MOV R32, 0x365d0 ;  /* 0x000365d000207802 */ /* 0x000fe20000000f00 */
[----:B------:R-:W-:-:S07]  /*365b0*/  IMAD.MOV.U32 R33, RZ, RZ, R15 ;  /* 0x000000ffff217224 */ /* 0x000fce00078e000f */
[----:B012---:R-:W-:Y:S05]  /*365c0*/  CALL.REL.NOINC `($__internal_20_$__cuda_sm20_div_rn_f64_full) ;  /* 0x0000106c00e47944 */ /* 0x007fea0003c00000 */
.L_x_10425:
[----:B------:R-:W-:Y:S05]  /*365d0*/  BSYNC.RECONVERGENT B3 ;  /* 0x0000000000037941 */ /* 0x000fea0003800200 */
.L_x_10424:
        /* <DEDUP_REMOVED lines=140> */
[----:B---3--:R-:W3:-:S15]  /*36ea0*/  DMUL R14, R12, R14 ;  /* 0x0000000e0c0e7228 */ /* 0x008ede0000000000 */
[----:B------:R-:W-:-:S15]  /*36eb0*/  NOP ;  /* 0x0000000000007918 */ /* 0x000fde0000000000 */
[----:B------:R-:W-:-:S15]  /*36ec0*/  NOP ;  /* 0x0000000000007918 */ /* 0x000fde0000000000 */
[----:B------:R-:W-:-:S15]  /*36ed0*/  NOP ;  /* 0x0000000000007918 */ /* 0x000fde0000000000 */
[----:B------:R-:W-:-:S04]  /*36ee0*/  NOP ;  /* 0x0000000000007918 */ /* 0x000fc80000000000 */
[----:B---3--:R3:W4:Y:S02]  /*36ef0*/  DFMA R14, R14, R2, R2 ;  /* 0x000000020e0e722b */ /* 0x0087240000000002 */
[----:B---3--:R-:W-:Y:S02]  /*36f00*/  @P1 IMAD.MOV.U32 R2, RZ, RZ, 0x54442d18 ;  /* 0x54442d18ff021424 */ /* 0x008fe400078e00ff */
[----:B------:R-:W-:-:S15]  /*36f10*/  @P1 IMAD.MOV.U32 R3, RZ, RZ, 0x400921fb ;  /* 0x400921fbff031424 */ /* 0x000fde00078e00ff */
[----:B------:R-:W-:-:S15]  /*36f20*/  NOP ;  /* 0x0000000000007918 */ /* 0x000fde0000000000 */
[----:B------:R-:W-:-:S15]  /*36f30*/  NOP ;  /* 0x0000000000007918 */ /* 0x000fde0000000000 */
[----:B------:R-:W-:-:S15]  /*36f40*/  NOP ;  /* 0x0000000000007918 */ /* 0x000fde0000000000 */
[----:B----4-:R-:W3:Y:S02]  /*36f50*/  @P1 DADD R2, -R14, R2 ;  /* 0x000000000e021229 */ /* 0x010ee40000000102 */
        /* <DEDUP_REMOVED lines=24> */
.L_x_10427:
[----:B------:R-:W-:Y:S02]  /*370e0*/  FSEL R2, RZ, 3.37028055040000000000e+12, P0 ;  /* 0x54442d18ff027808 */ /* 0x000fe40000000000 */
[----:B------:R-:W-:-:S07]  /*370f0*/  FSEL R3, RZ, 2.1426990032196044922, P0 ;  /* 0x400921fbff037808 */ /* 0x000fce0000000000 */
.L_x_10428:
[----:B------:R-:W-:Y:S05]  /*37100*/  BSYNC.RECONVERGENT B0 ;  /* 0x0000000000007941 */ /* 0x000fea0003800200 */
.L_x_10426:
        /* <DEDUP_REMOVED lines=12> */
[----:B-1----:R-:W3:Y:S02]  /*371d0*/  DMUL R62, R62, 0.5 ;  /* 0x3fe000003e3e7828 */ /* 0x002ee40000000000 */
[----:B---3--:R-:W-:Y:S05]  /*371e0*/  BRA `(.L_x_10429) ;  /* 0x00000048003c7947 */ /* 0x008fea0003800000 */
.L_x_10421:
        /* <DEDUP_REMOVED lines=326> */
.L_x_10431:
[----:B------:R-:W-:Y:S05]  /*38650*/  BSYNC.RECONVERGENT B0 ;  /* 0x0000000000007941 */ /* 0x000fea0003800200 */
.L_x_10430:
[----:B------:R-:W-:Y:S04]  /*38660*/  BSSY.RECONVERGENT B3, `(.L_x_10432) ;  /* 0x0000008000037945 */ /* 0x000fe80003800200 */
[----:B------:R-:W-:Y:S05]  /*38670*/  @P4 BRA P5, `(.L_x_10433) ;  /* 0x0000000000184947 */ /* 0x000fea0002800000 */
[----:B------:R-:W-:Y:S01]  /*38680*/  IMAD.MOV.U32 R2, RZ, RZ, R12 ;  /* 0x000000ffff027224 */ /* 0x000fe200078e000c */
[----:B------:R-:W-:Y:S01]  /*38690*/  MOV R32, 0x386e0 ;  /* 0x000386e000207802 */ /* 0x000fe20000000f00 */
[----:B------:R-:W-:Y:S02]  /*386a0*/  IMAD.MOV.U32 R3, RZ, RZ, R13 ;  /* 0x000000ffff037224 */ /* 0x000fe400078e000d */
[----:B0-----:R-:W-:Y:S02]  /*386b0*/  IMAD.MOV.U32 R34, RZ, RZ, R14 ;  /* 0x000000ffff227224 */ /* 0x001fe400078e000e */
[----:B------:R-:W-:-:S07]  /*386c0*/  IMAD.MOV.U32 R33, RZ, RZ, R15 ;  /* 0x000000ffff217224 */ /* 0x000fce00078e000f */
[----:B-12---:R-:W-:Y:S05]  /*386d0*/  CALL.REL.NOINC `($__internal_20_$__cuda_sm20_div_rn_f64_full) ;  /* 0x0000104c00a07944 */ /* 0x006fea0003c00000 */
.L_x_10433:
[----:B------:R-:W-:Y:S05]  /*386e0*/  BSYNC.RECONVERGENT B3 ;  /* 0x0000000000037941 */ /* 0x000fea0003800200 */
.L_x_10432:
[----:B------:R3:W-:Y:S01]  /*386f0*/  DSETP.NEU.AND P3, PT, R14, RZ, PT ;  /* 0x000000ff0e00722a */ /* 0x0007e20003f6d000 */
[----:B------:R-:W-:Y:S01]  /*38700*/  UMOV UR6, 0x2a25ff7e ;  /* 0x2a25ff7e00067882 */ /* 0x000fe20000000000 */
[----:B---3--:R-:W-:Y:S01]  /*38710*/  IMAD.MOV.U32 R14, RZ, RZ, -0x2449a4b7 ;  /* 0xdbb65b49ff0e7424 */ /* 0x008fe200078e00ff */
[----:B------:R-:W-:Y:S01]  /*38720*/  MOV R15, 0x3f2d3b63 ;  /* 0x3f2d3b63000f7802 */ /* 0x000fe20000000f00 */
        /* <DEDUP_REMOVED lines=172> */
.L_x_10435:
[----:B------:R-:W-:Y:S02]  /*391f0*/  FSEL R2, RZ, 3.37028055040000000000e+12, P0 ;  /* 0x54442d18ff027808 */ /* 0x000fe40000000000 */
[----:B------:R-:W-:-:S07]  /*39200*/  FSEL R3, RZ, 2.1426990032196044922, P0 ;  /* 0x400921fbff037808 */ /* 0x000fce0000000000 */
.L_x_10436:
[----:B------:R-:W-:Y:S05]  /*39210*/  BSYNC.RECONVERGENT B0 ;  /* 0x0000000000007941 */ /* 0x000fea0003800200 */
.L_x_10434:
        /* <DEDUP_REMOVED lines=10> */
.L_x_10420:
        /* <DEDUP_REMOVED lines=50> */
[----:B--2---:R-:W-:Y:S05]  /*395e0*/  CALL.REL.NOINC `($__internal_20_$__cuda_sm20_div_rn_f64_full) ;  /* 0x0000103c00dc7944 */ /* 0x004fea0003c00000 */
[----:B------:R-:W-:Y:S01]  /*395f0*/  MOV R62, R2 ;  /* 0x00000002003e7202 */ /* 0x000fe20000000f00 */
[----:B------:R-:W-:-:S07]  /*39600*/  IMAD.MOV.U32 R63, RZ, RZ, R3 ;  /* 0x000000ffff3f7224 */ /* 0x000fce00078e0003 */
.L_x_10438:
[----:B------:R-:W-:Y:S05]  /*39610*/  BSYNC.RECONVERGENT B3 ;  /* 0x0000000000037941 */ /* 0x000fea0003800200 */
.L_x_10437:
        /* <DEDUP_REMOVED lines=50> */
[----:B--2---:R-:W-:Y:S05]  /*39940*/  CALL.REL.NOINC `($__internal_20_$__cuda_sm20_div_rn_f64_full) ;  /* 0x0000103c00047944 */ /* 0x004fea0003c00000 */
.L_x_10440:
[----:B------:R-:W-:Y:S05]  /*39950*/  BSYNC.RECONVERGENT B3 ;  /* 0x0000000000037941 */ /* 0x000fea0003800200 */
.L_x_10439:
        /* <DEDUP_REMOVED lines=333> */
.L_x_10442:
[----:B------:R-:W-:Y:S05]  /*3ae30*/  BSYNC.RECONVERGENT B0 ;  /* 0x0000000000007941 */ /* 0x000fea0003800200 */
.L_x_10441:
[----:B------:R-:W-:Y:S04]  /*3ae40*/  BSSY.RECONVERGENT B3, `(.L_x_10443) ;  /* 0x0000008000037945 */ /* 0x000fe80003800200 */
[----:B------:R-:W-:Y:S05]  /*3ae50*/  @P4 BRA P5, `(.L_x_10444) ;  /* 0x0000000000184947 */ /* 0x000fea0002800000 */
[----:B------:R-:W-:Y:S01]  /*3ae60*/  MOV R2, R12 ;  /* 0x0000000c00027202 */ /* 0x000fe20000000f00 */
[----:B------:R-:W-:Y:S01]  /*3ae70*/  IMAD.MOV.U32 R3, RZ, RZ, R13 ;  /* 0x000000ffff037224 */ /* 0x000fe200078e000d */
[----:B------:R-:W-:Y:S01]  /*3ae80*/  MOV R32, 0x3aec0 ;  /* 0x0003aec000207802 */ /* 0x000fe20000000f00 */
[----:B0-----:R-:W-:Y:S02]  /*3ae90*/  IMAD.MOV.U32 R34, RZ, RZ, R14 ;  /* 0x000000ffff227224 */ /* 0x001fe400078e000e */
[----:B------:R-:W-:-:S07]  /*3aea0*/  IMAD.MOV.U32 R33, RZ, RZ, R15 ;  /* 0x000000ffff217224 */ /* 0x000fce00078e000f */
[----:B-12---:R-:W-:Y:S05]  /*3aeb0*/  CALL.REL.NOINC `($__internal_20_$__cuda_sm20_div_rn_f64_full) ;  /* 0x0000102400a87944 */ /* 0x006fea0003c00000 */
.L_x_10444:
[----:B------:R-:W-:Y:S05]  /*3aec0*/  BSYNC.RECONVERGENT B3 ;  /* 0x0000000000037941 */ /* 0x000fea0003800200 */
.L_x_10443:
        /* <DEDUP_REMOVED lines=146> */
[----:B---3--:R-:W-:Y:S01]  /*3b7f0*/  @P1 IMAD.MOV.U32 R2, RZ, RZ, 0x54442d18 ;  /* 0x54442d18ff021424 */ /* 0x008fe200078e00ff */
[----:B------:R-:W-:-:S15]  /*3b800*/  @P1 MOV R3, 0x400921fb ;  /* 0x400921fb00031802 */ /* 0x000fde0000000f00 */
[----:B------:R-:W-:-:S15]  /*3b810*/  NOP ;  /* 0x0000000000007918 */ /* 0x000fde0000000000 */
[----:B------:R-:W-:-:S15]  /*3b820*/  NOP ;  /* 0x0000000000007918 */ /* 0x000fde0000000000 */
[----:B------:R-:W-:-:S15]  /*3b830*/  NOP ;  /* 0x0000000000007918 */ /* 0x000fde0000000000 */
[----:B------:R-:W-:-:S01]  /*3b840*/  NOP ;  /* 0x0000000000007918 */ /* 0x000fc20000000000 */
        /* <DEDUP_REMOVED lines=25> */
.L_x_10446:
[----:B------:R-:W-:Y:S02]  /*3b9e0*/  FSEL R2, RZ, 3.37028055040000000000e+12, P0 ;  /* 0x54442d18ff027808 */ /* 0x000fe40000000000 */
[----:B------:R-:W-:-:S07]  /*3b9f0*/  FSEL R3, RZ, 2.1426990032196044922, P0 ;  /* 0x400921fbff037808 */ /* 0x000fce0000000000 */
.L_x_10447:
[----:B------:R-:W-:Y:S05]  /*3ba00*/  BSYNC.RECONVERGENT B0 ;  /* 0x0000000000007941 */ /* 0x000fea0003800200 */
.L_x_10445:
        /* <DEDUP_REMOVED lines=12> */
[----:B-1----:R-:W3:Y:S02]  /*3bad0*/  DADD R62, R62, 1 ;  /* 0x3ff000003e3e7429 */ /* 0x002ee40000000000 */
.L_x_10429:
[----:B------:R-:W-:Y:S05]  /*3bae0*/  BSYNC.RECONVERGENT B2 ;  /* 0x0000000000027941 */ /* 0x000fea0003800200 */
.L_x_10419:
[----:B------:R-:W-:Y:S01]  /*3baf0*/  UMOV UR6, 0xfefa39ef ;  /* 0xfefa39ef00067882 */ /* 0x000fe20000000000 */
[----:B------:R-:W-:Y:S01]  /*3bb00*/  UMOV UR7, 0x3fe62e42 ;  /* 0x3fe62e4200077882 */ /* 0x000fe20000000000 */
[----:B------:R-:W-:Y:S01]  /*3bb10*/  ISETP.GE.AND P0, PT, R19, RZ, PT ;  /* 0x000000ff1300720c */ /* 0x000fe20003f06270 */
[----:B-1-3--:R-:W1:-:S15]  /*3bb20*/  DADD R62, R62, UR6 ;  /* 0x000000063e3e7e29 */ /* 0x00ae5e0008000000 */
        /* <DEDUP_REMOVED lines=10> */
[----:B------:R3:W4:Y:S02]  /*3bbd0*/  DADD R12, -RZ, |R2| ;  /* 0x00000000ff0c7229 */ /* 0x0007240000000502 */
.L_x_10334:
[----:B------:R-:W-:Y:S05]  /*3bbe0*/  BSYNC.RECONVERGENT B1 ;  /* 0x0000000000017941 */ /* 0x000fea0003800200 */
.L_x_10333:
        /* <DEDUP_REMOVED lines=8> */
[----:B------:R-:W-:Y:S01]  /*3bc70*/  MOV R17, 0x3c91a626 ;  /* 0x3c91a62600117802 */ /* 0x000fe20000000f00 */
[----:B------:R-:W-:Y:S01]  /*3bc80*/  DSETP.NAN.AND P0, PT, R22, R22, PT ;  /* 0x000000161600722a */ /* 0x000fe20003f08000 */
[----:B-1-3--:R-:W-:Y:S02]  /*3bc90*/  IMAD.MOV.U32 R2, RZ, RZ, 0x33145c07 ;  /* 0x33145c07ff027424 */ /* 0x00afe400078e00ff */
        /* <DEDUP_REMOVED lines=35> */
[----:B------:R0:W3:Y:S02]  /*3bed0*/  @!P0 DADD R18, -RZ, -R22 ;  /* 0x00000000ff128229 */ /* 0x0000e40000000916 */
[----:B01-3--:R-:W-:Y:S05]  /*3bee0*/  @!P0 BRA `(.L_x_10449) ;  /* 0x0000013800608947 */ /* 0x00bfea0003800000 */
        /* <DEDUP_REMOVED lines=29> */
[----:B------:R0:W3:Y:S02]  /*3c0c0*/  @!P0 DADD R18, R22, R22 ;  /* 0x0000000016128229 */ /* 0x0000e40000000016 */
[----:B01-3--:R-:W-:Y:S05]  /*3c0d0*/  BRA `(.L_x_10449) ;  /* 0x0000013400e47947 */ /* 0x00bfea0003800000 */
.L_x_10450:
        /* <DEDUP_REMOVED lines=189> */
[----:B-1----:R-:W-:Y:S02]  /*3ccb0*/  LOP3.LUT R45, R46, 0x100000, RZ, 0xfc, !PT ;  /* 0x001000002e2d7812 */ /* 0x002fe400078efcff */
[----:B------:R-:W-:-:S15]  /*3ccc0*/  MOV R44, RZ ;  /* 0x000000ff002c7202 */ /* 0x000fde0000000f00 */
[----:B------:R-:W-:-:S15]  /*3ccd0*/  NOP ;  /* 0x0000000000007918 */ /* 0x000fde0000000000 */
[----:B------:R-:W-:-:S15]  /*3cce0*/  NOP ;  /* 0x0000000000007918 */ /* 0x000fde0000000000 */
[----:B------:R-:W-:-:S15]  /*3ccf0*/  NOP ;  /* 0x0000000000007918 */ /* 0x000fde0000000000 */
        /* <DEDUP_REMOVED lines=97> */
[----:B--2-4-:R-:W-:Y:S05]  /*3d310*/  CALL.REL.NOINC `($__internal_21_$__cuda_sm20_dsqrt_rn_f64_mediumpath_v1) ;  /* 0x0000100800c47944 */ /* 0x014fea0003c00000 */
[----:B------:R-:W-:Y:S02]  /*3d320*/  IMAD.MOV.U32 R48, RZ, RZ, R2 ;  /* 0x000000ffff307224 */ /* 0x000fe400078e0002 */
[----:B------:R-:W-:-:S07]  /*3d330*/  IMAD.MOV.U32 R49, RZ, RZ, R3 ;  /* 0x000000ffff317224 */ /* 0x000fce00078e0003 */
.L_x_10457:
[----:B------:R-:W-:Y:S05]  /*3d340*/  BSYNC.RECONVERGENT B3 ;  /* 0x0000000000037941 */ /* 0x000fea0003800200 */
.L_x_10456:
        /* <DEDUP_REMOVED lines=193> */
.L_x_10455:
        /* <DEDUP_REMOVED lines=16> */
[----:B------:R-:W-:Y:S01]  /*3e060*/  IMAD.MOV.U32 R18, RZ, RZ, R58 ;  /* 0x000000ffff127224 */ /* 0x000fe200078e003a */
[----:B------:R-:W-:Y:S02]  /*3e070*/  MOV R19, R59 ;  /* 0x0000003b00137202 */ /* 0x000fe40000000f00 */
        /* <DEDUP_REMOVED lines=58> */
[----:B--2-4-:R-:W-:Y:S05]  /*3e420*/  CALL.REL.NOINC `($__internal_20_$__cuda_sm20_div_rn_f64_full) ;  /* 0x00000ff0004c7944 */ /* 0x014fea0003c00000 */
.L_x_10464:
[----:B------:R-:W-:Y:S05]  /*3e430*/  BSYNC.RECONVERGENT B4 ;  /* 0x0000000000047941 */ /* 0x000fea0003800200 */
.L_x_10463:
[----:B------:R-:W-:Y:S02]  /*3e440*/  IMAD.MOV.U32 R18, RZ, RZ, R2 ;  /* 0x000000ffff127224 */ /* 0x000fe400078e0002 */
[----:B------:R-:W-:-:S07]  /*3e450*/  IMAD.MOV.U32 R19, RZ, RZ, R3 ;  /* 0x000000ffff137224 */ /* 0x000fce00078e0003 */
.L_x_10462:
[----:B------:R-:W-:Y:S05]  /*3e460*/  BSYNC.RECONVERGENT B3 ;  /* 0x0000000000037941 */ /* 0x000fea0003800200 */
.L_x_10461:
        /* <DEDUP_REMOVED lines=69> */
[----:B--2-4-:R-:W-:Y:S05]  /*3e8c0*/  CALL.REL.NOINC `($__internal_20_$__cuda_sm20_div_rn_f64_full) ;  /* 0x00000fec00247944 */ /* 0x014fea0003c00000 */
.L_x_10469:
[----:B------:R-:W-:Y:S05]  /*3e8d0*/  BSYNC.RECONVERGENT B4 ;  /* 0x0000000000047941 */ /* 0x000fea0003800200 */
.L_x_10468:
[----:B------:R-:W-:Y:S05]  /*3e8e0*/  BRA `(.L_x_10467) ;  /* 0x0000000000047947 */ /* 0x000fea0003800000 */
.L_x_10466:
[----:B------:R0:W1:Y:S02]  /*3e8f0*/  DADD R2, R62, -R32 ;  /* 0x000000003e027229 */ /* 0x0000640000000820 */
.L_x_10467:
[----:B------:R-:W-:Y:S05]  /*3e900*/  BSYNC.RECONVERGENT B3 ;  /* 0x0000000000037941 */ /* 0x000fea0003800200 */
.L_x_10465:
        /* <DEDUP_REMOVED lines=69> */
[----:B--2-4-:R-:W-:Y:S05]  /*3ed60*/  CALL.REL.NOINC `($__internal_21_$__cuda_sm20_dsqrt_rn_f64_mediumpath_v1) ;  /* 0x00000ff000307944 */ /* 0x014fea0003c00000 */
[----:B------:R-:W-:Y:S02]  /*3ed70*/  IMAD.MOV.U32 R50, RZ, RZ, R2 ;  /* 0x000000ffff327224 */ /* 0x000fe400078e0002 */
[----:B------:R-:W-:-:S07]  /*3ed80*/  IMAD.MOV.U32 R51, RZ, RZ, R3 ;  /* 0x000000ffff337224 */ /* 0x000fce00078e0003 */
.L_x_10471:
[----:B------:R-:W-:Y:S05]  /*3ed90*/  BSYNC.RECONVERGENT B3 ;  /* 0x0000000000037941 */ /* 0x000fea0003800200 */
.L_x_10470:
        /* <DEDUP_REMOVED lines=197> */
.L_x_10472:
        /* <DEDUP_REMOVED lines=52> */
.L_x_10474:
[----:B------:R-:W-:Y:S05]  /*3fd30*/  BSYNC.RECONVERGENT B3 ;  /* 0x0000000000037941 */ /* 0x000fea0003800200 */
.L_x_10473:
        /* <DEDUP_REMOVED lines=78> */
.L_x_10460:
        /* <DEDUP_REMOVED lines=53> */
[----:B--2-4-:R-:W-:Y:S05]  /*40570*/  CALL.REL.NOINC `($__internal_21_$__cuda_sm20_dsqrt_rn_f64_mediumpath_v1) ;  /* 0x00000fd8002c7944 */ /* 0x014fea0003c00000 */
[----:B------:R-:W-:Y:S02]  /*40580*/  IMAD.MOV.U32 R48, RZ, RZ, R2 ;  /* 0x000000ffff307224 */ /* 0x000fe400078e0002 */
[----:B------:R-:W-:-:S07]  /*40590*/  IMAD.MOV.U32 R49, RZ, RZ, R3 ;  /* 0x000000ffff317224 */ /* 0x000fce00078e0003 */
.L_x_10477:
[----:B------:R-:W-:Y:S05]  /*405a0*/  BSYNC.RECONVERGENT B3 ;  /* 0x0000000000037941 */ /* 0x000fea0003800200 */
.L_x_10476:
        /* <DEDUP_REMOVED lines=46> */
[----:B------:R-:W-:-:S15]  /*40890*/  MOV R32, RZ ;  /* 0x000000ff00207202 */ /* 0x000fde0000000f00 */
        /* <DEDUP_REMOVED lines=150> */
.L_x_10478:
        /* <DEDUP_REMOVED lines=52> */
.L_x_10480:
[----:B------:R-:W-:Y:S05]  /*41540*/  BSYNC.RECONVERGENT B3 ;  /* 0x0000000000037941 */ /* 0x000fea0003800200 */
.L_x_10479:
        /* <DEDUP_REMOVED lines=78> */
.L_x_10475:
        /* <DEDUP_REMOVED lines=60> */
.L_x_10482:
[----:B------:R-:W-:Y:S05]  /*41df0*/  BSYNC.RECONVERGENT B3 ;  /* 0x0000000000037941 */ /* 0x000fea0003800200 */
.L_x_10481:
        /* <DEDUP_REMOVED lines=47> */
[----:B--2-4-:R-:W-:Y:S05]  /*420f0*/  CALL.REL.NOINC `($__internal_20_$__cuda_sm20_div_rn_f64_full) ;  /* 0x00000fb400187944 */ /* 0x014fea0003c00000 */
.L_x_10484:
[----:B------:R-:W-:Y:S05]  /*42100*/  BSYNC.RECONVERGENT B3 ;  /* 0x0000000000037941 */ /* 0x000fea0003800200 */
.L_x_10483:
[----:B------:R-:W-:Y:S02]  /*42110*/  IMAD.MOV.U32 R18, RZ, RZ, R2 ;  /* 0x000000ffff127224 */ /* 0x000fe400078e0002 */
[----:B------:R-:W-:Y:S01]  /*42120*/  IMAD.MOV.U32 R19, RZ, RZ, R3 ;  /* 0x000000ffff137224 */ /* 0x000fe200078e0003 */
[----:B------:R-:W-:Y:S06]  /*42130*/  BRA `(.L_x_10458) ;  /* 0x0000000000d07947 */ /* 0x000fec0003800000 */
.L_x_10459:
        /* <DEDUP_REMOVED lines=48> */
[----:B--2-4-:R-:W-:Y:S05]  /*42440*/  CALL.REL.NOINC `($__internal_21_$__cuda_sm20_dsqrt_rn_f64_mediumpath_v1) ;  /* 0x00000fb800787944 */ /* 0x014fea0003c00000 */
[----:B------:R-:W-:Y:S02]  /*42450*/  IMAD.MOV.U32 R18, RZ, RZ, R2 ;  /* 0x000000ffff127224 */ /* 0x000fe400078e0002 */
[----:B------:R-:W-:-:S07]  /*42460*/  IMAD.MOV.U32 R19, RZ, RZ, R3 ;  /* 0x000000ffff137224 */ /* 0x000fce00078e0003 */
.L_x_10485:
[----:B------:R-:W-:Y:S05]  /*42470*/  BSYNC.RECONVERGENT B3 ;  /* 0x0000000000037941 */ /* 0x000fea0003800200 */
.L_x_10458:
[----:B------:R-:W-:Y:S05]  /*42480*/  BSYNC.RECONVERGENT B2 ;  /* 0x0000000000027941 */ /* 0x000fea0003800200 */
.L_x_10454:
        /* <DEDUP_REMOVED lines=52> */
[----:B--2-4-:R-:W-:Y:S05]  /*427d0*/  CALL.REL.NOINC `($__internal_20_$__cuda_sm20_div_rn_f64_full) ;  /* 0x00000fac00607944 */ /* 0x014fea0003c00000 */
.L_x_10490:
[----:B------:R-:W-:Y:S05]  /*427e0*/  BSYNC.RECONVERGENT B4 ;  /* 0x0000000000047941 */ /* 0x000fea0003800200 */
.L_x_10489:
        /* <DEDUP_REMOVED lines=184> */
.L_x_10493:
[----:B------:R-:W-:Y:S01]  /*43370*/  IMAD.MOV.U32 R32, RZ, RZ, 0x180754af ;  /* 0x180754afff207424 */ /* 0x000fe200078e00ff */
[----:B------:R-:W-:Y:S01]  /*43380*/  MOV R33, 0x3fb3823b ;  /* 0x3fb3823b00217802 */ /* 0x000fe20000000f00 */
[----:B------:R-:W-:Y:S01]  /*43390*/  UMOV UR6, 0xdc1895e9 ;  /* 0xdc1895e900067882 */ /* 0x000fe20000000000 */
        /* <DEDUP_REMOVED lines=113> */
[----:B0-----:R-:W3:-:S15]  /*43ab0*/  @P0 DADD R16, -R16, UR6 ;  /* 0x0000000610100e29 */ /* 0x001ede0008000100 */
[----:B------:R-:W-:-:S15]  /*43ac0*/  NOP ;  /* 0x0000000000007918 */ /* 0x000fde0000000000 */
[----:B------:R-:W-:-:S15]  /*43ad0*/  NOP ;  /* 0x0000000000007918 */ /* 0x000fde0000000000 */
[----:B------:R-:W-:-:S15]  /*43ae0*/  NOP ;  /* 0x0000000000007918 */ /* 0x000fde0000000000 */
[----:B------:R-:W-:-:S04]  /*43af0*/  NOP ;  /* 0x0000000000007918 */ /* 0x000fc80000000000 */
[----:B-1----:R1:W0:Y:S02]  /*43b00*/  @!P0 DADD R16, R2, UR6 ;  /* 0x0000000602108e29 */ /* 0x0022240008000000 */
[----:B01-3--:R-:W-:Y:S05]  /*43b10*/  BRA `(.L_x_10494) ;  /* 0x0000005400207947 */ /* 0x00bfea0003800000 */
.L_x_10492:
        /* <DEDUP_REMOVED lines=172> */
.L_x_10495:
        /* <DEDUP_REMOVED lines=123> */
.L_x_10491:
        /* <DEDUP_REMOVED lines=78> */
.L_x_10502:
[----:B------:R-:W-:Y:S05]  /*45270*/  BSYNC.RECONVERGENT B6 ;  /* 0x0000000000067941 */ /* 0x000fea0003800200 */
.L_x_10501:
[----:B------:R-:W-:Y:S02]  /*45280*/  IMAD.MOV.U32 R70, RZ, RZ, R2 ;  /* 0x000000ffff467224 */ /* 0x000fe400078e0002 */
[----:B------:R-:W-:-:S07]  /*45290*/  IMAD.MOV.U32 R71, RZ, RZ, R3 ;  /* 0x000000ffff477224 */ /* 0x000fce00078e0003 */
.L_x_10500:
[----:B------:R-:W-:Y:S05]  /*452a0*/  BSYNC.RECONVERGENT B5 ;  /* 0x0000000000057941 */ /* 0x000fea0003800200 */
.L_x_10499:
        /* <DEDUP_REMOVED lines=63> */
.L_x_10507:
[----:B------:R-:W-:Y:S05]  /*456a0*/  BSYNC.RECONVERGENT B6 ;  /* 0x0000000000067941 */ /* 0x000fea0003800200 */
.L_x_10506:
[----:B------:R-:W-:Y:S02]  /*456b0*/  IMAD.MOV.U32 R58, RZ, RZ, R2 ;  /* 0x000000ffff3a7224 */ /* 0x000fe400078e0002 */
[----:B------:R-:W-:Y:S01]  /*456c0*/  IMAD.MOV.U32 R59, RZ, RZ, R3 ;  /* 0x000000ffff3b7224 */ /* 0x000fe200078e0003 */
[----:B------:R-:W-:Y:S06]  /*456d0*/  BRA `(.L_x_10505) ;  /* 0x0000000000047947 */ /* 0x000fec0003800000 */
.L_x_10504:
[----:B------:R0:W1:Y:S02]  /*456e0*/  DADD R58, -R64, R62 ;  /* 0x00000000403a7229 */ /* 0x000064000000013e */
.L_x_10505:
[----:B------:R-:W-:Y:S05]  /*456f0*/  BSYNC.RECONVERGENT B5 ;  /* 0x0000000000057941 */ /* 0x000fea0003800200 */
.L_x_10503:
        /* <DEDUP_REMOVED lines=72> */
[----:B0-2-4-:R-:W-:Y:S05]  /*45b80*/  CALL.REL.NOINC `($__internal_21_$__cuda_sm20_dsqrt_rn_f64_mediumpath_v1) ;  /* 0x00000f8000a87944 */ /* 0x015fea0003c00000 */
.L_x_10509:
[----:B------:R-:W-:Y:S05]  /*45b90*/  BSYNC.RECONVERGENT B5 ;  /* 0x0000000000057941 */ /* 0x000fea0003800200 */
.L_x_10508:
[----:B------:R-:W-:Y:S02]  /*45ba0*/  IMAD.MOV.U32 R58, RZ, RZ, R2 ;  /* 0x000000ffff3a7224 */ /* 0x000fe400078e0002 */
[----:B------:R-:W-:Y:S01]  /*45bb0*/  IMAD.MOV.U32 R59, RZ, RZ, R3 ;  /* 0x000000ffff3b7224 */ /* 0x000fe200078e0003 */
[----:B------:R-:W-:Y:S06]  /*45bc0*/  BRA `(.L_x_10510) ;  /* 0x0000001000dc7947 */ /* 0x000fec0003800000 */
.L_x_10498:
        /* <DEDUP_REMOVED lines=62> */
[----:B--2-4-:R-:W-:Y:S05]  /*45fb0*/  CALL.REL.NOINC `($__internal_21_$__cuda_sm20_dsqrt_rn_f64_mediumpath_v1) ;  /* 0x00000f7c009c7944 */ /* 0x014fea0003c00000 */
.L_x_10513:
[----:B------:R-:W-:Y:S05]  /*45fc0*/  BSYNC.RECONVERGENT B5 ;  /* 0x0000000000057941 */ /* 0x000fea0003800200 */
.L_x_10512:
[----:B------:R-:W-:Y:S02]  /*45fd0*/  IMAD.MOV.U32 R58, RZ, RZ, R2 ;  /* 0x000000ffff3a7224 */ /* 0x000fe400078e0002 */
[----:B------:R-:W-:Y:S01]  /*45fe0*/  IMAD.MOV.U32 R59, RZ, RZ, R3 ;  /* 0x000000ffff3b7224 */ /* 0x000fe200078e0003 */
[----:B------:R-:W-:Y:S06]  /*45ff0*/  BRA `(.L_x_10510) ;  /* 0x0000000c00d07947 */ /* 0x000fec0003800000 */
.L_x_10511:
        /* <DEDUP_REMOVED lines=66> */
[----:B--2-4-:R-:W-:Y:S05]  /*46420*/  CALL.REL.NOINC `($__internal_21_$__cuda_sm20_dsqrt_rn_f64_mediumpath_v1) ;  /* 0x00000f7800807944 */ /* 0x014fea0003c00000 */
[----:B------:R-:W-:Y:S02]  /*46430*/  IMAD.MOV.U32 R32, RZ, RZ, R2 ;  /* 0x000000ffff207224 */ /* 0x000fe400078e0002 */
[----:B------:R-:W-:-:S07]  /*46440*/  IMAD.MOV.U32 R33, RZ, RZ, R3 ;  /* 0x000000ffff217224 */ /* 0x000fce00078e0003 */
.L_x_10515:
[----:B------:R-:W-:Y:S05]  /*46450*/  BSYNC.RECONVERGENT B5 ;  /* 0x0000000000057941 */ /* 0x000fea0003800200 */
.L_x_10514:
        /* <DEDUP_REMOVED lines=48> */
.L_x_10517:
[----:B------:R-:W-:Y:S05]  /*46760*/  BSYNC.RECONVERGENT B5 ;  /* 0x0000000000057941 */ /* 0x000fea0003800200 */
.L_x_10516:
[----:B------:R-:W1:Y:S01]  /*46770*/  DMUL R60, R60, 8.11296384146066816958e+31 ;  /* 0x469000003c3c7828 */ /* 0x000e620000000000 */
[----:B------:R-:W-:Y:S02]  /*46780*/  IMAD.MOV.U32 R58, RZ, RZ, R2 ;  /* 0x000000ffff3a7224 */ /* 0x000fe400078e0002 */
[----:B------:R-:W-:Y:S01]  /*46790*/  IMAD.MOV.U32 R59, RZ, RZ, R3 ;  /* 0x000000ffff3b7224 */ /* 0x000fe200078e0003 */
[----:B-1----:R-:W-:Y:S06]  /*467a0*/  BRA `(.L_x_10510) ;  /* 0x0000000400e47947 */ /* 0x002fec0003800000 */
.L_x_10497:
        /* <DEDUP_REMOVED lines=51> */
[----:B--2-4-:R-:W-:Y:S05]  /*46ae0*/  CALL.REL.NOINC `($__internal_21_$__cuda_sm20_dsqrt_rn_f64_mediumpath_v1) ;  /* 0x00000f7000d07944 */ /* 0x014fea0003c00000 */
[----:B------:R-:W-:Y:S01]  /*46af0*/  MOV R48, R2 ;  /* 0x0000000200307202 */ /* 0x000fe20000000f00 */
[----:B------:R-:W-:-:S07]  /*46b00*/  IMAD.MOV.U32 R49, RZ, RZ, R3 ;  /* 0x000000ffff317224 */ /* 0x000fce00078e0003 */
.L_x_10519:
[----:B------:R-:W-:Y:S05]  /*46b10*/  BSYNC.RECONVERGENT B5 ;  /* 0x0000000000057941 */ /* 0x000fea0003800200 */
.L_x_10518:
        /* <DEDUP_REMOVED lines=62> */
.L_x_10521:
[----:B------:R-:W-:Y:S05]  /*46f00*/  BSYNC.RECONVERGENT B5 ;  /* 0x0000000000057941 */ /* 0x000fea0003800200 */
.L_x_10520:
[----:B------:R0:W1:Y:S01]  /*46f10*/  DMUL R58, R2, R48 ;  /* 0x00000030023a7228 */ /* 0x0000620000000000 */
[----:B------:R-:W-:Y:S02]  /*46f20*/  IMAD.MOV.U32 R60, RZ, RZ, 0x0 ;  /* 0x00000000ff3c7424 */ /* 0x000fe400078e00ff */
[----:B01----:R-:W-:-:S07]  /*46f30*/  IMAD.MOV.U32 R61, RZ, RZ, 0x3ff00000 ;  /* 0x3ff00000ff3d7424 */ /* 0x003fce00078e00ff */
.L_x_10510:
[----:B------:R-:W-:Y:S05]  /*46f40*/  BSYNC.RECONVERGENT B4 ;  /* 0x0000000000047941 */ /* 0x000fea0003800200 */
.L_x_10496:
[----:B------:R-:W-:Y:S05]  /*46f50*/  BRA `(.L_x_10522) ;  /* 0x0000000000187947 */ /* 0x000fea0003800000 */
.L_x_10488:
[----:B------:R0:W1:-:S15]  /*46f60*/  DMUL R58, R16, 9.00719925474099200000e+15 ;  /* 0x43400000103a7828 */ /* 0x00005e0000000000 */
[----:B------:R-:W-:-:S15]  /*46f70*/  NOP ;  /* 0x0000000000007918 */ /* 0x000fde0000000000 */
[----:B------:R-:W-:-:S15]  /*46f80*/  NOP ;  /* 0x0000000000007918 */ /* 0x000fde0000000000 */
[----:B------:R-:W-:-:S15]  /*46f90*/  NOP ;  /* 0x0000000000007918 */ /* 0x000fde0000000000 */
[----:B------:R-:W-:-:S04]  /*46fa0*/  NOP ;  /* 0x0000000000007918 */ /* 0x000fc80000000000 */
[----:B01----:R-:W3:Y:S02]  /*46fb0*/  DMUL R60, R60, 9.00719925474099200000e+15 ;  /* 0x434000003c3c7828 */ /* 0x003ee40000000000 */
.L_x_10522:
[----:B------:R-:W-:Y:S05]  /*46fc0*/  BSYNC.RELIABLE B2 ;  /* 0x0000000000027941 */ /* 0x000fea0003800100 */
.L_x_10487:
        /* <DEDUP_REMOVED lines=63> */
[----:B------:R-:W-:Y:S01]  /*473c0*/  MOV R33, R21 ;  /* 0x0000001500217202 */ /* 0x000fe20000000f00 */
[----:B------:R-:W-:Y:S01]  /*473d0*/  IMAD.MOV.U32 R3, RZ, RZ, R35 ;  /* 0x000000ffff037224 */ /* 0x000fe200078e0023 */
[----:B------:R-:W-:Y:S01]  /*473e0*/  MOV R32, 0x47410 ;  /* 0x0004741000207802 */ /* 0x000fe20000000f00 */
[----:B------:R-:W-:-:S07]  /*473f0*/  IMAD.MOV.U32 R34, RZ, RZ, R20 ;  /* 0x000000ffff227224 */ /* 0x000fce00078e0014 */
[----:B0-2-4-:R-:W-:Y:S05]  /*47400*/  CALL.REL.NOINC `($__internal_20_$__cuda_sm20_div_rn_f64_full) ;  /* 0x00000f6000547944 */ /* 0x015fea0003c00000 */
.L_x_10525:
[----:B------:R-:W-:Y:S05]  /*47410*/  BSYNC.RECONVERGENT B2 ;  /* 0x0000000000027941 */ /* 0x000fea0003800200 */
.L_x_10524:
        /* <DEDUP_REMOVED lines=176> */
.L_x_10527:
[----:B------:R-:W-:Y:S02]  /*47f20*/  FSEL R2, RZ, 3.37028055040000000000e+12, P0 ;  /* 0x54442d18ff027808 */ /* 0x000fe40000000000 */
[----:B------:R-:W-:-:S07]  /*47f30*/  FSEL R3, RZ, 2.1426990032196044922, P0 ;  /* 0x400921fbff037808 */ /* 0x000fce0000000000 */
.L_x_10528:
[----:B------:R-:W-:Y:S05]  /*47f40*/  BSYNC.RECONVERGENT B0 ;  /* 0x0000000000007941 */ /* 0x000fea0003800200 */
.L_x_10526:
        /* <DEDUP_REMOVED lines=10> */
.L_x_10523:
        /* <DEDUP_REMOVED lines=61> */
[----:B0-2-4-:R-:W-:Y:S05]  /*483c0*/  CALL.REL.NOINC `($__internal_20_$__cuda_sm20_div_rn_f64_full) ;  /* 0x00000f5000647944 */ /* 0x015fea0003c00000 */
.L_x_10530:
[----:B------:R-:W-:Y:S05]  /*483d0*/  BSYNC.RECONVERGENT B2 ;  /* 0x0000000000027941 */ /* 0x000fea0003800200 */
.L_x_10529:
        /* <DEDUP_REMOVED lines=176> */
.L_x_10532:
[----:B------:R-:W-:Y:S02]  /*48ee0*/  FSEL R2, RZ, 3.37028055040000000000e+12, P0 ;  /* 0x54442d18ff027808 */ /* 0x000fe40000000000 */
[----:B------:R-:W-:-:S07]  /*48ef0*/  FSEL R3, RZ, 2.1426990032196044922, P0 ;  /* 0x400921fbff037808 */ /* 0x000fce0000000000 */
.L_x_10533:
[----:B------:R-:W-:Y:S05]  /*48f00*/  BSYNC.RECONVERGENT B0 ;  /* 0x0000000000007941 */ /* 0x000fea0003800200 */
.L_x_10531:
        /* <DEDUP_REMOVED lines=9> */
.L_x_10494:
[----:B------:R-:W-:Y:S05]  /*48fa0*/  BSYNC.RECONVERGENT B3 ;  /* 0x0000000000037941 */ /* 0x000fea0003800200 */
.L_x_10486:
[----:B------:R-:W-:Y:S01]  /*48fb0*/  ISETP.GE.AND P0, PT, R23, RZ, PT ;  /* 0x000000ff1700720c */ /* 0x000fe20003f06270 */
[----:B------:R-:W1:Y:S03]  /*48fc0*/  DADD R2, -RZ, -R18 ;  /* 0x00000000ff027229 */ /* 0x000e660000000912 */
[----:B-1----:R-:W-:Y:S02]  /*48fd0*/  FSEL R18, R18, R2, !P0 ;  /* 0x0000000212127208 */ /* 0x002fe40004000000 */
[----:B------:R-:W-:Y:S01]  /*48fe0*/  FSEL R19, R19, R3, !P0 ;  /* 0x0000000313137208 */ /* 0x000fe20004000000 */
[----:B------:R-:W-:Y:S06]  /*48ff0*/  BRA `(.L_x_10449) ;  /* 0x00000068001c7947 */ /* 0x000fec0003800000 */
.L_x_10453:
        /* <DEDUP_REMOVED lines=15> */
.L_x_10452:
[----:B------:R0:W1:Y:S01]  /*490f0*/  DADD R18, -RZ, -R22 ;  /* 0x00000000ff127229 */ /* 0x0000620000000916 */
[----:B------:R-:W-:Y:S01]  /*49100*/  CS2R R16, SRZ ;  /* 0x0000000000107805 */ /* 0x000fe2000001ff00 */
[----:B01----:R-:W-:Y:S06]  /*49110*/  BRA `(.L_x_10449) ;  /* 0x0000006400d47947 */ /* 0x003fec0003800000 */
.L_x_10451:
        /* <DEDUP_REMOVED lines=265> */
.L_x_10538:
[----:B------:R-:W-:Y:S05]  /*4a1b0*/  BSYNC.RECONVERGENT B0 ;  /* 0x0000000000007941 */ /* 0x000fea0003800200 */
.L_x_10537:
[----:B------:R-:W-:Y:S04]  /*4a1c0*/  BSSY.RECONVERGENT B3, `(.L_x_10539) ;  /* 0x0000008000037945 */ /* 0x000fe80003800200 */
[----:B------:R-:W-:Y:S05]  /*4a1d0*/  @P4 BRA P5, `(.L_x_10540) ;  /* 0x0000000000184947 */ /* 0x000fea0002800000 */
[----:B------:R-:W-:Y:S01]  /*4a1e0*/  MOV R2, R16 ;  /* 0x0000001000027202 */ /* 0x000fe20000000f00 */
[----:B------:R-:W-:Y:S01]  /*4a1f0*/  IMAD.MOV.U32 R3, RZ, RZ, R17 ;  /* 0x000000ffff037224 */ /* 0x000fe200078e0011 */
[----:B------:R-:W-:Y:S01]  /*4a200*/  MOV R32, 0x4a240 ;  /* 0x0004a24000207802 */ /* 0x000fe20000000f00 */
[----:B------:R-:W-:Y:S02]  /*4a210*/  IMAD.MOV.U32 R34, RZ, RZ, R18 ;  /* 0x000000ffff227224 */ /* 0x000fe400078e0012 */
[----:B------:R-:W-:-:S07]  /*4a220*/  IMAD.MOV.U32 R33, RZ, RZ, R19 ;  /* 0x000000ffff217224 */ /* 0x000fce00078e0013 */
[----:B012-4-:R-:W-:Y:S05]  /*4a230*/  CALL.REL.NOINC `($__internal_20_$__cuda_sm20_div_rn_f64_full) ;  /* 0x00000f3000c87944 */ /* 0x017fea0003c00000 */
.L_x_10540:
[----:B------:R-:W-:Y:S05]  /*4a240*/  BSYNC.RECONVERGENT B3 ;  /* 0x0000000000037941 */ /* 0x000fea0003800200 */
.L_x_10539:
        /* <DEDUP_REMOVED lines=145> */
[----:B---3--:R3:W5:Y:S02]  /*4ab60*/  DFMA R18, R18, R2, R2 ;  /* 0x000000021212722b */ /* 0x0087640000000002 */
[----:B---3--:R-:W-:Y:S01]  /*4ab70*/  @P1 IMAD.MOV.U32 R2, RZ, RZ, 0x54442d18 ;  /* 0x54442d18ff021424 */ /* 0x008fe200078e00ff */
[----:B------:R-:W-:-:S15]  /*4ab80*/  @P1 MOV R3, 0x400921fb ;  /* 0x400921fb00031802 */ /* 0x000fde0000000f00 */
[----:B------:R-:W-:-:S15]  /*4ab90*/  NOP ;  /* 0x0000000000007918 */ /* 0x000fde0000000000 */
[----:B------:R-:W-:-:S15]  /*4aba0*/  NOP ;  /* 0x0000000000007918 */ /* 0x000fde0000000000 */
[----:B------:R-:W-:-:S15]  /*4abb0*/  NOP ;  /* 0x0000000000007918 */ /* 0x000fde0000000000 */
[----:B------:R-:W-:-:S01]  /*4abc0*/  NOP ;  /* 0x0000000000007918 */ /* 0x000fc20000000000 */
[----:B-----5:R-:W3:Y:S02]  /*4abd0*/  @P1 DADD R2, -R18, R2 ;  /* 0x0000000012021229 */ /* 0x020ee40000000102 */
        /* <DEDUP_REMOVED lines=14> */
[----:B------:R3:W0:Y:S02]  /*4acc0*/  @!P1 DADD R2, R16, R18 ;  /* 0x0000000010029229 */ /* 0x0006240000000012 */
[----:B0--3--:R-:W-:Y:S05]  /*4acd0*/  @!P3 BRA `(.L_x_10542) ;  /* 0x000000000020b947 */ /* 0x009fea0003800000 */
        /* <DEDUP_REMOVED lines=8> */
.L_x_10542:
[----:B------:R-:W-:Y:S02]  /*4ad60*/  FSEL R2, RZ, 3.37028055040000000000e+12, P0 ;  /* 0x54442d18ff027808 */ /* 0x000fe40000000000 */
[----:B------:R-:W-:-:S07]  /*4ad70*/  FSEL R3, RZ, 2.1426990032196044922, P0 ;  /* 0x400921fbff037808 */ /* 0x000fce0000000000 */
.L_x_10543:
[----:B------:R-:W-:Y:S05]  /*4ad80*/  BSYNC.RECONVERGENT B0 ;  /* 0x0000000000007941 */ /* 0x000fea0003800200 */
.L_x_10541:
        /* <DEDUP_REMOVED lines=12> */
[----:B-1----:R-:W1:Y:S02]  /*4ae50*/  DMUL R62, R62, 0.5 ;  /* 0x3fe000003e3e7828 */ /* 0x002e640000000000 */
[----:B-1----:R-:W-:Y:S05]  /*4ae60*/  BRA `(.L_x_10544) ;  /* 0x0000004800407947 */ /* 0x002fea0003800000 */
.L_x_10536:
        /* <DEDUP_REMOVED lines=326> */
.L_x_10546:
[----:B------:R-:W-:Y:S05]  /*4c2d0*/  BSYNC.RECONVERGENT B0 ;  /* 0x0000000000007941 */ /* 0x000fea0003800200 */
.L_x_10545:
[----:B------:R-:W-:Y:S04]  /*4c2e0*/  BSSY.RECONVERGENT B3, `(.L_x_10547) ;  /* 0x0000008000037945 */ /* 0x000fe80003800200 */
[----:B------:R-:W-:Y:S05]  /*4c2f0*/  @P4 BRA P5, `(.L_x_10548) ;  /* 0x0000000000184947 */ /* 0x000fea0002800000 */
[----:B------:R-:W-:Y:S01]  /*4c300*/  IMAD.MOV.U32 R2, RZ, RZ, R16 ;  /* 0x000000ffff027224 */ /* 0x000fe200078e0010 */
[----:B------:R-:W-:Y:S01]  /*4c310*/  MOV R32, 0x4c360 ;  /* 0x0004c36000207802 */ /* 0x000fe20000000f00 */
[----:B------:R-:W-:Y:S02]  /*4c320*/  IMAD.MOV.U32 R3, RZ, RZ, R17 ;  /* 0x000000ffff037224 */ /* 0x000fe400078e0011 */
[----:B0-----:R-:W-:Y:S02]  /*4c330*/  IMAD.MOV.U32 R34, RZ, RZ, R18 ;  /* 0x000000ffff227224 */ /* 0x001fe400078e0012 */
[----:B------:R-:W-:-:S07]  /*4c340*/  IMAD.MOV.U32 R33, RZ, RZ, R19 ;  /* 0x000000ffff217224 */ /* 0x000fce00078e0013 */
[----:B-12-4-:R-:W-:Y:S05]  /*4c350*/  CALL.REL.NOINC `($__internal_20_$__cuda_sm20_div_rn_f64_full) ;  /* 0x00000f1000807944 */ /* 0x016fea0003c00000 */
.L_x_10548:
[----:B------:R-:W-:Y:S05]  /*4c360*/  BSYNC.RECONVERGENT B3 ;  /* 0x0000000000037941 */ /* 0x000fea0003800200 */
.L_x_10547:
        /* <DEDUP_REMOVED lines=146> */
[----:B---3--:R-:W-:Y:S02]  /*4cc90*/  @P1 IMAD.MOV.U32 R2, RZ, RZ, 0x54442d18 ;  /* 0x54442d18ff021424 */ /* 0x008fe400078e00ff */
[----:B------:R-:W-:-:S15]  /*4cca0*/  @P1 IMAD.MOV.U32 R3, RZ, RZ, 0x400921fb ;  /* 0x400921fbff031424 */ /* 0x000fde00078e00ff */
[----:B------:R-:W-:-:S15]  /*4ccb0*/  NOP ;  /* 0x0000000000007918 */ /* 0x000fde0000000000 */
[----:B------:R-:W-:-:S15]  /*4ccc0*/  NOP ;  /* 0x0000000000007918 */ /* 0x000fde0000000000 */
[----:B------:R-:W-:-:S15]  /*4ccd0*/  NOP ;  /* 0x0000000000007918 */ /* 0x000fde0000000000 */
        /* <DEDUP_REMOVED lines=25> */
.L_x_10550:
[----:B------:R-:W-:Y:S02]  /*4ce70*/  FSEL R2, RZ, 3.37028055040000000000e+12, P0 ;  /* 0x54442d18ff027808 */ /* 0x000fe40000000000 */
[----:B------:R-:W-:-:S07]  /*4ce80*/  FSEL R3, RZ, 2.1426990032196044922, P0 ;  /* 0x400921fbff037808 */ /* 0x000fce0000000000 */
.L_x_10551:
[----:B------:R-:W-:Y:S05]  /*4ce90*/  BSYNC.RECONVERGENT B0 ;  /* 0x0000000000007941 */ /* 0x000fea0003800200 */
.L_x_10549:
        /* <DEDUP_REMOVED lines=10> */
.L_x_10535:
        /* <DEDUP_REMOVED lines=50> */
[----:B--2-4-:R-:W-:Y:S05]  /*4d260*/  CALL.REL.NOINC `($__internal_20_$__cuda_sm20_div_rn_f64_full) ;  /* 0x00000f0000bc7944 */ /* 0x014fea0003c00000 */
[----:B------:R-:W-:Y:S02]  /*4d270*/  IMAD.MOV.U32 R62, RZ, RZ, R2 ;  /* 0x000000ffff3e7224 */ /* 0x000fe400078e0002 */
[----:B------:R-:W-:-:S07]  /*4d280*/  IMAD.MOV.U32 R63, RZ, RZ, R3 ;  /* 0x000000ffff3f7224 */ /* 0x000fce00078e0003 */
.L_x_10553:
[----:B------:R-:W-:Y:S05]  /*4d290*/  BSYNC.RECONVERGENT B3 ;  /* 0x0000000000037941 */ /* 0x000fea0003800200 */
.L_x_10552:
        /* <DEDUP_REMOVED lines=50> */
[----:B--2-4-:R-:W-:Y:S05]  /*4d5c0*/  CALL.REL.NOINC `($__internal_20_$__cuda_sm20_div_rn_f64_full) ;  /* 0x00000efc00e47944 */ /* 0x014fea0003c00000 */
.L_x_10555:
[----:B------:R-:W-:Y:S05]  /*4d5d0*/  BSYNC.RECONVERGENT B3 ;  /* 0x0000000000037941 */ /* 0x000fea0003800200 */
.L_x_10554:
        /* <DEDUP_REMOVED lines=75> */
[----:B------:R-:W-:Y:S02]  /*4da90*/  MOV R46, R44 ;  /* 0x0000002c002e7202 */ /* 0x000fe40000000f00 */
[----:B------:R-:W-:Y:S02]  /*4daa0*/  ISETP.GE.U32.AND P3, PT, R33, 0x7ff00000, PT ;  /* 0x7ff000002100780c */ /* 0x000fe40003f66070 */
[----:B------:R-:W-:-:S15]  /*4dab0*/  SEL R48, R46, UR6, P0 ;  /* 0x000000062e307c07 */ /* 0x000fde0008000000 */
        /* <DEDUP_REMOVED lines=256> */
.L_x_10557:
[----:B------:R-:W-:Y:S05]  /*4eac0*/  BSYNC.RECONVERGENT B0 ;  /* 0x0000000000007941 */ /* 0x000fea0003800200 */
.L_x_10556:
        /* <DEDUP_REMOVED lines=8> */
.L_x_10559:
[----:B------:R-:W-:Y:S05]  /*4eb50*/  BSYNC.RECONVERGENT B3 ;  /* 0x0000000000037941 */ /* 0x000fea0003800200 */
.L_x_10558:
        /* <DEDUP_REMOVED lines=146> */
[----:B---3--:R-:W-:Y:S01]  /*4f480*/  @P1 MOV R2, 0x54442d18 ;  /* 0x54442d1800021802 */ /* 0x008fe20000000f00 */
[----:B------:R-:W-:-:S15]  /*4f490*/  @P1 IMAD.MOV.U32 R3, RZ, RZ, 0x400921fb ;  /* 0x400921fbff031424 */ /* 0x000fde00078e00ff */
        /* <DEDUP_REMOVED lines=29> */
.L_x_10561:
[----:B------:R-:W-:Y:S02]  /*4f670*/  FSEL R2, RZ, 3.37028055040000000000e+12, P0 ;  /* 0x54442d18ff027808 */ /* 0x000fe40000000000 */
[----:B------:R-:W-:-:S07]  /*4f680*/  FSEL R3, RZ, 2.1426990032196044922, P0 ;  /* 0x400921fbff037808 */ /* 0x000fce0000000000 */
.L_x_10562:
[----:B------:R-:W-:Y:S05]  /*4f690*/  BSYNC.RECONVERGENT B0 ;  /* 0x0000000000007941 */ /* 0x000fea0003800200 */
.L_x_10560:
        /* <DEDUP_REMOVED lines=13> */
.L_x_10544:
[----:B------:R-:W-:Y:S05]  /*4f770*/  BSYNC.RECONVERGENT B2 ;  /* 0x0000000000027941 */ /* 0x000fea0003800200 */
.L_x_10534:
        /* <DEDUP_REMOVED lines=15> */
.L_x_10449:
[----:B------:R-:W-:Y:S05]  /*4f870*/  BSYNC.RECONVERGENT B1 ;  /* 0x0000000000017941 */ /* 0x000fea0003800200 */
.L_x_10448:
[----:B------:R-:W-:Y:S05]  /*4f880*/  WARPSYNC.ALL ;  /* 0x0000000000007948 */ /* 0x000fea0003800000 */
[----:B------:R-:W-:Y:S01]  /*4f890*/  VIADD R0, R47, 0x200 ;  /* 0x000002002f007836 */ /* 0x000fe20000000000 */
[----:B------:R-:W-:Y:S01]  /*4f8a0*/  BSSY.RECONVERGENT B1, `(.L_x_10563) ;  /* 0x00013c6000017945 */ /* 0x000fe20003800200 */
[----:B------:R-:W-:Y:S02]  /*4f8b0*/  CS2R R22, SRZ ;  /* 0x0000000000167805 */ /* 0x000fe4000001ff00 */
[----:B------:R-:W-:Y:S02]  /*4f8c0*/  CS2R R20, SRZ ;  /* 0x0000000000147805 */ /* 0x000fe4000001ff00 */
[----:B------:R-:W-:-:S13]  /*4f8d0*/  ISETP.GE.U32.AND P0, PT, R0, UR5, PT ;  /* 0x0000000500007c0c */ /* 0x000fda000bf06070 */
[----:B------:R-:W-:Y:S05]  /*4f8e0*/  @P0 BRA `(.L_x_10564) ;  /* 0x0000013c00040947 */ /* 0x000fea0003800000 */
[----:B------:R-:W-:Y:S01]  /*4f8f0*/  MOV R20, 0x33145c07 ;  /* 0x33145c0700147802 */ /* 0x000fe20000000f00 */
[----:B------:R-:W-:Y:S01]  /*4f900*/  IMAD.MOV.U32 R21, RZ, RZ, 0x3c91a626 ;  /* 0x3c91a626ff157424 */ /* 0x000fe200078e00ff */
[----:B------:R-:W-:Y:S01]  /*4f910*/  DSETP.NAN.AND P0, PT, R26, R26, PT ;  /* 0x0000001a1a00722a */ /* 0x000fe20003f08000 */
[----:B01-3--:R-:W-:Y:S02]  /*4f920*/  IMAD.MOV.U32 R2, RZ, RZ, 0x33145c07 ;  /* 0x33145c07ff027424 */ /* 0x00bfe400078e00ff */
[----:B------:R-:W-:Y:S01]  /*4f930*/  IMAD.MOV.U32 R3, RZ, RZ, 0x3c91a626 ;  /* 0x3c91a626ff037424 */ /* 0x000fe200078e00ff */
[----:B------:R0:W-:-:S15]  /*4f940*/  STL.64 [R1+0x8], R20 ;  /* 0x0000081401007387 */ /* 0x0001de0000100a00 */
[----:B------:R-:W-:-:S15]  /*4f950*/  NOP ;  /* 0x0000000000007918 */ /* 0x000fde0000000000 */
[----:B------:R-:W-:-:S15]  /*4f960*/  NOP ;  /* 0x0000000000007918 */ /* 0x000fde0000000000 */
[----:B------:R-:W-:-:S15]  /*4f970*/  NOP ;  /* 0x0000000000007918 */ /* 0x000fde0000000000 */
[----:B------:R-:W1:-:S15]  /*4f980*/  DSETP.NUM.AND P1, PT, R24, R24, PT ;  /* 0x000000181800722a */ /* 0x000e5e0003f27000 */
        /* <DEDUP_REMOVED lines=37> */
[----:B------:R-:W-:Y:S01]  /*4fbe0*/  @!P0 IMAD.MOV.U32 R24, RZ, RZ, 0x54442d18 ;  /* 0x54442d18ff188424 */ /* 0x000fe200078e00ff */
[----:B------:R-:W-:-:S15]  /*4fbf0*/  @!P0 MOV R25, 0x3ff921fb ;  /* 0x3ff921fb00198802 */ /* 0x000fde0000000f00 */
[----:B------:R-:W-:-:S15]  /*4fc00*/  NOP ;  /* 0x0000000000007918 */ /* 0x000fde0000000000 */
[----:B------:R-:W-:-:S15]  /*4fc10*/  NOP ;  /* 0x0000000000007918 */ /* 0x000fde0000000000 */
[----:B------:R-:W-:-:S15]  /*4fc20*/  NOP ;  /* 0x0000000000007918 */ /* 0x000fde0000000000 */
[----:B------:R-:W-:-:S02]  /*4fc30*/  NOP ;  /* 0x0000000000007918 */ /* 0x000fc40000000000 */
        /* <DEDUP_REMOVED lines=16> */
[----:B------:R0:W3:Y:S02]  /*4fd40*/  @!P0 DADD R22, R26, R26 ;  /* 0x000000001a168229 */ /* 0x0000e4000000001a */
[----:B01-3--:R-:W-:Y:S05]  /*4fd50*/  BRA `(.L_x_10564) ;  /* 0x0000013400e87947 */ /* 0x00bfea0003800000 */
.L_x_10565:
        /* <DEDUP_REMOVED lines=38> */
[----:B------:R-:W-:Y:S01]  /*4ffc0*/  MOV R22, RZ ;  /* 0x000000ff00167202 */ /* 0x000fe20000000f00 */
[----:B------:R-:W-:Y:S01]  /*4ffd0*/  UMOV UR10, UR7 ;  /* 0x00000007000a7c82 */ /* 0x000fe20008000000 */
[----:B------:R-:W-:Y:S01]  /*4ffe0*/  ISETP.LT.U32.AND.EX P0, PT, R69, R59, PT, P0 ;  /* 0x0000003b4500720c */ /* 0x000fe20003f01100 */
[----:B------:R-:W-:Y:S03]  /*4fff0*/  BSSY.RECONVERGENT B2, `(.L_x_10569) ;  /* 0x0000613000027945 */ /* 0x000fe60003800200 */
        /* <DEDUP_REMOVED lines=9> */
[----:B------:R-:W-:-:S03]  /*50090*/  NOP ;  /* 0x0000000000007918 */ /* 0x000fc60000000000 */
        /* <DEDUP_REMOVED lines=73> */
[----:B0-----:R-:W-:-:S15]  /*50530*/  MOV R50, RZ ;  /* 0x000000ff00327202 */ /* 0x001fde0000000f00 */
        /* <DEDUP_REMOVED lines=169> */
.L_x_10572:
[----:B------:R-:W-:Y:S05]  /*50fd0*/  BSYNC.RECONVERGENT B3 ;  /* 0x0000000000037941 */ /* 0x000fea0003800200 */
.L_x_10571:
        /* <DEDUP_REMOVED lines=193> */
.L_x_10570:
        /* <DEDUP_REMOVED lines=77> */
.L_x_10579:
[----:B------:R-:W-:Y:S05]  /*520c0*/  BSYNC.RECONVERGENT B4 ;  /* 0x0000000000047941 */ /* 0x000fea0003800200 */
.L_x_10578:
[----:B------:R-:W-:Y:S01]  /*520d0*/  IMAD.MOV.U32 R22, RZ, RZ, R2 ;  /* 0x000000ffff167224 */ /* 0x000fe200078e0002 */
[----:B------:R-:W-:-:S07]  /*520e0*/  MOV R23, R3 ;  /* 0x0000000300177202 */ /* 0x000fce0000000f00 */
.L_x_10577:
[----:B------:R-:W-:Y:S05]  /*520f0*/  BSYNC.RECONVERGENT B3 ;  /* 0x0000000000037941 */ /* 0x000fea0003800200 */
.L_x_10576:
        /* <DEDUP_REMOVED lines=70> */
.L_x_10584:
[----:B------:R-:W-:Y:S05]  /*52560*/  BSYNC.RECONVERGENT B4 ;  /* 0x0000000000047941 */ /* 0x000fea0003800200 */
.L_x_10583:
[----:B------:R-:W-:Y:S05]  /*52570*/  BRA `(.L_x_10582) ;  /* 0x0000000000047947 */ /* 0x000fea0003800000 */
.L_x_10581:
[----:B------:R0:W1:Y:S02]  /*52580*/  DADD R2, R62, -R32 ;  /* 0x000000003e027229 */ /* 0x0000640000000820 */
.L_x_10582:
[----:B------:R-:W-:Y:S05]  /*52590*/  BSYNC.RECONVERGENT B3 ;  /* 0x0000000000037941 */ /* 0x000fea0003800200 */
.L_x_10580:
        /* <DEDUP_REMOVED lines=72> */
.L_x_10586:
[----:B------:R-:W-:Y:S05]  /*52a20*/  BSYNC.RECONVERGENT B3 ;  /* 0x0000000000037941 */ /* 0x000fea0003800200 */
.L_x_10585:
        /* <DEDUP_REMOVED lines=198> */
.L_x_10587:
        /* <DEDUP_REMOVED lines=52> */
.L_x_10589:
[----:B------:R-:W-:Y:S05]  /*539d0*/  BSYNC.RECONVERGENT B3 ;  /* 0x0000000000037941 */ /* 0x000fea0003800200 */
.L_x_10588:
        /* <DEDUP_REMOVED lines=78> */
.L_x_10575:
        /* <DEDUP_REMOVED lines=53> */
[----:B------:R-:W-:Y:S01]  /*54210*/  IMAD.MOV.U32 R48, RZ, RZ, R2 ;  /* 0x000000ffff307224 */ /* 0x000fe200078e0002 */
[----:B------:R-:W-:-:S07]  /*54220*/  MOV R49, R3 ;  /* 0x0000000300317202 */ /* 0x000fce0000000f00 */
.L_x_10592:
[----:B------:R-:W-:Y:S05]  /*54230*/  BSYNC.RECONVERGENT B3 ;  /* 0x0000000000037941 */ /* 0x000fea0003800200 */
.L_x_10591:
        /* <DEDUP_REMOVED lines=15> */
[----:B------:R-:W-:Y:S02]  /*54330*/  ISETP.GE.U32.AND P1, PT, R0, 0x7fefffff, PT ;  /* 0x7fefffff0000780c */ /* 0x000fe40003f26070 */
[----:B------:R-:W-:Y:S01]  /*54340*/  MOV R0, 0xfffffc01 ;  /* 0xfffffc0100007802 */ /* 0x000fe20000000f00 */
        /* <DEDUP_REMOVED lines=20> */
[----:B------:R-:W-:Y:S02]  /*54490*/  LOP3.LUT R2, R3, 0x80000000, RZ, 0x3c, !PT ;  /* 0x8000000003027812 */ /* 0x000fe400078e3cff */
[----:B------:R-:W-:Y:S01]  /*544a0*/  MOV R3, 0x43300000 ;  /* 0x4330000000037802 */ /* 0x000fe20000000f00 */
        /* <DEDUP_REMOVED lines=158> */
.L_x_10593:
        /* <DEDUP_REMOVED lines=52> */
.L_x_10595:
[----:B------:R-:W-:Y:S05]  /*551d0*/  BSYNC.RECONVERGENT B3 ;  /* 0x0000000000037941 */ /* 0x000fea0003800200 */
.L_x_10594:
        /* <DEDUP_REMOVED lines=78> */
.L_x_10590:
        /* <DEDUP_REMOVED lines=60> */
.L_x_10597:
[----:B------:R-:W-:Y:S05]  /*55a80*/  BSYNC.RECONVERGENT B3 ;  /* 0x0000000000037941 */ /* 0x000fea0003800200 */
.L_x_10596:
        /* <DEDUP_REMOVED lines=47> */
[----:B--2-4-:R-:W-:Y:S05]  /*55d80*/  CALL.REL.NOINC `($__internal_20_$__cuda_sm20_div_rn_f64_full) ;  /* 0x00000e7400f47944 */ /* 0x014fea0003c00000 */
.L_x_10599:
[----:B------:R-:W-:Y:S05]  /*55d90*/  BSYNC.RECONVERGENT B3 ;  /* 0x0000000000037941 */ /* 0x000fea0003800200 */
.L_x_10598:
[----:B------:R-:W-:Y:S02]  /*55da0*/  IMAD.MOV.U32 R22, RZ, RZ, R2 ;  /* 0x000000ffff167224 */ /* 0x000fe400078e0002 */
[----:B------:R-:W-:Y:S01]  /*55db0*/  IMAD.MOV.U32 R23, RZ, RZ, R3 ;  /* 0x000000ffff177224 */ /* 0x000fe200078e0003 */
[----:B------:R-:W-:Y:S06]  /*55dc0*/  BRA `(.L_x_10573) ;  /* 0x0000000000d47947 */ /* 0x000fec0003800000 */
.L_x_10574:
        /* <DEDUP_REMOVED lines=50> */
[----:B------:R-:W-:Y:S01]  /*560f0*/  IMAD.MOV.U32 R22, RZ, RZ, R2 ;  /* 0x000000ffff167224 */ /* 0x000fe200078e0002 */
[----:B------:R-:W-:-:S07]  /*56100*/  MOV R23, R3 ;  /* 0x0000000300177202 */ /* 0x000fce0000000f00 */
.L_x_10600:
[----:B------:R-:W-:Y:S05]  /*56110*/  BSYNC.RECONVERGENT B3 ;  /* 0x0000000000037941 */ /* 0x000fea0003800200 */
.L_x_10573:
[----:B------:R-:W-:Y:S05]  /*56120*/  BSYNC.RECONVERGENT B2 ;  /* 0x0000000000027941 */ /* 0x000fea0003800200 */
.L_x_10569:
        /* <DEDUP_REMOVED lines=53> */
.L_x_10605:
[----:B------:R-:W-:Y:S05]  /*56480*/  BSYNC.RECONVERGENT B4 ;  /* 0x0000000000047941 */ /* 0x000fea0003800200 */
.L_x_10604:
        /* <DEDUP_REMOVED lines=184> */
.L_x_10608:
[----:B------:R-:W-:Y:S01]  /*57010*/  MOV R32, 0x180754af ;  /* 0x180754af00207802 */ /* 0x000fe20000000f00 */
[----:B------:R-:W-:Y:S01]  /*57020*/  IMAD.MOV.U32 R33, RZ, RZ, 0x3fb3823b ;  /* 0x3fb3823bff217424 */ /* 0x000fe200078e00ff */
        /* <DEDUP_REMOVED lines=121> */
.L_x_10607:
        /* <DEDUP_REMOVED lines=172> */
.L_x_10610:
        /* <DEDUP_REMOVED lines=123> */
.L_x_10606:
        /* <DEDUP_REMOVED lines=78> */
.L_x_10617:
[----:B------:R-:W-:Y:S05]  /*58f10*/  BSYNC.RECONVERGENT B6 ;  /* 0x0000000000067941 */ /* 0x000fea0003800200 */
.L_x_10616:
[----:B------:R-:W-:Y:S02]  /*58f20*/  IMAD.MOV.U32 R70, RZ, RZ, R2 ;  /* 0x000000ffff467224 */ /* 0x000fe400078e0002 */
[----:B------:R-:W-:-:S07]  /*58f30*/  IMAD.MOV.U32 R71, RZ, RZ, R3 ;  /* 0x000000ffff477224 */ /* 0x000fce00078e0003 */
.L_x_10615:
[----:B------:R-:W-:Y:S05]  /*58f40*/  BSYNC.RECONVERGENT B5 ;  /* 0x0000000000057941 */ /* 0x000fea0003800200 */
.L_x_10614:
        /* <DEDUP_REMOVED lines=63> */
.L_x_10622:
[----:B------:R-:W-:Y:S05]  /*59340*/  BSYNC.RECONVERGENT B6 ;  /* 0x0000000000067941 */ /* 0x000fea0003800200 */
.L_x_10621:
[----:B------:R-:W-:Y:S02]  /*59350*/  IMAD.MOV.U32 R58, RZ, RZ, R2 ;  /* 0x000000ffff3a7224 */ /* 0x000fe400078e0002 */
[----:B------:R-:W-:Y:S01]  /*59360*/  IMAD.MOV.U32 R59, RZ, RZ, R3 ;  /* 0x000000ffff3b7224 */ /* 0x000fe200078e0003 */
[----:B------:R-:W-:Y:S06]  /*59370*/  BRA `(.L_x_10620) ;  /* 0x0000000000047947 */ /* 0x000fec0003800000 */
.L_x_10619:
[----:B------:R0:W1:Y:S02]  /*59380*/  DADD R58, -R64, R62 ;  /* 0x00000000403a7229 */ /* 0x000064000000013e */
.L_x_10620:
[----:B------:R-:W-:Y:S05]  /*59390*/  BSYNC.RECONVERGENT B5 ;  /* 0x0000000000057941 */ /* 0x000fea0003800200 */
.L_x_10618:
        /* <DEDUP_REMOVED lines=72> */
[----:B0-2-4-:R-:W-:Y:S05]  /*59820*/  CALL.REL.NOINC `($__internal_21_$__cuda_sm20_dsqrt_rn_f64_mediumpath_v1) ;  /* 0x00000e4400807944 */ /* 0x015fea0003c00000 */
.L_x_10624:
[----:B------:R-:W-:Y:S05]  /*59830*/  BSYNC.RECONVERGENT B5 ;  /* 0x0000000000057941 */ /* 0x000fea0003800200 */
.L_x_10623:
[----:B------:R-:W-:Y:S02]  /*59840*/  IMAD.MOV.U32 R58, RZ, RZ, R2 ;  /* 0x000000ffff3a7224 */ /* 0x000fe400078e0002 */
[----:B------:R-:W-:Y:S01]  /*59850*/  IMAD.MOV.U32 R59, RZ, RZ, R3 ;  /* 0x000000ffff3b7224 */ /* 0x000fe200078e0003 */
[----:B------:R-:W-:Y:S06]  /*59860*/  BRA `(.L_x_10625) ;  /* 0x0000001000dc7947 */ /* 0x000fec0003800000 */
.L_x_10613:
        /* <DEDUP_REMOVED lines=63> */
.L_x_10628:
[----:B------:R-:W-:Y:S05]  /*59c60*/  BSYNC.RECONVERGENT B5 ;  /* 0x0000000000057941 */ /* 0x000fea0003800200 */
.L_x_10627:
[----:B------:R-:W-:Y:S02]  /*59c70*/  IMAD.MOV.U32 R58, RZ, RZ, R2 ;  /* 0x000000ffff3a7224 */ /* 0x000fe400078e0002 */
[----:B------:R-:W-:Y:S01]  /*59c80*/  IMAD.MOV.U32 R59, RZ, RZ, R3 ;  /* 0x000000ffff3b7224 */ /* 0x000fe200078e0003 */
[----:B------:R-:W-:Y:S06]  /*59c90*/  BRA `(.L_x_10625) ;  /* 0x0000000c00d07947 */ /* 0x000fec0003800000 */
.L_x_10626:
        /* <DEDUP_REMOVED lines=69> */
.L_x_10630:
[----:B------:R-:W-:Y:S05]  /*5a0f0*/  BSYNC.RECONVERGENT B5 ;  /* 0x0000000000057941 */ /* 0x000fea0003800200 */
.L_x_10629:
        /* <DEDUP_REMOVED lines=48> */
.L_x_10632:
[----:B------:R-:W-:Y:S05]  /*5a400*/  BSYNC.RECONVERGENT B5 ;  /* 0x0000000000057941 */ /* 0x000fea0003800200 */
.L_x_10631:
[----:B------:R-:W0:Y:S01]  /*5a410*/  DMUL R60, R60, 8.11296384146066816958e+31 ;  /* 0x469000003c3c7828 */ /* 0x000e220000000000 */
[----:B------:R-:W-:Y:S02]  /*5a420*/  IMAD.MOV.U32 R58, RZ, RZ, R2 ;  /* 0x000000ffff3a7224 */ /* 0x000fe400078e0002 */
[----:B------:R-:W-:Y:S01]  /*5a430*/  IMAD.MOV.U32 R59, RZ, RZ, R3 ;  /* 0x000000ffff3b7224 */ /* 0x000fe200078e0003 */
[----:B0-----:R-:W-:Y:S06]  /*5a440*/  BRA `(.L_x_10625) ;  /* 0x0000000400e47947 */ /* 0x001fec0003800000 */
.L_x_10612:
        /* <DEDUP_REMOVED lines=53> */
.L_x_10634:
[----:B------:R-:W-:Y:S05]  /*5a7a0*/  BSYNC.RECONVERGENT B5 ;  /* 0x0000000000057941 */ /* 0x000fea0003800200 */
.L_x_10633:
        /* <DEDUP_REMOVED lines=62> */
[----:B--2-4-:R-:W-:Y:S05]  /*5ab90*/  CALL.REL.NOINC `($__internal_21_$__cuda_sm20_dsqrt_rn_f64_mediumpath_v1) ;  /* 0x00000e3000a47944 */ /* 0x014fea0003c00000 */
.L_x_10636:
[----:B------:R-:W-:Y:S05]  /*5aba0*/  BSYNC.RECONVERGENT B5 ;  /* 0x0000000000057941 */ /* 0x000fea0003800200 */
.L_x_10635:
[----:B------:R0:W1:Y:S01]  /*5abb0*/  DMUL R58, R2, R48 ;  /* 0x00000030023a7228 */ /* 0x0000620000000000 */
[----:B------:R-:W-:Y:S02]  /*5abc0*/  IMAD.MOV.U32 R60, RZ, RZ, 0x0 ;  /* 0x00000000ff3c7424 */ /* 0x000fe400078e00ff */
[----:B01----:R-:W-:-:S07]  /*5abd0*/  IMAD.MOV.U32 R61, RZ, RZ, 0x3ff00000 ;  /* 0x3ff00000ff3d7424 */ /* 0x003fce00078e00ff */
.L_x_10625:
[----:B------:R-:W-:Y:S05]  /*5abe0*/  BSYNC.RECONVERGENT B4 ;  /* 0x0000000000047941 */ /* 0x000fea0003800200 */
.L_x_10611:
[----:B------:R-:W-:Y:S05]  /*5abf0*/  BRA `(.L_x_10637) ;  /* 0x0000000000187947 */ /* 0x000fea0003800000 */
.L_x_10603:
[----:B------:R0:W1:-:S15]  /*5ac00*/  DMUL R58, R20, 9.00719925474099200000e+15 ;  /* 0x43400000143a7828 */ /* 0x00005e0000000000 */
[----:B------:R-:W-:-:S15]  /*5ac10*/  NOP ;  /* 0x0000000000007918 */ /* 0x000fde0000000000 */
[----:B------:R-:W-:-:S15]  /*5ac20*/  NOP ;  /* 0x0000000000007918 */ /* 0x000fde0000000000 */
[----:B------:R-:W-:-:S15]  /*5ac30*/  NOP ;  /* 0x0000000000007918 */ /* 0x000fde0000000000 */
[----:B------:R-:W-:-:S04]  /*5ac40*/  NOP ;  /* 0x0000000000007918 */ /* 0x000fc80000000000 */
[----:B01----:R-:W3:Y:S02]  /*5ac50*/  DMUL R60, R60, 9.00719925474099200000e+15 ;  /* 0x434000003c3c7828 */ /* 0x003ee40000000000 */
.L_x_10637:
[----:B------:R-:W-:Y:S05]  /*5ac60*/  BSYNC.RELIABLE B2 ;  /* 0x0000000000027941 */ /* 0x000fea0003800100 */
.L_x_10602:
        /* <DEDUP_REMOVED lines=68> */
.L_x_10640:
[----:B------:R-:W-:Y:S05]  /*5b0b0*/  BSYNC.RECONVERGENT B2 ;  /* 0x0000000000027941 */ /* 0x000fea0003800200 */
.L_x_10639:
        /* <DEDUP_REMOVED lines=176> */
.L_x_10642:
[----:B------:R-:W-:Y:S02]  /*5bbc0*/  FSEL R2, RZ, 3.37028055040000000000e+12, P0 ;  /* 0x54442d18ff027808 */ /* 0x000fe40000000000 */
[----:B------:R-:W-:-:S07]  /*5bbd0*/  FSEL R3, RZ, 2.1426990032196044922, P0 ;  /* 0x400921fbff037808 */ /* 0x000fce0000000000 */
.L_x_10643:
[----:B------:R-:W-:Y:S05]  /*5bbe0*/  BSYNC.RECONVERGENT B0 ;  /* 0x0000000000007941 */ /* 0x000fea0003800200 */
.L_x_10641:
        /* <DEDUP_REMOVED lines=10> */
.L_x_10638:
        /* <DEDUP_REMOVED lines=61> */
[----:B0-2-4-:R-:W-:Y:S05]  /*5c060*/  CALL.REL.NOINC `($__internal_20_$__cuda_sm20_div_rn_f64_full) ;  /* 0x00000e14003c7944 */ /* 0x015fea0003c00000 */
.L_x_10645:
[----:B------:R-:W-:Y:S05]  /*5c070*/  BSYNC.RECONVERGENT B2 ;  /* 0x0000000000027941 */ /* 0x000fea0003800200 */
.L_x_10644:
        /* <DEDUP_REMOVED lines=176> */
.L_x_10647:
[----:B------:R-:W-:Y:S02]  /*5cb80*/  FSEL R2, RZ, 3.37028055040000000000e+12, P0 ;  /* 0x54442d18ff027808 */ /* 0x000fe40000000000 */
[----:B------:R-:W-:-:S07]  /*5cb90*/  FSEL R3, RZ, 2.1426990032196044922, P0 ;  /* 0x400921fbff037808 */ /* 0x000fce0000000000 */
.L_x_10648:
[----:B------:R-:W-:Y:S05]  /*5cba0*/  BSYNC.RECONVERGENT B0 ;  /* 0x0000000000007941 */ /* 0x000fea0003800200 */
.L_x_10646:
        /* <DEDUP_REMOVED lines=9> */
.L_x_10609:
[----:B------:R-:W-:Y:S05]  /*5cc40*/  BSYNC.RECONVERGENT B3 ;  /* 0x0000000000037941 */ /* 0x000fea0003800200 */
.L_x_10601:
[----:B------:R-:W-:Y:S01]  /*5cc50*/  ISETP.GE.AND P0, PT, R27, RZ, PT ;  /* 0x000000ff1b00720c */ /* 0x000fe20003f06270 */
[----:B------:R-:W1:Y:S03]  /*5cc60*/  DADD R2, -RZ, -R22 ;  /* 0x00000000ff027229 */ /* 0x000e660000000916 */
[----:B-1----:R-:W-:Y:S02]  /*5cc70*/  FSEL R22, R22, R2, !P0 ;  /* 0x0000000216167208 */ /* 0x002fe40004000000 */
[----:B------:R-:W-:Y:S01]  /*5cc80*/  FSEL R23, R23, R3, !P0 ;  /* 0x0000000317177208 */ /* 0x000fe20004000000 */
[----:B------:R-:W-:Y:S06]  /*5cc90*/  BRA `(.L_x_10564) ;  /* 0x0000006800187947 */ /* 0x000fec0003800000 */
.L_x_10568:
        /* <DEDUP_REMOVED lines=15> */
.L_x_10567:
[----:B------:R0:W1:Y:S01]  /*5cd90*/  DADD R22, -RZ, -R26 ;  /* 0x00000000ff167229 */ /* 0x000062000000091a */
[----:B------:R-:W-:Y:S01]  /*5cda0*/  CS2R R20, SRZ ;  /* 0x0000000000147805 */ /* 0x000fe2000001ff00 */
[----:B01----:R-:W-:Y:S06]  /*5cdb0*/  BRA `(.L_x_10564) ;  /* 0x0000006400d07947 */ /* 0x003fec0003800000 */
.L_x_10566:
        /* <DEDUP_REMOVED lines=266> */
.L_x_10653:
[----:B------:R-:W-:Y:S05]  /*5de60*/  BSYNC.RECONVERGENT B0 ;  /* 0x0000000000007941 */ /* 0x000fea0003800200 */
.L_x_10652:
[----:B------:R-:W-:Y:S04]  /*5de70*/  BSSY.RECONVERGENT B3, `(.L_x_10654) ;  /* 0x0000008000037945 */ /* 0x000fe80003800200 */
[----:B------:R-:W-:Y:S05]  /*5de80*/  @P4 BRA P5, `(.L_x_10655) ;  /* 0x0000000000184947 */ /* 0x000fea0002800000 */
[----:B------:R-:W-:Y:S01]  /*5de90*/  IMAD.MOV.U32 R2, RZ, RZ, R20 ;  /* 0x000000ffff027224 */ /* 0x000fe200078e0014 */
[----:B------:R-:W-:Y:S01]  /*5dea0*/  MOV R32, 0x5def0 ;  /* 0x0005def000207802 */ /* 0x000fe20000000f00 */
[----:B------:R-:W-:Y:S02]  /*5deb0*/  IMAD.MOV.U32 R3, RZ, RZ, R21 ;  /* 0x000000ffff037224 */ /* 0x000fe400078e0015 */
[----:B------:R-:W-:Y:S02]  /*5dec0*/  IMAD.MOV.U32 R34, RZ, RZ, R22 ;  /* 0x000000ffff227224 */ /* 0x000fe400078e0016 */
[----:B------:R-:W-:-:S07]  /*5ded0*/  IMAD.MOV.U32 R33, RZ, RZ, R23 ;  /* 0x000000ffff217224 */ /* 0x000fce00078e0017 */
[----:B012-4-:R-:W-:Y:S05]  /*5dee0*/  CALL.REL.NOINC `($__internal_20_$__cuda_sm20_div_rn_f64_full) ;  /* 0x00000df4009c7944 */ /* 0x017fea0003c00000 */
.L_x_10655:
[----:B------:R-:W-:Y:S05]  /*5def0*/  BSYNC.RECONVERGENT B3 ;  /* 0x0000000000037941 */ /* 0x000fea0003800200 */
.L_x_10654:
        /* <DEDUP_REMOVED lines=177> */
.L_x_10657:
[----:B------:R-:W-:Y:S02]  /*5ea10*/  FSEL R2, RZ, 3.37028055040000000000e+12, P0 ;  /* 0x54442d18ff027808 */ /* 0x000fe40000000000 */
[----:B------:R-:W-:-:S07]  /*5ea20*/  FSEL R3, RZ, 2.1426990032196044922, P0 ;  /* 0x400921fbff037808 */ /* 0x000fce0000000000 */
.L_x_10658:
[----:B------:R-:W-:Y:S05]  /*5ea30*/  BSYNC.RECONVERGENT B0 ;  /* 0x0000000000007941 */ /* 0x000fea0003800200 */
.L_x_10656:
        /* <DEDUP_REMOVED lines=14> */
.L_x_10651:
        /* <DEDUP_REMOVED lines=24> */
[----:B------:R-:W-:Y:S02]  /*5eca0*/  ISETP.GT.U32.AND P0, PT, R60, R58, PT ;  /* 0x0000003a3c00720c */ /* 0x000fe40003f04070 */
[----:B------:R-:W-:Y:S02]  /*5ecb0*/  MOV R2, RZ ;  /* 0x000000ff00027202 */ /* 0x000fe40000000f00 */
        /* <DEDUP_REMOVED lines=298> */
.L_x_10661:
[----:B------:R-:W-:Y:S05]  /*5ff60*/  BSYNC.RECONVERGENT B0 ;  /* 0x0000000000007941 */ /* 0x000fea0003800200 */
.L_x_10660:
[----:B------:R-:W-:Y:S04]  /*5ff70*/  BSSY.RECONVERGENT B3, `(.L_x_10662) ;  /* 0x0000008000037945 */ /* 0x000fe80003800200 */
[----:B------:R-:W-:Y:S05]  /*5ff80*/  @P4 BRA P5, `(.L_x_10663) ;  /* 0x0000000000184947 */ /* 0x000fea0002800000 */
[----:B------:R-:W-:Y:S01]  /*5ff90*/  IMAD.MOV.U32 R2, RZ, RZ, R20 ;  /* 0x000000ffff027224 */ /* 0x000fe200078e0014 */
[----:B------:R-:W-:Y:S01]  /*5ffa0*/  MOV R33, R23 ;  /* 0x0000001700217202 */ /* 0x000fe20000000f00 */
[----:B------:R-:W-:Y:S01]  /*5ffb0*/  IMAD.MOV.U32 R3, RZ, RZ, R21 ;  /* 0x000000ffff037224 */ /* 0x000fe200078e0015 */
[----:B------:R-:W-:Y:S01]  /*5ffc0*/  MOV R32, 0x5fff0 ;  /* 0x0005fff000207802 */ /* 0x000fe20000000f00 */
[----:B0-----:R-:W-:-:S07]  /*5ffd0*/  IMAD.MOV.U32 R34, RZ, RZ, R22 ;  /* 0x000000ffff227224 */ /* 0x001fce00078e0016 */
[----:B-12-4-:R-:W-:Y:S05]  /*5ffe0*/  CALL.REL.NOINC `($__internal_20_$__cuda_sm20_div_rn_f64_full) ;  /* 0x00000dd4005c7944 */ /* 0x016fea0003c00000 */
.L_x_10663:
[----:B------:R-:W-:Y:S05]  /*5fff0*/  BSYNC.RECONVERGENT B3 ;  /* 0x0000000000037941 */ /* 0x000fea0003800200 */
.L_x_10662:
        /* <DEDUP_REMOVED lines=176> */
.L_x_10665:
[----:B------:R-:W-:Y:S02]  /*60b00*/  FSEL R2, RZ, 3.37028055040000000000e+12, P0 ;  /* 0x54442d18ff027808 */ /* 0x000fe40000000000 */
[----:B------:R-:W-:-:S07]  /*60b10*/  FSEL R3, RZ, 2.1426990032196044922, P0 ;  /* 0x400921fbff037808 */ /* 0x000fce0000000000 */
.L_x_10666:
[----:B------:R-:W-:Y:S05]  /*60b20*/  BSYNC.RECONVERGENT B0 ;  /* 0x0000000000007941 */ /* 0x000fea0003800200 */
.L_x_10664:
        /* <DEDUP_REMOVED lines=10> */
.L_x_10650:
        /* <DEDUP_REMOVED lines=50> */
[----:B--2-4-:R-:W-:Y:S05]  /*60ef0*/  CALL.REL.NOINC `($__internal_20_$__cuda_sm20_div_rn_f64_full) ;  /* 0x00000dc400987944 */ /* 0x014fea0003c00000 */
[----:B------:R-:W-:Y:S02]  /*60f00*/  IMAD.MOV.U32 R62, RZ, RZ, R2 ;  /* 0x000000ffff3e7224 */ /* 0x000fe400078e0002 */
[----:B------:R-:W-:-:S07]  /*60f10*/  IMAD.MOV.U32 R63, RZ, RZ, R3 ;  /* 0x000000ffff3f7224 */ /* 0x000fce00078e0003 */
.L_x_10668:
[----:B------:R-:W-:Y:S05]  /*60f20*/  BSYNC.RECONVERGENT B3 ;  /* 0x0000000000037941 */ /* 0x000fea0003800200 */
.L_x_10667:
        /* <DEDUP_REMOVED lines=50> */
[----:B--2-4-:R-:W-:Y:S05]  /*61250*/  CALL.REL.NOINC `($__internal_20_$__cuda_sm20_div_rn_f64_full) ;  /* 0x00000dc000c07944 */ /* 0x014fea0003c00000 */
.L_x_10670:
[----:B------:R-:W-:Y:S05]  /*61260*/  BSYNC.RECONVERGENT B3 ;  /* 0x0000000000037941 */ /* 0x000fea0003800200 */
.L_x_10669:
        /* <DEDUP_REMOVED lines=67> */
[----:B0-----:R-:W-:Y:S01]  /*616a0*/  IMAD.U32 R48, RZ, RZ, UR10 ;  /* 0x0000000aff307e24 */ /* 0x001fe2000f8e00ff */
[----:B-1----:R-:W-:-:S15]  /*616b0*/  MOV R46, R45 ;  /* 0x0000002d002e7202 */ /* 0x002fde0000000f00 */
        /* <DEDUP_REMOVED lines=266> */
.L_x_10672:
[----:B------:R-:W-:Y:S05]  /*62760*/  BSYNC.RECONVERGENT B0 ;  /* 0x0000000000007941 */ /* 0x000fea0003800200 */
.L_x_10671:
        /* <DEDUP_REMOVED lines=8> */
.L_x_10674:
[----:B------:R-:W-:Y:S05]  /*627f0*/  BSYNC.RECONVERGENT B3 ;  /* 0x0000000000037941 */ /* 0x000fea0003800200 */
.L_x_10673:
        /* <DEDUP_REMOVED lines=176> */
.L_x_10676:
[----:B------:R-:W-:Y:S02]  /*63300*/  FSEL R2, RZ, 3.37028055040000000000e+12, P0 ;  /* 0x54442d18ff027808 */ /* 0x000fe40000000000 */
[----:B------:R-:W-:-:S07]  /*63310*/  FSEL R3, RZ, 2.1426990032196044922, P0 ;  /* 0x400921fbff037808 */ /* 0x000fce0000000000 */
.L_x_10677:
[----:B------:R-:W-:Y:S05]  /*63320*/  BSYNC.RECONVERGENT B0 ;  /* 0x0000000000007941 */ /* 0x000fea0003800200 */
.L_x_10675:
        /* <DEDUP_REMOVED lines=13> */
.L_x_10659:
[----:B------:R-:W-:Y:S05]  /*63400*/  BSYNC.RECONVERGENT B2 ;  /* 0x0000000000027941 */ /* 0x000fea0003800200 */
.L_x_10649:
        /* <DEDUP_REMOVED lines=15> */
.L_x_10564:
[----:B------:R-:W-:Y:S05]  /*63500*/  BSYNC.RECONVERGENT B1 ;  /* 0x0000000000017941 */ /* 0x000fea0003800200 */
.L_x_10563:
[----:B------:R-:W-:Y:S05]  /*63510*/  WARPSYNC.ALL ;  /* 0x0000000000007948 */ /* 0x000fea0003800000 */
[----:B------:R-:W-:Y:S01]  /*63520*/  IADD3 R0, PT, PT, R47, 0x280, RZ ;  /* 0x000002802f007810 */ /* 0x000fe20007ffe0ff */
[----:B------:R-:W-:Y:S01]  /*63530*/  BSSY.RECONVERGENT B1, `(.L_x_10678) ;  /* 0x00013c6000017945 */ /* 0x000fe20003800200 */
[----:B------:R-:W-:Y:S02]  /*63540*/  CS2R R26, SRZ ;  /* 0x00000000001a7805 */ /* 0x000fe4000001ff00 */
[----:B------:R-:W-:Y:S02]  /*63550*/  CS2R R24, SRZ ;  /* 0x0000000000187805 */ /* 0x000fe4000001ff00 */
[----:B------:R-:W-:-:S13]  /*63560*/  ISETP.GE.U32.AND P0, PT, R0, UR5, PT ;  /* 0x0000000500007c0c */ /* 0x000fda000bf06070 */
[----:B------:R-:W-:Y:S05]  /*63570*/  @P0 BRA `(.L_x_10679) ;  /* 0x0000013c00040947 */ /* 0x000fea0003800000 */
[----:B------:R-:W-:Y:S01]  /*63580*/  IMAD.MOV.U32 R24, RZ, RZ, 0x33145c07 ;  /* 0x33145c07ff187424 */ /* 0x000fe200078e00ff */
[----:B------:R-:W-:Y:S01]  /*63590*/  DSETP.NAN.AND P0, PT, R30, R30, PT ;  /* 0x0000001e1e00722a */ /* 0x000fe20003f08000 */
[----:B------:R-:W-:Y:S02]  /*635a0*/  IMAD.MOV.U32 R25, RZ, RZ, 0x3c91a626 ;  /* 0x3c91a626ff197424 */ /* 0x000fe400078e00ff */
[----:B01-3--:R-:W-:Y:S02]  /*635b0*/  IMAD.MOV.U32 R2, RZ, RZ, 0x33145c07 ;  /* 0x33145c07ff027424 */ /* 0x00bfe400078e00ff */
        /* <DEDUP_REMOVED lines=43> */
[----:B------:R-:W-:Y:S01]  /*63870*/  @!P0 MOV R28, 0x54442d18 ;  /* 0x54442d18001c8802 */ /* 0x000fe20000000f00 */
[----:B------:R-:W-:-:S15]  /*63880*/  @!P0 IMAD.MOV.U32 R29, RZ, RZ, 0x3ff921fb ;  /* 0x3ff921fbff1d8424 */ /* 0x000fde00078e00ff */
        /* <DEDUP_REMOVED lines=22> */
.L_x_10680:
        /* <DEDUP_REMOVED lines=75> */
[----:B------:R-:W-:Y:S01]  /*63ea0*/  UMOV UR10, UR6 ;  /* 0x00000006000a7c82 */ /* 0x000fe20008000000 */
[----:B------:R-:W-:Y:S02]  /*63eb0*/  MOV R0, R44 ;  /* 0x0000002c00007202 */ /* 0x000fe40000000f00 */
[----:B------:R-:W-:Y:S02]  /*63ec0*/  @P2 LOP3.LUT R35, R2, 0x80000, RZ, 0xfc, !PT ;  /* 0x0008000002232812 */ /* 0x000fe400078efcff */
[----:B------:R-:W-:Y:S01]  /*63ed0*/  SEL R34, R0, UR10, P0 ;  /* 0x0000000a00227c07 */ /* 0x000fe20008000000 */
[----:B------:R-:W-:Y:S01]  /*63ee0*/  UMOV UR10, UR7 ;  /* 0x00000007000a7c82 */ /* 0x000fe20008000000 */
[----:B------:R-:W0:-:S15]  /*63ef0*/  MUFU.RSQ64H R27, R35 ;  /* 0x00000023001b7308 */ /* 0x000e1e0000001c00 */
        /* <DEDUP_REMOVED lines=211> */
[----:B--2-4-:R-:W-:Y:S05]  /*64c30*/  CALL.REL.NOINC `($__internal_21_$__cuda_sm20_dsqrt_rn_f64_mediumpath_v1) ;  /* 0x00000d90007c7944 */ /* 0x014fea0003c00000 */
[----:B------:R-:W-:Y:S02]  /*64c40*/  IMAD.MOV.U32 R48, RZ, RZ, R2 ;  /* 0x000000ffff307224 */ /* 0x000fe400078e0002 */
[----:B------:R-:W-:-:S07]  /*64c50*/  IMAD.MOV.U32 R49, RZ, RZ, R3 ;  /* 0x000000ffff317224 */ /* 0x000fce00078e0003 */
.L_x_10687:
[----:B------:R-:W-:Y:S05]  /*64c60*/  BSYNC.RECONVERGENT B3 ;  /* 0x0000000000037941 */ /* 0x000fea0003800200 */
.L_x_10686:
        /* <DEDUP_REMOVED lines=194> */
.L_x_10685:
        /* <DEDUP_REMOVED lines=77> */
.L_x_10694:
[----:B------:R-:W-:Y:S05]  /*65d60*/  BSYNC.RECONVERGENT B4 ;  /* 0x0000000000047941 */ /* 0x000fea0003800200 */
.L_x_10693:
[----:B------:R-:W-:Y:S01]  /*65d70*/  MOV R26, R2 ;  /* 0x00000002001a7202 */ /* 0x000fe20000000f00 */
[----:B------:R-:W-:-:S07]  /*65d80*/  IMAD.MOV.U32 R27, RZ, RZ, R3 ;  /* 0x000000ffff1b7224 */ /* 0x000fce00078e0003 */
.L_x_10692:
[----:B------:R-:W-:Y:S05]  /*65d90*/  BSYNC.RECONVERGENT B3 ;  /* 0x0000000000037941 */ /* 0x000fea0003800200 */
.L_x_10691:
        /* <DEDUP_REMOVED lines=70> */
.L_x_10699:
[----:B------:R-:W-:Y:S05]  /*66200*/  BSYNC.RECONVERGENT B4 ;  /* 0x0000000000047941 */ /* 0x000fea0003800200 */
.L_x_10698:
[----:B------:R-:W-:Y:S05]  /*66210*/  BRA `(.L_x_10697) ;  /* 0x0000000000047947 */ /* 0x000fea0003800000 */
.L_x_10696:
[----:B------:R0:W1:Y:S02]  /*66220*/  DADD R2, R62, -R32 ;  /* 0x000000003e027229 */ /* 0x0000640000000820 */
.L_x_10697:
[----:B------:R-:W-:Y:S05]  /*66230*/  BSYNC.RECONVERGENT B3 ;  /* 0x0000000000037941 */ /* 0x000fea0003800200 */
.L_x_10695:
        /* <DEDUP_REMOVED lines=72> */
.L_x_10701:
[----:B------:R-:W-:Y:S05]  /*666c0*/  BSYNC.RECONVERGENT B3 ;  /* 0x0000000000037941 */ /* 0x000fea0003800200 */
.L_x_10700:
        /* <DEDUP_REMOVED lines=198> */
.L_x_10702:
        /* <DEDUP_REMOVED lines=52> */
.L_x_10704:
[----:B------:R-:W-:Y:S05]  /*67670*/  BSYNC.RECONVERGENT B3 ;  /* 0x0000000000037941 */ /* 0x000fea0003800200 */
.L_x_10703:
        /* <DEDUP_REMOVED lines=78> */
.L_x_10690:
        /* <DEDUP_REMOVED lines=53> */
[----:B------:R-:W-:Y:S01]  /*67eb0*/  MOV R48, R2 ;  /* 0x0000000200307202 */ /* 0x000fe20000000f00 */
[----:B------:R-:W-:-:S07]  /*67ec0*/  IMAD.MOV.U32 R49, RZ, RZ, R3 ;  /* 0x000000ffff317224 */ /* 0x000fce00078e0003 */
.L_x_10707:
[----:B------:R-:W-:Y:S05]  /*67ed0*/  BSYNC.RECONVERGENT B3 ;  /* 0x0000000000037941 */ /* 0x000fea0003800200 */
.L_x_10706:
        /* <DEDUP_REMOVED lines=197> */
.L_x_10708:
        /* <DEDUP_REMOVED lines=52> */
.L_x_10710:
[----:B------:R-:W-:Y:S05]  /*68e70*/  BSYNC.RECONVERGENT B3 ;  /* 0x0000000000037941 */ /* 0x000fea0003800200 */
.L_x_10709:
        /* <DEDUP_REMOVED lines=78> */
.L_x_10705:
        /* <DEDUP_REMOVED lines=60> */
.L_x_10712:
[----:B------:R-:W-:Y:S05]  /*69720*/  BSYNC.RECONVERGENT B3 ;  /* 0x0000000000037941 */ /* 0x000fea0003800200 */
.L_x_10711:
        /* <DEDUP_REMOVED lines=48> */
.L_x_10714:
[----:B------:R-:W-:Y:S05]  /*69a30*/  BSYNC.RECONVERGENT B3 ;  /* 0x0000000000037941 */ /* 0x000fea0003800200 */
.L_x_10713:
[----:B------:R-:W-:Y:S02]  /*69a40*/  IMAD.MOV.U32 R26, RZ, RZ, R2 ;  /* 0x000000ffff1a7224 */ /* 0x000fe400078e0002 */
[----:B------:R-:W-:Y:S01]  /*69a50*/  IMAD.MOV.U32 R27, RZ, RZ, R3 ;  /* 0x000000ffff1b7224 */ /* 0x000fe200078e0003 */
[----:B------:R-:W-:Y:S06]  /*69a60*/  BRA `(.L_x_10688) ;  /* 0x0000000000d47947 */ /* 0x000fec0003800000 */
.L_x_10689:
        /* <DEDUP_REMOVED lines=52> */
.L_x_10715:
[----:B------:R-:W-:Y:S05]  /*69db0*/  BSYNC.RECONVERGENT B3 ;  /* 0x0000000000037941 */ /* 0x000fea0003800200 */
.L_x_10688:
[----:B------:R-:W-:Y:S05]  /*69dc0*/  BSYNC.RECONVERGENT B2 ;  /* 0x0000000000027941 */ /* 0x000fea0003800200 */
.L_x_10684:
        /* <DEDUP_REMOVED lines=53> */
.L_x_10720:
[----:B------:R-:W-:Y:S05]  /*6a120*/  BSYNC.RECONVERGENT B4 ;  /* 0x0000000000047941 */ /* 0x000fea0003800200 */
.L_x_10719:
        /* <DEDUP_REMOVED lines=184> */
.L_x_10723:
        /* <DEDUP_REMOVED lines=123> */
.L_x_10722:
        /* <DEDUP_REMOVED lines=172> */
.L_x_10725:
        /* <DEDUP_REMOVED lines=123> */
.L_x_10721:
        /* <DEDUP_REMOVED lines=78> */
.L_x_10732:
[----:B------:R-:W-:Y:S05]  /*6cbb0*/  BSYNC.RECONVERGENT B6 ;  /* 0x0000000000067941 */ /* 0x000fea0003800200 */
.L_x_10731:
[----:B------:R-:W-:Y:S01]  /*6cbc0*/  IMAD.MOV.U32 R70, RZ, RZ, R2 ;  /* 0x000000ffff467224 */ /* 0x000fe200078e0002 */
[----:B------:R-:W-:-:S07]  /*6cbd0*/  MOV R71, R3 ;  /* 0x0000000300477202 */ /* 0x000fce0000000f00 */
.L_x_10730:
[----:B------:R-:W-:Y:S05]  /*6cbe0*/  BSYNC.RECONVERGENT B5 ;  /* 0x0000000000057941 */ /* 0x000fea0003800200 */
.L_x_10729:
        /* <DEDUP_REMOVED lines=63> */
.L_x_10737:
[----:B------:R-:W-:Y:S05]  /*6cfe0*/  BSYNC.RECONVERGENT B6 ;  /* 0x0000000000067941 */ /* 0x000fea0003800200 */
.L_x_10736:
[----:B------:R-:W-:Y:S02]  /*6cff0*/  IMAD.MOV.U32 R58, RZ, RZ, R2 ;  /* 0x000000ffff3a7224 */ /* 0x000fe400078e0002 */
[----:B------:R-:W-:Y:S01]  /*6d000*/  IMAD.MOV.U32 R59, RZ, RZ, R3 ;  /* 0x000000ffff3b7224 */ /* 0x000fe200078e0003 */
[----:B------:R-:W-:Y:S06]  /*6d010*/  BRA `(.L_x_10735) ;  /* 0x0000000000047947 */ /* 0x000fec0003800000 */
.L_x_10734:
[----:B------:R0:W1:Y:S02]  /*6d020*/  DADD R58, -R64, R62 ;  /* 0x00000000403a7229 */ /* 0x000064000000013e */
.L_x_10735:
[----:B------:R-:W-:Y:S05]  /*6d030*/  BSYNC.RECONVERGENT B5 ;  /* 0x0000000000057941 */ /* 0x000fea0003800200 */
.L_x_10733:
        /* <DEDUP_REMOVED lines=18> */
[----:B------:R-:W-:Y:S01]  /*6d160*/  IADD3 R44, PT, PT, R33, -0x3500000, RZ ;  /* 0xfcb00000212c7810 */ /* 0x000fe20007ffe0ff */
[----:B------:R-:W-:Y:S02]  /*6d170*/  IMAD.MOV.U32 R24, RZ, RZ, 0x0 ;  /* 0x00000000ff187424 */ /* 0x000fe400078e00ff */
[----:B------:R-:W-:Y:S01]  /*6d180*/  IMAD.MOV.U32 R25, RZ, RZ, 0x3fd80000 ;  /* 0x3fd80000ff197424 */ /* 0x000fe200078e00ff */
[----:B------:R-:W-:-:S15]  /*6d190*/  ISETP.GE.U32.AND P0, PT, R44, 0x7ca00000, PT ;  /* 0x7ca000002c00780c */ /* 0x000fde0003f06070 */
[----:B------:R-:W-:-:S15]  /*6d1a0*/  NOP ;  /* 0x0000000000007918 */ /* 0x000fde0000000000 */
[----:B------:R-:W-:-:S15]  /*6d1b0*/  NOP ;  /* 0x0000000000007918 */ /* 0x000fde0000000000 */
[----:B------:R-:W-:-:S12]  /*6d1c0*/  NOP ;  /* 0x0000000000007918 */ /* 0x000fd80000000000 */
        /* <DEDUP_REMOVED lines=47> */
[----:B0-2-4-:R-:W-:Y:S05]  /*6d4c0*/  CALL.REL.NOINC `($__internal_21_$__cuda_sm20_dsqrt_rn_f64_mediumpath_v1) ;  /* 0x00000d0800587944 */ /* 0x015fea0003c00000 */
.L_x_10739:
[----:B------:R-:W-:Y:S05]  /*6d4d0*/  BSYNC.RECONVERGENT B5 ;  /* 0x0000000000057941 */ /* 0x000fea0003800200 */
.L_x_10738:
[----:B------:R-:W-:Y:S01]  /*6d4e0*/  IMAD.MOV.U32 R58, RZ, RZ, R2 ;  /* 0x000000ffff3a7224 */ /* 0x000fe200078e0002 */
[----:B------:R-:W-:Y:S01]  /*6d4f0*/  MOV R59, R3 ;  /* 0x00000003003b7202 */ /* 0x000fe20000000f00 */
[----:B------:R-:W-:Y:S06]  /*6d500*/  BRA `(.L_x_10740) ;  /* 0x0000001000dc7947 */ /* 0x000fec0003800000 */
.L_x_10728:
        /* <DEDUP_REMOVED lines=63> */
.L_x_10743:
[----:B------:R-:W-:Y:S05]  /*6d900*/  BSYNC.RECONVERGENT B5 ;  /* 0x0000000000057941 */ /* 0x000fea0003800200 */
.L_x_10742:
[----:B------:R-:W-:Y:S02]  /*6d910*/  IMAD.MOV.U32 R58, RZ, RZ, R2 ;  /* 0x000000ffff3a7224 */ /* 0x000fe400078e0002 */
[----:B------:R-:W-:Y:S01]  /*6d920*/  IMAD.MOV.U32 R59, RZ, RZ, R3 ;  /* 0x000000ffff3b7224 */ /* 0x000fe200078e0003 */
[----:B------:R-:W-:Y:S06]  /*6d930*/  BRA `(.L_x_10740) ;  /* 0x0000000c00d07947 */ /* 0x000fec0003800000 */
.L_x_10741:
        /* <DEDUP_REMOVED lines=69> */
.L_x_10745:
[----:B------:R-:W-:Y:S05]  /*6dd90*/  BSYNC.RECONVERGENT B5 ;  /* 0x0000000000057941 */ /* 0x000fea0003800200 */
.L_x_10744:
        /* <DEDUP_REMOVED lines=48> */
.L_x_10747:
[----:B------:R-:W-:Y:S05]  /*6e0a0*/  BSYNC.RECONVERGENT B5 ;  /* 0x0000000000057941 */ /* 0x000fea0003800200 */
.L_x_10746:
[----:B------:R-:W0:Y:S01]  /*6e0b0*/  DMUL R60, R60, 8.11296384146066816958e+31 ;  /* 0x469000003c3c7828 */ /* 0x000e220000000000 */
[----:B------:R-:W-:Y:S02]  /*6e0c0*/  IMAD.MOV.U32 R58, RZ, RZ, R2 ;  /* 0x000000ffff3a7224 */ /* 0x000fe400078e0002 */
[----:B------:R-:W-:Y:S01]  /*6e0d0*/  IMAD.MOV.U32 R59, RZ, RZ, R3 ;  /* 0x000000ffff3b7224 */ /* 0x000fe200078e0003 */
[----:B0-----:R-:W-:Y:S06]  /*6e0e0*/  BRA `(.L_x_10740) ;  /* 0x0000000400e47947 */ /* 0x001fec0003800000 */
.L_x_10727:
        /* <DEDUP_REMOVED lines=53> */
.L_x_10749:
[----:B------:R-:W-:Y:S05]  /*6e440*/  BSYNC.RECONVERGENT B5 ;  /* 0x0000000000057941 */ /* 0x000fea0003800200 */
.L_x_10748:
        /* <DEDUP_REMOVED lines=63> */
.L_x_10751:
[----:B------:R-:W-:Y:S05]  /*6e840*/  BSYNC.RECONVERGENT B5 ;  /* 0x0000000000057941 */ /* 0x000fea0003800200 */
.L_x_10750:
[----:B------:R0:W1:Y:S01]  /*6e850*/  DMUL R58, R2, R48 ;  /* 0x00000030023a7228 */ /* 0x0000620000000000 */
[----:B------:R-:W-:Y:S02]  /*6e860*/  IMAD.MOV.U32 R60, RZ, RZ, 0x0 ;  /* 0x00000000ff3c7424 */ /* 0x000fe400078e00ff */
[----:B01----:R-:W-:-:S07]  /*6e870*/  IMAD.MOV.U32 R61, RZ, RZ, 0x3ff00000 ;  /* 0x3ff00000ff3d7424 */ /* 0x003fce00078e00ff */
.L_x_10740:
[----:B------:R-:W-:Y:S05]  /*6e880*/  BSYNC.RECONVERGENT B4 ;  /* 0x0000000000047941 */ /* 0x000fea0003800200 */
.L_x_10726:
[----:B------:R-:W-:Y:S05]  /*6e890*/  BRA `(.L_x_10752) ;  /* 0x0000000000187947 */ /* 0x000fea0003800000 */
.L_x_10718:
[----:B------:R1:W3:-:S15]  /*6e8a0*/  DMUL R58, R24, 9.00719925474099200000e+15 ;  /* 0x43400000183a7828 */ /* 0x0002de0000000000 */
[----:B------:R-:W-:-:S15]  /*6e8b0*/  NOP ;  /* 0x0000000000007918 */ /* 0x000fde0000000000 */
[----:B------:R-:W-:-:S15]  /*6e8c0*/  NOP ;  /* 0x0000000000007918 */ /* 0x000fde0000000000 */
[----:B------:R-:W-:-:S15]  /*6e8d0*/  NOP ;  /* 0x0000000000007918 */ /* 0x000fde0000000000 */
[----:B------:R-:W-:-:S04]  /*6e8e0*/  NOP ;  /* 0x0000000000007918 */ /* 0x000fc80000000000 */
[----:B-1-3--:R-:W0:Y:S02]  /*6e8f0*/  DMUL R60, R60, 9.00719925474099200000e+15 ;  /* 0x434000003c3c7828 */ /* 0x00ae240000000000 */
.L_x_10752:
[----:B------:R-:W-:Y:S05]  /*6e900*/  BSYNC.RELIABLE B2 ;  /* 0x0000000000027941 */ /* 0x000fea0003800100 */
.L_x_10717:
[----:B------:R-:W-:-:S13]  /*6e910*/  ISETP.GT.AND P0, PT, R29, -0x1, PT ;  /* 0xffffffff1d00780c */ /* 0x000fda0003f04270 */
[----:B------:R-:W-:Y:S05]  /*6e920*/  @P0 BRA `(.L_x_10753) ;  /* 0x0000001000000947 */ /* 0x000fea0003800000 */
[----:B0-----:R-:W-:Y:S01]  /*6e930*/  DSETP.GT.AND P1, PT, |R58|, R60, PT ;  /* 0x0000003c3a00722a */ /* 0x001fe20003f24200 */
        /* <DEDUP_REMOVED lines=60> */
[----:B------:R-:W-:Y:S01]  /*6ed00*/  MOV R3, R35 ;  /* 0x0000002300037202 */ /* 0x000fe20000000f00 */
[----:B------:R-:W-:Y:S01]  /*6ed10*/  IMAD.MOV.U32 R34, RZ, RZ, R28 ;  /* 0x000000ffff227224 */ /* 0x000fe200078e001c */
[----:B------:R-:W-:Y:S01]  /*6ed20*/  MOV R32, 0x6ed50 ;  /* 0x0006ed5000207802 */ /* 0x000fe20000000f00 */
[----:B------:R-:W-:-:S07]  /*6ed30*/  IMAD.MOV.U32 R33, RZ, RZ, R29 ;  /* 0x000000ffff217224 */ /* 0x000fce00078e001d */
[----:B--2-4-:R-:W-:Y:S05]  /*6ed40*/  CALL.REL.NOINC `($__internal_20_$__cuda_sm20_div_rn_f64_full) ;  /* 0x00000ce800047944 */ /* 0x014fea0003c00000 */
.L_x_10755:
[----:B------:R-:W-:Y:S05]  /*6ed50*/  BSYNC.RECONVERGENT B2 ;  /* 0x0000000000027941 */ /* 0x000fea0003800200 */
.L_x_10754:
        /* <DEDUP_REMOVED lines=176> */
.L_x_10757:
[----:B------:R-:W-:Y:S02]  /*6f860*/  FSEL R2, RZ, 3.37028055040000000000e+12, P0 ;  /* 0x54442d18ff027808 */ /* 0x000fe40000000000 */
[----:B------:R-:W-:-:S07]  /*6f870*/  FSEL R3, RZ, 2.1426990032196044922, P0 ;  /* 0x400921fbff037808 */ /* 0x000fce0000000000 */
.L_x_10758:
[----:B------:R-:W-:Y:S05]  /*6f880*/  BSYNC.RECONVERGENT B0 ;  /* 0x0000000000007941 */ /* 0x000fea0003800200 */
.L_x_10756:
        /* <DEDUP_REMOVED lines=10> */
.L_x_10753:
        /* <DEDUP_REMOVED lines=61> */
[----:B--2-4-:R-:W-:Y:S05]  /*6fd00*/  CALL.REL.NOINC `($__internal_20_$__cuda_sm20_div_rn_f64_full) ;  /* 0x00000cd800147944 */ /* 0x014fea0003c00000 */
.L_x_10760:
[----:B------:R-:W-:Y:S05]  /*6fd10*/  BSYNC.RECONVERGENT B2 ;  /* 0x0000000000027941 */ /* 0x000fea0003800200 */
.L_x_10759:
        /* <DEDUP_REMOVED lines=176> */
.L_x_10762:
[----:B------:R-:W-:Y:S02]  /*70820*/  FSEL R2, RZ, 3.37028055040000000000e+12, P0 ;  /* 0x54442d18ff027808 */ /* 0x000fe40000000000 */
[----:B------:R-:W-:-:S07]  /*70830*/  FSEL R3, RZ, 2.1426990032196044922, P0 ;  /* 0x400921fbff037808 */ /* 0x000fce0000000000 */
.L_x_10763:
[----:B------:R-:W-:Y:S05]  /*70840*/  BSYNC.RECONVERGENT B0 ;  /* 0x0000000000007941 */ /* 0x000fea0003800200 */
.L_x_10761:
        /* <DEDUP_REMOVED lines=9> */
.L_x_10724:
[----:B------:R-:W-:Y:S05]  /*708e0*/  BSYNC.RECONVERGENT B3 ;  /* 0x0000000000037941 */ /* 0x000fea0003800200 */
.L_x_10716:
[----:B------:R-:W-:Y:S01]  /*708f0*/  ISETP.GE.AND P0, PT, R31, RZ, PT ;  /* 0x000000ff1f00720c */ /* 0x000fe20003f06270 */
[----:B------:R-:W0:Y:S03]  /*70900*/  DADD R2, -RZ, -R26 ;  /* 0x00000000ff027229 */ /* 0x000e26000000091a */
[----:B0-----:R-:W-:Y:S02]  /*70910*/  FSEL R26, R26, R2, !P0 ;  /* 0x000000021a1a7208 */ /* 0x001fe40004000000 */
[----:B------:R-:W-:Y:S01]  /*70920*/  FSEL R27, R27, R3, !P0 ;  /* 0x000000031b1b7208 */ /* 0x000fe20004000000 */
[----:B------:R-:W-:Y:S06]  /*70930*/  BRA `(.L_x_10679) ;  /* 0x0000006800147947 */ /* 0x000fec0003800000 */
.L_x_10683:
        /* <DEDUP_REMOVED lines=15> */
.L_x_10682:
[----:B------:R0:W1:Y:S01]  /*70a30*/  DADD R26, -RZ, -R30 ;  /* 0x00000000ff1a7229 */ /* 0x000062000000091e */
[----:B------:R-:W-:Y:S01]  /*70a40*/  CS2R R24, SRZ ;  /* 0x0000000000187805 */ /* 0x000fe2000001ff00 */
[----:B01----:R-:W-:Y:S06]  /*70a50*/  BRA `(.L_x_10679) ;  /* 0x0000006400cc7947 */ /* 0x003fec0003800000 */
.L_x_10681:
        /* <DEDUP_REMOVED lines=91> */
[----:B------:R-:W-:Y:S02]  /*71010*/  @P2 FSEL R62, R34, RZ, P3 ;  /* 0x000000ff223e2208 */ /* 0x000fe40001800000 */
[----:B------:R-:W-:Y:S01]  /*71020*/  @!P0 MOV R35, 0xfffffbcb ;  /* 0xfffffbcb00238802 */ /* 0x000fe20000000f00 */
        /* <DEDUP_REMOVED lines=173> */
.L_x_10768:
[----:B------:R-:W-:Y:S05]  /*71b00*/  BSYNC.RECONVERGENT B0 ;  /* 0x0000000000007941 */ /* 0x000fea0003800200 */
.L_x_10767:
        /* <DEDUP_REMOVED lines=8> */
.L_x_10770:
[----:B------:R-:W-:Y:S05]  /*71b90*/  BSYNC.RECONVERGENT B3 ;  /* 0x0000000000037941 */ /* 0x000fea0003800200 */
.L_x_10769:
        /* <DEDUP_REMOVED lines=176> */
.L_x_10772:
[----:B------:R-:W-:Y:S02]  /*726a0*/  FSEL R2, RZ, 3.37028055040000000000e+12, P0 ;  /* 0x54442d18ff027808 */ /* 0x000fe40000000000 */
[----:B------:R-:W-:-:S07]  /*726b0*/  FSEL R3, RZ, 2.1426990032196044922, P0 ;  /* 0x400921fbff037808 */ /* 0x000fce0000000000 */
.L_x_10773:
[----:B------:R-:W-:Y:S05]  /*726c0*/  BSYNC.RECONVERGENT B0 ;  /* 0x0000000000007941 */ /* 0x000fea0003800200 */
.L_x_10771:
        /* <DEDUP_REMOVED lines=14> */
.L_x_10766:
        /* <DEDUP_REMOVED lines=8> */
[----:B------:R-:W-:Y:S01]  /*72830*/  BSSY.RECONVERGENT B0, `(.L_x_10775) ;  /* 0x000013d000007945 */ /* 0x000fe20003800200 */
[----:B------:R-:W-:Y:S02]  /*72840*/  MOV R55, 0x3fd80000 ;  /* 0x3fd8000000377802 */ /* 0x000fe40000000f00 */
        /* <DEDUP_REMOVED lines=315> */
.L_x_10776:
[----:B------:R-:W-:Y:S05]  /*73c00*/  BSYNC.RECONVERGENT B0 ;  /* 0x0000000000007941 */ /* 0x000fea0003800200 */
.L_x_10775:
[----:B------:R-:W-:Y:S04]  /*73c10*/  BSSY.RECONVERGENT B3, `(.L_x_10777) ;  /* 0x0000008000037945 */ /* 0x000fe80003800200 */
[----:B------:R-:W-:Y:S05]  /*73c20*/  @P4 BRA P5, `(.L_x_10778) ;  /* 0x0000000000184947 */ /* 0x000fea0002800000 */
[----:B------:R-:W-:Y:S01]  /*73c30*/  IMAD.MOV.U32 R2, RZ, RZ, R24 ;  /* 0x000000ffff027224 */ /* 0x000fe200078e0018 */
[----:B0-----:R-:W-:Y:S01]  /*73c40*/  MOV R34, R26 ;  /* 0x0000001a00227202 */ /* 0x001fe20000000f00 */
[----:B------:R-:W-:Y:S01]  /*73c50*/  IMAD.MOV.U32 R3, RZ, RZ, R25 ;  /* 0x000000ffff037224 */ /* 0x000fe200078e0019 */
[----:B------:R-:W-:Y:S01]  /*73c60*/  MOV R32, 0x73c90 ;  /* 0x00073c9000207802 */ /* 0x000fe20000000f00 */
[----:B------:R-:W-:-:S07]  /*73c70*/  IMAD.MOV.U32 R33, RZ, RZ, R27 ;  /* 0x000000ffff217224 */ /* 0x000fce00078e001b */
[----:B-12-4-:R-:W-:Y:S05]  /*73c80*/  CALL.REL.NOINC `($__internal_20_$__cuda_sm20_div_rn_f64_full) ;  /* 0x00000c9800347944 */ /* 0x016fea0003c00000 */
.L_x_10778:
[----:B------:R-:W-:Y:S05]  /*73c90*/  BSYNC.RECONVERGENT B3 ;  /* 0x0000000000037941 */ /* 0x000fea0003800200 */
.L_x_10777:
        /* <DEDUP_REMOVED lines=161> */
[----:B------:R-:W-:Y:S02]  /*746b0*/  @!P1 FSEL R25, R27, R25, !P0 ;  /* 0x000000191b199208 */ /* 0x000fe40004000000 */
[----:B------:R-:W-:-:S15]  /*746c0*/  @!P1 MOV R27, 0x3ff921fb ;  /* 0x3ff921fb001b9802 */ /* 0x000fde0000000f00 */
[----:B------:R-:W-:-:S15]  /*746d0*/  NOP ;  /* 0x0000000000007918 */ /* 0x000fde0000000000 */
[----:B------:R-:W-:-:S15]  /*746e0*/  NOP ;  /* 0x0000000000007918 */ /* 0x000fde0000000000 */
[----:B------:R-:W-:-:S13]  /*746f0*/  NOP ;  /* 0x0000000000007918 */ /* 0x000fda0000000000 */
        /* <DEDUP_REMOVED lines=10> */
.L_x_10780:
[----:B------:R-:W-:Y:S02]  /*747a0*/  FSEL R2, RZ, 3.37028055040000000000e+12, P0 ;  /* 0x54442d18ff027808 */ /* 0x000fe40000000000 */
[----:B------:R-:W-:-:S07]  /*747b0*/  FSEL R3, RZ, 2.1426990032196044922, P0 ;  /* 0x400921fbff037808 */ /* 0x000fce0000000000 */
.L_x_10781:
[----:B------:R-:W-:Y:S05]  /*747c0*/  BSYNC.RECONVERGENT B0 ;  /* 0x0000000000007941 */ /* 0x000fea0003800200 */
.L_x_10779:
        /* <DEDUP_REMOVED lines=10> */
.L_x_10765:
        /* <DEDUP_REMOVED lines=51> */
[----:B------:R-:W-:Y:S02]  /*74ba0*/  IMAD.MOV.U32 R62, RZ, RZ, R2 ;  /* 0x000000ffff3e7224 */ /* 0x000fe400078e0002 */
[----:B------:R-:W-:-:S07]  /*74bb0*/  IMAD.MOV.U32 R63, RZ, RZ, R3 ;  /* 0x000000ffff3f7224 */ /* 0x000fce00078e0003 */
.L_x_10783:
[----:B------:R-:W-:Y:S05]  /*74bc0*/  BSYNC.RECONVERGENT B3 ;  /* 0x0000000000037941 */ /* 0x000fea0003800200 */
.L_x_10782:
        /* <DEDUP_REMOVED lines=50> */
[----:B--2-4-:R-:W-:Y:S05]  /*74ef0*/  CALL.REL.NOINC `($__internal_20_$__cuda_sm20_div_rn_f64_full) ;  /* 0x00000c8400987944 */ /* 0x014fea0003c00000 */
.L_x_10785:
[----:B------:R-:W-:Y:S05]  /*74f00*/  BSYNC.RECONVERGENT B3 ;  /* 0x0000000000037941 */ /* 0x000fea0003800200 */
.L_x_10784:
        /* <DEDUP_REMOVED lines=334> */
.L_x_10787:
[----:B------:R-:W-:Y:S05]  /*763f0*/  BSYNC.RECONVERGENT B0 ;  /* 0x0000000000007941 */ /* 0x000fea0003800200 */
.L_x_10786:
        /* <DEDUP_REMOVED lines=8> */
.L_x_10789:
[----:B------:R-:W-:Y:S05]  /*76480*/  BSYNC.RECONVERGENT B3 ;  /* 0x0000000000037941 */ /* 0x000fea0003800200 */
.L_x_10788:
        /* <DEDUP_REMOVED lines=176> */
.L_x_10791:
[----:B------:R-:W-:Y:S02]  /*76f90*/  FSEL R2, RZ, 3.37028055040000000000e+12, P0 ;  /* 0x54442d18ff027808 */ /* 0x000fe40000000000 */
[----:B------:R-:W-:-:S07]  /*76fa0*/  FSEL R3, RZ, 2.1426990032196044922, P0 ;  /* 0x400921fbff037808 */ /* 0x000fce0000000000 */
.L_x_10792:
[----:B------:R-:W-:Y:S05]  /*76fb0*/  BSYNC.RECONVERGENT B0 ;  /* 0x0000000000007941 */ /* 0x000fea0003800200 */
.L_x_10790:
        /* <DEDUP_REMOVED lines=13> */
.L_x_10774:
[----:B------:R-:W-:Y:S05]  /*77090*/  BSYNC.RECONVERGENT B2 ;  /* 0x0000000000027941 */ /* 0x000fea0003800200 */
.L_x_10764:
        /* <DEDUP_REMOVED lines=15> */
.L_x_10679:
[----:B------:R-:W-:Y:S05]  /*77190*/  BSYNC.RECONVERGENT B1 ;  /* 0x0000000000017941 */ /* 0x000fea0003800200 */
.L_x_10678:
        /* <DEDUP_REMOVED lines=78> */
.L_x_10795:
        /* <DEDUP_REMOVED lines=154> */
[----:B------:R-:W-:-:S04]  /*78020*/  MOV R48, UR10 ;  /* 0x0000000a00307c02 */ /* 0x000fc80008000f00 */
        /* <DEDUP_REMOVED lines=142> */
.L_x_10802:
[----:B------:R-:W-:Y:S05]  /*78910*/  BSYNC.RECONVERGENT B3 ;  /* 0x0000000000037941 */ /* 0x000fea0003800200 */
.L_x_10801:
        /* <DEDUP_REMOVED lines=194> */
.L_x_10800:
        /* <DEDUP_REMOVED lines=77> */
.L_x_10809:
[----:B------:R-:W-:Y:S05]  /*79a10*/  BSYNC.RECONVERGENT B4 ;  /* 0x0000000000047941 */ /* 0x000fea0003800200 */
.L_x_10808:
[----:B------:R-:W-:Y:S02]  /*79a20*/  IMAD.MOV.U32 R30, RZ, RZ, R2 ;  /* 0x000000ffff1e7224 */ /* 0x000fe400078e0002 */
[----:B------:R-:W-:-:S07]  /*79a30*/  IMAD.MOV.U32 R31, RZ, RZ, R3 ;  /* 0x000000ffff1f7224 */ /* 0x000fce00078e0003 */
.L_x_10807:
[----:B------:R-:W-:Y:S05]  /*79a40*/  BSYNC.RECONVERGENT B3 ;  /* 0x0000000000037941 */ /* 0x000fea0003800200 */
.L_x_10806:
        /* <DEDUP_REMOVED lines=70> */
.L_x_10814:
[----:B------:R-:W-:Y:S05]  /*79eb0*/  BSYNC.RECONVERGENT B4 ;  /* 0x0000000000047941 */ /* 0x000fea0003800200 */
.L_x_10813:
[----:B------:R-:W-:Y:S05]  /*79ec0*/  BRA `(.L_x_10812) ;  /* 0x0000000000047947 */ /* 0x000fea0003800000 */
.L_x_10811:
[----:B------:R0:W1:Y:S02]  /*79ed0*/  DADD R2, R62, -R32 ;  /* 0x000000003e027229 */ /* 0x0000640000000820 */
.L_x_10812:
[----:B------:R-:W-:Y:S05]  /*79ee0*/  BSYNC.RECONVERGENT B3 ;  /* 0x0000000000037941 */ /* 0x000fea0003800200 */
.L_x_10810:
        /* <DEDUP_REMOVED lines=72> */
.L_x_10816:
[----:B------:R-:W-:Y:S05]  /*7a370*/  BSYNC.RECONVERGENT B3 ;  /* 0x0000000000037941 */ /* 0x000fea0003800200 */
.L_x_10815:
        /* <DEDUP_REMOVED lines=197> */
.L_x_10817:
        /* <DEDUP_REMOVED lines=52> */
.L_x_10819:
[----:B------:R-:W-:Y:S05]  /*7b310*/  BSYNC.RECONVERGENT B3 ;  /* 0x0000000000037941 */ /* 0x000fea0003800200 */
.L_x_10818:
        /* <DEDUP_REMOVED lines=78> */
.L_x_10805:
        /* <DEDUP_REMOVED lines=55> */
.L_x_10822:
[----:B------:R-:W-:Y:S05]  /*7bb70*/  BSYNC.RECONVERGENT B3 ;  /* 0x0000000000037941 */ /* 0x000fea0003800200 */
.L_x_10821:
        /* <DEDUP_REMOVED lines=197> */
.L_x_10823:
        /* <DEDUP_REMOVED lines=52> */
.L_x_10825:
[----:B------:R-:W-:Y:S05]  /*7cb10*/  BSYNC.RECONVERGENT B3 ;  /* 0x0000000000037941 */ /* 0x000fea0003800200 */
.L_x_10824:
        /* <DEDUP_REMOVED lines=78> */
.L_x_10820:
        /* <DEDUP_REMOVED lines=61> */
.L_x_10827:
[----:B------:R-:W-:Y:S05]  /*7d3d0*/  BSYNC.RECONVERGENT B3 ;  /* 0x0000000000037941 */ /* 0x000fea0003800200 */
.L_x_10826:
        /* <DEDUP_REMOVED lines=48> */
.L_x_10829:
[----:B------:R-:W-:Y:S05]  /*7d6e0*/  BSYNC.RECONVERGENT B3 ;  /* 0x0000000000037941 */ /* 0x000fea0003800200 */
.L_x_10828:
[----:B------:R-:W-:Y:S02]  /*7d6f0*/  IMAD.MOV.U32 R30, RZ, RZ, R2 ;  /* 0x000000ffff1e7224 */ /* 0x000fe400078e0002 */
[----:B------:R-:W-:Y:S01]  /*7d700*/  IMAD.MOV.U32 R31, RZ, RZ, R3 ;  /* 0x000000ffff1f7224 */ /* 0x000fe200078e0003 */
[----:B------:R-:W-:Y:S06]  /*7d710*/  BRA `(.L_x_10803) ;  /* 0x0000000000d07947 */ /* 0x000fec0003800000 */
.L_x_10804:
        /* <DEDUP_REMOVED lines=51> */
.L_x_10830:
[----:B------:R-:W-:Y:S05]  /*7da50*/  BSYNC.RECONVERGENT B3 ;  /* 0x0000000000037941 */ /* 0x000fea0003800200 */
.L_x_10803:
[----:B------:R-:W-:Y:S05]  /*7da60*/  BSYNC.RECONVERGENT B2 ;  /* 0x0000000000027941 */ /* 0x000fea0003800200 */
.L_x_10799:
        /* <DEDUP_REMOVED lines=53> */
.L_x_10835:
[----:B------:R-:W-:Y:S05]  /*7ddc0*/  BSYNC.RECONVERGENT B4 ;  /* 0x0000000000047941 */ /* 0x000fea0003800200 */
.L_x_10834:
        /* <DEDUP_REMOVED lines=184> */
.L_x_10838:
[----:B------:R-:W-:Y:S01]  /*7e950*/  IMAD.MOV.U32 R34, RZ, RZ, 0x180754af ;  /* 0x180754afff227424 */ /* 0x000fe200078e00ff */
[----:B------:R-:W-:Y:S01]  /*7e960*/  UMOV UR6, 0xdc1895e9 ;  /* 0xdc1895e900067882 */ /* 0x000fe20000000000 */
[----:B------:R-:W-:Y:S01]  /*7e970*/  IMAD.MOV.U32 R35, RZ, RZ, 0x3fb3823b ;  /* 0x3fb3823bff237424 */ /* 0x000fe200078e00ff */
[----:B------:R-:W-:Y:S01]  /*7e980*/  UMOV UR7, 0x3fb0066b ;  /* 0x3fb0066b00077882 */ /* 0x000fe20000000000 */
[----:B------:R-:W0:Y:S01]  /*7e990*/  DMUL R28, R2, R2 ;  /* 0x00000002021c7228 */ /* 0x000e220000000000 */
[----:B------:R-:W-:-:S13]  /*7e9a0*/  ISETP.GE.AND P0, PT, R33, RZ, PT ;  /* 0x000000ff2100720c */ /* 0x000fda0003f06270 */
        /* <DEDUP_REMOVED lines=117> */
.L_x_10837:
        /* <DEDUP_REMOVED lines=172> */
.L_x_10840:
        /* <DEDUP_REMOVED lines=124> */
.L_x_10836:
        /* <DEDUP_REMOVED lines=78> */
.L_x_10847:
[----:B------:R-:W-:Y:S05]  /*80860*/  BSYNC.RECONVERGENT B6 ;  /* 0x0000000000067941 */ /* 0x000fea0003800200 */
.L_x_10846:
[----:B------:R-:W-:Y:S01]  /*80870*/  MOV R70, R2 ;  /* 0x0000000200467202 */ /* 0x000fe20000000f00 */
[----:B------:R-:W-:-:S07]  /*80880*/  IMAD.MOV.U32 R71, RZ, RZ, R3 ;  /* 0x000000ffff477224 */ /* 0x000fce00078e0003 */
.L_x_10845:
[----:B------:R-:W-:Y:S05]  /*80890*/  BSYNC.RECONVERGENT B5 ;  /* 0x0000000000057941 */ /* 0x000fea0003800200 */
.L_x_10844:
        /* <DEDUP_REMOVED lines=63> */
.L_x_10852:
[----:B------:R-:W-:Y:S05]  /*80c90*/  BSYNC.RECONVERGENT B6 ;  /* 0x0000000000067941 */ /* 0x000fea0003800200 */
.L_x_10851:
[----:B------:R-:W-:Y:S01]  /*80ca0*/  IMAD.MOV.U32 R58, RZ, RZ, R2 ;  /* 0x000000ffff3a7224 */ /* 0x000fe200078e0002 */
[----:B------:R-:W-:Y:S01]  /*80cb0*/  MOV R59, R3 ;  /* 0x00000003003b7202 */ /* 0x000fe20000000f00 */
[----:B------:R-:W-:Y:S06]  /*80cc0*/  BRA `(.L_x_10850) ;  /* 0x0000000000047947 */ /* 0x000fec0003800000 */
.L_x_10849:
[----:B------:R0:W1:Y:S02]  /*80cd0*/  DADD R58, -R64, R62 ;  /* 0x00000000403a7229 */ /* 0x000064000000013e */
.L_x_10850:
[----:B------:R-:W-:Y:S05]  /*80ce0*/  BSYNC.RECONVERGENT B5 ;  /* 0x0000000000057941 */ /* 0x000fea0003800200 */
.L_x_10848:
        /* <DEDUP_REMOVED lines=73> */
.L_x_10854:
[----:B------:R-:W-:Y:S05]  /*81180*/  BSYNC.RECONVERGENT B5 ;  /* 0x0000000000057941 */ /* 0x000fea0003800200 */
.L_x_10853:
[----:B------:R-:W-:Y:S01]  /*81190*/  MOV R58, R2 ;  /* 0x00000002003a7202 */ /* 0x000fe20000000f00 */
[----:B------:R-:W-:Y:S01]  /*811a0*/  IMAD.MOV.U32 R59, RZ, RZ, R3 ;  /* 0x000000ffff3b7224 */ /* 0x000fe200078e0003 */
[----:B------:R-:W-:Y:S06]  /*811b0*/  BRA `(.L_x_10855) ;  /* 0x0000001000dc7947 */ /* 0x000fec0003800000 */
.L_x_10843:
        /* <DEDUP_REMOVED lines=63> */
.L_x_10858:
[----:B------:R-:W-:Y:S05]  /*815b0*/  BSYNC.RECONVERGENT B5 ;  /* 0x0000000000057941 */ /* 0x000fea0003800200 */
.L_x_10857:
[----:B------:R-:W-:Y:S01]  /*815c0*/  IMAD.MOV.U32 R58, RZ, RZ, R2 ;  /* 0x000000ffff3a7224 */ /* 0x000fe200078e0002 */
[----:B------:R-:W-:Y:S01]  /*815d0*/  MOV R59, R3 ;  /* 0x00000003003b7202 */ /* 0x000fe20000000f00 */
[----:B------:R-:W-:Y:S06]  /*815e0*/  BRA `(.L_x_10855) ;  /* 0x0000000c00d07947 */ /* 0x000fec0003800000 */
.L_x_10856:
        /* <DEDUP_REMOVED lines=69> */
.L_x_10860:
[----:B------:R-:W-:Y:S05]  /*81a40*/  BSYNC.RECONVERGENT B5 ;  /* 0x0000000000057941 */ /* 0x000fea0003800200 */
.L_x_10859:
        /* <DEDUP_REMOVED lines=48> */
.L_x_10862:
[----:B------:R-:W-:Y:S05]  /*81d50*/  BSYNC.RECONVERGENT B5 ;  /* 0x0000000000057941 */ /* 0x000fea0003800200 */
.L_x_10861:
[----:B------:R-:W0:Y:S01]  /*81d60*/  DMUL R60, R60, 8.11296384146066816958e+31 ;  /* 0x469000003c3c7828 */ /* 0x000e220000000000 */
[----:B------:R-:W-:Y:S02]  /*81d70*/  IMAD.MOV.U32 R58, RZ, RZ, R2 ;  /* 0x000000ffff3a7224 */ /* 0x000fe400078e0002 */
[----:B------:R-:W-:Y:S01]  /*81d80*/  IMAD.MOV.U32 R59, RZ, RZ, R3 ;  /* 0x000000ffff3b7224 */ /* 0x000fe200078e0003 */
[----:B0-----:R-:W-:Y:S06]  /*81d90*/  BRA `(.L_x_10855) ;  /* 0x0000000400e47947 */ /* 0x001fec0003800000 */
.L_x_10842:
        /* <DEDUP_REMOVED lines=53> */
.L_x_10864:
[----:B------:R-:W-:Y:S05]  /*820f0*/  BSYNC.RECONVERGENT B5 ;  /* 0x0000000000057941 */ /* 0x000fea0003800200 */
.L_x_10863:
        /* <DEDUP_REMOVED lines=62> */
[----:B--2-4-:R-:W-:Y:S05]  /*824e0*/  CALL.REL.NOINC `($__internal_21_$__cuda_sm20_dsqrt_rn_f64_mediumpath_v1) ;  /* 0x00000bb800507944 */ /* 0x014fea0003c00000 */
.L_x_10866:
[----:B------:R-:W-:Y:S05]  /*824f0*/  BSYNC.RECONVERGENT B5 ;  /* 0x0000000000057941 */ /* 0x000fea0003800200 */
.L_x_10865:
[----:B------:R1:W3:Y:S01]  /*82500*/  DMUL R58, R2, R48 ;  /* 0x00000030023a7228 */ /* 0x0002e20000000000 */
[----:B------:R-:W-:Y:S02]  /*82510*/  IMAD.MOV.U32 R60, RZ, RZ, 0x0 ;  /* 0x00000000ff3c7424 */ /* 0x000fe400078e00ff */
[----:B-1-3--:R-:W-:-:S07]  /*82520*/  IMAD.MOV.U32 R61, RZ, RZ, 0x3ff00000 ;  /* 0x3ff00000ff3d7424 */ /* 0x00afce00078e00ff */
.L_x_10855:
[----:B------:R-:W-:Y:S05]  /*82530*/  BSYNC.RECONVERGENT B4 ;  /* 0x0000000000047941 */ /* 0x000fea0003800200 */
.L_x_10841:
[----:B------:R-:W-:Y:S05]  /*82540*/  BRA `(.L_x_10867) ;  /* 0x0000000000187947 */ /* 0x000fea0003800000 */
.L_x_10833:
[----:B------:R0:W1:-:S15]  /*82550*/  DMUL R58, R28, 9.00719925474099200000e+15 ;  /* 0x434000001c3a7828 */ /* 0x00005e0000000000 */
[----:B------:R-:W-:-:S15]  /*82560*/  NOP ;  /* 0x0000000000007918 */ /* 0x000fde0000000000 */
[----:B------:R-:W-:-:S15]  /*82570*/  NOP ;  /* 0x0000000000007918 */ /* 0x000fde0000000000 */
[----:B------:R-:W-:-:S15]  /*82580*/  NOP ;  /* 0x0000000000007918 */ /* 0x000fde0000000000 */
[----:B------:R-:W-:-:S04]  /*82590*/  NOP ;  /* 0x0000000000007918 */ /* 0x000fc80000000000 */
[----:B01----:R-:W3:Y:S02]  /*825a0*/  DMUL R60, R60, 9.00719925474099200000e+15 ;  /* 0x434000003c3c7828 */ /* 0x003ee40000000000 */
.L_x_10867:
[----:B------:R-:W-:Y:S05]  /*825b0*/  BSYNC.RELIABLE B2 ;  /* 0x0000000000027941 */ /* 0x000fea0003800100 */
.L_x_10832:
        /* <DEDUP_REMOVED lines=62> */
[----:B------:R-:W-:Y:S01]  /*829a0*/  MOV R2, R34 ;  /* 0x0000002200027202 */ /* 0x000fe20000000f00 */
[----:B------:R-:W-:Y:S01]  /*829b0*/  IMAD.MOV.U32 R3, RZ, RZ, R35 ;  /* 0x000000ffff037224 */ /* 0x000fe200078e0023 */
[----:B------:R-:W-:Y:S01]  /*829c0*/  MOV R32, 0x82a00 ;  /* 0x00082a0000207802 */ /* 0x000fe20000000f00 */
[----:B------:R-:W-:Y:S02]  /*829d0*/  IMAD.MOV.U32 R34, RZ, RZ, R36 ;  /* 0x000000ffff227224 */ /* 0x000fe400078e0024 */
[----:B------:R-:W-:-:S07]  /*829e0*/  IMAD.MOV.U32 R33, RZ, RZ, R37 ;  /* 0x000000ffff217224 */ /* 0x000fce00078e0025 */
[----:B0-2-4-:R-:W-:Y:S05]  /*829f0*/  CALL.REL.NOINC `($__internal_20_$__cuda_sm20_div_rn_f64_full) ;  /* 0x00000ba800d87944 */ /* 0x015fea0003c00000 */
.L_x_10870:
[----:B------:R-:W-:Y:S05]  /*82a00*/  BSYNC.RECONVERGENT B2 ;  /* 0x0000000000027941 */ /* 0x000fea0003800200 */
.L_x_10869:
[----:B------:R-:W-:Y:S01]  /*82a10*/  IMAD.MOV.U32 R34, RZ, RZ, -0x2449a4b7 ;  /* 0xdbb65b49ff227424 */ /* 0x000fe200078e00ff */
[----:B------:R-:W-:Y:S01]  /*82a20*/  UMOV UR6, 0x2a25ff7e ;  /* 0x2a25ff7e00067882 */ /* 0x000fe20000000000 */
[----:B------:R-:W-:Y:S01]  /*82a30*/  IMAD.MOV.U32 R35, RZ, RZ, 0x3f2d3b63 ;  /* 0x3f2d3b63ff237424 */ /* 0x000fe200078e00ff */
[----:B------:R-:W-:Y:S01]  /*82a40*/  UMOV UR7, 0x3ef53e1d ;  /* 0x3ef53e1d00077882 */ /* 0x000fe20000000000 */
[----:B------:R-:W1:Y:S01]  /*82a50*/  DMUL R32, R2, R2 ;  /* 0x0000000202207228 */ /* 0x000e620000000000 */
[----:B------:R-:W-:Y:S01]  /*82a60*/  ISETP.GE.AND P2, PT, R29, RZ, PT ;  /* 0x000000ff1d00720c */ /* 0x000fe20003f46270 */
[----:B------:R-:W-:Y:S03]  /*82a70*/  BSSY.RECONVERGENT B0, `(.L_x_10871) ;  /* 0x00000ad000007945 */ /* 0x000fe60003800200 */
[----:B------:R-:W-:-:S15]  /*82a80*/  @!P1 PLOP3.LUT P0, PT, P2, PT, PT, 0x80, 0x8 ;  /* 0x000000000008981c */ /* 0x000fde000170f070 */
[----:B------:R-:W-:-:S15]  /*82a90*/  NOP ;  /* 0x0000000000007918 */ /* 0x000fde0000000000 */
[----:B------:R-:W-:-:S15]  /*82aa0*/  NOP ;  /* 0x0000000000007918 */ /* 0x000fde0000000000 */
[----:B------:R-:W-:-:S14]  /*82ab0*/  NOP ;  /* 0x0000000000007918 */ /* 0x000fdc0000000000 */
        /* <DEDUP_REMOVED lines=130> */
[----:B-1----:R-:W-:Y:S01]  /*832e0*/  @!P1 IMAD.MOV.U32 R2, RZ, RZ, 0x54442d18 ;  /* 0x54442d18ff029424 */ /* 0x002fe200078e00ff */
[----:B------:R-:W-:-:S15]  /*832f0*/  @!P1 MOV R3, 0x400921fb ;  /* 0x400921fb00039802 */ /* 0x000fde0000000f00 */
[----:B------:R-:W-:-:S15]  /*83300*/  NOP ;  /* 0x0000000000007918 */ /* 0x000fde0000000000 */
[----:B------:R-:W-:-:S15]  /*83310*/  NOP ;  /* 0x0000000000007918 */ /* 0x000fde0000000000 */
[----:B------:R-:W-:-:S15]  /*83320*/  NOP ;  /* 0x0000000000007918 */ /* 0x000fde0000000000 */
[----:B------:R-:W-:-:S01]  /*83330*/  NOP ;  /* 0x0000000000007918 */ /* 0x000fc20000000000 */
        /* <DEDUP_REMOVED lines=15> */
[----:B------:R-:W1:-:S15]  /*83430*/  DSETP.NEU.AND P3, PT, R36, RZ, PT ;  /* 0x000000ff2400722a */ /* 0x000e5e0003f6d000 */
[----:B------:R-:W-:-:S15]  /*83440*/  NOP ;  /* 0x0000000000007918 */ /* 0x000fde0000000000 */
[----:B------:R-:W-:-:S15]  /*83450*/  NOP ;  /* 0x0000000000007918 */ /* 0x000fde0000000000 */
[----:B------:R-:W-:-:S15]  /*83460*/  NOP ;  /* 0x0000000000007918 */ /* 0x000fde0000000000 */
[----:B------:R-:W-:-:S04]  /*83470*/  NOP ;  /* 0x0000000000007918 */ /* 0x000fc80000000000 */
[----:B------:R3:W0:Y:S02]  /*83480*/  @P1 DADD R2, R28, R32 ;  /* 0x000000001c021229 */ /* 0x0006240000000020 */
[----:B01-3--:R-:W-:Y:S05]  /*83490*/  @!P3 BRA `(.L_x_10872) ;  /* 0x000000000020b947 */ /* 0x00bfea0003800000 */
        /* <DEDUP_REMOVED lines=8> */
.L_x_10872:
[----:B------:R-:W-:Y:S02]  /*83520*/  FSEL R2, RZ, 3.37028055040000000000e+12, P0 ;  /* 0x54442d18ff027808 */ /* 0x000fe40000000000 */
[----:B------:R-:W-:-:S07]  /*83530*/  FSEL R3, RZ, 2.1426990032196044922, P0 ;  /* 0x400921fbff037808 */ /* 0x000fce0000000000 */
.L_x_10873:
[----:B------:R-:W-:Y:S05]  /*83540*/  BSYNC.RECONVERGENT B0 ;  /* 0x0000000000007941 */ /* 0x000fea0003800200 */
.L_x_10871:
        /* <DEDUP_REMOVED lines=10> */
.L_x_10868:
        /* <DEDUP_REMOVED lines=62> */
.L_x_10875:
[----:B------:R-:W-:Y:S05]  /*839d0*/  BSYNC.RECONVERGENT B2 ;  /* 0x0000000000027941 */ /* 0x000fea0003800200 */
.L_x_10874:
        /* <DEDUP_REMOVED lines=159> */
[----:B-1----:R-:W-:Y:S02]  /*843d0*/  @P1 FSEL R28, R32, R28, !P0 ;  /* 0x0000001c201c1208 */ /* 0x002fe40004000000 */
[----:B------:R-:W-:Y:S01]  /*843e0*/  @P1 FSEL R29, R33, R29, !P0 ;  /* 0x0000001d211d1208 */ /* 0x000fe20004000000 */
[----:B------:R-:W-:Y:S01]  /*843f0*/  @P1 IMAD.MOV.U32 R33, RZ, RZ, 0x3ff921fb ;  /* 0x3ff921fbff211424 */ /* 0x000fe200078e00ff */
        /* <DEDUP_REMOVED lines=14> */
.L_x_10877:
[----:B------:R-:W-:Y:S02]  /*844e0*/  FSEL R2, RZ, 3.37028055040000000000e+12, P0 ;  /* 0x54442d18ff027808 */ /* 0x000fe40000000000 */
[----:B------:R-:W-:-:S07]  /*844f0*/  FSEL R3, RZ, 2.1426990032196044922, P0 ;  /* 0x400921fbff037808 */ /* 0x000fce0000000000 */
.L_x_10878:
[----:B------:R-:W-:Y:S05]  /*84500*/  BSYNC.RECONVERGENT B0 ;  /* 0x0000000000007941 */ /* 0x000fea0003800200 */
.L_x_10876:
        /* <DEDUP_REMOVED lines=9> */
.L_x_10839:
[----:B------:R-:W-:Y:S05]  /*845a0*/  BSYNC.RECONVERGENT B3 ;  /* 0x0000000000037941 */ /* 0x000fea0003800200 */
.L_x_10831:
[----:B------:R-:W-:Y:S01]  /*845b0*/  ISETP.GE.AND P0, PT, R39, RZ, PT ;  /* 0x000000ff2700720c */ /* 0x000fe20003f06270 */
[----:B------:R-:W1:Y:S03]  /*845c0*/  DADD R2, -RZ, -R30 ;  /* 0x00000000ff027229 */ /* 0x000e66000000091e */
[----:B-1----:R-:W-:Y:S02]  /*845d0*/  FSEL R30, R30, R2, !P0 ;  /* 0x000000021e1e7208 */ /* 0x002fe40004000000 */
[----:B------:R-:W-:Y:S01]  /*845e0*/  FSEL R31, R31, R3, !P0 ;  /* 0x000000031f1f7208 */ /* 0x000fe20004000000 */
[----:B------:R-:W-:Y:S06]  /*845f0*/  BRA `(.L_x_10794) ;  /* 0x0000006800087947 */ /* 0x000fec0003800000 */
.L_x_10798:
        /* <DEDUP_REMOVED lines=15> */
.L_x_10797:
[----:B------:R0:W1:Y:S01]  /*846f0*/  DADD R30, -RZ, -R38 ;  /* 0x00000000ff1e7229 */ /* 0x0000620000000926 */
[----:B------:R-:W-:Y:S01]  /*84700*/  CS2R R28, SRZ ;  /* 0x00000000001c7805 */ /* 0x000fe2000001ff00 */
[----:B01----:R-:W-:Y:S06]  /*84710*/  BRA `(.L_x_10794) ;  /* 0x0000006400c07947 */ /* 0x003fec0003800000 */
.L_x_10796:
        /* <DEDUP_REMOVED lines=38> */
[----:B0-----:R-:W-:Y:S01]  /*84980*/  @!P0 IMAD.MOV.U32 R0, RZ, RZ, R33 ;  /* 0x000000ffff008224 */ /* 0x001fe200078e0021 */
[----:B------:R-:W-:-:S03]  /*84990*/  @!P0 MOV R46, R32 ;  /* 0x00000020002e8202 */ /* 0x000fc60000000f00 */
        /* <DEDUP_REMOVED lines=225> */
.L_x_10883:
[----:B------:R-:W-:Y:S05]  /*857b0*/  BSYNC.RECONVERGENT B0 ;  /* 0x0000000000007941 */ /* 0x000fea0003800200 */
.L_x_10882:
        /* <DEDUP_REMOVED lines=8> */
.L_x_10885:
[----:B------:R-:W-:Y:S05]  /*85840*/  BSYNC.RECONVERGENT B3 ;  /* 0x0000000000037941 */ /* 0x000fea0003800200 */
.L_x_10884:
        /* <DEDUP_REMOVED lines=176> */
.L_x_10887:
[----:B------:R-:W-:Y:S02]  /*86350*/  FSEL R2, RZ, 3.37028055040000000000e+12, P0 ;  /* 0x54442d18ff027808 */ /* 0x000fe40000000000 */
[----:B------:R-:W-:-:S07]  /*86360*/  FSEL R3, RZ, 2.1426990032196044922, P0 ;  /* 0x400921fbff037808 */ /* 0x000fce0000000000 */
.L_x_10888:
[----:B------:R-:W-:Y:S05]  /*86370*/  BSYNC.RECONVERGENT B0 ;  /* 0x0000000000007941 */ /* 0x000fea0003800200 */
.L_x_10886:
        /* <DEDUP_REMOVED lines=12> */
[----:B-1----:R-:W0:Y:S02]  /*86440*/  DMUL R62, R62, 0.5 ;  /* 0x3fe000003e3e7828 */ /* 0x002e240000000000 */
[----:B0-----:R-:W-:Y:S05]  /*86450*/  BRA `(.L_x_10889) ;  /* 0x0000004800307947 */ /* 0x001fea0003800000 */
.L_x_10881:
        /* <DEDUP_REMOVED lines=8> */
[----:B------:R-:W-:Y:S01]  /*864e0*/  MOV R54, 0x0 ;  /* 0x0000000000367802 */ /* 0x000fe20000000f00 */
        /* <DEDUP_REMOVED lines=316> */
.L_x_10891:
[----:B------:R-:W-:Y:S05]  /*878b0*/  BSYNC.RECONVERGENT B0 ;  /* 0x0000000000007941 */ /* 0x000fea0003800200 */
.L_x_10890:
[----:B------:R-:W-:Y:S04]  /*878c0*/  BSSY.RECONVERGENT B3, `(.L_x_10892) ;  /* 0x0000008000037945 */ /* 0x000fe80003800200 */
[----:B------:R-:W-:Y:S05]  /*878d0*/  @P4 BRA P5, `(.L_x_10893) ;  /* 0x0000000000184947 */ /* 0x000fea0002800000 */
[----:B------:R-:W-:Y:S01]  /*878e0*/  IMAD.MOV.U32 R2, RZ, RZ, R28 ;  /* 0x000000ffff027224 */ /* 0x000fe200078e001c */
[----:B------:R-:W-:Y:S01]  /*878f0*/  MOV R3, R29 ;  /* 0x0000001d00037202 */ /* 0x000fe20000000f00 */
[----:B0-----:R-:W-:Y:S01]  /*87900*/  IMAD.MOV.U32 R34, RZ, RZ, R30 ;  /* 0x000000ffff227224 */ /* 0x001fe200078e001e */
[----:B------:R-:W-:Y:S01]  /*87910*/  MOV R32, 0x87940 ;  /* 0x0008794000207802 */ /* 0x000fe20000000f00 */
[----:B------:R-:W-:-:S07]  /*87920*/  IMAD.MOV.U32 R33, RZ, RZ, R31 ;  /* 0x000000ffff217224 */ /* 0x000fce00078e001f */
[----:B-12-4-:R-:W-:Y:S05]  /*87930*/  CALL.REL.NOINC `($__internal_20_$__cuda_sm20_div_rn_f64_full) ;  /* 0x00000b5c00087944 */ /* 0x016fea0003c00000 */
.L_x_10893:
[----:B------:R-:W-:Y:S05]  /*87940*/  BSYNC.RECONVERGENT B3 ;  /* 0x0000000000037941 */ /* 0x000fea0003800200 */
.L_x_10892:
        /* <DEDUP_REMOVED lines=176> */
.L_x_10895:
[----:B------:R-:W-:Y:S02]  /*88450*/  FSEL R2, RZ, 3.37028055040000000000e+12, P0 ;  /* 0x54442d18ff027808 */ /* 0x000fe40000000000 */
[----:B------:R-:W-:-:S07]  /*88460*/  FSEL R3, RZ, 2.1426990032196044922, P0 ;  /* 0x400921fbff037808 */ /* 0x000fce0000000000 */
.L_x_10896:
[----:B------:R-:W-:Y:S05]  /*88470*/  BSYNC.RECONVERGENT B0 ;  /* 0x0000000000007941 */ /* 0x000fea0003800200 */
.L_x_10894:
        /* <DEDUP_REMOVED lines=10> */
.L_x_10880:
        /* <DEDUP_REMOVED lines=51> */
[----:B------:R-:W-:Y:S02]  /*88850*/  IMAD.MOV.U32 R62, RZ, RZ, R2 ;  /* 0x000000ffff3e7224 */ /* 0x000fe400078e0002 */
[----:B------:R-:W-:-:S07]  /*88860*/  IMAD.MOV.U32 R63, RZ, RZ, R3 ;  /* 0x000000ffff3f7224 */ /* 0x000fce00078e0003 */
.L_x_10898:
[----:B------:R-:W-:Y:S05]  /*88870*/  BSYNC.RECONVERGENT B3 ;  /* 0x0000000000037941 */ /* 0x000fea0003800200 */
.L_x_10897:
        /* <DEDUP_REMOVED lines=51> */
.L_x_10900:
[----:B------:R-:W-:Y:S05]  /*88bb0*/  BSYNC.RECONVERGENT B3 ;  /* 0x0000000000037941 */ /* 0x000fea0003800200 */
.L_x_10899:
        /* <DEDUP_REMOVED lines=332> */
.L_x_10902:
[----:B------:R-:W-:Y:S05]  /*8a080*/  BSYNC.RECONVERGENT B0 ;  /* 0x0000000000007941 */ /* 0x000fea0003800200 */
.L_x_10901:
        /* <DEDUP_REMOVED lines=8> */
.L_x_10904:
[----:B------:R-:W-:Y:S05]  /*8a110*/  BSYNC.RECONVERGENT B3 ;  /* 0x0000000000037941 */ /* 0x000fea0003800200 */
.L_x_10903:
        /* <DEDUP_REMOVED lines=176> */
.L_x_10906:
[----:B------:R-:W-:Y:S02]  /*8ac20*/  FSEL R2, RZ, 3.37028055040000000000e+12, P0 ;  /* 0x54442d18ff027808 */ /* 0x000fe40000000000 */
[----:B------:R-:W-:-:S07]  /*8ac30*/  FSEL R3, RZ, 2.1426990032196044922, P0 ;  /* 0x400921fbff037808 */ /* 0x000fce0000000000 */
.L_x_10907:
[----:B------:R-:W-:Y:S05]  /*8ac40*/  BSYNC.RECONVERGENT B0 ;  /* 0x0000000000007941 */ /* 0x000fea0003800200 */
.L_x_10905:
        /* <DEDUP_REMOVED lines=13> */
.L_x_10889:
[----:B------:R-:W-:Y:S05]  /*8ad20*/  BSYNC.RECONVERGENT B2 ;  /* 0x0000000000027941 */ /* 0x000fea0003800200 */
.L_x_10879:
        /* <DEDUP_REMOVED lines=15> */
.L_x_10794:
[----:B------:R-:W-:Y:S05]  /*8ae20*/  BSYNC.RECONVERGENT B1 ;  /* 0x0000000000017941 */ /* 0x000fea0003800200 */
.L_x_10793:
[----:B------:R-:W-:Y:S05]  /*8ae30*/  WARPSYNC.ALL ;  /* 0x0000000000007948 */ /* 0x000fea0003800000 */
[----:B------:R-:W-:Y:S01]  /*8ae40*/  VIADD R0, R47, 0x380 ;  /* 0x000003802f007836 */ /* 0x000fe20000000000 */
[----:B------:R-:W-:Y:S01]  /*8ae50*/  BSSY.RECONVERGENT B1, `(.L_x_10908) ;  /* 0x00013ce000017945 */ /* 0x000fe20003800200 */
[----:B0-----:R-:W-:Y:S02]  /*8ae60*/  CS2R R34, SRZ ;  /* 0x0000000000227805 */ /* 0x001fe4000001ff00 */
[----:B------:R-:W-:Y:S02]  /*8ae70*/  CS2R R32, SRZ ;  /* 0x0000000000207805 */ /* 0x000fe4000001ff00 */
[----:B------:R-:W-:-:S13]  /*8ae80*/  ISETP.GE.U32.AND P0, PT, R0, UR5, PT ;  /* 0x0000000500007c0c */ /* 0x000fda000bf06070 */
[----:B------:R-:W-:Y:S05]  /*8ae90*/  @P0 BRA `(.L_x_10909) ;  /* 0x0000013c00240947 */ /* 0x000fea0003800000 */
[----:B------:R-:W-:Y:S01]  /*8aea0*/  IMAD.MOV.U32 R32, RZ, RZ, 0x33145c07 ;  /* 0x33145c07ff207424 */ /* 0x000fe200078e00ff */
[----:B------:R-:W-:Y:S01]  /*8aeb0*/  DSETP.NAN.AND P0, PT, R42, R42, PT ;  /* 0x0000002a2a00722a */ /* 0x000fe20003f08000 */
[----:B------:R-:W-:Y:S02]  /*8aec0*/  IMAD.MOV.U32 R33, RZ, RZ, 0x3c91a626 ;  /* 0x3c91a626ff217424 */ /* 0x000fe400078e00ff */
[----:B-1-3--:R-:W-:Y:S02]  /*8aed0*/  IMAD.MOV.U32 R2, RZ, RZ, 0x33145c07 ;  /* 0x33145c07ff027424 */ /* 0x00afe400078e00ff */
        /* <DEDUP_REMOVED lines=67> */
.L_x_10910:
        /* <DEDUP_REMOVED lines=299> */
.L_x_10917:
[----:B------:R-:W-:Y:S05]  /*8c5c0*/  BSYNC.RECONVERGENT B3 ;  /* 0x0000000000037941 */ /* 0x000fea0003800200 */
.L_x_10916:
        /* <DEDUP_REMOVED lines=193> */
.L_x_10915:
        /* <DEDUP_REMOVED lines=77> */
.L_x_10924:
[----:B------:R-:W-:Y:S05]  /*8d6b0*/  BSYNC.RECONVERGENT B4 ;  /* 0x0000000000047941 */ /* 0x000fea0003800200 */
.L_x_10923:
[----:B------:R-:W-:Y:S02]  /*8d6c0*/  IMAD.MOV.U32 R38, RZ, RZ, R2 ;  /* 0x000000ffff267224 */ /* 0x000fe400078e0002 */
[----:B------:R-:W-:-:S07]  /*8d6d0*/  IMAD.MOV.U32 R39, RZ, RZ, R3 ;  /* 0x000000ffff277224 */ /* 0x000fce00078e0003 */
.L_x_10922:
[----:B------:R-:W-:Y:S05]  /*8d6e0*/  BSYNC.RECONVERGENT B3 ;  /* 0x0000000000037941 */ /* 0x000fea0003800200 */
.L_x_10921:
        /* <DEDUP_REMOVED lines=70> */
.L_x_10929:
[----:B------:R-:W-:Y:S05]  /*8db50*/  BSYNC.RECONVERGENT B4 ;  /* 0x0000000000047941 */ /* 0x000fea0003800200 */
.L_x_10928:
[----:B------:R-:W-:Y:S05]  /*8db60*/  BRA `(.L_x_10927) ;  /* 0x0000000000047947 */ /* 0x000fea0003800000 */
.L_x_10926:
[----:B------:R0:W1:Y:S02]  /*8db70*/  DADD R2, R60, -R32 ;  /* 0x000000003c027229 */ /* 0x0000640000000820 */
.L_x_10927:
[----:B------:R-:W-:Y:S05]  /*8db80*/  BSYNC.RECONVERGENT B3 ;  /* 0x0000000000037941 */ /* 0x000fea0003800200 */
.L_x_10925:
        /* <DEDUP_REMOVED lines=69> */
[----:B--2-4-:R-:W-:Y:S05]  /*8dfe0*/  CALL.REL.NOINC `($__internal_21_$__cuda_sm20_dsqrt_rn_f64_mediumpath_v1) ;  /* 0x00000afc00907944 */ /* 0x014fea0003c00000 */
[----:B------:R-:W-:Y:S02]  /*8dff0*/  IMAD.MOV.U32 R50, RZ, RZ, R2 ;  /* 0x000000ffff327224 */ /* 0x000fe400078e0002 */
[----:B------:R-:W-:-:S07]  /*8e000*/  IMAD.MOV.U32 R51, RZ, RZ, R3 ;  /* 0x000000ffff337224 */ /* 0x000fce00078e0003 */
.L_x_10931:
[----:B------:R-:W-:Y:S05]  /*8e010*/  BSYNC.RECONVERGENT B3 ;  /* 0x0000000000037941 */ /* 0x000fea0003800200 */
.L_x_10930:
        /* <DEDUP_REMOVED lines=197> */
.L_x_10932:
        /* <DEDUP_REMOVED lines=52> */
.L_x_10934:
[----:B------:R-:W-:Y:S05]  /*8efb0*/  BSYNC.RECONVERGENT B3 ;  /* 0x0000000000037941 */ /* 0x000fea0003800200 */
.L_x_10933:
        /* <DEDUP_REMOVED lines=78> */
.L_x_10920:
        /* <DEDUP_REMOVED lines=58> */
.L_x_10937:
[----:B------:R-:W-:Y:S05]  /*8f840*/  BSYNC.RECONVERGENT B3 ;  /* 0x0000000000037941 */ /* 0x000fea0003800200 */
.L_x_10936:
        /* <DEDUP_REMOVED lines=197> */
.L_x_10938:
        /* <DEDUP_REMOVED lines=52> */
.L_x_10940:
[----:B------:R-:W-:Y:S05]  /*907e0*/  BSYNC.RECONVERGENT B3 ;  /* 0x0000000000037941 */ /* 0x000fea0003800200 */
.L_x_10939:
        /* <DEDUP_REMOVED lines=78> */
.L_x_10935:
        /* <DEDUP_REMOVED lines=60> */
.L_x_10942:
[----:B------:R-:W-:Y:S05]  /*91090*/  BSYNC.RECONVERGENT B3 ;  /* 0x0000000000037941 */ /* 0x000fea0003800200 */
.L_x_10941:
        /* <DEDUP_REMOVED lines=48> */
[----:B--2-4-:R-:W-:Y:S05]  /*913a0*/  CALL.REL.NOINC `($__internal_20_$__cuda_sm20_div_rn_f64_full) ;  /* 0x00000ac0006c7944 */ /* 0x014fea0003c00000 */
.L_x_10944:
[----:B------:R-:W-:Y:S05]  /*913b0*/  BSYNC.RECONVERGENT B3 ;  /* 0x0000000000037941 */ /* 0x000fea0003800200 */
.L_x_10943:
[----:B------:R-:W-:Y:S02]  /*913c0*/  IMAD.MOV.U32 R38, RZ, RZ, R2 ;  /* 0x000000ffff267224 */ /* 0x000fe400078e0002 */
[----:B------:R-:W-:Y:S01]  /*913d0*/  IMAD.MOV.U32 R39, RZ, RZ, R3 ;  /* 0x000000ffff277224 */ /* 0x000fe200078e0003 */
[----:B------:R-:W-:Y:S06]  /*913e0*/  BRA `(.L_x_10918) ;  /* 0x0000000000d47947 */ /* 0x000fec0003800000 */
.L_x_10919:
        /* <DEDUP_REMOVED lines=52> */
.L_x_10945:
[----:B------:R-:W-:Y:S05]  /*91730*/  BSYNC.RECONVERGENT B3 ;  /* 0x0000000000037941 */ /* 0x000fea0003800200 */
.L_x_10918:
[----:B------:R-:W-:Y:S05]  /*91740*/  BSYNC.RECONVERGENT B2 ;  /* 0x0000000000027941 */ /* 0x000fea0003800200 */
.L_x_10914:
        /* <DEDUP_REMOVED lines=53> */
.L_x_10950:
[----:B------:R-:W-:Y:S05]  /*91aa0*/  BSYNC.RECONVERGENT B4 ;  /* 0x0000000000047941 */ /* 0x000fea0003800200 */
.L_x_10949:
        /* <DEDUP_REMOVED lines=184> */
.L_x_10953:
        /* <DEDUP_REMOVED lines=123> */
.L_x_10952:
        /* <DEDUP_REMOVED lines=172> */
.L_x_10955:
        /* <DEDUP_REMOVED lines=123> */
.L_x_10951:
        /* <DEDUP_REMOVED lines=78> */
.L_x_10962:
[----:B------:R-:W-:Y:S05]  /*94530*/  BSYNC.RECONVERGENT B6 ;  /* 0x0000000000067941 */ /* 0x000fea0003800200 */
.L_x_10961:
[----:B------:R-:W-:Y:S01]  /*94540*/  IMAD.MOV.U32 R70, RZ, RZ, R2 ;  /* 0x000000ffff467224 */ /* 0x000fe200078e0002 */
[----:B------:R-:W-:-:S07]  /*94550*/  MOV R71, R3 ;  /* 0x0000000300477202 */ /* 0x000fce0000000f00 */
.L_x_10960:
[----:B------:R-:W-:Y:S05]  /*94560*/  BSYNC.RECONVERGENT B5 ;  /* 0x0000000000057941 */ /* 0x000fea0003800200 */
.L_x_10959:
        /* <DEDUP_REMOVED lines=63> */
.L_x_10967:
[----:B------:R-:W-:Y:S05]  /*94960*/  BSYNC.RECONVERGENT B6 ;  /* 0x0000000000067941 */ /* 0x000fea0003800200 */
.L_x_10966:
[----:B------:R-:W-:Y:S02]  /*94970*/  IMAD.MOV.U32 R68, RZ, RZ, R2 ;  /* 0x000000ffff447224 */ /* 0x000fe400078e0002 */
[----:B------:R-:W-:Y:S01]  /*94980*/  IMAD.MOV.U32 R69, RZ, RZ, R3 ;  /* 0x000000ffff457224 */ /* 0x000fe200078e0003 */
[----:B------:R-:W-:Y:S06]  /*94990*/  BRA `(.L_x_10965) ;  /* 0x0000000000047947 */ /* 0x000fec0003800000 */
.L_x_10964:
[----:B------:R0:W1:Y:S02]  /*949a0*/  DADD R68, -R62, R60 ;  /* 0x000000003e447229 */ /* 0x000064000000013c */
.L_x_10965:
[----:B------:R-:W-:Y:S05]  /*949b0*/  BSYNC.RECONVERGENT B5 ;  /* 0x0000000000057941 */ /* 0x000fea0003800200 */
.L_x_10963:
        /* <DEDUP_REMOVED lines=20> */
[----:B------:R-:W-:-:S04]  /*94b00*/  IADD3 R44, PT, PT, R35, -0x3500000, RZ ;  /* 0xfcb00000232c7810 */ /* 0x000fc80007ffe0ff */
        /* <DEDUP_REMOVED lines=52> */
.L_x_10969:
[----:B------:R-:W-:Y:S05]  /*94e50*/  BSYNC.RECONVERGENT B5 ;  /* 0x0000000000057941 */ /* 0x000fea0003800200 */
.L_x_10968:
[----:B0-----:R-:W-:Y:S01]  /*94e60*/  IMAD.MOV.U32 R60, RZ, RZ, R2 ;  /* 0x000000ffff3c7224 */ /* 0x001fe200078e0002 */
[----:B------:R-:W-:Y:S01]  /*94e70*/  MOV R61, R3 ;  /* 0x00000003003d7202 */ /* 0x000fe20000000f00 */
[----:B------:R-:W-:Y:S06]  /*94e80*/  BRA `(.L_x_10970) ;  /* 0x0000001000e07947 */ /* 0x000fec0003800000 */
.L_x_10958:
        /* <DEDUP_REMOVED lines=63> */
.L_x_10973:
[----:B------:R-:W-:Y:S05]  /*95280*/  BSYNC.RECONVERGENT B5 ;  /* 0x0000000000057941 */ /* 0x000fea0003800200 */
.L_x_10972:
[----:B------:R-:W-:Y:S02]  /*95290*/  IMAD.MOV.U32 R60, RZ, RZ, R2 ;  /* 0x000000ffff3c7224 */ /* 0x000fe400078e0002 */
[----:B------:R-:W-:Y:S01]  /*952a0*/  IMAD.MOV.U32 R61, RZ, RZ, R3 ;  /* 0x000000ffff3d7224 */ /* 0x000fe200078e0003 */
[----:B------:R-:W-:Y:S06]  /*952b0*/  BRA `(.L_x_10970) ;  /* 0x0000000c00d47947 */ /* 0x000fec0003800000 */
.L_x_10971:
        /* <DEDUP_REMOVED lines=69> */
.L_x_10975:
[----:B------:R-:W-:Y:S05]  /*95710*/  BSYNC.RECONVERGENT B5 ;  /* 0x0000000000057941 */ /* 0x000fea0003800200 */
.L_x_10974:
        /* <DEDUP_REMOVED lines=48> */
.L_x_10977:
[----:B------:R-:W-:Y:S05]  /*95a20*/  BSYNC.RECONVERGENT B5 ;  /* 0x0000000000057941 */ /* 0x000fea0003800200 */
.L_x_10976:
[----:B------:R-:W0:Y:S01]  /*95a30*/  DMUL R58, R58, 8.11296384146066816958e+31 ;  /* 0x469000003a3a7828 */ /* 0x000e220000000000 */
[----:B------:R-:W-:Y:S02]  /*95a40*/  IMAD.MOV.U32 R60, RZ, RZ, R2 ;  /* 0x000000ffff3c7224 */ /* 0x000fe400078e0002 */
[----:B------:R-:W-:Y:S01]  /*95a50*/  IMAD.MOV.U32 R61, RZ, RZ, R3 ;  /* 0x000000ffff3d7224 */ /* 0x000fe200078e0003 */
[----:B0-----:R-:W-:Y:S06]  /*95a60*/  BRA `(.L_x_10970) ;  /* 0x0000000400e87947 */ /* 0x001fec0003800000 */
.L_x_10957:
        /* <DEDUP_REMOVED lines=53> */
.L_x_10979:
[----:B------:R-:W-:Y:S05]  /*95dc0*/  BSYNC.RECONVERGENT B5 ;  /* 0x0000000000057941 */ /* 0x000fea0003800200 */
.L_x_10978:
        /* <DEDUP_REMOVED lines=63> */
[----:B--2-4-:R-:W-:Y:S05]  /*961c0*/  CALL.REL.NOINC `($__internal_21_$__cuda_sm20_dsqrt_rn_f64_mediumpath_v1) ;  /* 0x00000a7c00187944 */ /* 0x014fea0003c00000 */
.L_x_10981:
[----:B------:R-:W-:Y:S05]  /*961d0*/  BSYNC.RECONVERGENT B5 ;  /* 0x0000000000057941 */ /* 0x000fea0003800200 */
.L_x_10980:
[----:B------:R0:W1:Y:S01]  /*961e0*/  DMUL R60, R2, R60 ;  /* 0x0000003c023c7228 */ /* 0x0000620000000000 */
[----:B------:R-:W-:Y:S02]  /*961f0*/  IMAD.MOV.U32 R58, RZ, RZ, 0x0 ;  /* 0x00000000ff3a7424 */ /* 0x000fe400078e00ff */
[----:B01----:R-:W-:-:S07]  /*96200*/  IMAD.MOV.U32 R59, RZ, RZ, 0x3ff00000 ;  /* 0x3ff00000ff3b7424 */ /* 0x003fce00078e00ff */
.L_x_10970:
[----:B------:R-:W-:Y:S05]  /*96210*/  BSYNC.RECONVERGENT B4 ;  /* 0x0000000000047941 */ /* 0x000fea0003800200 */
.L_x_10956:
[----:B------:R-:W-:Y:S05]  /*96220*/  BRA `(.L_x_10982) ;  /* 0x0000000000187947 */ /* 0x000fea0003800000 */
.L_x_10948:
[----:B------:R0:W1:-:S15]  /*96230*/  DMUL R60, R36, 9.00719925474099200000e+15 ;  /* 0x43400000243c7828 */ /* 0x00005e0000000000 */
[----:B------:R-:W-:-:S15]  /*96240*/  NOP ;  /* 0x0000000000007918 */ /* 0x000fde0000000000 */
[----:B------:R-:W-:-:S15]  /*96250*/  NOP ;  /* 0x0000000000007918 */ /* 0x000fde0000000000 */
[----:B------:R-:W-:-:S15]  /*96260*/  NOP ;  /* 0x0000000000007918 */ /* 0x000fde0000000000 */
[----:B------:R-:W-:-:S04]  /*96270*/  NOP ;  /* 0x0000000000007918 */ /* 0x000fc80000000000 */
[----:B01----:R-:W3:Y:S02]  /*96280*/  DMUL R58, R58, 9.00719925474099200000e+15 ;  /* 0x434000003a3a7828 */ /* 0x003ee40000000000 */
.L_x_10982:
[----:B------:R-:W-:Y:S05]  /*96290*/  BSYNC.RELIABLE B2 ;  /* 0x0000000000027941 */ /* 0x000fea0003800100 */
.L_x_10947:
        /* <DEDUP_REMOVED lines=68> */
.L_x_10985:
[----:B------:R-:W-:Y:S05]  /*966e0*/  BSYNC.RECONVERGENT B2 ;  /* 0x0000000000027941 */ /* 0x000fea0003800200 */
.L_x_10984:
        /* <DEDUP_REMOVED lines=166> */
[----:B------:R1:W3:Y:S02]  /*97150*/  @P1 DADD R2, R32, R34 ;  /* 0x0000000020021229 */ /* 0x0002e40000000022 */
        /* <DEDUP_REMOVED lines=9> */
.L_x_10987:
[----:B------:R-:W-:Y:S02]  /*971f0*/  FSEL R2, RZ, 3.37028055040000000000e+12, P0 ;  /* 0x54442d18ff027808 */ /* 0x000fe40000000000 */
[----:B------:R-:W-:-:S07]  /*97200*/  FSEL R3, RZ, 2.1426990032196044922, P0 ;  /* 0x400921fbff037808 */ /* 0x000fce0000000000 */
.L_x_10988:
[----:B------:R-:W-:Y:S05]  /*97210*/  BSYNC.RECONVERGENT B0 ;  /* 0x0000000000007941 */ /* 0x000fea0003800200 */
.L_x_10986:
        /* <DEDUP_REMOVED lines=10> */
.L_x_10983:
        /* <DEDUP_REMOVED lines=62> */
.L_x_10990:
[----:B------:R-:W-:Y:S05]  /*976a0*/  BSYNC.RECONVERGENT B2 ;  /* 0x0000000000027941 */ /* 0x000fea0003800200 */
.L_x_10989:
        /* <DEDUP_REMOVED lines=176> */
.L_x_10992:
[----:B------:R-:W-:Y:S02]  /*981b0*/  FSEL R2, RZ, 3.37028055040000000000e+12, P0 ;  /* 0x54442d18ff027808 */ /* 0x000fe40000000000 */
[----:B------:R-:W-:-:S07]  /*981c0*/  FSEL R3, RZ, 2.1426990032196044922, P0 ;  /* 0x400921fbff037808 */ /* 0x000fce0000000000 */
.L_x_10993:
[----:B------:R-:W-:Y:S05]  /*981d0*/  BSYNC.RECONVERGENT B0 ;  /* 0x0000000000007941 */ /* 0x000fea0003800200 */
.L_x_10991:
        /* <DEDUP_REMOVED lines=9> */
.L_x_10954:
[----:B------:R-:W-:Y:S05]  /*98270*/  BSYNC.RECONVERGENT B3 ;  /* 0x0000000000037941 */ /* 0x000fea0003800200 */
.L_x_10946:
[----:B------:R-:W-:Y:S01]  /*98280*/  ISETP.GE.AND P0, PT, R43, RZ, PT ;  /* 0x000000ff2b00720c */ /* 0x000fe20003f06270 */
[----:B------:R-:W0:Y:S03]  /*98290*/  DADD R2, -RZ, -R38 ;  /* 0x00000000ff027229 */ /* 0x000e260000000926 */
[----:B0-----:R-:W-:Y:S02]  /*982a0*/  FSEL R34, R38, R2, !P0 ;  /* 0x0000000226227208 */ /* 0x001fe40004000000 */
[----:B------:R-:W-:Y:S01]  /*982b0*/  FSEL R35, R39, R3, !P0 ;  /* 0x0000000327237208 */ /* 0x000fe20004000000 */
[----:B------:R-:W-:Y:S06]  /*982c0*/  BRA `(.L_x_10909) ;  /* 0x0000006800187947 */ /* 0x000fec0003800000 */
.L_x_10913:
        /* <DEDUP_REMOVED lines=15> */
.L_x_10912:
[----:B------:R0:W1:Y:S01]  /*983c0*/  DADD R34, -RZ, -R42 ;  /* 0x00000000ff227229 */ /* 0x000062000000092a */
[----:B------:R-:W-:Y:S01]  /*983d0*/  CS2R R32, SRZ ;  /* 0x0000000000207805 */ /* 0x000fe2000001ff00 */
[----:B01----:R-:W-:Y:S06]  /*983e0*/  BRA `(.L_x_10909) ;  /* 0x0000006400d07947 */ /* 0x003fec0003800000 */
.L_x_10911:
        /* <DEDUP_REMOVED lines=266> */
.L_x_10998:
[----:B------:R-:W-:Y:S05]  /*99490*/  BSYNC.RECONVERGENT B0 ;  /* 0x0000000000007941 */ /* 0x000fea0003800200 */
.L_x_10997:
        /* <DEDUP_REMOVED lines=8> */
.L_x_11000:
[----:B------:R-:W-:Y:S05]  /*99520*/  BSYNC.RECONVERGENT B3 ;  /* 0x0000000000037941 */ /* 0x000fea0003800200 */
.L_x_10999:
        /* <DEDUP_REMOVED lines=176> */
.L_x_11002:
[----:B------:R-:W-:Y:S02]  /*9a030*/  FSEL R2, RZ, 3.37028055040000000000e+12, P0 ;  /* 0x54442d18ff027808 */ /* 0x000fe40000000000 */
[----:B------:R-:W-:-:S07]  /*9a040*/  FSEL R3, RZ, 2.1426990032196044922, P0 ;  /* 0x400921fbff037808 */ /* 0x000fce0000000000 */
.L_x_11003:
[----:B------:R-:W-:Y:S05]  /*9a050*/  BSYNC.RECONVERGENT B0 ;  /* 0x0000000000007941 */ /* 0x000fea0003800200 */
.L_x_11001:
        /* <DEDUP_REMOVED lines=14> */
.L_x_10996:
        /* <DEDUP_REMOVED lines=325> */
.L_x_11006:
[----:B------:R-:W-:Y:S05]  /*9b590*/  BSYNC.RECONVERGENT B0 ;  /* 0x0000000000007941 */ /* 0x000fea0003800200 */
.L_x_11005:
        /* <DEDUP_REMOVED lines=8> */
.L_x_11008:
[----:B------:R-:W-:Y:S05]  /*9b620*/  BSYNC.RECONVERGENT B3 ;  /* 0x0000000000037941 */ /* 0x000fea0003800200 */
.L_x_11007:
[----:B0-----:R-:W-:Y:S01]  /*9b630*/  IMAD.MOV.U32 R34, RZ, RZ, -0x2449a4b7 ;  /* 0xdbb65b49ff227424 */ /* 0x001fe200078e00ff */
        /* <DEDUP_REMOVED lines=175> */
.L_x_11010:
[----:B------:R-:W-:Y:S02]  /*9c130*/  FSEL R2, RZ, 3.37028055040000000000e+12, P0 ;  /* 0x54442d18ff027808 */ /* 0x000fe40000000000 */
[----:B------:R-:W-:-:S07]  /*9c140*/  FSEL R3, RZ, 2.1426990032196044922, P0 ;  /* 0x400921fbff037808 */ /* 0x000fce0000000000 */
.L_x_11011:
[----:B------:R-:W-:Y:S05]  /*9c150*/  BSYNC.RECONVERGENT B0 ;  /* 0x0000000000007941 */ /* 0x000fea0003800200 */
.L_x_11009:
        /* <DEDUP_REMOVED lines=10> */
.L_x_10995:
        /* <DEDUP_REMOVED lines=53> */
.L_x_11013:
[----:B------:R-:W-:Y:S05]  /*9c550*/  BSYNC.RECONVERGENT B3 ;  /* 0x0000000000037941 */ /* 0x000fea0003800200 */
.L_x_11012:
        /* <DEDUP_REMOVED lines=51> */
.L_x_11015:
[----:B------:R-:W-:Y:S05]  /*9c890*/  BSYNC.RECONVERGENT B3 ;  /* 0x0000000000037941 */ /* 0x000fea0003800200 */
.L_x_11014:
        /* <DEDUP_REMOVED lines=334> */
.L_x_11017:
[----:B------:R-:W-:Y:S05]  /*9dd80*/  BSYNC.RECONVERGENT B0 ;  /* 0x0000000000007941 */ /* 0x000fea0003800200 */
.L_x_11016:
[----:B------:R-:W-:Y:S01]  /*9dd90*/  BSSY.RECONVERGENT B3, `(.L_x_11018) ;  /* 0x0000009000037945 */ /* 0x000fe20003800200 */
[----:B------:R3:W0:Y:S03]  /*9dda0*/  DSETP.GEU.AND P1, PT, R58, R68, PT ;  /* 0x000000443a00722a */ /* 0x0006260003f2e000 */
[----:B0-----:R-:W-:Y:S05]  /*9ddb0*/  @P3 BRA P4, `(.L_x_11019) ;  /* 0x0000000000183947 */ /* 0x001fea0002000000 */
[----:B------:R-:W-:Y:S01]  /*9ddc0*/  IMAD.MOV.U32 R2, RZ, RZ, R36 ;  /* 0x000000ffff027224 */ /* 0x000fe200078e0024 */
[----:B------:R-:W-:Y:S01]  /*9ddd0*/  MOV R32, 0x9de20 ;  /* 0x0009de2000207802 */ /* 0x000fe20000000f00 */
[----:B------:R-:W-:Y:S02]  /*9dde0*/  IMAD.MOV.U32 R3, RZ, RZ, R37 ;  /* 0x000000ffff037224 */ /* 0x000fe400078e0025 */
[----:B------:R-:W-:Y:S02]  /*9ddf0*/  IMAD.MOV.U32 R34, RZ, RZ, R38 ;  /* 0x000000ffff227224 */ /* 0x000fe400078e0026 */
[----:B------:R-:W-:-:S07]  /*9de00*/  IMAD.MOV.U32 R33, RZ, RZ, R39 ;  /* 0x000000ffff217224 */ /* 0x000fce00078e0027 */
[----:B-1234-:R-:W-:Y:S05]  /*9de10*/  CALL.REL.NOINC `($__internal_20_$__cuda_sm20_div_rn_f64_full) ;  /* 0x000009f400d07944 */ /* 0x01efea0003c00000 */
.L_x_11019:
[----:B------:R-:W-:Y:S05]  /*9de20*/  BSYNC.RECONVERGENT B3 ;  /* 0x0000000000037941 */ /* 0x000fea0003800200 */
.L_x_11018:
[----:B------:R-:W-:Y:S01]  /*9de30*/  MOV R34, 0xdbb65b49 ;  /* 0xdbb65b4900227802 */ /* 0x000fe20000000f00 */
        /* <DEDUP_REMOVED lines=139> */
[----:B0-----:R0:W5:Y:S02]  /*9e6f0*/  DFMA R34, R34, R2, R2 ;  /* 0x000000022222722b */ /* 0x0011640000000002 */
[----:B0-----:R-:W-:Y:S02]  /*9e700*/  @P1 IMAD.MOV.U32 R2, RZ, RZ, 0x54442d18 ;  /* 0x54442d18ff021424 */ /* 0x001fe400078e00ff */
[----:B------:R-:W-:-:S15]  /*9e710*/  @P1 IMAD.MOV.U32 R3, RZ, RZ, 0x400921fb ;  /* 0x400921fbff031424 */ /* 0x000fde00078e00ff */
[----:B------:R-:W-:-:S15]  /*9e720*/  NOP ;  /* 0x0000000000007918 */ /* 0x000fde0000000000 */
[----:B------:R-:W-:-:S15]  /*9e730*/  NOP ;  /* 0x0000000000007918 */ /* 0x000fde0000000000 */
[----:B------:R-:W-:-:S15]  /*9e740*/  NOP ;  /* 0x0000000000007918 */ /* 0x000fde0000000000 */
[----:B-----5:R-:W0:Y:S02]  /*9e750*/  @P1 DADD R2, -R34, R2 ;  /* 0x0000000022021229 */ /* 0x020e240000000102 */
        /* <DEDUP_REMOVED lines=29> */
.L_x_11021:
[----:B------:R-:W-:Y:S02]  /*9e930*/  FSEL R2, RZ, 3.37028055040000000000e+12, P0 ;  /* 0x54442d18ff027808 */ /* 0x000fe40000000000 */
[----:B------:R-:W-:-:S07]  /*9e940*/  FSEL R3, RZ, 2.1426990032196044922, P0 ;  /* 0x400921fbff037808 */ /* 0x000fce0000000000 */
.L_x_11022:
[----:B------:R-:W-:Y:S05]  /*9e950*/  BSYNC.RECONVERGENT B0 ;  /* 0x0000000000007941 */ /* 0x000fea0003800200 */
.L_x_11020:
        /* <DEDUP_REMOVED lines=13> */
.L_x_11004:
[----:B------:R-:W-:Y:S05]  /*9ea30*/  BSYNC.RECONVERGENT B2 ;  /* 0x0000000000027941 */ /* 0x000fea0003800200 */
.L_x_10994:
        /* <DEDUP_REMOVED lines=15> */
.L_x_10909:
[----:B------:R-:W-:Y:S05]  /*9eb30*/  BSYNC.RECONVERGENT B1 ;  /* 0x0000000000017941 */ /* 0x000fea0003800200 */
.L_x_10908:
[----:B------:R-:W-:Y:S05]  /*9eb40*/  WARPSYNC.ALL ;  /* 0x0000000000007948 */ /* 0x000fea0003800000 */
[----:B------:R-:W-:Y:S01]  /*9eb50*/  ISETP.GE.U32.AND P0, PT, R47, UR5, PT ;  /* 0x000000052f007c0c */ /* 0x000fe2000bf06070 */
[----:B------:R-:W-:Y:S04]  /*9eb60*/  BSSY.RECONVERGENT B0, `(.L_x_11023) ;  /* 0x0000033000007945 */ /* 0x000fe80003800200 */
[----:B------:R-:W-:Y:S08]  /*9eb70*/  BSSY.RELIABLE B1, `(.L_x_11024) ;  /* 0x000002b000017945 */ /* 0x000ff00003800100 */
[----:B------:R-:W-:Y:S05]  /*9eb80*/  @P0 BRA `(.L_x_11025) ;  /* 0x0000000000300947 */ /* 0x000fea0003800000 */
[----:B01-3--:R-:W0:Y:S01]  /*9eb90*/  LDC.64 R2, c[0x0][0x388] ;  /* 0x0000e200ff027b82 */ /* 0x00be220000000a00 */
[C---:B------:R-:W-:Y:S02]  /*9eba0*/  VIADD R37, R47.reuse, UR4 ;  /* 0x000000042f257c36 */ /* 0x040fe40008000000 */
[----:B------:R-:W-:-:S05]  /*9ebb0*/  VIADD R47, R47, 0x80 ;  /* 0x000000802f2f7836 */ /* 0x000fca0000000000 */
[----:B------:R-:W-:Y:S01]  /*9ebc0*/  ISETP.GE.AND P0, PT, R47, UR5, PT ;  /* 0x000000052f007c0c */ /* 0x000fe2000bf06270 */
[----:B0-----:R-:W-:-:S05]  /*9ebd0*/  IMAD.WIDE.U32 R2, R37, 0x10, R2 ;  /* 0x0000001025027825 */ /* 0x001fca00078e0002 */
[----:B------:R0:W-:Y:S07]  /*9ebe0*/  STG.E.128 desc[UR8][R2.64], R4 ;  /* 0x0000000402007986 */ /* 0x0001ee000c101d08 */
[----:B------:R-:W-:Y:S05]  /*9ebf0*/  @P0 BRA `(.L_x_11026) ;  /* 0x0000000000300947 */ /* 0x000fea0003800000 */
[----:B0-----:R-:W0:Y:S01]  /*9ec00*/  LDC.64 R2, c[0x0][0x388] ;  /* 0x0000e200ff027b82 */ /* 0x001e220000000a00 */
[C---:B------:R-:W-:Y:S02]  /*9ec10*/  VIADD R5, R47.reuse, UR4 ;  /* 0x000000042f057c36 */ /* 0x040fe40008000000 */
[----:B------:R-:W-:Y:S02]  /*9ec20*/  VIADD R47, R47, 0x80 ;  /* 0x000000802f2f7836 */ /* 0x000fe40000000000 */
[----:B0-----:R-:W-:-:S05]  /*9ec30*/  IMAD.WIDE.U32 R2, R5, 0x10, R2 ;  /* 0x0000001005027825 */ /* 0x001fca00078e0002 */
[----:B--2---:R0:W-:Y:S02]  /*9ec40*/  STG.E.128 desc[UR8][R2.64], R8 ;  /* 0x0000000802007986 */ /* 0x0041e4000c101d08 */
.L_x_11025:
[----:B------:R-:W-:-:S13]  /*9ec50*/  ISETP.GE.AND P0, PT, R47, UR5, PT ;  /* 0x000000052f007c0c */ /* 0x000fda000bf06270 */
[----:B------:R-:W-:Y:S05]  /*9ec60*/  @P0 BRA `(.L_x_11027) ;  /* 0x0000000000300947 */ /* 0x000fea0003800000 */
[----:B01-3--:R-:W0:Y:S01]  /*9ec70*/  LDC.64 R2, c[0x0][0x388] ;  /* 0x0000e200ff027b82 */ /* 0x00be220000000a00 */
[C---:B------:R-:W-:Y:S02]  /*9ec80*/  VIADD R5, R47.reuse, UR4 ;  /* 0x000000042f057c36 */ /* 0x040fe40008000000 */
[----:B------:R-:W-:Y:S02]  /*9ec90*/  VIADD R47, R47, 0x80 ;  /* 0x000000802f2f7836 */ /* 0x000fe40000000000 */
[----:B0-----:R-:W-:-:S05]  /*9eca0*/  IMAD.WIDE.U32 R2, R5, 0x10, R2 ;  /* 0x0000001005027825 */ /* 0x001fca00078e0002 */
[----:B----4-:R1:W-:Y:S02]  /*9ecb0*/  STG.E.128 desc[UR8][R2.64], R12 ;  /* 0x0000000c02007986 */ /* 0x0103e4000c101d08 */
.L_x_11026:
[----:B------:R-:W-:-:S13]  /*9ecc0*/  ISETP.GE.AND P0, PT, R47, UR5, PT ;  /* 0x000000052f007c0c */ /* 0x000fda000bf06270 */
[----:B------:R-:W-:Y:S05]  /*9ecd0*/  @P0 BRA `(.L_x_11028) ;  /* 0x0000000000300947 */ /* 0x000fea0003800000 */
[----:B01----:R-:W0:Y:S01]  /*9ece0*/  LDC.64 R2, c[0x0][0x388] ;  /* 0x0000e200ff027b82 */ /* 0x003e220000000a00 */
[C---:B------:R-:W-:Y:S01]  /*9ecf0*/  IADD3 R5, PT, PT, R47.reuse, UR4, RZ ;  /* 0x000000042f057c10 */ /* 0x040fe2000fffe0ff */
[----:B------:R-:W-:-:S04]  /*9ed00*/  VIADD R47, R47, 0x80 ;  /* 0x000000802f2f7836 */ /* 0x000fc80000000000 */
[----:B0-----:R-:W-:-:S05]  /*9ed10*/  IMAD.WIDE.U32 R2, R5, 0x10, R2 ;  /* 0x0000001005027825 */ /* 0x001fca00078e0002 */
[----:B------:R0:W-:Y:S02]  /*9ed20*/  STG.E.128 desc[UR8][R2.64], R16 ;  /* 0x0000001002007986 */ /* 0x0001e4000c101d08 */
.L_x_11027:
[----:B------:R-:W-:-:S13]  /*9ed30*/  ISETP.GE.AND P0, PT, R47, UR5, PT ;  /* 0x000000052f007c0c */ /* 0x000fda000bf06270 */
[----:B------:R-:W-:Y:S05]  /*9ed40*/  @P0 BRA `(.L_x_11029) ;  /* 0x0000000000340947 */ /* 0x000fea0003800000 */
[----:B01-3--:R-:W0:Y:S01]  /*9ed50*/  LDC.64 R2, c[0x0][0x388] ;  /* 0x0000e200ff027b82 */ /* 0x00be220000000a00 */
[C---:B------:R-:W-:Y:S02]  /*9ed60*/  VIADD R5, R47.reuse, UR4 ;  /* 0x000000042f057c36 */ /* 0x040fe40008000000 */
[----:B------:R-:W-:Y:S02]  /*9ed70*/  VIADD R47, R47, 0x80 ;  /* 0x000000802f2f7836 */ /* 0x000fe40000000000 */
[----:B0-----:R-:W-:-:S05]  /*9ed80*/  IMAD.WIDE.U32 R2, R5, 0x10, R2 ;  /* 0x0000001005027825 */ /* 0x001fca00078e0002 */
[----:B------:R3:W-:Y:S02]  /*9ed90*/  STG.E.128 desc[UR8][R2.64], R20 ;  /* 0x0000001402007986 */ /* 0x0007e4000c101d08 */
.L_x_11028:
[----:B------:R-:W-:-:S13]  /*9eda0*/  ISETP.GE.AND P0, PT, R47, UR5, PT ;  /* 0x000000052f007c0c */ /* 0x000fda000bf06270 */
[----:B------:R-:W-:Y:S05]  /*9edb0*/  @P0 BREAK.RELIABLE B1 ;  /* 0x0000000000010942 */ /* 0x000fea0003800100 */
[----:B------:R-:W-:Y:S05]  /*9edc0*/  @P0 BRA `(.L_x_11030) ;  /* 0x0000000000300947 */ /* 0x000fea0003800000 */
[----:B01-3--:R-:W0:Y:S01]  /*9edd0*/  LDC.64 R2, c[0x0][0x388] ;  /* 0x0000e200ff027b82 */ /* 0x00be220000000a00 */
[C---:B------:R-:W-:Y:S02]  /*9ede0*/  VIADD R5, R47.reuse, UR4 ;  /* 0x000000042f057c36 */ /* 0x040fe40008000000 */
[----:B------:R-:W-:Y:S02]  /*9edf0*/  VIADD R47, R47, 0x80 ;  /* 0x000000802f2f7836 */ /* 0x000fe40000000000 */
[----:B0-----:R-:W-:-:S05]  /*9ee00*/  IMAD.WIDE.U32 R2, R5, 0x10, R2 ;  /* 0x0000001005027825 */ /* 0x001fca00078e0002 */
[----:B------:R0:W-:Y:S02]  /*9ee10*/  STG.E.128 desc[UR8][R2.64], R24 ;  /* 0x0000001802007986 */ /* 0x0001e4000c101d08 */
.L_x_11029:
[----:B------:R-:W-:Y:S05]  /*9ee20*/  BSYNC.RELIABLE B1 ;  /* 0x0000000000017941 */ /* 0x000fea0003800100 */
.L_x_11024:
[----:B------:R-:W-:-:S13]  /*9ee30*/  ISETP.GE.AND P0, PT, R47, UR5, PT ;  /* 0x000000052f007c0c */ /* 0x000fda000bf06270 */
[----:B01-3--:R-:W0:Y:S01]  /*9ee40*/  @!P0 LDC.64 R2, c[0x0][0x388] ;  /* 0x0000e200ff028b82 */ /* 0x00be220000000a00 */
[C---:B------:R-:W-:Y:S01]  /*9ee50*/  @!P0 VIADD R5, R47.reuse, UR4 ;  /* 0x000000042f058c36 */ /* 0x040fe20008000000 */
[----:B------:R-:W-:-:S03]  /*9ee60*/  @!P0 IADD3 R47, PT, PT, R47, 0x80, RZ ;  /* 0x000000802f2f8810 */ /* 0x000fc60007ffe0ff */
[----:B0-----:R-:W-:-:S05]  /*9ee70*/  @!P0 IMAD.WIDE.U32 R2, R5, 0x10, R2 ;  /* 0x0000001005028825 */ /* 0x001fca00078e0002 */
[----:B------:R0:W-:Y:S02]  /*9ee80*/  @!P0 STG.E.128 desc[UR8][R2.64], R28 ;  /* 0x0000001c02008986 */ /* 0x0001e4000c101d08 */
.L_x_11030:
[----:B------:R-:W-:Y:S05]  /*9ee90*/  BSYNC.RECONVERGENT B0 ;  /* 0x0000000000007941 */ /* 0x000fea0003800200 */
.L_x_11023:
[----:B------:R-:W-:Y:S05]  /*9eea0*/  WARPSYNC.ALL ;  /* 0x0000000000007948 */ /* 0x000fea0003800000 */
[----:B------:R-:W-:-:S13]  /*9eeb0*/  ISETP.GE.AND P0, PT, R47, UR5, PT ;  /* 0x000000052f007c0c */ /* 0x000fda000bf06270 */
[----:B------:R-:W-:Y:S05]  /*9eec0*/  @P0 EXIT ;  /* 0x000000000000094d */ /* 0x000fea0003800000 */
[----:B01-3--:R-:W0:Y:S01]  /*9eed0*/  LDC.64 R2, c[0x0][0x388] ;  /* 0x0000e200ff027b82 */ /* 0x00be220000000a00 */
[----:B------:R-:W-:-:S04]  /*9eee0*/  VIADD R47, R47, UR4 ;  /* 0x000000042f2f7c36 */ /* 0x000fc80008000000 */
[----:B0-----:R-:W-:-:S05]  /*9eef0*/  IMAD.WIDE.U32 R2, R47, 0x10, R2 ;  /* 0x000000102f027825 */ /* 0x001fca00078e0002 */
[----:B------:R-:W-:Y:S01]  /*9ef00*/  STG.E.128 desc[UR8][R2.64], R32 ;  /* 0x0000002002007986 */ /* 0x000fe2000c101d08 */
[----:B------:R-:W-:Y:S05]  /*9ef10*/  EXIT ;  /* 0x000000000000794d */ /* 0x000fea0003800000 */
.L_x_10116:
[----:B------:R-:W0:Y:S01]  /*9ef20*/  S2R R47, SR_TID.X ;  /* 0x00000000002f7919 */ /* 0x000e220000002100 */
[----:B------:R-:W1:Y:S02]  /*9ef30*/  LDCU.64 UR6, c[0x0][0x390] ;  /* 0x00007200ff0677ac */ /* 0x000e640008000a00 */
[----:B-1----:R-:W-:-:S06]  /*9ef40*/  UIMAD.WIDE.U32 UR6, UR4, 0x10, UR6 ;  /* 0x00000010040678a5 */ /* 0x002fcc000f8e0006 */
[----:B------:R-:W-:Y:S02]  /*9ef50*/  IMAD.U32 R4, RZ, RZ, UR6 ;  /* 0x00000006ff047e24 */ /* 0x000fe4000f8e00ff */
[----:B------:R-:W-:Y:S02]  /*9ef60*/  IMAD.U32 R5, RZ, RZ, UR7 ;  /* 0x00000007ff057e24 */ /* 0x000fe4000f8e00ff */
[----:B0-----:R-:W-:-:S05]  /*9ef70*/  IMAD.WIDE.U32 R4, R47, 0x20, R4 ;  /* 0x000000202f047825 */ /* 0x001fca00078e0004 */
[----:B------:R-:W2:Y:S04]  /*9ef80*/  LDG.E.ENL2.256 R12, R8, desc[UR8][R4.64] ;  /* 0xfe0000080408797e */ /* 0x000ea8000812190c */
[----:B------:R0:W5:Y:S04]  /*9ef90*/  LDG.E.ENL2.256 R20, R16, desc[UR8][R4.64+0x1000] ;  /* 0xfe0080080410797e */ /* 0x0001680008121914 */
[----:B------:R0:W5:Y:S04]  /*9efa0*/  LDG.E.ENL2.256 R28, R24, desc[UR8][R4.64+0x2000] ;  /* 0xfe0100080418797e */ /* 0x000168000812191c */
[----:B------:R0:W5:Y:S01]  /*9efb0*/  LDG.E.ENL2.256 R40, R36, desc[UR8][R4.64+0x3000] ;  /* 0xfe0180080424797e */ /* 0x0001620008121928 */
[----:B------:R-:W-:Y:S01]  /*9efc0*/  IMAD.MOV.U32 R2, RZ, RZ, 0x33145c07 ;  /* 0x33145c07ff027424 */ /* 0x000fe200078e00ff */
[----:B------:R-:W-:Y:S01]  /*9efd0*/  UMOV UR10, 0x33145c07 ;  /* 0x33145c07000a7882 */ /* 0x000fe20000000000 */
[----:B------:R-:W-:Y:S01]  /*9efe0*/  IMAD.MOV.U32 R3, RZ, RZ, 0x3c91a626 ;  /* 0x3c91a626ff037424 */ /* 0x000fe200078e00ff */
[----:B------:R-:W-:Y:S01]  /*9eff0*/  UMOV UR11, 0x3c91a626 ;  /* 0x3c91a626000b7882 */ /* 0x000fe20000000000 */
[----:B------:R-:W-:Y:S03]  /*9f000*/  BSSY.RECONVERGENT B1, `(.L_x_11031) ;  /* 0x00013df000017945 */ /* 0x000fe60003800200 */
        /* <DEDUP_REMOVED lines=55> */
[----:B------:R-:W-:-:S15]  /*9f380*/  @!P0 DADD R4, R4, UR10 ;  /* 0x0000000a04048e29 */ /* 0x000fde0008000000 */
        /* <DEDUP_REMOVED lines=13> */
.L_x_11032:
        /* <DEDUP_REMOVED lines=77> */
[----:B-----5:R-:W-:Y:S05]  /*9f930*/  CALL.REL.NOINC `($__internal_20_$__cuda_sm20_div_rn_f64_full) ;  /* 0x000009dc00087944 */ /* 0x020fea0003c00000 */
[----:B------:R-:W-:Y:S02]  /*9f940*/  IMAD.MOV.U32 R62, RZ, RZ, R2 ;  /* 0x000000ffff3e7224 */ /* 0x000fe400078e0002 */
[----:B------:R-:W-:-:S07]  /*9f950*/  IMAD.MOV.U32 R63, RZ, RZ, R3 ;  /* 0x000000ffff3f7224 */ /* 0x000fce00078e0003 */
.L_x_11038:
[----:B------:R-:W-:Y:S05]  /*9f960*/  BSYNC.RECONVERGENT B3 ;  /* 0x0000000000037941 */ /* 0x000fea0003800200 */
.L_x_11037:
        /* <DEDUP_REMOVED lines=50> */
[----:B-----5:R-:W-:Y:S05]  /*9fc90*/  CALL.REL.NOINC `($__internal_20_$__cuda_sm20_div_rn_f64_full) ;  /* 0x000009d800307944 */ /* 0x020fea0003c00000 */
.L_x_11040:
[----:B------:R-:W-:Y:S05]  /*9fca0*/  BSYNC.RECONVERGENT B3 ;  /* 0x0000000000037941 */ /* 0x000fea0003800200 */
.L_x_11039:
        /* <DEDUP_REMOVED lines=283> */
.L_x_11042:
[----:B------:R-:W-:Y:S01]  /*a0e60*/  MOV R32, 0x0 ;  /* 0x0000000000207802 */ /* 0x000fe20000000f00 */
[----:B------:R-:W-:Y:S01]  /*a0e70*/  IMAD.MOV.U32 R33, RZ, RZ, 0x7ff00000 ;  /* 0x7ff00000ff217424 */ /* 0x000fe200078e00ff */
[----:B------:R-:W-:-:S05]  /*a0e80*/  LOP3.LUT P0, RZ, R3, 0x7fffffff, RZ, 0xc0, !PT ;  /* 0x7fffffff03ff7812 */ /* 0x000fca000780c0ff */
[----:B------:R-:W0:Y:S02]  /*a0e90*/  DFMA R2, R2, R32, +INF ;  /* 0x7ff000000202742b */ /* 0x000e240000000020 */
[----:B0-----:R-:W-:Y:S02]  /*a0ea0*/  FSEL R62, R2, RZ, P0 ;  /* 0x000000ff023e7208 */ /* 0x001fe40000000000 */
[----:B------:R-:W-:-:S07]  /*a0eb0*/  FSEL R63, R3, -QNAN , P0 ;  /* 0xfff00000033f7808 */ /* 0x000fce0000000000 */
.L_x_11043:
[----:B------:R-:W-:Y:S05]  /*a0ec0*/  BSYNC.RECONVERGENT B0 ;  /* 0x0000000000007941 */ /* 0x000fea0003800200 */
.L_x_11041:
        /* <DEDUP_REMOVED lines=53> */
[----:B-----5:R-:W-:Y:S05]  /*a1220*/  CALL.REL.NOINC `($__internal_20_$__cuda_sm20_div_rn_f64_full) ;  /* 0x000009c000cc7944 */ /* 0x020fea0003c00000 */
.L_x_11045:
[----:B------:R-:W-:Y:S05]  /*a1230*/  BSYNC.RECONVERGENT B3 ;  /* 0x0000000000037941 */ /* 0x000fea0003800200 */
.L_x_11044:
[----:B------:R-:W-:Y:S01]  /*a1240*/  MOV R32, 0xdbb65b49 ;  /* 0xdbb65b4900207802 */ /* 0x000fe20000000f00 */
[----:B------:R-:W-:Y:S01]  /*a1250*/  IMAD.MOV.U32 R33, RZ, RZ, 0x3f2d3b63 ;  /* 0x3f2d3b63ff217424 */ /* 0x000fe200078e00ff */
        /* <DEDUP_REMOVED lines=166> */
[----:B------:R-:W-:Y:S02]  /*a1cc0*/  @P4 MOV R33, 0x4002d97c ;  /* 0x4002d97c00214802 */ /* 0x000fe40000000f00 */
[----:B------:R-:W-:Y:S02]  /*a1cd0*/  @P1 FSEL R2, R6, R32, !P0 ;  /* 0x0000002006021208 */ /* 0x000fe40004000000 */
[----:B------:R-:W-:Y:S02]  /*a1ce0*/  @P4 FSEL R33, R33, 1.8213495016098022461, !P0 ;  /* 0x3fe921fb21214808 */ /* 0x000fe40004000000 */
[----:B------:R-:W-:-:S02]  /*a1cf0*/  @!P4 FSEL R7, RZ, 2.1426990032196044922, P0 ;  /* 0x400921fbff07c808 */ /* 0x000fc40000000000 */
[----:B------:R-:W-:-:S15]  /*a1d00*/  @!P4 FSEL R6, RZ, 3.37028055040000000000e+12, P0 ;  /* 0x54442d18ff06c808 */ /* 0x000fde0000000000 */
[----:B------:R-:W-:-:S15]  /*a1d10*/  NOP ;  /* 0x0000000000007918 */ /* 0x000fde0000000000 */
[----:B------:R-:W-:-:S15]  /*a1d20*/  NOP ;  /* 0x0000000000007918 */ /* 0x000fde0000000000 */
[----:B------:R-:W-:-:S07]  /*a1d30*/  NOP ;  /* 0x0000000000007918 */ /* 0x000fce0000000000 */
[----:B------:R-:W0:Y:S02]  /*a1d40*/  @P4 DSETP.NEU.AND P5, PT, R58, R60, PT ;  /* 0x0000003c3a00422a */ /* 0x000e240003fad000 */
[----:B0-----:R-:W-:Y:S02]  /*a1d50*/  @P4 FSEL R3, R33, R3, !P5 ;  /* 0x0000000321034208 */ /* 0x001fe40006800000 */
[----:B------:R-:W-:-:S03]  /*a1d60*/  @P4 FSEL R0, R9, R2, !P5 ;  /* 0x0000000209004208 */ /* 0x000fc60006800000 */
[----:B------:R-:W-:Y:S02]  /*a1d70*/  @P4 IMAD.MOV.U32 R7, RZ, RZ, R3 ;  /* 0x000000ffff074224 */ /* 0x000fe400078e0003 */
[----:B------:R-:W-:-:S03]  /*a1d80*/  @P4 IMAD.MOV.U32 R6, RZ, RZ, R0 ;  /* 0x000000ffff064224 */ /* 0x000fc600078e0000 */
[----:B------:R-:W-:-:S15]  /*a1d90*/  LOP3.LUT R3, R7, 0x80000000, R11, 0xb8, !PT ;  /* 0x8000000007037812 */ /* 0x000fde00078eb80b */
[----:B------:R-:W-:-:S15]  /*a1da0*/  NOP ;  /* 0x0000000000007918 */ /* 0x000fde0000000000 */
[----:B------:R-:W-:-:S15]  /*a1db0*/  NOP ;  /* 0x0000000000007918 */ /* 0x000fde0000000000 */
[----:B------:R-:W-:-:S07]  /*a1dc0*/  NOP ;  /* 0x0000000000007918 */ /* 0x000fce0000000000 */
        /* <DEDUP_REMOVED lines=11> */
[----:B------:R-:W0:Y:S02]  /*a1e80*/  DADD R62, R62, 1 ;  /* 0x3ff000003e3e7429 */ /* 0x000e240000000000 */
[----:B0-----:R-:W-:Y:S05]  /*a1e90*/  BRA `(.L_x_11046) ;  /* 0x0000003c00587947 */ /* 0x001fea0003800000 */
.L_x_11036:
        /* <DEDUP_REMOVED lines=13> */
[----:B------:R-:W-:Y:S01]  /*a1f70*/  MOV R48, RZ ;  /* 0x000000ff00307202 */ /* 0x000fe20000000f00 */
[----:B------:R-:W-:Y:S01]  /*a1f80*/  IMAD.U32 R46, RZ, RZ, UR5 ;  /* 0x00000005ff2e7e24 */ /* 0x000fe2000f8e00ff */
[----:B------:R-:W-:Y:S01]  /*a1f90*/  SEL R32, R60, R58, P0 ;  /* 0x0000003a3c207207 */ /* 0x000fe20000000000 */
[----:B------:R-:W-:Y:S01]  /*a1fa0*/  IMAD.MOV.U32 R52, RZ, RZ, 0x0 ;  /* 0x00000000ff347424 */ /* 0x000fe200078e00ff */
[----:B------:R-:W-:Y:S01]  /*a1fb0*/  SEL R33, R61, R59, P0 ;  /* 0x0000003b3d217207 */ /* 0x000fe20000000000 */
[----:B------:R-:W-:Y:S01]  /*a1fc0*/  IMAD.MOV.U32 R53, RZ, RZ, 0x3fd80000 ;  /* 0x3fd80000ff357424 */ /* 0x000fe200078e00ff */
[----:B------:R-:W-:Y:S01]  /*a1fd0*/  ISETP.GT.U32.AND P0, PT, R58, R60, PT ;  /* 0x0000003c3a00720c */ /* 0x000fe20003f04070 */
[----:B------:R-:W-:Y:S03]  /*a1fe0*/  BSSY.RECONVERGENT B0, `(.L_x_11048) ;  /* 0x000010c000007945 */ /* 0x000fe60003800200 */
[CC--:B------:R-:W-:Y:S01]  /*a1ff0*/  ISETP.GT.U32.AND.EX P0, PT, R59.reuse, R61.reuse, PT, P0 ;  /* 0x0000003d3b00720c */ /* 0x0c0fe20003f04100 */
[----:B------:R-:W-:Y:S03]  /*a2000*/  DSETP.NEU.AND P2, PT, R32, RZ, PT ;  /* 0x000000ff2000722a */ /* 0x000fe60003f4d000 */
[----:B------:R-:W-:-:S02]  /*a2010*/  SEL R3, R59, R61, P0 ;  /* 0x0000003d3b037207 */ /* 0x000fc40000000000 */
        /* <DEDUP_REMOVED lines=258> */
.L_x_11049:
[----:B------:R-:W-:Y:S01]  /*a3040*/  IMAD.MOV.U32 R32, RZ, RZ, 0x0 ;  /* 0x00000000ff207424 */ /* 0x000fe200078e00ff */
[----:B------:R-:W-:Y:S01]  /*a3050*/  LOP3.LUT P0, RZ, R3, 0x7fffffff, RZ, 0xc0, !PT ;  /* 0x7fffffff03ff7812 */ /* 0x000fe2000780c0ff */
[----:B------:R-:W-:-:S06]  /*a3060*/  IMAD.MOV.U32 R33, RZ, RZ, 0x7ff00000 ;  /* 0x7ff00000ff217424 */ /* 0x000fcc00078e00ff */
[----:B------:R-:W0:Y:S02]  /*a3070*/  DFMA R2, R2, R32, +INF ;  /* 0x7ff000000202742b */ /* 0x000e240000000020 */
[----:B0-----:R-:W-:Y:S02]  /*a3080*/  FSEL R62, R2, RZ, P0 ;  /* 0x000000ff023e7208 */ /* 0x001fe40000000000 */
[----:B------:R-:W-:-:S07]  /*a3090*/  FSEL R63, R3, -QNAN , P0 ;  /* 0xfff00000033f7808 */ /* 0x000fce0000000000 */
.L_x_11050:
[----:B------:R-:W-:Y:S05]  /*a30a0*/  BSYNC.RECONVERGENT B0 ;  /* 0x0000000000007941 */ /* 0x000fea0003800200 */
.L_x_11048:
        /* <DEDUP_REMOVED lines=49> */
.L_x_11052:
[----:B------:R-:W-:Y:S05]  /*a33c0*/  BSYNC.RECONVERGENT B3 ;  /* 0x0000000000037941 */ /* 0x000fea0003800200 */
.L_x_11051:
[----:B------:R-:W-:Y:S01]  /*a33d0*/  IMAD.MOV.U32 R32, RZ, RZ, -0x2449a4b7 ;  /* 0xdbb65b49ff207424 */ /* 0x000fe200078e00ff */
[----:B------:R-:W0:Y:S01]  /*a33e0*/  DSETP.NEU.AND P3, PT, R6, RZ, PT ;  /* 0x000000ff0600722a */ /* 0x000e220003f6d000 */
[----:B------:R-:W-:Y:S01]  /*a33f0*/  IMAD.MOV.U32 R33, RZ, RZ, 0x3f2d3b63 ;  /* 0x3f2d3b63ff217424 */ /* 0x000fe200078e00ff */
[----:B------:R-:W-:Y:S01]  /*a3400*/  UMOV UR6, 0x2a25ff7e ;  /* 0x2a25ff7e00067882 */ /* 0x000fe20000000000 */
[----:B------:R-:W-:Y:S01]  /*a3410*/  UMOV UR7, 0x3ef53e1d ;  /* 0x3ef53e1d00077882 */ /* 0x000fe20000000000 */
[----:B------:R-:W-:Y:S01]  /*a3420*/  ISETP.GE.AND P2, PT, R9, RZ, PT ;  /* 0x000000ff0900720c */ /* 0x000fe20003f46270 */
[----:B0-----:R-:W-:-:S03]  /*a3430*/  @P3 IMAD.MOV.U32 R0, RZ, RZ, 0x7f3321d2 ;  /* 0x7f3321d2ff003424 */ /* 0x001fc600078e00ff */
        /* <DEDUP_REMOVED lines=188> */
.L_x_11047:
        /* <DEDUP_REMOVED lines=194> */
.L_x_11054:
[----:B------:R-:W-:Y:S01]  /*a4c20*/  IMAD.MOV.U32 R2, RZ, RZ, 0x0 ;  /* 0x00000000ff027424 */ /* 0x000fe200078e00ff */
[----:B------:R-:W-:Y:S01]  /*a4c30*/  LOP3.LUT P0, RZ, R33, 0x7fffffff, RZ, 0xc0, !PT ;  /* 0x7fffffff21ff7812 */ /* 0x000fe2000780c0ff */
[----:B------:R-:W-:-:S06]  /*a4c40*/  IMAD.MOV.U32 R3, RZ, RZ, 0x7ff00000 ;  /* 0x7ff00000ff037424 */ /* 0x000fcc00078e00ff */
[----:B------:R-:W0:Y:S02]  /*a4c50*/  DFMA R32, R32, R2, +INF ;  /* 0x7ff000002020742b */ /* 0x000e240000000002 */
[----:B0-----:R-:W-:Y:S02]  /*a4c60*/  FSEL R62, R32, RZ, P0 ;  /* 0x000000ff203e7208 */ /* 0x001fe40000000000 */
[----:B------:R-:W-:-:S07]  /*a4c70*/  FSEL R63, R33, -QNAN , P0 ;  /* 0xfff00000213f7808 */ /* 0x000fce0000000000 */
.L_x_11055:
[----:B------:R-:W-:Y:S05]  /*a4c80*/  BSYNC.RECONVERGENT B0 ;  /* 0x0000000000007941 */ /* 0x000fea0003800200 */
.L_x_11053:
        /* <DEDUP_REMOVED lines=48> */
[----:B-----5:R-:W-:Y:S05]  /*a4f90*/  CALL.REL.NOINC `($__internal_20_$__cuda_sm20_div_rn_f64_full) ;  /* 0x0000098400707944 */ /* 0x020fea0003c00000 */
.L_x_11057:
[----:B------:R-:W-:Y:S05]  /*a4fa0*/  BSYNC.RECONVERGENT B3 ;  /* 0x0000000000037941 */ /* 0x000fea0003800200 */
.L_x_11056:
        /* <DEDUP_REMOVED lines=197> */
.L_x_11046:
[----:B------:R-:W-:Y:S05]  /*a5c00*/  BSYNC.RECONVERGENT B2 ;  /* 0x0000000000027941 */ /* 0x000fea0003800200 */
.L_x_11035:
        /* <DEDUP_REMOVED lines=16> */
.L_x_11034:
        /* <DEDUP_REMOVED lines=40> */
.L_x_11058:
[----:B------:R-:W0:Y:S01]  /*a5f90*/  DADD R68, R58, 1 ;  /* 0x3ff000003a447429 */ /* 0x000e220000000000 */
[----:B------:R-:W-:Y:S01]  /*a5fa0*/  MOV R2, RZ ;  /* 0x000000ff00027202 */ /* 0x000fe20000000f00 */
[----:B------:R-:W-:Y:S01]  /*a5fb0*/  UMOV UR6, 0xffffffff ;  /* 0xffffffff00067882 */ /* 0x000fe20000000000 */
[CC--:B0-----:R-:W-:Y:S01]  /*a5fc0*/  ISETP.LT.U32.AND P0, PT, R68.reuse, R60.reuse, PT ;  /* 0x0000003c4400720c */ /* 0x0c1fe20003f01070 */
[----:B------:R-:W-:Y:S01]  /*a5fd0*/  UMOV UR7, 0x7fefffff ;  /* 0x7fefffff00077882 */ /* 0x000fe20000000000 */
[----:B------:R-:W-:Y:S01]  /*a5fe0*/  IMAD.MOV.U32 R6, RZ, RZ, RZ ;  /* 0x000000ffff067224 */ /* 0x000fe200078e00ff */
        /* <DEDUP_REMOVED lines=70> */
[----:B------:R-:W-:Y:S01]  /*a6450*/  IMAD.MOV.U32 R3, RZ, RZ, 0x3fd80000 ;  /* 0x3fd80000ff037424 */ /* 0x000fe200078e00ff */
[----:B------:R-:W-:-:S15]  /*a6460*/  MOV R34, RZ ;  /* 0x000000ff00227202 */ /* 0x000fde0000000f00 */
        /* <DEDUP_REMOVED lines=186> */
[----:B-----5:R-:W-:Y:S05]  /*a7010*/  CALL.REL.NOINC `($__internal_21_$__cuda_sm20_dsqrt_rn_f64_mediumpath_v1) ;  /* 0x0000096c00847944 */ /* 0x020fea0003c00000 */
[----:B------:R-:W-:Y:S02]  /*a7020*/  IMAD.MOV.U32 R6, RZ, RZ, R2 ;  /* 0x000000ffff067224 */ /* 0x000fe400078e0002 */
[----:B------:R-:W-:-:S07]  /*a7030*/  IMAD.MOV.U32 R7, RZ, RZ, R3 ;  /* 0x000000ffff077224 */ /* 0x000fce00078e0003 */
.L_x_11063:
[----:B------:R-:W-:Y:S05]  /*a7040*/  BSYNC.RECONVERGENT B3 ;  /* 0x0000000000037941 */ /* 0x000fea0003800200 */
.L_x_11062:
[----:B------:R-:W-:Y:S05]  /*a7050*/  BRA `(.L_x_11064) ;  /* 0x0000005000447947 */ /* 0x000fea0003800000 */
.L_x_11061:
        /* <DEDUP_REMOVED lines=69> */
[----:B-----5:R-:W-:Y:S05]  /*a74b0*/  CALL.REL.NOINC `($__internal_20_$__cuda_sm20_div_rn_f64_full) ;  /* 0x0000096000287944 */ /* 0x020fea0003c00000 */
.L_x_11069:
[----:B------:R-:W-:Y:S05]  /*a74c0*/  BSYNC.RECONVERGENT B4 ;  /* 0x0000000000047941 */ /* 0x000fea0003800200 */
.L_x_11068:
[----:B------:R-:W-:Y:S02]  /*a74d0*/  IMAD.MOV.U32 R6, RZ, RZ, R2 ;  /* 0x000000ffff067224 */ /* 0x000fe400078e0002 */
[----:B------:R-:W-:-:S07]  /*a74e0*/  IMAD.MOV.U32 R7, RZ, RZ, R3 ;  /* 0x000000ffff077224 */ /* 0x000fce00078e0003 */
.L_x_11067:
[----:B------:R-:W-:Y:S05]  /*a74f0*/  BSYNC.RECONVERGENT B3 ;  /* 0x0000000000037941 */ /* 0x000fea0003800200 */
.L_x_11066:
        /* <DEDUP_REMOVED lines=74> */
[----:B-----5:R-:W-:Y:S05]  /*a79a0*/  CALL.REL.NOINC `($__internal_20_$__cuda_sm20_div_rn_f64_full) ;  /* 0x0000095800ec7944 */ /* 0x020fea0003c00000 */
.L_x_11072:
[----:B------:R-:W-:Y:S05]  /*a79b0*/  BSYNC.RECONVERGENT B4 ;  /* 0x0000000000047941 */ /* 0x000fea0003800200 */
.L_x_11071:
[----:B------:R-:W-:Y:S05]  /*a79c0*/  BSYNC.RECONVERGENT B3 ;  /* 0x0000000000037941 */ /* 0x000fea0003800200 */
.L_x_11070:
        /* <DEDUP_REMOVED lines=70> */
[----:B-----5:R-:W-:Y:S05]  /*a7e30*/  CALL.REL.NOINC `($__internal_21_$__cuda_sm20_dsqrt_rn_f64_mediumpath_v1) ;  /* 0x0000095c00fc7944 */ /* 0x020fea0003c00000 */
[----:B------:R-:W-:Y:S01]  /*a7e40*/  IMAD.MOV.U32 R50, RZ, RZ, R2 ;  /* 0x000000ffff327224 */ /* 0x000fe200078e0002 */
[----:B------:R-:W-:-:S07]  /*a7e50*/  MOV R51, R3 ;  /* 0x0000000300337202 */ /* 0x000fce0000000f00 */
.L_x_11074:
[----:B------:R-:W-:Y:S05]  /*a7e60*/  BSYNC.RECONVERGENT B3 ;  /* 0x0000000000037941 */ /* 0x000fea0003800200 */
.L_x_11073:
        /* <DEDUP_REMOVED lines=56> */
[----:B-----5:R-:W-:Y:S05]  /*a81f0*/  CALL.REL.NOINC `($__internal_20_$__cuda_sm20_div_rn_f64_full) ;  /* 0x0000095000d87944 */ /* 0x020fea0003c00000 */
.L_x_11077:
[----:B------:R-:W-:Y:S05]  /*a8200*/  BSYNC.RECONVERGENT B3 ;  /* 0x0000000000037941 */ /* 0x000fea0003800200 */
.L_x_11076:
        /* <DEDUP_REMOVED lines=78> */
.L_x_11075:
        /* <DEDUP_REMOVED lines=186> */
.L_x_11078:
[----:B------:R-:W-:Y:S01]  /*a9290*/  IMAD.MOV.U32 R6, RZ, RZ, 0x0 ;  /* 0x00000000ff067424 */ /* 0x000fe200078e00ff */
[----:B------:R-:W-:Y:S01]  /*a92a0*/  LOP3.LUT P0, RZ, R3, 0x7fffffff, RZ, 0xc0, !PT ;  /* 0x7fffffff03ff7812 */ /* 0x000fe2000780c0ff */
[----:B------:R-:W-:-:S06]  /*a92b0*/  IMAD.MOV.U32 R7, RZ, RZ, 0x7ff00000 ;  /* 0x7ff00000ff077424 */ /* 0x000fcc00078e00ff */
[----:B------:R-:W0:Y:S02]  /*a92c0*/  DFMA R2, R2, R6, +INF ;  /* 0x7ff000000202742b */ /* 0x000e240000000006 */
[----:B0-----:R-:W-:Y:S02]  /*a92d0*/  FSEL R6, R2, RZ, P0 ;  /* 0x000000ff02067208 */ /* 0x001fe40000000000 */
[----:B------:R-:W-:Y:S01]  /*a92e0*/  FSEL R7, R3, -QNAN , P0 ;  /* 0xfff0000003077808 */ /* 0x000fe20000000000 */
[----:B------:R-:W-:Y:S06]  /*a92f0*/  BRA `(.L_x_11064) ;  /* 0x0000002c009c7947 */ /* 0x000fec0003800000 */
.L_x_11065:
        /* <DEDUP_REMOVED lines=62> */
.L_x_11081:
[----:B------:R-:W-:Y:S05]  /*a96e0*/  BSYNC.RECONVERGENT B3 ;  /* 0x0000000000037941 */ /* 0x000fea0003800200 */
.L_x_11080:
        /* <DEDUP_REMOVED lines=48> */
.L_x_11083:
[----:B------:R-:W-:Y:S05]  /*a99f0*/  BSYNC.RECONVERGENT B3 ;  /* 0x0000000000037941 */ /* 0x000fea0003800200 */
.L_x_11082:
[----:B------:R-:W-:Y:S02]  /*a9a00*/  IMAD.MOV.U32 R6, RZ, RZ, R2 ;  /* 0x000000ffff067224 */ /* 0x000fe400078e0002 */
[----:B------:R-:W-:Y:S01]  /*a9a10*/  IMAD.MOV.U32 R7, RZ, RZ, R3 ;  /* 0x000000ffff077224 */ /* 0x000fe200078e0003 */
[----:B------:R-:W-:Y:S06]  /*a9a20*/  BRA `(.L_x_11064) ;  /* 0x0000002400d07947 */ /* 0x000fec0003800000 */
.L_x_11079:
        /* <DEDUP_REMOVED lines=51> */
[----:B-----5:R-:W-:Y:S05]  /*a9d60*/  CALL.REL.NOINC `($__internal_21_$__cuda_sm20_dsqrt_rn_f64_mediumpath_v1) ;  /* 0x0000094000307944 */ /* 0x020fea0003c00000 */
[----:B------:R-:W-:Y:S02]  /*a9d70*/  IMAD.MOV.U32 R48, RZ, RZ, R2 ;  /* 0x000000ffff307224 */ /* 0x000fe400078e0002 */
[----:B------:R-:W-:-:S07]  /*a9d80*/  IMAD.MOV.U32 R49, RZ, RZ, R3 ;  /* 0x000000ffff317224 */ /* 0x000fce00078e0003 */
.L_x_11085:
[----:B------:R-:W-:Y:S05]  /*a9d90*/  BSYNC.RECONVERGENT B3 ;  /* 0x0000000000037941 */ /* 0x000fea0003800200 */
.L_x_11084:
        /* <DEDUP_REMOVED lines=57> */
.L_x_11088:
[----:B------:R-:W-:Y:S05]  /*aa130*/  BSYNC.RECONVERGENT B3 ;  /* 0x0000000000037941 */ /* 0x000fea0003800200 */
.L_x_11087:
        /* <DEDUP_REMOVED lines=78> */
.L_x_11086:
        /* <DEDUP_REMOVED lines=185> */
.L_x_11089:
[----:B------:R-:W-:Y:S01]  /*ab1b0*/  IMAD.MOV.U32 R6, RZ, RZ, 0x0 ;  /* 0x00000000ff067424 */ /* 0x000fe200078e00ff */
[----:B------:R-:W-:Y:S02]  /*ab1c0*/  MOV R7, 0x7ff00000 ;  /* 0x7ff0000000077802 */ /* 0x000fe40000000f00 */
[----:B------:R-:W-:-:S04]  /*ab1d0*/  LOP3.LUT P0, RZ, R3, 0x7fffffff, RZ, 0xc0, !PT ;  /* 0x7fffffff03ff7812 */ /* 0x000fc8000780c0ff */
[----:B------:R-:W0:Y:S02]  /*ab1e0*/  DFMA R2, R2, R6, +INF ;  /* 0x7ff000000202742b */ /* 0x000e240000000006 */
[----:B0-----:R-:W-:Y:S02]  /*ab1f0*/  FSEL R6, R2, RZ, P0 ;  /* 0x000000ff02067208 */ /* 0x001fe40000000000 */
[----:B------:R-:W-:Y:S01]  /*ab200*/  FSEL R7, R3, -QNAN , P0 ;  /* 0xfff0000003077808 */ /* 0x000fe20000000000 */
[----:B------:R-:W-:Y:S06]  /*ab210*/  BRA `(.L_x_11064) ;  /* 0x0000000c00d47947 */ /* 0x000fec0003800000 */
.L_x_11060:
        /* <DEDUP_REMOVED lines=51> */
[----:B------:R-:W-:Y:S01]  /*ab550*/  MOV R48, R2 ;  /* 0x0000000200307202 */ /* 0x000fe20000000f00 */
[----:B------:R-:W-:-:S07]  /*ab560*/  IMAD.MOV.U32 R49, RZ, RZ, R3 ;  /* 0x000000ffff317224 */ /* 0x000fce00078e0003 */
.L_x_11091:
[----:B------:R-:W-:Y:S05]  /*ab570*/  BSYNC.RECONVERGENT B3 ;  /* 0x0000000000037941 */ /* 0x000fea0003800200 */
.L_x_11090:
        /* <DEDUP_REMOVED lines=17> */
[----:B------:R-:W-:Y:S01]  /*ab690*/  MOV R6, RZ ;  /* 0x000000ff00067202 */ /* 0x000fe20000000f00 */
[----:B------:R-:W-:Y:S01]  /*ab6a0*/  UMOV UR7, 0x43300000 ;  /* 0x4330000000077882 */ /* 0x000fe20000000000 */
[----:B------:R-:W-:Y:S01]  /*ab6b0*/  LOP3.LUT R3, R2, 0x3ff00000, RZ, 0xfc, !PT ;  /* 0x3ff0000002037812 */ /* 0x000fe200078efcff */
[----:B------:R-:W-:Y:S01]  /*ab6c0*/  IMAD.MOV.U32 R2, RZ, RZ, R48 ;  /* 0x000000ffff027224 */ /* 0x000fe200078e0030 */
        /* <DEDUP_REMOVED lines=164> */
.L_x_11092:
[----:B------:R-:W-:Y:S01]  /*ac110*/  IMAD.MOV.U32 R6, RZ, RZ, 0x0 ;  /* 0x00000000ff067424 */ /* 0x000fe200078e00ff */
[----:B------:R-:W-:Y:S01]  /*ac120*/  LOP3.LUT P0, RZ, R3, 0x7fffffff, RZ, 0xc0, !PT ;  /* 0x7fffffff03ff7812 */ /* 0x000fe2000780c0ff */
[----:B------:R-:W-:-:S06]  /*ac130*/  IMAD.MOV.U32 R7, RZ, RZ, 0x7ff00000 ;  /* 0x7ff00000ff077424 */ /* 0x000fcc00078e00ff */
[----:B------:R-:W0:Y:S02]  /*ac140*/  DFMA R2, R2, R6, +INF ;  /* 0x7ff000000202742b */ /* 0x000e240000000006 */
[----:B0-----:R-:W-:Y:S02]  /*ac150*/  FSEL R6, R2, RZ, P0 ;  /* 0x000000ff02067208 */ /* 0x001fe40000000000 */
[----:B------:R-:W-:-:S07]  /*ac160*/  FSEL R7, R3, -QNAN , P0 ;  /* 0xfff0000003077808 */ /* 0x000fce0000000000 */
.L_x_11064:
[----:B------:R-:W-:Y:S05]  /*ac170*/  BSYNC.RECONVERGENT B2 ;  /* 0x0000000000027941 */ /* 0x000fea0003800200 */
.L_x_11059:
        /* <DEDUP_REMOVED lines=62> */
.L_x_11097:
[----:B------:R-:W-:Y:S05]  /*ac560*/  BSYNC.RECONVERGENT B4 ;  /* 0x0000000000047941 */ /* 0x000fea0003800200 */
.L_x_11096:
        /* <DEDUP_REMOVED lines=67> */
.L_x_11101:
[----:B------:R-:W-:Y:S05]  /*ac9a0*/  BSYNC.RECONVERGENT B5 ;  /* 0x0000000000057941 */ /* 0x000fea0003800200 */
.L_x_11100:
        /* <DEDUP_REMOVED lines=61> */
[----:B-----5:R-:W-:Y:S05]  /*acd80*/  CALL.REL.NOINC `($__internal_21_$__cuda_sm20_dsqrt_rn_f64_mediumpath_v1) ;  /* 0x0000091000287944 */ /* 0x020fea0003c00000 */
.L_x_11103:
[----:B------:R-:W-:Y:S05]  /*acd90*/  BSYNC.RECONVERGENT B5 ;  /* 0x0000000000057941 */ /* 0x000fea0003800200 */
.L_x_11102:
[----:B------:R0:W1:Y:S01]  /*acda0*/  DMUL R70, R2, R70 ;  /* 0x0000004602467228 */ /* 0x0000620000000000 */
[----:B------:R-:W-:Y:S01]  /*acdb0*/  MOV R58, 0x0 ;  /* 0x00000000003a7802 */ /* 0x000fe20000000f00 */
[----:B------:R-:W-:Y:S01]  /*acdc0*/  IMAD.MOV.U32 R59, RZ, RZ, 0x3ff00000 ;  /* 0x3ff00000ff3b7424 */ /* 0x000fe200078e00ff */
[----:B01----:R-:W-:Y:S06]  /*acdd0*/  BRA `(.L_x_11104) ;  /* 0x0000001800747947 */ /* 0x003fec0003800000 */
.L_x_11099:
        /* <DEDUP_REMOVED lines=70> */
.L_x_11109:
[----:B------:R-:W-:Y:S05]  /*ad240*/  BSYNC.RECONVERGENT B6 ;  /* 0x0000000000067941 */ /* 0x000fea0003800200 */
.L_x_11108:
[----:B------:R-:W-:Y:S02]  /*ad250*/  IMAD.MOV.U32 R70, RZ, RZ, R2 ;  /* 0x000000ffff467224 */ /* 0x000fe400078e0002 */
[----:B------:R-:W-:-:S07]  /*ad260*/  IMAD.MOV.U32 R71, RZ, RZ, R3 ;  /* 0x000000ffff477224 */ /* 0x000fce00078e0003 */
.L_x_11107:
[----:B------:R-:W-:Y:S05]  /*ad270*/  BSYNC.RECONVERGENT B5 ;  /* 0x0000000000057941 */ /* 0x000fea0003800200 */
.L_x_11106:
        /* <DEDUP_REMOVED lines=68> */
.L_x_11113:
[----:B------:R-:W-:Y:S05]  /*ad6c0*/  BSYNC.RECONVERGENT B6 ;  /* 0x0000000000067941 */ /* 0x000fea0003800200 */
.L_x_11112:
[----:B------:R-:W-:Y:S01]  /*ad6d0*/  MOV R60, R2 ;  /* 0x00000002003c7202 */ /* 0x000fe20000000f00 */
[----:B------:R-:W-:-:S07]  /*ad6e0*/  IMAD.MOV.U32 R61, RZ, RZ, R3 ;  /* 0x000000ffff3d7224 */ /* 0x000fce00078e0003 */
.L_x_11111:
[----:B------:R-:W-:Y:S05]  /*ad6f0*/  BSYNC.RECONVERGENT B5 ;  /* 0x0000000000057941 */ /* 0x000fea0003800200 */
.L_x_11110:
        /* <DEDUP_REMOVED lines=72> */
[----:B-----5:R-:W-:Y:S05]  /*adb80*/  CALL.REL.NOINC `($__internal_21_$__cuda_sm20_dsqrt_rn_f64_mediumpath_v1) ;  /* 0x0000090000a87944 */ /* 0x020fea0003c00000 */
.L_x_11115:
[----:B------:R-:W-:Y:S05]  /*adb90*/  BSYNC.RECONVERGENT B5 ;  /* 0x0000000000057941 */ /* 0x000fea0003800200 */
.L_x_11114:
[----:B------:R-:W-:Y:S02]  /*adba0*/  IMAD.MOV.U32 R70, RZ, RZ, R2 ;  /* 0x000000ffff467224 */ /* 0x000fe400078e0002 */
[----:B------:R-:W-:Y:S01]  /*adbb0*/  IMAD.MOV.U32 R71, RZ, RZ, R3 ;  /* 0x000000ffff477224 */ /* 0x000fe200078e0003 */
[----:B------:R-:W-:Y:S06]  /*adbc0*/  BRA `(.L_x_11104) ;  /* 0x0000000800f87947 */ /* 0x000fec0003800000 */
.L_x_11105:
        /* <DEDUP_REMOVED lines=70> */
[----:B------:R-:W-:Y:S02]  /*ae030*/  IMAD.MOV.U32 R32, RZ, RZ, R2 ;  /* 0x000000ffff207224 */ /* 0x000fe400078e0002 */
[----:B------:R-:W-:-:S07]  /*ae040*/  IMAD.MOV.U32 R33, RZ, RZ, R3 ;  /* 0x000000ffff217224 */ /* 0x000fce00078e0003 */
.L_x_11118:
[----:B------:R-:W-:Y:S05]  /*ae050*/  BSYNC.RECONVERGENT B5 ;  /* 0x0000000000057941 */ /* 0x000fea0003800200 */
.L_x_11117:
        /* <DEDUP_REMOVED lines=48> */
.L_x_11120:
[----:B------:R-:W-:Y:S05]  /*ae360*/  BSYNC.RECONVERGENT B5 ;  /* 0x0000000000057941 */ /* 0x000fea0003800200 */
.L_x_11119:
[----:B------:R-:W0:Y:S01]  /*ae370*/  DMUL R58, R58, 8.11296384146066816958e+31 ;  /* 0x469000003a3a7828 */ /* 0x000e220000000000 */
[----:B------:R-:W-:Y:S01]  /*ae380*/  MOV R70, R2 ;  /* 0x0000000200467202 */ /* 0x000fe20000000f00 */
[----:B------:R-:W-:Y:S01]  /*ae390*/  IMAD.MOV.U32 R71, RZ, RZ, R3 ;  /* 0x000000ffff477224 */ /* 0x000fe200078e0003 */
[----:B0-----:R-:W-:Y:S06]  /*ae3a0*/  BRA `(.L_x_11104) ;  /* 0x0000000400007947 */ /* 0x001fec0003800000 */
.L_x_11116:
        /* <DEDUP_REMOVED lines=61> */
.L_x_11122:
[----:B------:R-:W-:Y:S05]  /*ae780*/  BSYNC.RECONVERGENT B5 ;  /* 0x0000000000057941 */ /* 0x000fea0003800200 */
.L_x_11121:
[----:B------:R-:W-:Y:S01]  /*ae790*/  IMAD.MOV.U32 R70, RZ, RZ, R2 ;  /* 0x000000ffff467224 */ /* 0x000fe200078e0002 */
[----:B------:R-:W-:-:S07]  /*ae7a0*/  MOV R71, R3 ;  /* 0x0000000300477202 */ /* 0x000fce0000000f00 */
.L_x_11104:
[----:B------:R-:W-:Y:S05]  /*ae7b0*/  BSYNC.RECONVERGENT B4 ;  /* 0x0000000000047941 */ /* 0x000fea0003800200 */
.L_x_11095:
[----:B------:R-:W-:Y:S05]  /*ae7c0*/  BSYNC.RELIABLE B2 ;  /* 0x0000000000027941 */ /* 0x000fea0003800100 */
.L_x_11094:
        /* <DEDUP_REMOVED lines=64> */
.L_x_11125:
[----:B------:R-:W-:Y:S05]  /*aebd0*/  BSYNC.RECONVERGENT B2 ;  /* 0x0000000000027941 */ /* 0x000fea0003800200 */
.L_x_11124:
        /* <DEDUP_REMOVED lines=178> */
[----:B------:R-:W-:Y:S01]  /*af700*/  @P3 IMAD.MOV.U32 R9, RZ, RZ, R3 ;  /* 0x000000ffff093224 */ /* 0x000fe200078e0003 */
[----:B------:R-:W-:-:S15]  /*af710*/  @P3 MOV R8, R0 ;  /* 0x0000000000083202 */ /* 0x000fde0000000f00 */
[----:B------:R-:W-:-:S15]  /*af720*/  NOP ;  /* 0x0000000000007918 */ /* 0x000fde0000000000 */
[----:B------:R-:W-:-:S15]  /*af730*/  NOP ;  /* 0x0000000000007918 */ /* 0x000fde0000000000 */
[----:B------:R-:W-:-:S11]  /*af740*/  NOP ;  /* 0x0000000000007918 */ /* 0x000fd60000000000 */
        /* <DEDUP_REMOVED lines=10> */
.L_x_11123:
        /* <DEDUP_REMOVED lines=65> */
[----:B-----5:R-:W-:Y:S05]  /*afc00*/  CALL.REL.NOINC `($__internal_20_$__cuda_sm20_div_rn_f64_full) ;  /* 0x000008d800547944 */ /* 0x020fea0003c00000 */
.L_x_11128:
[----:B------:R-:W-:Y:S05]  /*afc10*/  BSYNC.RECONVERGENT B2 ;  /* 0x0000000000027941 */ /* 0x000fea0003800200 */
.L_x_11127:
[----:B------:R-:W-:Y:S01]  /*afc20*/  MOV R34, 0xdbb65b49 ;  /* 0xdbb65b4900227802 */ /* 0x000fe20000000f00 */
[----:B------:R-:W-:Y:S01]  /*afc30*/  IMAD.MOV.U32 R35, RZ, RZ, 0x3f2d3b63 ;  /* 0x3f2d3b63ff237424 */ /* 0x000fe200078e00ff */
[----:B------:R-:W-:Y:S01]  /*afc40*/  UMOV UR6, 0x2a25ff7e ;  /* 0x2a25ff7e00067882 */ /* 0x000fe20000000000 */
[----:B------:R-:W-:Y:S01]  /*afc50*/  UMOV UR7, 0x3ef53e1d ;  /* 0x3ef53e1d00077882 */ /* 0x000fe20000000000 */
[----:B------:R-:W0:Y:S01]  /*afc60*/  DMUL R32, R2, R2 ;  /* 0x0000000202207228 */ /* 0x000e220000000000 */
[----:B------:R-:W-:Y:S01]  /*afc70*/  ISETP.GE.AND P2, PT, R5, RZ, PT ;  /* 0x000000ff0500720c */ /* 0x000fe20003f46270 */
[----:B------:R-:W-:Y:S02]  /*afc80*/  @P1 IMAD.MOV.U32 R4, RZ, RZ, 0x54442d18 ;  /* 0x54442d18ff041424 */ /* 0x000fe400078e00ff */
[----:B------:R-:W-:Y:S01]  /*afc90*/  @P1 IMAD.MOV.U32 R5, RZ, RZ, 0x3ff921fb ;  /* 0x3ff921fbff051424 */ /* 0x000fe200078e00ff */
        /* <DEDUP_REMOVED lines=159> */
[----:B0-----:R-:W-:Y:S01]  /*b0690*/  @P3 MOV R35, 0x4002d97c ;  /* 0x4002d97c00233802 */ /* 0x001fe20000000f00 */
[----:B------:R-:W-:Y:S01]  /*b06a0*/  @P3 IMAD.MOV.U32 R33, RZ, RZ, 0x7f3321d2 ;  /* 0x7f3321d2ff213424 */ /* 0x000fe200078e00ff */
[----:B------:R-:W-:Y:S02]  /*b06b0*/  @!P3 FSEL R5, RZ, 2.1426990032196044922, P0 ;  /* 0x400921fbff05b808 */ /* 0x000fe40000000000 */
[----:B------:R-:W-:Y:S02]  /*b06c0*/  @P3 FSEL R35, R35, 1.8213495016098022461, !P0 ;  /* 0x3fe921fb23233808 */ /* 0x000fe40004000000 */
        /* <DEDUP_REMOVED lines=23> */
.L_x_11098:
        /* <DEDUP_REMOVED lines=129> */
.L_x_11130:
        /* <DEDUP_REMOVED lines=169> */
.L_x_11129:
        /* <DEDUP_REMOVED lines=132> */
.L_x_11131:
        /* <DEDUP_REMOVED lines=168> */
.L_x_11126:
[----:B------:R-:W-:Y:S05]  /*b2da0*/  BSYNC.RECONVERGENT B3 ;  /* 0x0000000000037941 */ /* 0x000fea0003800200 */
.L_x_11093:
[----:B------:R-:W-:Y:S01]  /*b2db0*/  ISETP.GE.AND P0, PT, R11, RZ, PT ;  /* 0x000000ff0b00720c */ /* 0x000fe20003f06270 */
[----:B------:R-:W0:Y:S03]  /*b2dc0*/  DADD R2, -RZ, -R6 ;  /* 0x00000000ff027229 */ /* 0x000e260000000906 */
[----:B0-----:R-:W-:Y:S02]  /*b2dd0*/  FSEL R6, R6, R2, !P0 ;  /* 0x0000000206067208 */ /* 0x001fe40004000000 */
[----:B------:R-:W-:-:S07]  /*b2de0*/  FSEL R7, R7, R3, !P0 ;  /* 0x0000000307077208 */ /* 0x000fce0004000000 */
.L_x_11033:
[----:B------:R-:W-:Y:S05]  /*b2df0*/  BSYNC.RECONVERGENT B1 ;  /* 0x0000000000017941 */ /* 0x000fea0003800200 */
.L_x_11031:
[----:B------:R-:W-:Y:S05]  /*b2e00*/  WARPSYNC.ALL ;  /* 0x0000000000007948 */ /* 0x000fea0003800000 */
[----:B------:R-:W-:Y:S01]  /*b2e10*/  IMAD.MOV.U32 R2, RZ, RZ, 0x33145c07 ;  /* 0x33145c07ff027424 */ /* 0x000fe200078e00ff */
[----:B------:R-:W-:Y:S01]  /*b2e20*/  DSETP.NAN.AND P0, PT, R14, R14, PT ;  /* 0x0000000e0e00722a */ /* 0x000fe20003f08000 */
[----:B------:R-:W-:Y:S01]  /*b2e30*/  IMAD.MOV.U32 R3, RZ, RZ, 0x3c91a626 ;  /* 0x3c91a626ff037424 */ /* 0x000fe200078e00ff */
[----:B------:R-:W-:Y:S01]  /*b2e40*/  UMOV UR10, 0x33145c07 ;  /* 0x33145c07000a7882 */ /* 0x000fe20000000000 */
[----:B------:R-:W-:Y:S01]  /*b2e50*/  UMOV UR11, 0x3c91a626 ;  /* 0x3c91a626000b7882 */ /* 0x000fe20000000000 */
[----:B------:R-:W-:Y:S02]  /*b2e60*/  BSSY.RECONVERGENT B1, `(.L_x_11132) ;  /* 0x00013bd000017945 */ /* 0x000fe40003800200 */
        /* <DEDUP_REMOVED lines=52> */
[----:B------:R-:W-:Y:S01]  /*b31b0*/  @!P0 MOV R2, 0x54442d18 ;  /* 0x54442d1800028802 */ /* 0x000fe20000000f00 */
[----:B------:R-:W-:Y:S02]  /*b31c0*/  @!P0 IMAD.MOV.U32 R3, RZ, RZ, 0x3ff921fb ;  /* 0x3ff921fbff038424 */ /* 0x000fe400078e00ff */
[----:B0-----:R-:W-:Y:S02]  /*b31d0*/  @P0 IMAD.MOV.U32 R8, RZ, RZ, R10 ;  /* 0x000000ffff080224 */ /* 0x001fe400078e000a */
[----:B------:R-:W-:-:S15]  /*b31e0*/  @P0 IMAD.MOV.U32 R9, RZ, RZ, R11 ;  /* 0x000000ffff090224 */ /* 0x000fde00078e000b */
[----:B------:R-:W-:-:S15]  /*b31f0*/  NOP ;  /* 0x0000000000007918 */ /* 0x000fde0000000000 */
[----:B------:R-:W-:-:S15]  /*b3200*/  NOP ;  /* 0x0000000000007918 */ /* 0x000fde0000000000 */
[----:B------:R-:W-:-:S13]  /*b3210*/  NOP ;  /* 0x0000000000007918 */ /* 0x000fda0000000000 */
[----:B------:R0:W1:-:S15]  /*b3220*/  @!P0 DADD R8, R2, UR10 ;  /* 0x0000000a02088e29 */ /* 0x00005e0008000000 */
[----:B------:R-:W-:-:S15]  /*b3230*/  NOP ;  /* 0x0000000000007918 */ /* 0x000fde0000000000 */
[----:B------:R-:W-:-:S15]  /*b3240*/  NOP ;  /* 0x0000000000007918 */ /* 0x000fde0000000000 */
[----:B------:R-:W-:-:S15]  /*b3250*/  NOP ;  /* 0x0000000000007918 */ /* 0x000fde0000000000 */
[----:B------:R-:W-:-:S04]  /*b3260*/  NOP ;  /* 0x0000000000007918 */ /* 0x000fc80000000000 */
[----:B------:R0:W2:Y:S02]  /*b3270*/  @!P0 DADD R10, R14, R14 ;  /* 0x000000000e0a8229 */ /* 0x0000a4000000000e */
[----:B012---:R-:W-:Y:S05]  /*b3280*/  BRA `(.L_x_11134) ;  /* 0x0000013400e87947 */ /* 0x007fea0003800000 */
.L_x_11133:
        /* <DEDUP_REMOVED lines=292> */
[----:B-----5:R-:W-:Y:S05]  /*b44d0*/  CALL.REL.NOINC `($__internal_21_$__cuda_sm20_dsqrt_rn_f64_mediumpath_v1) ;  /* 0x0000089800547944 */ /* 0x020fea0003c00000 */
[----:B------:R-:W-:Y:S02]  /*b44e0*/  IMAD.MOV.U32 R48, RZ, RZ, R2 ;  /* 0x000000ffff307224 */ /* 0x000fe400078e0002 */
[----:B------:R-:W-:-:S07]  /*b44f0*/  IMAD.MOV.U32 R49, RZ, RZ, R3 ;  /* 0x000000ffff317224 */ /* 0x000fce00078e0003 */
.L_x_11141:
[----:B------:R-:W-:Y:S05]  /*b4500*/  BSYNC.RECONVERGENT B3 ;  /* 0x0000000000037941 */ /* 0x000fea0003800200 */
.L_x_11140:
        /* <DEDUP_REMOVED lines=194> */
.L_x_11139:
        /* <DEDUP_REMOVED lines=77> */
.L_x_11148:
[----:B------:R-:W-:Y:S05]  /*b5600*/  BSYNC.RECONVERGENT B4 ;  /* 0x0000000000047941 */ /* 0x000fea0003800200 */
.L_x_11147:
[----:B------:R-:W-:Y:S01]  /*b5610*/  MOV R10, R2 ;  /* 0x00000002000a7202 */ /* 0x000fe20000000f00 */
[----:B------:R-:W-:-:S07]  /*b5620*/  IMAD.MOV.U32 R11, RZ, RZ, R3 ;  /* 0x000000ffff0b7224 */ /* 0x000fce00078e0003 */
.L_x_11146:
[----:B------:R-:W-:Y:S05]  /*b5630*/  BSYNC.RECONVERGENT B3 ;  /* 0x0000000000037941 */ /* 0x000fea0003800200 */
.L_x_11145:
        /* <DEDUP_REMOVED lines=70> */
.L_x_11153:
[----:B------:R-:W-:Y:S05]  /*b5aa0*/  BSYNC.RECONVERGENT B4 ;  /* 0x0000000000047941 */ /* 0x000fea0003800200 */
.L_x_11152:
[----:B------:R-:W-:Y:S05]  /*b5ab0*/  BRA `(.L_x_11151) ;  /* 0x0000000000047947 */ /* 0x000fea0003800000 */
.L_x_11150:
[----:B------:R0:W1:Y:S02]  /*b5ac0*/  DADD R2, R62, -R32 ;  /* 0x000000003e027229 */ /* 0x0000640000000820 */
.L_x_11151:
[----:B------:R-:W-:Y:S05]  /*b5ad0*/  BSYNC.RECONVERGENT B3 ;  /* 0x0000000000037941 */ /* 0x000fea0003800200 */
.L_x_11149:
        /* <DEDUP_REMOVED lines=69> */
[----:B-----5:R-:W-:Y:S05]  /*b5f30*/  CALL.REL.NOINC `($__internal_21_$__cuda_sm20_dsqrt_rn_f64_mediumpath_v1) ;  /* 0x0000087c00bc7944 */ /* 0x020fea0003c00000 */
[----:B------:R-:W-:Y:S02]  /*b5f40*/  IMAD.MOV.U32 R50, RZ, RZ, R2 ;  /* 0x000000ffff327224 */ /* 0x000fe400078e0002 */
[----:B------:R-:W-:-:S07]  /*b5f50*/  IMAD.MOV.U32 R51, RZ, RZ, R3 ;  /* 0x000000ffff337224 */ /* 0x000fce00078e0003 */
.L_x_11155:
[----:B------:R-:W-:Y:S05]  /*b5f60*/  BSYNC.RECONVERGENT B3 ;  /* 0x0000000000037941 */ /* 0x000fea0003800200 */
.L_x_11154:
        /* <DEDUP_REMOVED lines=198> */
.L_x_11156:
        /* <DEDUP_REMOVED lines=52> */
.L_x_11158:
[----:B------:R-:W-:Y:S05]  /*b6f10*/  BSYNC.RECONVERGENT B3 ;  /* 0x0000000000037941 */ /* 0x000fea0003800200 */
.L_x_11157:
        /* <DEDUP_REMOVED lines=78> */
.L_x_11144:
        /* <DEDUP_REMOVED lines=55> */
.L_x_11161:
[----:B------:R-:W-:Y:S05]  /*b7770*/  BSYNC.RECONVERGENT B3 ;  /* 0x0000000000037941 */ /* 0x000fea0003800200 */
.L_x_11160:
        /* <DEDUP_REMOVED lines=197> */
.L_x_11162:
        /* <DEDUP_REMOVED lines=52> */
.L_x_11164:
[----:B------:R-:W-:Y:S05]  /*b8710*/  BSYNC.RECONVERGENT B3 ;  /* 0x0000000000037941 */ /* 0x000fea0003800200 */
.L_x_11163:
        /* <DEDUP_REMOVED lines=78> */
.L_x_11159:
        /* <DEDUP_REMOVED lines=60> */
.L_x_11166:
[----:B------:R-:W-:Y:S05]  /*b8fc0*/  BSYNC.RECONVERGENT B3 ;  /* 0x0000000000037941 */ /* 0x000fea0003800200 */
.L_x_11165:
        /* <DEDUP_REMOVED lines=48> */
.L_x_11168:
[----:B------:R-:W-:Y:S05]  /*b92d0*/  BSYNC.RECONVERGENT B3 ;  /* 0x0000000000037941 */ /* 0x000fea0003800200 */
.L_x_11167:
[----:B------:R-:W-:Y:S02]  /*b92e0*/  IMAD.MOV.U32 R10, RZ, RZ, R2 ;  /* 0x000000ffff0a7224 */ /* 0x000fe400078e0002 */
[----:B------:R-:W-:Y:S01]  /*b92f0*/  IMAD.MOV.U32 R11, RZ, RZ, R3 ;  /* 0x000000ffff0b7224 */ /* 0x000fe200078e0003 */
[----:B------:R-:W-:Y:S06]  /*b9300*/  BRA `(.L_x_11142) ;  /* 0x0000000000d47947 */ /* 0x000fec0003800000 */
.L_x_11143:
        /* <DEDUP_REMOVED lines=50> */
[----:B------:R-:W-:Y:S01]  /*b9630*/  MOV R10, R2 ;  /* 0x00000002000a7202 */ /* 0x000fe20000000f00 */
[----:B------:R-:W-:-:S07]  /*b9640*/  IMAD.MOV.U32 R11, RZ, RZ, R3 ;  /* 0x000000ffff0b7224 */ /* 0x000fce00078e0003 */
.L_x_11169:
[----:B------:R-:W-:Y:S05]  /*b9650*/  BSYNC.RECONVERGENT B3 ;  /* 0x0000000000037941 */ /* 0x000fea0003800200 */
.L_x_11142:
[----:B------:R-:W-:Y:S05]  /*b9660*/  BSYNC.RECONVERGENT B2 ;  /* 0x0000000000027941 */ /* 0x000fea0003800200 */
.L_x_11138:
        /* <DEDUP_REMOVED lines=53> */
.L_x_11174:
[----:B------:R-:W-:Y:S05]  /*b99c0*/  BSYNC.RECONVERGENT B4 ;  /* 0x0000000000047941 */ /* 0x000fea0003800200 */
.L_x_11173:
        /* <DEDUP_REMOVED lines=184> */
.L_x_11177:
        /* <DEDUP_REMOVED lines=116> */
[----:B0-----:R-:W2:-:S15]  /*bac90*/  @P0 DADD R8, -R8, UR6 ;  /* 0x0000000608080e29 */ /* 0x001e9e0008000100 */
[----:B------:R-:W-:-:S15]  /*baca0*/  NOP ;  /* 0x0000000000007918 */ /* 0x000fde0000000000 */
[----:B------:R-:W-:-:S15]  /*bacb0*/  NOP ;  /* 0x0000000000007918 */ /* 0x000fde0000000000 */
[----:B------:R-:W-:-:S15]  /*bacc0*/  NOP ;  /* 0x0000000000007918 */ /* 0x000fde0000000000 */
[----:B------:R-:W-:-:S04]  /*bacd0*/  NOP ;  /* 0x0000000000007918 */ /* 0x000fc80000000000 */
[----:B-1----:R1:W3:Y:S02]  /*bace0*/  @!P0 DADD R8, R2, UR6 ;  /* 0x0000000602088e29 */ /* 0x0022e40008000000 */
[----:B-123--:R-:W-:Y:S05]  /*bacf0*/  BRA `(.L_x_11178) ;  /* 0x0000005400207947 */ /* 0x00efea0003800000 */
.L_x_11176:
        /* <DEDUP_REMOVED lines=172> */
.L_x_11179:
        /* <DEDUP_REMOVED lines=123> */
.L_x_11175:
        /* <DEDUP_REMOVED lines=77> */
[----:B-----5:R-:W-:Y:S05]  /*bc440*/  CALL.REL.NOINC `($__internal_20_$__cuda_sm20_div_rn_f64_full) ;  /* 0x0000081000447944 */ /* 0x020fea0003c00000 */
.L_x_11186:
[----:B------:R-:W-:Y:S05]  /*bc450*/  BSYNC.RECONVERGENT B6 ;  /* 0x0000000000067941 */ /* 0x000fea0003800200 */
.L_x_11185:
[----:B------:R-:W-:Y:S01]  /*bc460*/  IMAD.MOV.U32 R70, RZ, RZ, R2 ;  /* 0x000000ffff467224 */ /* 0x000fe200078e0002 */
[----:B------:R-:W-:-:S07]  /*bc470*/  MOV R71, R3 ;  /* 0x0000000300477202 */ /* 0x000fce0000000f00 */
.L_x_11184:
[----:B------:R-:W-:Y:S05]  /*bc480*/  BSYNC.RECONVERGENT B5 ;  /* 0x0000000000057941 */ /* 0x000fea0003800200 */
.L_x_11183:
        /* <DEDUP_REMOVED lines=63> */
.L_x_11191:
[----:B------:R-:W-:Y:S05]  /*bc880*/  BSYNC.RECONVERGENT B6 ;  /* 0x0000000000067941 */ /* 0x000fea0003800200 */
.L_x_11190:
[----:B------:R-:W-:Y:S02]  /*bc890*/  IMAD.MOV.U32 R58, RZ, RZ, R2 ;  /* 0x000000ffff3a7224 */ /* 0x000fe400078e0002 */
[----:B------:R-:W-:Y:S01]  /*bc8a0*/  IMAD.MOV.U32 R59, RZ, RZ, R3 ;  /* 0x000000ffff3b7224 */ /* 0x000fe200078e0003 */
[----:B------:R-:W-:Y:S06]  /*bc8b0*/  BRA `(.L_x_11189) ;  /* 0x0000000000047947 */ /* 0x000fec0003800000 */
.L_x_11188:
[----:B------:R0:W1:Y:S02]  /*bc8c0*/  DADD R58, -R64, R62 ;  /* 0x00000000403a7229 */ /* 0x000064000000013e */
.L_x_11189:
[----:B------:R-:W-:Y:S05]  /*bc8d0*/  BSYNC.RECONVERGENT B5 ;  /* 0x0000000000057941 */ /* 0x000fea0003800200 */
.L_x_11187:
        /* <DEDUP_REMOVED lines=72> */
[----:B0----5:R-:W-:Y:S05]  /*bcd60*/  CALL.REL.NOINC `($__internal_21_$__cuda_sm20_dsqrt_rn_f64_mediumpath_v1) ;  /* 0x0000081000307944 */ /* 0x021fea0003c00000 */
.L_x_11193:
[----:B------:R-:W-:Y:S05]  /*bcd70*/  BSYNC.RECONVERGENT B5 ;  /* 0x0000000000057941 */ /* 0x000fea0003800200 */
.L_x_11192:
[----:B------:R-:W-:Y:S01]  /*bcd80*/  IMAD.MOV.U32 R58, RZ, RZ, R2 ;  /* 0x000000ffff3a7224 */ /* 0x000fe200078e0002 */
[----:B------:R-:W-:Y:S01]  /*bcd90*/  MOV R59, R3 ;  /* 0x00000003003b7202 */ /* 0x000fe20000000f00 */
[----:B------:R-:W-:Y:S06]  /*bcda0*/  BRA `(.L_x_11194) ;  /* 0x0000001000dc7947 */ /* 0x000fec0003800000 */
.L_x_11182:
        /* <DEDUP_REMOVED lines=62> */
[----:B-----5:R-:W-:Y:S05]  /*bd190*/  CALL.REL.NOINC `($__internal_21_$__cuda_sm20_dsqrt_rn_f64_mediumpath_v1) ;  /* 0x0000080c00247944 */ /* 0x020fea0003c00000 */
.L_x_11197:
[----:B------:R-:W-:Y:S05]  /*bd1a0*/  BSYNC.RECONVERGENT B5 ;  /* 0x0000000000057941 */ /* 0x000fea0003800200 */
.L_x_11196:
[----:B------:R-:W-:Y:S02]  /*bd1b0*/  IMAD.MOV.U32 R58, RZ, RZ, R2 ;  /* 0x000000ffff3a7224 */ /* 0x000fe400078e0002 */
[----:B------:R-:W-:Y:S01]  /*bd1c0*/  IMAD.MOV.U32 R59, RZ, RZ, R3 ;  /* 0x000000ffff3b7224 */ /* 0x000fe200078e0003 */
[----:B------:R-:W-:Y:S06]  /*bd1d0*/  BRA `(.L_x_11194) ;  /* 0x0000000c00d07947 */ /* 0x000fec0003800000 */
.L_x_11195:
        /* <DEDUP_REMOVED lines=69> */
.L_x_11199:
[----:B------:R-:W-:Y:S05]  /*bd630*/  BSYNC.RECONVERGENT B5 ;  /* 0x0000000000057941 */ /* 0x000fea0003800200 */
.L_x_11198:
        /* <DEDUP_REMOVED lines=48> */
.L_x_11201:
[----:B------:R-:W-:Y:S05]  /*bd940*/  BSYNC.RECONVERGENT B5 ;  /* 0x0000000000057941 */ /* 0x000fea0003800200 */
.L_x_11200:
[----:B------:R-:W0:Y:S01]  /*bd950*/  DMUL R60, R60, 8.11296384146066816958e+31 ;  /* 0x469000003c3c7828 */ /* 0x000e220000000000 */
[----:B------:R-:W-:Y:S02]  /*bd960*/  IMAD.MOV.U32 R58, RZ, RZ, R2 ;  /* 0x000000ffff3a7224 */ /* 0x000fe400078e0002 */
[----:B------:R-:W-:Y:S01]  /*bd970*/  IMAD.MOV.U32 R59, RZ, RZ, R3 ;  /* 0x000000ffff3b7224 */ /* 0x000fe200078e0003 */
[----:B0-----:R-:W-:Y:S06]  /*bd980*/  BRA `(.L_x_11194) ;  /* 0x0000000400e47947 */ /* 0x001fec0003800000 */
.L_x_11181:
        /* <DEDUP_REMOVED lines=53> */
.L_x_11203:
[----:B------:R-:W-:Y:S05]  /*bdce0*/  BSYNC.RECONVERGENT B5 ;  /* 0x0000000000057941 */ /* 0x000fea0003800200 */
.L_x_11202:
        /* <DEDUP_REMOVED lines=63> */
.L_x_11205:
[----:B------:R-:W-:Y:S05]  /*be0e0*/  BSYNC.RECONVERGENT B5 ;  /* 0x0000000000057941 */ /* 0x000fea0003800200 */
.L_x_11204:
[----:B------:R0:W1:Y:S01]  /*be0f0*/  DMUL R58, R2, R48 ;  /* 0x00000030023a7228 */ /* 0x0000620000000000 */
[----:B------:R-:W-:Y:S02]  /*be100*/  IMAD.MOV.U32 R60, RZ, RZ, 0x0 ;  /* 0x00000000ff3c7424 */ /* 0x000fe400078e00ff */
[----:B01----:R-:W-:-:S07]  /*be110*/  IMAD.MOV.U32 R61, RZ, RZ, 0x3ff00000 ;  /* 0x3ff00000ff3d7424 */ /* 0x003fce00078e00ff */
.L_x_11194:
[----:B------:R-:W-:Y:S05]  /*be120*/  BSYNC.RECONVERGENT B4 ;  /* 0x0000000000047941 */ /* 0x000fea0003800200 */
.L_x_11180:
[----:B------:R-:W-:Y:S05]  /*be130*/  BRA `(.L_x_11206) ;  /* 0x0000000000187947 */ /* 0x000fea0003800000 */
.L_x_11172:
[----:B------:R0:W1:-:S15]  /*be140*/  DMUL R58, R8, 9.00719925474099200000e+15 ;  /* 0x43400000083a7828 */ /* 0x00005e0000000000 */
[----:B------:R-:W-:-:S15]  /*be150*/  NOP ;  /* 0x0000000000007918 */ /* 0x000fde0000000000 */
[----:B------:R-:W-:-:S15]  /*be160*/  NOP ;  /* 0x0000000000007918 */ /* 0x000fde0000000000 */
[----:B------:R-:W-:-:S15]  /*be170*/  NOP ;  /* 0x0000000000007918 */ /* 0x000fde0000000000 */
[----:B------:R-:W-:-:S04]  /*be180*/  NOP ;  /* 0x0000000000007918 */ /* 0x000fc80000000000 */
[----:B01----:R-:W2:Y:S02]  /*be190*/  DMUL R60, R60, 9.00719925474099200000e+15 ;  /* 0x434000003c3c7828 */ /* 0x003ea40000000000 */
.L_x_11206:
[----:B------:R-:W-:Y:S05]  /*be1a0*/  BSYNC.RELIABLE B2 ;  /* 0x0000000000027941 */ /* 0x000fea0003800100 */
.L_x_11171:
        /* <DEDUP_REMOVED lines=63> */
[----:B------:R-:W-:Y:S01]  /*be5a0*/  MOV R3, R35 ;  /* 0x0000002300037202 */ /* 0x000fe20000000f00 */
[----:B------:R-:W-:Y:S01]  /*be5b0*/  IMAD.MOV.U32 R34, RZ, RZ, R12 ;  /* 0x000000ffff227224 */ /* 0x000fe200078e000c */
[----:B------:R-:W-:Y:S01]  /*be5c0*/  MOV R32, 0xbe5f0 ;  /* 0x000be5f000207802 */ /* 0x000fe20000000f00 */
[----:B------:R-:W-:-:S07]  /*be5d0*/  IMAD.MOV.U32 R33, RZ, RZ, R13 ;  /* 0x000000ffff217224 */ /* 0x000fce00078e000d */
[----:B0----5:R-:W-:Y:S05]  /*be5e0*/  CALL.REL.NOINC `($__internal_20_$__cuda_sm20_div_rn_f64_full) ;  /* 0x000007ec00dc7944 */ /* 0x021fea0003c00000 */
.L_x_11209:
[----:B------:R-:W-:Y:S05]  /*be5f0*/  BSYNC.RECONVERGENT B2 ;  /* 0x0000000000027941 */ /* 0x000fea0003800200 */
.L_x_11208:
        /* <DEDUP_REMOVED lines=176> */
.L_x_11211:
[----:B------:R-:W-:Y:S02]  /*bf100*/  FSEL R2, RZ, 3.37028055040000000000e+12, P0 ;  /* 0x54442d18ff027808 */ /* 0x000fe40000000000 */
[----:B------:R-:W-:-:S07]  /*bf110*/  FSEL R3, RZ, 2.1426990032196044922, P0 ;  /* 0x400921fbff037808 */ /* 0x000fce0000000000 */
.L_x_11212:
[----:B------:R-:W-:Y:S05]  /*bf120*/  BSYNC.RECONVERGENT B0 ;  /* 0x0000000000007941 */ /* 0x000fea0003800200 */
.L_x_11210:
        /* <DEDUP_REMOVED lines=10> */
.L_x_11207:
        /* <DEDUP_REMOVED lines=61> */
[----:B0----5:R-:W-:Y:S05]  /*bf5a0*/  CALL.REL.NOINC `($__internal_20_$__cuda_sm20_div_rn_f64_full) ;  /* 0x000007dc00ec7944 */ /* 0x021fea0003c00000 */
.L_x_11214:
[----:B------:R-:W-:Y:S05]  /*bf5b0*/  BSYNC.RECONVERGENT B2 ;  /* 0x0000000000027941 */ /* 0x000fea0003800200 */
.L_x_11213:
        /* <DEDUP_REMOVED lines=176> */
.L_x_11216:
[----:B------:R-:W-:Y:S02]  /*c00c0*/  FSEL R2, RZ, 3.37028055040000000000e+12, P0 ;  /* 0x54442d18ff027808 */ /* 0x000fe40000000000 */
[----:B------:R-:W-:-:S07]  /*c00d0*/  FSEL R3, RZ, 2.1426990032196044922, P0 ;  /* 0x400921fbff037808 */ /* 0x000fce0000000000 */
.L_x_11217:
[----:B------:R-:W-:Y:S05]  /*c00e0*/  BSYNC.RECONVERGENT B0 ;  /* 0x0000000000007941 */ /* 0x000fea0003800200 */
.L_x_11215:
        /* <DEDUP_REMOVED lines=9> */
.L_x_11178:
[----:B------:R-:W-:Y:S05]  /*c0180*/  BSYNC.RECONVERGENT B3 ;  /* 0x0000000000037941 */ /* 0x000fea0003800200 */
.L_x_11170:
[----:B------:R-:W-:Y:S01]  /*c0190*/  ISETP.GE.AND P0, PT, R15, RZ, PT ;  /* 0x000000ff0f00720c */ /* 0x000fe20003f06270 */
[----:B------:R-:W1:Y:S03]  /*c01a0*/  DADD R2, -RZ, -R10 ;  /* 0x00000000ff027229 */ /* 0x000e66000000090a */
[----:B-1----:R-:W-:Y:S02]  /*c01b0*/  FSEL R10, R10, R2, !P0 ;  /* 0x000000020a0a7208 */ /* 0x002fe40004000000 */
[----:B------:R-:W-:Y:S01]  /*c01c0*/  FSEL R11, R11, R3, !P0 ;  /* 0x000000030b0b7208 */ /* 0x000fe20004000000 */
[----:B------:R-:W-:Y:S06]  /*c01d0*/  BRA `(.L_x_11134) ;  /* 0x0000006800147947 */ /* 0x000fec0003800000 */
.L_x_11137:
        /* <DEDUP_REMOVED lines=13> */
[----:B0-----:R-:W1:Y:S02]  /*c02b0*/  DADD R8, R8, UR6 ;  /* 0x0000000608087e29 */ /* 0x001e640008000000 */
[----:B-1----:R-:W-:Y:S05]  /*c02c0*/  BRA `(.L_x_11134) ;  /* 0x0000006400d87947 */ /* 0x002fea0003800000 */
.L_x_11136:
[----:B------:R0:W1:Y:S01]  /*c02d0*/  DADD R10, -RZ, -R14 ;  /* 0x00000000ff0a7229 */ /* 0x000062000000090e */
[----:B------:R-:W-:Y:S01]  /*c02e0*/  CS2R R8, SRZ ;  /* 0x0000000000087805 */ /* 0x000fe2000001ff00 */
[----:B01----:R-:W-:Y:S06]  /*c02f0*/  BRA `(.L_x_11134) ;  /* 0x0000006400cc7947 */ /* 0x003fec0003800000 */
.L_x_11135:
        /* <DEDUP_REMOVED lines=266> */
.L_x_11222:
[----:B------:R-:W-:Y:S05]  /*c13a0*/  BSYNC.RECONVERGENT B0 ;  /* 0x0000000000007941 */ /* 0x000fea0003800200 */
.L_x_11221:
[----:B------:R-:W-:Y:S04]  /*c13b0*/  BSSY.RECONVERGENT B3, `(.L_x_11223) ;  /* 0x0000008000037945 */ /* 0x000fe80003800200 */
[----:B------:R-:W-:Y:S05]  /*c13c0*/  @P4 BRA P5, `(.L_x_11224) ;  /* 0x0000000000184947 */ /* 0x000fea0002800000 */
[----:B------:R-:W-:Y:S01]  /*c13d0*/  IMAD.MOV.U32 R2, RZ, RZ, R8 ;  /* 0x000000ffff027224 */ /* 0x000fe200078e0008 */
[----:B------:R-:W-:Y:S01]  /*c13e0*/  MOV R32, 0xc1430 ;  /* 0x000c143000207802 */ /* 0x000fe20000000f00 */
[----:B------:R-:W-:Y:S02]  /*c13f0*/  IMAD.MOV.U32 R3, RZ, RZ, R9 ;  /* 0x000000ffff037224 */ /* 0x000fe400078e0009 */
[----:B------:R-:W-:Y:S02]  /*c1400*/  IMAD.MOV.U32 R34, RZ, RZ, R10 ;  /* 0x000000ffff227224 */ /* 0x000fe400078e000a */
[----:B------:R-:W-:-:S07]  /*c1410*/  IMAD.MOV.U32 R33, RZ, RZ, R11 ;  /* 0x000000ffff217224 */ /* 0x000fce00078e000b */
[----:B01---5:R-:W-:Y:S05]  /*c1420*/  CALL.REL.NOINC `($__internal_20_$__cuda_sm20_div_rn_f64_full) ;  /* 0x000007c0004c7944 */ /* 0x023fea0003c00000 */
.L_x_11224:
[----:B------:R-:W-:Y:S05]  /*c1430*/  BSYNC.RECONVERGENT B3 ;  /* 0x0000000000037941 */ /* 0x000fea0003800200 */
.L_x_11223:
[----:B------:R2:W-:Y:S01]  /*c1440*/  DSETP.NEU.AND P3, PT, R10, RZ, PT ;  /* 0x000000ff0a00722a */ /* 0x0005e20003f6d000 */
[----:B------:R-:W-:Y:S01]  /*c1450*/  UMOV UR6, 0x2a25ff7e ;  /* 0x2a25ff7e00067882 */ /* 0x000fe20000000000 */
[----:B--2---:R-:W-:Y:S01]  /*c1460*/  IMAD.MOV.U32 R10, RZ, RZ, -0x2449a4b7 ;  /* 0xdbb65b49ff0a7424 */ /* 0x004fe200078e00ff */
        /* <DEDUP_REMOVED lines=173> */
.L_x_11226:
[----:B------:R-:W-:Y:S02]  /*c1f40*/  FSEL R2, RZ, 3.37028055040000000000e+12, P0 ;  /* 0x54442d18ff027808 */ /* 0x000fe40000000000 */
[----:B------:R-:W-:-:S07]  /*c1f50*/  FSEL R3, RZ, 2.1426990032196044922, P0 ;  /* 0x400921fbff037808 */ /* 0x000fce0000000000 */
.L_x_11227:
[----:B------:R-:W-:Y:S05]  /*c1f60*/  BSYNC.RECONVERGENT B0 ;  /* 0x0000000000007941 */ /* 0x000fea0003800200 */
.L_x_11225:
        /* <DEDUP_REMOVED lines=14> */
.L_x_11220:
        /* <DEDUP_REMOVED lines=325> */
.L_x_11230:
[----:B------:R-:W-:Y:S05]  /*c34a0*/  BSYNC.RECONVERGENT B0 ;  /* 0x0000000000007941 */ /* 0x000fea0003800200 */
.L_x_11229:
[----:B------:R-:W-:Y:S04]  /*c34b0*/  BSSY.RECONVERGENT B3, `(.L_x_11231) ;  /* 0x0000008000037945 */ /* 0x000fe80003800200 */
[----:B------:R-:W-:Y:S05]  /*c34c0*/  @P4 BRA P5, `(.L_x_11232) ;  /* 0x0000000000184947 */ /* 0x000fea0002800000 */
[----:B------:R-:W-:Y:S01]  /*c34d0*/  IMAD.MOV.U32 R2, RZ, RZ, R8 ;  /* 0x000000ffff027224 */ /* 0x000fe200078e0008 */
[----:B0-----:R-:W-:Y:S01]  /*c34e0*/  MOV R34, R10 ;  /* 0x0000000a00227202 */ /* 0x001fe20000000f00 */
[----:B------:R-:W-:Y:S01]  /*c34f0*/  IMAD.MOV.U32 R3, RZ, RZ, R9 ;  /* 0x000000ffff037224 */ /* 0x000fe200078e0009 */
[----:B------:R-:W-:Y:S01]  /*c3500*/  MOV R32, 0xc3530 ;  /* 0x000c353000207802 */ /* 0x000fe20000000f00 */
[----:B------:R-:W-:-:S07]  /*c3510*/  IMAD.MOV.U32 R33, RZ, RZ, R11 ;  /* 0x000000ffff217224 */ /* 0x000fce00078e000b */
[----:B-1---5:R-:W-:Y:S05]  /*c3520*/  CALL.REL.NOINC `($__internal_20_$__cuda_sm20_div_rn_f64_full) ;  /* 0x000007a0000c7944 */ /* 0x022fea0003c00000 */
.L_x_11232:
[----:B------:R-:W-:Y:S05]  /*c3530*/  BSYNC.RECONVERGENT B3 ;  /* 0x0000000000037941 */ /* 0x000fea0003800200 */
.L_x_11231:
        /* <DEDUP_REMOVED lines=176> */
.L_x_11234:
[----:B------:R-:W-:Y:S02]  /*c4040*/  FSEL R2, RZ, 3.37028055040000000000e+12, P0 ;  /* 0x54442d18ff027808 */ /* 0x000fe40000000000 */
[----:B------:R-:W-:-:S07]  /*c4050*/  FSEL R3, RZ, 2.1426990032196044922, P0 ;  /* 0x400921fbff037808 */ /* 0x000fce0000000000 */
.L_x_11235:
[----:B------:R-:W-:Y:S05]  /*c4060*/  BSYNC.RECONVERGENT B0 ;  /* 0x0000000000007941 */ /* 0x000fea0003800200 */
.L_x_11233:
        /* <DEDUP_REMOVED lines=10> */
.L_x_11219:
        /* <DEDUP_REMOVED lines=53> */
.L_x_11237:
[----:B------:R-:W-:Y:S05]  /*c4460*/  BSYNC.RECONVERGENT B3 ;  /* 0x0000000000037941 */ /* 0x000fea0003800200 */
.L_x_11236:
        /* <DEDUP_REMOVED lines=51> */
.L_x_11239:
[----:B------:R-:W-:Y:S05]  /*c47a0*/  BSYNC.RECONVERGENT B3 ;  /* 0x0000000000037941 */ /* 0x000fea0003800200 */
.L_x_11238:
        /* <DEDUP_REMOVED lines=334> */
.L_x_11241:
[----:B------:R-:W-:Y:S05]  /*c5c90*/  BSYNC.RECONVERGENT B0 ;  /* 0x0000000000007941 */ /* 0x000fea0003800200 */
.L_x_11240:
[----:B------:R-:W-:Y:S04]  /*c5ca0*/  BSSY.RECONVERGENT B3, `(.L_x_11242) ;  /* 0x0000008000037945 */ /* 0x000fe80003800200 */
[----:B------:R-:W-:Y:S05]  /*c5cb0*/  @P4 BRA P5, `(.L_x_11243) ;  /* 0x0000000000184947 */ /* 0x000fea0002800000 */
[----:B------:R-:W-:Y:S01]  /*c5cc0*/  IMAD.MOV.U32 R2, RZ, RZ, R8 ;  /* 0x000000ffff027224 */ /* 0x000fe200078e0008 */
[----:B------:R-:W-:Y:S01]  /*c5cd0*/  MOV R32, 0xc5d20 ;  /* 0x000c5d2000207802 */ /* 0x000fe20000000f00 */
[----:B------:R-:W-:Y:S02]  /*c5ce0*/  IMAD.MOV.U32 R3, RZ, RZ, R9 ;  /* 0x000000ffff037224 */ /* 0x000fe400078e0009 */
[----:B0-----:R-:W-:Y:S02]  /*c5cf0*/  IMAD.MOV.U32 R34, RZ, RZ, R10 ;  /* 0x000000ffff227224 */ /* 0x001fe400078e000a */
[----:B------:R-:W-:-:S07]  /*c5d00*/  IMAD.MOV.U32 R33, RZ, RZ, R11 ;  /* 0x000000ffff217224 */ /* 0x000fce00078e000b */
[----:B-1---5:R-:W-:Y:S05]  /*c5d10*/  CALL.REL.NOINC `($__internal_20_$__cuda_sm20_div_rn_f64_full) ;  /* 0x0000077800107944 */ /* 0x022fea0003c00000 */
.L_x_11243:
[----:B------:R-:W-:Y:S05]  /*c5d20*/  BSYNC.RECONVERGENT B3 ;  /* 0x0000000000037941 */ /* 0x000fea0003800200 */
.L_x_11242:
[----:B------:R2:W-:Y:S01]  /*c5d30*/  DSETP.NEU.AND P3, PT, R10, RZ, PT ;  /* 0x000000ff0a00722a */ /* 0x0005e20003f6d000 */
[----:B------:R-:W-:Y:S01]  /*c5d40*/  UMOV UR6, 0x2a25ff7e ;  /* 0x2a25ff7e00067882 */ /* 0x000fe20000000000 */
[----:B--2---:R-:W-:Y:S01]  /*c5d50*/  MOV R10, 0xdbb65b49 ;  /* 0xdbb65b49000a7802 */ /* 0x004fe20000000f00 */
        /* <DEDUP_REMOVED lines=173> */
.L_x_11245:
[----:B------:R-:W-:Y:S02]  /*c6830*/  FSEL R2, RZ, 3.37028055040000000000e+12, P0 ;  /* 0x54442d18ff027808 */ /* 0x000fe40000000000 */
[----:B------:R-:W-:-:S07]  /*c6840*/  FSEL R3, RZ, 2.1426990032196044922, P0 ;  /* 0x400921fbff037808 */ /* 0x000fce0000000000 */
.L_x_11246:
[----:B------:R-:W-:Y:S05]  /*c6850*/  BSYNC.RECONVERGENT B0 ;  /* 0x0000000000007941 */ /* 0x000fea0003800200 */
.L_x_11244:
        /* <DEDUP_REMOVED lines=13> */
.L_x_11228:
[----:B------:R-:W-:Y:S05]  /*c6930*/  BSYNC.RECONVERGENT B2 ;  /* 0x0000000000027941 */ /* 0x000fea0003800200 */
.L_x_11218:
        /* <DEDUP_REMOVED lines=15> */
.L_x_11134:
[----:B------:R-:W-:Y:S05]  /*c6a30*/  BSYNC.RECONVERGENT B1 ;  /* 0x0000000000017941 */ /* 0x000fea0003800200 */
.L_x_11132:
[----:B------:R-:W-:Y:S05]  /*c6a40*/  WARPSYNC.ALL ;  /* 0x0000000000007948 */ /* 0x000fea0003800000 */
[----:B-1----:R-:W-:Y:S01]  /*c6a50*/  IMAD.MOV.U32 R2, RZ, RZ, 0x33145c07 ;  /* 0x33145c07ff027424 */ /* 0x002fe200078e00ff */
[----:B-----5:R-:W-:Y:S01]  /*c6a60*/  DSETP.NAN.AND P0, PT, R18, R18, PT ;  /* 0x000000121200722a */ /* 0x020fe20003f08000 */
        /* <DEDUP_REMOVED lines=63> */
[----:B------:R0:W1:-:S15]  /*c6e60*/  @!P0 DADD R12, R2, UR10 ;  /* 0x0000000a020c8e29 */ /* 0x00005e0008000000 */
[----:B------:R-:W-:-:S15]  /*c6e70*/  NOP ;  /* 0x0000000000007918 */ /* 0x000fde0000000000 */
[----:B------:R-:W-:-:S15]  /*c6e80*/  NOP ;  /* 0x0000000000007918 */ /* 0x000fde0000000000 */
[----:B------:R-:W-:-:S15]  /*c6e90*/  NOP ;  /* 0x0000000000007918 */ /* 0x000fde0000000000 */
[----:B------:R-:W-:-:S04]  /*c6ea0*/  NOP ;  /* 0x0000000000007918 */ /* 0x000fc80000000000 */
[----:B------:R0:W3:Y:S02]  /*c6eb0*/  @!P0 DADD R14, R18, R18 ;  /* 0x00000000120e8229 */ /* 0x0000e40000000012 */
[----:B01-3--:R-:W-:Y:S05]  /*c6ec0*/  BRA `(.L_x_11249) ;  /* 0x0000013400e47947 */ /* 0x00bfea0003800000 */
.L_x_11248:
        /* <DEDUP_REMOVED lines=291> */
[----:B--2---:R-:W-:Y:S05]  /*c8100*/  CALL.REL.NOINC `($__internal_21_$__cuda_sm20_dsqrt_rn_f64_mediumpath_v1) ;  /* 0x0000075c00487944 */ /* 0x004fea0003c00000 */
[----:B------:R-:W-:Y:S02]  /*c8110*/  IMAD.MOV.U32 R48, RZ, RZ, R2 ;  /* 0x000000ffff307224 */ /* 0x000fe400078e0002 */
[----:B------:R-:W-:-:S07]  /*c8120*/  IMAD.MOV.U32 R49, RZ, RZ, R3 ;  /* 0x000000ffff317224 */ /* 0x000fce00078e0003 */
.L_x_11256:
[----:B------:R-:W-:Y:S05]  /*c8130*/  BSYNC.RECONVERGENT B3 ;  /* 0x0000000000037941 */ /* 0x000fea0003800200 */
.L_x_11255:
        /* <DEDUP_REMOVED lines=193> */
.L_x_11254:
        /* <DEDUP_REMOVED lines=77> */
.L_x_11263:
[----:B------:R-:W-:Y:S05]  /*c9220*/  BSYNC.RECONVERGENT B4 ;  /* 0x0000000000047941 */ /* 0x000fea0003800200 */
.L_x_11262:
[----:B------:R-:W-:Y:S02]  /*c9230*/  IMAD.MOV.U32 R14, RZ, RZ, R2 ;  /* 0x000000ffff0e7224 */ /* 0x000fe400078e0002 */
[----:B------:R-:W-:-:S07]  /*c9240*/  IMAD.MOV.U32 R15, RZ, RZ, R3 ;  /* 0x000000ffff0f7224 */ /* 0x000fce00078e0003 */
.L_x_11261:
[----:B------:R-:W-:Y:S05]  /*c9250*/  BSYNC.RECONVERGENT B3 ;  /* 0x0000000000037941 */ /* 0x000fea0003800200 */
.L_x_11260:
        /* <DEDUP_REMOVED lines=70> */
.L_x_11268:
[----:B------:R-:W-:Y:S05]  /*c96c0*/  BSYNC.RECONVERGENT B4 ;  /* 0x0000000000047941 */ /* 0x000fea0003800200 */
.L_x_11267:
[----:B------:R-:W-:Y:S05]  /*c96d0*/  BRA `(.L_x_11266) ;  /* 0x0000000000047947 */ /* 0x000fea0003800000 */
.L_x_11265:
[----:B------:R0:W1:Y:S02]  /*c96e0*/  DADD R2, R62, -R32 ;  /* 0x000000003e027229 */ /* 0x0000640000000820 */
.L_x_11266:
[----:B------:R-:W-:Y:S05]  /*c96f0*/  BSYNC.RECONVERGENT B3 ;  /* 0x0000000000037941 */ /* 0x000fea0003800200 */
.L_x_11264:
        /* <DEDUP_REMOVED lines=72> */
.L_x_11270:
[----:B------:R-:W-:Y:S05]  /*c9b80*/  BSYNC.RECONVERGENT B3 ;  /* 0x0000000000037941 */ /* 0x000fea0003800200 */
.L_x_11269:
        /* <DEDUP_REMOVED lines=197> */
.L_x_11271:
        /* <DEDUP_REMOVED lines=52> */
.L_x_11273:
[----:B------:R-:W-:Y:S05]  /*cab20*/  BSYNC.RECONVERGENT B3 ;  /* 0x0000000000037941 */ /* 0x000fea0003800200 */
.L_x_11272:
        /* <DEDUP_REMOVED lines=78> */
.L_x_11259:
        /* <DEDUP_REMOVED lines=56> */
.L_x_11276:
[----:B------:R-:W-:Y:S05]  /*cb390*/  BSYNC.RECONVERGENT B3 ;  /* 0x0000000000037941 */ /* 0x000fea0003800200 */
.L_x_11275:
        /* <DEDUP_REMOVED lines=197> */
.L_x_11277:
        /* <DEDUP_REMOVED lines=52> */
.L_x_11279:
[----:B------:R-:W-:Y:S05]  /*cc330*/  BSYNC.RECONVERGENT B3 ;  /* 0x0000000000037941 */ /* 0x000fea0003800200 */
.L_x_11278:
        /* <DEDUP_REMOVED lines=78> */
.L_x_11274:
        /* <DEDUP_REMOVED lines=60> */
.L_x_11281:
[----:B------:R-:W-:Y:S05]  /*ccbe0*/  BSYNC.RECONVERGENT B3 ;  /* 0x0000000000037941 */ /* 0x000fea0003800200 */
.L_x_11280:
        /* <DEDUP_REMOVED lines=48> */
.L_x_11283:
[----:B------:R-:W-:Y:S05]  /*ccef0*/  BSYNC.RECONVERGENT B3 ;  /* 0x0000000000037941 */ /* 0x000fea0003800200 */
.L_x_11282:
[----:B------:R-:W-:Y:S02]  /*ccf00*/  IMAD.MOV.U32 R14, RZ, RZ, R2 ;  /* 0x000000ffff0e7224 */ /* 0x000fe400078e0002 */
[----:B------:R-:W-:Y:S01]  /*ccf10*/  IMAD.MOV.U32 R15, RZ, RZ, R3 ;  /* 0x000000ffff0f7224 */ /* 0x000fe200078e0003 */
[----:B------:R-:W-:Y:S06]  /*ccf20*/  BRA `(.L_x_11257) ;  /* 0x0000000000d07947 */ /* 0x000fec0003800000 */
.L_x_11258:
        /* <DEDUP_REMOVED lines=48> */
[----:B--2---:R-:W-:Y:S05]  /*cd230*/  CALL.REL.NOINC `($__internal_21_$__cuda_sm20_dsqrt_rn_f64_mediumpath_v1) ;  /* 0x0000070800fc7944 */ /* 0x004fea0003c00000 */
[----:B------:R-:W-:Y:S02]  /*cd240*/  IMAD.MOV.U32 R14, RZ, RZ, R2 ;  /* 0x000000ffff0e7224 */ /* 0x000fe400078e0002 */
[----:B------:R-:W-:-:S07]  /*cd250*/  IMAD.MOV.U32 R15, RZ, RZ, R3 ;  /* 0x000000ffff0f7224 */ /* 0x000fce00078e0003 */
.L_x_11284:
[----:B------:R-:W-:Y:S05]  /*cd260*/  BSYNC.RECONVERGENT B3 ;  /* 0x0000000000037941 */ /* 0x000fea0003800200 */
.L_x_11257:
[----:B------:R-:W-:Y:S05]  /*cd270*/  BSYNC.RECONVERGENT B2 ;  /* 0x0000000000027941 */ /* 0x000fea0003800200 */
.L_x_11253:
        /* <DEDUP_REMOVED lines=52> */
[----:B--2---:R-:W-:Y:S05]  /*cd5c0*/  CALL.REL.NOINC `($__internal_20_$__cuda_sm20_div_rn_f64_full) ;  /* 0x000006fc00e47944 */ /* 0x004fea0003c00000 */
.L_x_11289:
[----:B------:R-:W-:Y:S05]  /*cd5d0*/  BSYNC.RECONVERGENT B4 ;  /* 0x0000000000047941 */ /* 0x000fea0003800200 */
.L_x_11288:
        /* <DEDUP_REMOVED lines=184> */
.L_x_11292:
        /* <DEDUP_REMOVED lines=123> */
.L_x_11291:
        /* <DEDUP_REMOVED lines=172> */
.L_x_11294:
        /* <DEDUP_REMOVED lines=123> */
.L_x_11290:
        /* <DEDUP_REMOVED lines=78> */
.L_x_11301:
[----:B------:R-:W-:Y:S05]  /*d0060*/  BSYNC.RECONVERGENT B6 ;  /* 0x0000000000067941 */ /* 0x000fea0003800200 */
.L_x_11300:
[----:B------:R-:W-:Y:S02]  /*d0070*/  IMAD.MOV.U32 R70, RZ, RZ, R2 ;  /* 0x000000ffff467224 */ /* 0x000fe400078e0002 */
[----:B------:R-:W-:-:S07]  /*d0080*/  IMAD.MOV.U32 R71, RZ, RZ, R3 ;  /* 0x000000ffff477224 */ /* 0x000fce00078e0003 */
.L_x_11299:
[----:B------:R-:W-:Y:S05]  /*d0090*/  BSYNC.RECONVERGENT B5 ;  /* 0x0000000000057941 */ /* 0x000fea0003800200 */
.L_x_11298:
        /* <DEDUP_REMOVED lines=63> */
.L_x_11306:
[----:B------:R-:W-:Y:S05]  /*d0490*/  BSYNC.RECONVERGENT B6 ;  /* 0x0000000000067941 */ /* 0x000fea0003800200 */
.L_x_11305:
[----:B------:R-:W-:Y:S02]  /*d04a0*/  IMAD.MOV.U32 R58, RZ, RZ, R2 ;  /* 0x000000ffff3a7224 */ /* 0x000fe400078e0002 */
[----:B------:R-:W-:Y:S01]  /*d04b0*/  IMAD.MOV.U32 R59, RZ, RZ, R3 ;  /* 0x000000ffff3b7224 */ /* 0x000fe200078e0003 */
[----:B------:R-:W-:Y:S06]  /*d04c0*/  BRA `(.L_x_11304) ;  /* 0x0000000000047947 */ /* 0x000fec0003800000 */
.L_x_11303:
[----:B------:R0:W1:Y:S02]  /*d04d0*/  DADD R58, -R64, R62 ;  /* 0x00000000403a7229 */ /* 0x000064000000013e */
.L_x_11304:
[----:B------:R-:W-:Y:S05]  /*d04e0*/  BSYNC.RECONVERGENT B5 ;  /* 0x0000000000057941 */ /* 0x000fea0003800200 */
.L_x_11302:
        /* <DEDUP_REMOVED lines=72> */
[----:B0-2---:R-:W-:Y:S05]  /*d0970*/  CALL.REL.NOINC `($__internal_21_$__cuda_sm20_dsqrt_rn_f64_mediumpath_v1) ;  /* 0x000006d4002c7944 */ /* 0x005fea0003c00000 */
.L_x_11308:
[----:B------:R-:W-:Y:S05]  /*d0980*/  BSYNC.RECONVERGENT B5 ;  /* 0x0000000000057941 */ /* 0x000fea0003800200 */
.L_x_11307:
[----:B------:R-:W-:Y:S02]  /*d0990*/  IMAD.MOV.U32 R58, RZ, RZ, R2 ;  /* 0x000000ffff3a7224 */ /* 0x000fe400078e0002 */
[----:B------:R-:W-:Y:S01]  /*d09a0*/  IMAD.MOV.U32 R59, RZ, RZ, R3 ;  /* 0x000000ffff3b7224 */ /* 0x000fe200078e0003 */
[----:B------:R-:W-:Y:S06]  /*d09b0*/  BRA `(.L_x_11309) ;  /* 0x0000001000dc7947 */ /* 0x000fec0003800000 */
.L_x_11297:
        /* <DEDUP_REMOVED lines=63> */
.L_x_11312:
[----:B------:R-:W-:Y:S05]  /*d0db0*/  BSYNC.RECONVERGENT B5 ;  /* 0x0000000000057941 */ /* 0x000fea0003800200 */
.L_x_11311:
[----:B------:R-:W-:Y:S02]  /*d0dc0*/  IMAD.MOV.U32 R58, RZ, RZ, R2 ;  /* 0x000000ffff3a7224 */ /* 0x000fe400078e0002 */
[----:B------:R-:W-:Y:S01]  /*d0dd0*/  IMAD.MOV.U32 R59, RZ, RZ, R3 ;  /* 0x000000ffff3b7224 */ /* 0x000fe200078e0003 */
[----:B------:R-:W-:Y:S06]  /*d0de0*/  BRA `(.L_x_11309) ;  /* 0x0000000c00d07947 */ /* 0x000fec0003800000 */
.L_x_11310:
        /* <DEDUP_REMOVED lines=69> */
.L_x_11314:
[----:B------:R-:W-:Y:S05]  /*d1240*/  BSYNC.RECONVERGENT B5 ;  /* 0x0000000000057941 */ /* 0x000fea0003800200 */
.L_x_11313:
        /* <DEDUP_REMOVED lines=48> */
.L_x_11316:
[----:B------:R-:W-:Y:S05]  /*d1550*/  BSYNC.RECONVERGENT B5 ;  /* 0x0000000000057941 */ /* 0x000fea0003800200 */
.L_x_11315:
[----:B------:R-:W0:Y:S01]  /*d1560*/  DMUL R60, R60, 8.11296384146066816958e+31 ;  /* 0x469000003c3c7828 */ /* 0x000e220000000000 */
[----:B------:R-:W-:Y:S02]  /*d1570*/  IMAD.MOV.U32 R58, RZ, RZ, R2 ;  /* 0x000000ffff3a7224 */ /* 0x000fe400078e0002 */
[----:B------:R-:W-:Y:S01]  /*d1580*/  IMAD.MOV.U32 R59, RZ, RZ, R3 ;  /* 0x000000ffff3b7224 */ /* 0x000fe200078e0003 */
[----:B0-----:R-:W-:Y:S06]  /*d1590*/  BRA `(.L_x_11309) ;  /* 0x0000000400e47947 */ /* 0x001fec0003800000 */
.L_x_11296:
        /* <DEDUP_REMOVED lines=52> */
[----:B------:R-:W-:Y:S01]  /*d18e0*/  MOV R48, R2 ;  /* 0x0000000200307202 */ /* 0x000fe20000000f00 */
[----:B------:R-:W-:-:S07]  /*d18f0*/  IMAD.MOV.U32 R49, RZ, RZ, R3 ;  /* 0x000000ffff317224 */ /* 0x000fce00078e0003 */
.L_x_11318:
[----:B------:R-:W-:Y:S05]  /*d1900*/  BSYNC.RECONVERGENT B5 ;  /* 0x0000000000057941 */ /* 0x000fea0003800200 */
.L_x_11317:
        /* <DEDUP_REMOVED lines=62> */
.L_x_11320:
[----:B------:R-:W-:Y:S05]  /*d1cf0*/  BSYNC.RECONVERGENT B5 ;  /* 0x0000000000057941 */ /* 0x000fea0003800200 */
.L_x_11319:
[----:B------:R1:W3:Y:S01]  /*d1d00*/  DMUL R58, R2, R48 ;  /* 0x00000030023a7228 */ /* 0x0002e20000000000 */
[----:B------:R-:W-:Y:S02]  /*d1d10*/  IMAD.MOV.U32 R60, RZ, RZ, 0x0 ;  /* 0x00000000ff3c7424 */ /* 0x000fe400078e00ff */
[----:B-1-3--:R-:W-:-:S07]  /*d1d20*/  IMAD.MOV.U32 R61, RZ, RZ, 0x3ff00000 ;  /* 0x3ff00000ff3d7424 */ /* 0x00afce00078e00ff */
.L_x_11309:
[----:B------:R-:W-:Y:S05]  /*d1d30*/  BSYNC.RECONVERGENT B4 ;  /* 0x0000000000047941 */ /* 0x000fea0003800200 */
.L_x_11295:
[----:B------:R-:W-:Y:S05]  /*d1d40*/  BRA `(.L_x_11321) ;  /* 0x0000000000187947 */ /* 0x000fea0003800000 */
.L_x_11287:
[----:B------:R1:W3:-:S15]  /*d1d50*/  DMUL R58, R12, 9.00719925474099200000e+15 ;  /* 0x434000000c3a7828 */ /* 0x0002de0000000000 */
[----:B------:R-:W-:-:S15]  /*d1d60*/  NOP ;  /* 0x0000000000007918 */ /* 0x000fde0000000000 */
[----:B------:R-:W-:-:S15]  /*d1d70*/  NOP ;  /* 0x0000000000007918 */ /* 0x000fde0000000000 */
[----:B------:R-:W-:-:S15]  /*d1d80*/  NOP ;  /* 0x0000000000007918 */ /* 0x000fde0000000000 */
[----:B------:R-:W-:-:S04]  /*d1d90*/  NOP ;  /* 0x0000000000007918 */ /* 0x000fc80000000000 */
[----:B-1-3--:R-:W4:Y:S02]  /*d1da0*/  DMUL R60, R60, 9.00719925474099200000e+15 ;  /* 0x434000003c3c7828 */ /* 0x00af240000000000 */
.L_x_11321:
[----:B------:R-:W-:Y:S05]  /*d1db0*/  BSYNC.RELIABLE B2 ;  /* 0x0000000000027941 */ /* 0x000fea0003800100 */
.L_x_11286:
        /* <DEDUP_REMOVED lines=67> */
[----:B0-2---:R-:W-:Y:S05]  /*d21f0*/  CALL.REL.NOINC `($__internal_20_$__cuda_sm20_div_rn_f64_full) ;  /* 0x000006b000d87944 */ /* 0x005fea0003c00000 */
.L_x_11324:
[----:B------:R-:W-:Y:S05]  /*d2200*/  BSYNC.RECONVERGENT B2 ;  /* 0x0000000000027941 */ /* 0x000fea0003800200 */
.L_x_11323:
        /* <DEDUP_REMOVED lines=176> */
.L_x_11326:
[----:B------:R-:W-:Y:S02]  /*d2d10*/  FSEL R2, RZ, 3.37028055040000000000e+12, P0 ;  /* 0x54442d18ff027808 */ /* 0x000fe40000000000 */
[----:B------:R-:W-:-:S07]  /*d2d20*/  FSEL R3, RZ, 2.1426990032196044922, P0 ;  /* 0x400921fbff037808 */ /* 0x000fce0000000000 */
.L_x_11327:
[----:B------:R-:W-:Y:S05]  /*d2d30*/  BSYNC.RECONVERGENT B0 ;  /* 0x0000000000007941 */ /* 0x000fea0003800200 */
.L_x_11325:
        /* <DEDUP_REMOVED lines=10> */
.L_x_11322:
        /* <DEDUP_REMOVED lines=62> */
.L_x_11329:
[----:B------:R-:W-:Y:S05]  /*d31c0*/  BSYNC.RECONVERGENT B2 ;  /* 0x0000000000027941 */ /* 0x000fea0003800200 */
.L_x_11328:
        /* <DEDUP_REMOVED lines=176> */
.L_x_11331:
[----:B------:R-:W-:Y:S02]  /*d3cd0*/  FSEL R2, RZ, 3.37028055040000000000e+12, P0 ;  /* 0x54442d18ff027808 */ /* 0x000fe40000000000 */
[----:B------:R-:W-:-:S07]  /*d3ce0*/  FSEL R3, RZ, 2.1426990032196044922, P0 ;  /* 0x400921fbff037808 */ /* 0x000fce0000000000 */
.L_x_11332:
[----:B------:R-:W-:Y:S05]  /*d3cf0*/  BSYNC.RECONVERGENT B0 ;  /* 0x0000000000007941 */ /* 0x000fea0003800200 */
.L_x_11330:
        /* <DEDUP_REMOVED lines=9> */
.L_x_11293:
[----:B------:R-:W-:Y:S05]  /*d3d90*/  BSYNC.RECONVERGENT B3 ;  /* 0x0000000000037941 */ /* 0x000fea0003800200 */
.L_x_11285:
[----:B------:R-:W-:Y:S01]  /*d3da0*/  ISETP.GE.AND P0, PT, R19, RZ, PT ;  /* 0x000000ff1300720c */ /* 0x000fe20003f06270 */
[----:B------:R-:W1:Y:S03]  /*d3db0*/  DADD R2, -RZ, -R14 ;  /* 0x00000000ff027229 */ /* 0x000e66000000090e */
[----:B-1----:R-:W-:Y:S02]  /*d3dc0*/  FSEL R14, R14, R2, !P0 ;  /* 0x000000020e0e7208 */ /* 0x002fe40004000000 */
[----:B------:R-:W-:Y:S01]  /*d3dd0*/  FSEL R15, R15, R3, !P0 ;  /* 0x000000030f0f7208 */ /* 0x000fe20004000000 */
[----:B------:R-:W-:Y:S06]  /*d3de0*/  BRA `(.L_x_11249) ;  /* 0x00000068001c7947 */ /* 0x000fec0003800000 */
.L_x_11252:
        /* <DEDUP_REMOVED lines=8> */
[----:B---3--:R-:W0:-:S15]  /*d3e70*/  DADD R12, -R16, R12 ;  /* 0x00000000100c7229 */ /* 0x008e1e000000010c */
[----:B------:R-:W-:-:S15]  /*d3e80*/  NOP ;  /* 0x0000000000007918 */ /* 0x000fde0000000000 */
[----:B------:R-:W-:-:S15]  /*d3e90*/  NOP ;  /* 0x0000000000007918 */ /* 0x000fde0000000000 */
[----:B------:R-:W-:-:S15]  /*d3ea0*/  NOP ;  /* 0x0000000000007918 */ /* 0x000fde0000000000 */
[----:B------:R-:W-:-:S04]  /*d3eb0*/  NOP ;  /* 0x0000000000007918 */ /* 0x000fc80000000000 */
[----:B0-----:R-:W4:Y:S02]  /*d3ec0*/  DADD R12, R12, UR6 ;  /* 0x000000060c0c7e29 */ /* 0x001f240008000000 */
[----:B----4-:R-:W-:Y:S05]  /*d3ed0*/  BRA `(.L_x_11249) ;  /* 0x0000006400e07947 */ /* 0x010fea0003800000 */
.L_x_11251:
[----:B------:R4:W0:Y:S01]  /*d3ee0*/  DADD R14, -RZ, -R18 ;  /* 0x00000000ff0e7229 */ /* 0x0008220000000912 */
[----:B------:R-:W-:Y:S01]  /*d3ef0*/  CS2R R12, SRZ ;  /* 0x00000000000c7805 */ /* 0x000fe2000001ff00 */
[----:B0---4-:R-:W-:Y:S06]  /*d3f00*/  BRA `(.L_x_11249) ;  /* 0x0000006400d47947 */ /* 0x011fec0003800000 */
.L_x_11250:
        /* <DEDUP_REMOVED lines=265> */
.L_x_11337:
[----:B------:R-:W-:Y:S05]  /*d4fa0*/  BSYNC.RECONVERGENT B0 ;  /* 0x0000000000007941 */ /* 0x000fea0003800200 */
.L_x_11336:
[----:B------:R-:W-:Y:S04]  /*d4fb0*/  BSSY.RECONVERGENT B3, `(.L_x_11338) ;  /* 0x0000008000037945 */ /* 0x000fe80003800200 */
[----:B------:R-:W-:Y:S05]  /*d4fc0*/  @P4 BRA P5, `(.L_x_11339) ;  /* 0x0000000000184947 */ /* 0x000fea0002800000 */
[----:B------:R-:W-:Y:S01]  /*d4fd0*/  MOV R2, R12 ;  /* 0x0000000c00027202 */ /* 0x000fe20000000f00 */
[----:B------:R-:W-:Y:S01]  /*d4fe0*/  IMAD.MOV.U32 R3, RZ, RZ, R13 ;  /* 0x000000ffff037224 */ /* 0x000fe200078e000d */
[----:B------:R-:W-:Y:S01]  /*d4ff0*/  MOV R32, 0xd5030 ;  /* 0x000d503000207802 */ /* 0x000fe20000000f00 */
[----:B------:R-:W-:Y:S02]  /*d5000*/  IMAD.MOV.U32 R34, RZ, RZ, R14 ;  /* 0x000000ffff227224 */ /* 0x000fe400078e000e */
[----:B------:R-:W-:-:S07]  /*d5010*/  IMAD.MOV.U32 R33, RZ, RZ, R15 ;  /* 0x000000ffff217224 */ /* 0x000fce00078e000f */
[----:B012---:R-:W-:Y:S05]  /*d5020*/  CALL.REL.NOINC `($__internal_20_$__cuda_sm20_div_rn_f64_full) ;  /* 0x00000684004c7944 */ /* 0x007fea0003c00000 */
.L_x_11339:
[----:B------:R-:W-:Y:S05]  /*d5030*/  BSYNC.RECONVERGENT B3 ;  /* 0x0000000000037941 */ /* 0x000fea0003800200 */
.L_x_11338:
        /* <DEDUP_REMOVED lines=177> */
.L_x_11341:
[----:B------:R-:W-:Y:S02]  /*d5b50*/  FSEL R2, RZ, 3.37028055040000000000e+12, P0 ;  /* 0x54442d18ff027808 */ /* 0x000fe40000000000 */
[----:B------:R-:W-:-:S07]  /*d5b60*/  FSEL R3, RZ, 2.1426990032196044922, P0 ;  /* 0x400921fbff037808 */ /* 0x000fce0000000000 */
.L_x_11342:
[----:B------:R-:W-:Y:S05]  /*d5b70*/  BSYNC.RECONVERGENT B0 ;  /* 0x0000000000007941 */ /* 0x000fea0003800200 */
.L_x_11340:
        /* <DEDUP_REMOVED lines=14> */
.L_x_11335:
        /* <DEDUP_REMOVED lines=326> */
.L_x_11345:
[----:B------:R-:W-:Y:S05]  /*d70c0*/  BSYNC.RECONVERGENT B0 ;  /* 0x0000000000007941 */ /* 0x000fea0003800200 */
.L_x_11344:
        /* <DEDUP_REMOVED lines=8> */
.L_x_11347:
[----:B------:R-:W-:Y:S05]  /*d7150*/  BSYNC.RECONVERGENT B3 ;  /* 0x0000000000037941 */ /* 0x000fea0003800200 */
.L_x_11346:
        /* <DEDUP_REMOVED lines=176> */
.L_x_11349:
[----:B------:R-:W-:Y:S02]  /*d7c60*/  FSEL R2, RZ, 3.37028055040000000000e+12, P0 ;  /* 0x54442d18ff027808 */ /* 0x000fe40000000000 */
[----:B------:R-:W-:-:S07]  /*d7c70*/  FSEL R3, RZ, 2.1426990032196044922, P0 ;  /* 0x400921fbff037808 */ /* 0x000fce0000000000 */
.L_x_11350:
[----:B------:R-:W-:Y:S05]  /*d7c80*/  BSYNC.RECONVERGENT B0 ;  /* 0x0000000000007941 */ /* 0x000fea0003800200 */
.L_x_11348:
        /* <DEDUP_REMOVED lines=10> */
.L_x_11334:
        /* <DEDUP_REMOVED lines=50> */
[----:B--2---:R-:W-:Y:S05]  /*d8050*/  CALL.REL.NOINC `($__internal_20_$__cuda_sm20_div_rn_f64_full) ;  /* 0x0000065400407944 */ /* 0x004fea0003c00000 */
[----:B------:R-:W-:Y:S02]  /*d8060*/  IMAD.MOV.U32 R62, RZ, RZ, R2 ;  /* 0x000000ffff3e7224 */ /* 0x000fe400078e0002 */
[----:B------:R-:W-:-:S07]  /*d8070*/  IMAD.MOV.U32 R63, RZ, RZ, R3 ;  /* 0x000000ffff3f7224 */ /* 0x000fce00078e0003 */
.L_x_11352:
[----:B------:R-:W-:Y:S05]  /*d8080*/  BSYNC.RECONVERGENT B3 ;  /* 0x0000000000037941 */ /* 0x000fea0003800200 */
.L_x_11351:
        /* <DEDUP_REMOVED lines=50> */
[----:B--2---:R-:W-:Y:S05]  /*d83b0*/  CALL.REL.NOINC `($__internal_20_$__cuda_sm20_div_rn_f64_full) ;  /* 0x0000065000687944 */ /* 0x004fea0003c00000 */
.L_x_11354:
[----:B------:R-:W-:Y:S05]  /*d83c0*/  BSYNC.RECONVERGENT B3 ;  /* 0x0000000000037941 */ /* 0x000fea0003800200 */
.L_x_11353:
        /* <DEDUP_REMOVED lines=334> */
.L_x_11356:
[----:B------:R-:W-:Y:S05]  /*d98b0*/  BSYNC.RECONVERGENT B0 ;  /* 0x0000000000007941 */ /* 0x000fea0003800200 */
.L_x_11355:
        /* <DEDUP_REMOVED lines=8> */
.L_x_11358:
[----:B------:R-:W-:Y:S05]  /*d9940*/  BSYNC.RECONVERGENT B3 ;  /* 0x0000000000037941 */ /* 0x000fea0003800200 */
.L_x_11357:
        /* <DEDUP_REMOVED lines=146> */
[----:B---3--:R-:W-:Y:S01]  /*da270*/  @P1 MOV R2, 0x54442d18 ;  /* 0x54442d1800021802 */ /* 0x008fe20000000f00 */
[----:B------:R-:W-:-:S15]  /*da280*/  @P1 IMAD.MOV.U32 R3, RZ, RZ, 0x400921fb ;  /* 0x400921fbff031424 */ /* 0x000fde00078e00ff */
        /* <DEDUP_REMOVED lines=29> */
.L_x_11360:
[----:B------:R-:W-:Y:S02]  /*da460*/  FSEL R2, RZ, 3.37028055040000000000e+12, P0 ;  /* 0x54442d18ff027808 */ /* 0x000fe40000000000 */
[----:B------:R-:W-:-:S07]  /*da470*/  FSEL R3, RZ, 2.1426990032196044922, P0 ;  /* 0x400921fbff037808 */ /* 0x000fce0000000000 */
.L_x_11361:
[----:B------:R-:W-:Y:S05]  /*da480*/  BSYNC.RECONVERGENT B0 ;  /* 0x0000000000007941 */ /* 0x000fea0003800200 */
.L_x_11359:
        /* <DEDUP_REMOVED lines=12> */
[----:B-1----:R-:W1:Y:S02]  /*da550*/  DADD R62, R62, 1 ;  /* 0x3ff000003e3e7429 */ /* 0x002e640000000000 */
.L_x_11343:
[----:B------:R-:W-:Y:S05]  /*da560*/  BSYNC.RECONVERGENT B2 ;  /* 0x0000000000027941 */ /* 0x000fea0003800200 */
.L_x_11333:
[----:B------:R-:W-:Y:S01]  /*da570*/  UMOV UR6, 0xfefa39ef ;  /* 0xfefa39ef00067882 */ /* 0x000fe20000000000 */
[----:B------:R-:W-:Y:S01]  /*da580*/  UMOV UR7, 0x3fe62e42 ;  /* 0x3fe62e4200077882 */ /* 0x000fe20000000000 */
[----:B------:R-:W-:Y:S01]  /*da590*/  ISETP.GE.AND P0, PT, R19, RZ, PT ;  /* 0x000000ff1300720c */ /* 0x000fe20003f06270 */
[----:B-1----:R-:W1:-:S15]  /*da5a0*/  DADD R62, R62, UR6 ;  /* 0x000000063e3e7e29 */ /* 0x002e5e0008000000 */
        /* <DEDUP_REMOVED lines=10> */
[----:B------:R1:W3:Y:S02]  /*da650*/  DADD R12, -RZ, |R2| ;  /* 0x00000000ff0c7229 */ /* 0x0002e40000000502 */
.L_x_11249:
[----:B------:R-:W-:Y:S05]  /*da660*/  BSYNC.RECONVERGENT B1 ;  /* 0x0000000000017941 */ /* 0x000fea0003800200 */
.L_x_11247:
[----:B------:R-:W-:Y:S05]  /*da670*/  WARPSYNC.ALL ;  /* 0x0000000000007948 */ /* 0x000fea0003800000 */
[----:B-1----:R-:W-:Y:S01]  /*da680*/  IMAD.MOV.U32 R2, RZ, RZ, 0x33145c07 ;  /* 0x33145c07ff027424 */ /* 0x002fe200078e00ff */
[----:B------:R-:W-:Y:S01]  /*da690*/  MOV R3, 0x3c91a626 ;  /* 0x3c91a62600037802 */ /* 0x000fe20000000f00 */
[----:B------:R-:W-:Y:S01]  /*da6a0*/  DSETP.NAN.AND P0, PT, R22, R22, PT ;  /* 0x000000161600722a */ /* 0x000fe20003f08000 */
[----:B------:R-:W-:Y:S01]  /*da6b0*/  UMOV UR10, 0x33145c07 ;  /* 0x33145c07000a7882 */ /* 0x000fe20000000000 */
[----:B------:R-:W-:Y:S01]  /*da6c0*/  UMOV UR11, 0x3c91a626 ;  /* 0x3c91a626000b7882 */ /* 0x000fe20000000000 */
[----:B------:R-:W-:Y:S01]  /*da6d0*/  BSSY.RECONVERGENT B1, `(.L_x_11362) ;  /* 0x00013c1000017945 */ /* 0x000fe20003800200 */
        /* <DEDUP_REMOVED lines=34> */
[----:B------:R0:W4:Y:S02]  /*da900*/  @!P0 DADD R18, -RZ, -R22 ;  /* 0x00000000ff128229 */ /* 0x0001240000000916 */
[----:B01--4-:R-:W-:Y:S05]  /*da910*/  @!P0 BRA `(.L_x_11364) ;  /* 0x0000013800708947 */ /* 0x013fea0003800000 */
        /* <DEDUP_REMOVED lines=23> */
[----:B------:R0:W1:-:S15]  /*daa90*/  @!P0 DADD R16, R2, UR10 ;  /* 0x0000000a02108e29 */ /* 0x00005e0008000000 */
[----:B------:R-:W-:-:S15]  /*daaa0*/  NOP ;  /* 0x0000000000007918 */ /* 0x000fde0000000000 */
[----:B------:R-:W-:-:S15]  /*daab0*/  NOP ;  /* 0x0000000000007918 */ /* 0x000fde0000000000 */
[----:B------:R-:W-:-:S15]  /*daac0*/  NOP ;  /* 0x0000000000007918 */ /* 0x000fde0000000000 */
[----:B------:R-:W-:-:S04]  /*daad0*/  NOP ;  /* 0x0000000000007918 */ /* 0x000fc80000000000 */
[----:B------:R0:W4:Y:S02]  /*daae0*/  @!P0 DADD R18, R22, R22 ;  /* 0x0000000016128229 */ /* 0x0001240000000016 */
[----:B01--4-:R-:W-:Y:S05]  /*daaf0*/  BRA `(.L_x_11364) ;  /* 0x0000013400f87947 */ /* 0x013fea0003800000 */
.L_x_11363:
        /* <DEDUP_REMOVED lines=212> */
[----:B----4-:R-:W0:Y:S02]  /*db840*/  DMUL R18, R18, R44 ;  /* 0x0000002c12127228 */ /* 0x010e240000000000 */
        /* <DEDUP_REMOVED lines=79> */
[----:B--23--:R-:W-:Y:S05]  /*dbd40*/  CALL.REL.NOINC `($__internal_21_$__cuda_sm20_dsqrt_rn_f64_mediumpath_v1) ;  /* 0x0000062000387944 */ /* 0x00cfea0003c00000 */
[----:B------:R-:W-:Y:S01]  /*dbd50*/  IMAD.MOV.U32 R48, RZ, RZ, R2 ;  /* 0x000000ffff307224 */ /* 0x000fe200078e0002 */
[----:B------:R-:W-:-:S07]  /*dbd60*/  MOV R49, R3 ;  /* 0x0000000300317202 */ /* 0x000fce0000000f00 */
.L_x_11371:
[----:B------:R-:W-:Y:S05]  /*dbd70*/  BSYNC.RECONVERGENT B3 ;  /* 0x0000000000037941 */ /* 0x000fea0003800200 */
.L_x_11370:
        /* <DEDUP_REMOVED lines=193> */
.L_x_11369:
        /* <DEDUP_REMOVED lines=76> */
[----:B--23--:R-:W-:Y:S05]  /*dce50*/  CALL.REL.NOINC `($__internal_20_$__cuda_sm20_div_rn_f64_full) ;  /* 0x0000060400c07944 */ /* 0x00cfea0003c00000 */
.L_x_11378:
[----:B------:R-:W-:Y:S05]  /*dce60*/  BSYNC.RECONVERGENT B4 ;  /* 0x0000000000047941 */ /* 0x000fea0003800200 */
.L_x_11377:
[----:B------:R-:W-:Y:S02]  /*dce70*/  IMAD.MOV.U32 R18, RZ, RZ, R2 ;  /* 0x000000ffff127224 */ /* 0x000fe400078e0002 */
[----:B------:R-:W-:-:S07]  /*dce80*/  IMAD.MOV.U32 R19, RZ, RZ, R3 ;  /* 0x000000ffff137224 */ /* 0x000fce00078e0003 */
.L_x_11376:
[----:B------:R-:W-:Y:S05]  /*dce90*/  BSYNC.RECONVERGENT B3 ;  /* 0x0000000000037941 */ /* 0x000fea0003800200 */
.L_x_11375:
        /* <DEDUP_REMOVED lines=69> */
[----:B--23--:R-:W-:Y:S05]  /*dd2f0*/  CALL.REL.NOINC `($__internal_20_$__cuda_sm20_div_rn_f64_full) ;  /* 0x0000060000987944 */ /* 0x00cfea0003c00000 */
.L_x_11383:
[----:B------:R-:W-:Y:S05]  /*dd300*/  BSYNC.RECONVERGENT B4 ;  /* 0x0000000000047941 */ /* 0x000fea0003800200 */
.L_x_11382:
[----:B------:R-:W-:Y:S05]  /*dd310*/  BRA `(.L_x_11381) ;  /* 0x0000000000047947 */ /* 0x000fea0003800000 */
.L_x_11380:
[----:B------:R0:W1:Y:S02]  /*dd320*/  DADD R2, R62, -R32 ;  /* 0x000000003e027229 */ /* 0x0000640000000820 */
.L_x_11381:
[----:B------:R-:W-:Y:S05]  /*dd330*/  BSYNC.RECONVERGENT B3 ;  /* 0x0000000000037941 */ /* 0x000fea0003800200 */
.L_x_11379:
        /* <DEDUP_REMOVED lines=70> */
[----:B--23--:R-:W-:Y:S05]  /*dd7a0*/  CALL.REL.NOINC `($__internal_21_$__cuda_sm20_dsqrt_rn_f64_mediumpath_v1) ;  /* 0x0000060400a07944 */ /* 0x00cfea0003c00000 */
[----:B------:R-:W-:Y:S01]  /*dd7b0*/  MOV R50, R2 ;  /* 0x0000000200327202 */ /* 0x000fe20000000f00 */
[----:B------:R-:W-:-:S07]  /*dd7c0*/  IMAD.MOV.U32 R51, RZ, RZ, R3 ;  /* 0x000000ffff337224 */ /* 0x000fce00078e0003 */
.L_x_11385:
[----:B------:R-:W-:Y:S05]  /*dd7d0*/  BSYNC.RECONVERGENT B3 ;  /* 0x0000000000037941 */ /* 0x000fea0003800200 */
.L_x_11384:
        /* <DEDUP_REMOVED lines=197> */
.L_x_11386:
        /* <DEDUP_REMOVED lines=52> */
.L_x_11388:
[----:B------:R-:W-:Y:S05]  /*de770*/  BSYNC.RECONVERGENT B3 ;  /* 0x0000000000037941 */ /* 0x000fea0003800200 */
.L_x_11387:
        /* <DEDUP_REMOVED lines=78> */
.L_x_11374:
        /* <DEDUP_REMOVED lines=52> */
[----:B--23--:R-:W-:Y:S05]  /*defa0*/  CALL.REL.NOINC `($__internal_21_$__cuda_sm20_dsqrt_rn_f64_mediumpath_v1) ;  /* 0x000005ec00a07944 */ /* 0x00cfea0003c00000 */
[----:B------:R-:W-:Y:S02]  /*defb0*/  IMAD.MOV.U32 R48, RZ, RZ, R2 ;  /* 0x000000ffff307224 */ /* 0x000fe400078e0002 */
[----:B------:R-:W-:-:S07]  /*defc0*/  IMAD.MOV.U32 R49, RZ, RZ, R3 ;  /* 0x000000ffff317224 */ /* 0x000fce00078e0003 */
.L_x_11391:
[----:B------:R-:W-:Y:S05]  /*defd0*/  BSYNC.RECONVERGENT B3 ;  /* 0x0000000000037941 */ /* 0x000fea0003800200 */
.L_x_11390:
        /* <DEDUP_REMOVED lines=198> */
.L_x_11392:
        /* <DEDUP_REMOVED lines=51> */
[----:B--23--:R-:W-:Y:S05]  /*dff70*/  CALL.REL.NOINC `($__internal_20_$__cuda_sm20_div_rn_f64_full) ;  /* 0x000005d400787944 */ /* 0x00cfea0003c00000 */
.L_x_11394:
[----:B------:R-:W-:Y:S05]  /*dff80*/  BSYNC.RECONVERGENT B3 ;  /* 0x0000000000037941 */ /* 0x000fea0003800200 */
.L_x_11393:
        /* <DEDUP_REMOVED lines=78> */
.L_x_11389:
        /* <DEDUP_REMOVED lines=57> */
[----:B--23--:R-:W-:Y:S05]  /*e0800*/  CALL.REL.NOINC `($__internal_21_$__cuda_sm20_dsqrt_rn_f64_mediumpath_v1) ;  /* 0x000005d400887944 */ /* 0x00cfea0003c00000 */
[----:B------:R-:W-:Y:S02]  /*e0810*/  IMAD.MOV.U32 R32, RZ, RZ, R2 ;  /* 0x000000ffff207224 */ /* 0x000fe400078e0002 */
[----:B------:R-:W-:-:S07]  /*e0820*/  IMAD.MOV.U32 R33, RZ, RZ, R3 ;  /* 0x000000ffff217224 */ /* 0x000fce00078e0003 */
.L_x_11396:
[----:B------:R-:W-:Y:S05]  /*e0830*/  BSYNC.RECONVERGENT B3 ;  /* 0x0000000000037941 */ /* 0x000fea0003800200 */
.L_x_11395:
        /* <DEDUP_REMOVED lines=48> */
.L_x_11398:
[----:B------:R-:W-:Y:S05]  /*e0b40*/  BSYNC.RECONVERGENT B3 ;  /* 0x0000000000037941 */ /* 0x000fea0003800200 */
.L_x_11397:
[----:B------:R-:W-:Y:S01]  /*e0b50*/  MOV R18, R2 ;  /* 0x0000000200127202 */ /* 0x000fe20000000f00 */
[----:B------:R-:W-:Y:S01]  /*e0b60*/  IMAD.MOV.U32 R19, RZ, RZ, R3 ;  /* 0x000000ffff137224 */ /* 0x000fe200078e0003 */
[----:B------:R-:W-:Y:S06]  /*e0b70*/  BRA `(.L_x_11372) ;  /* 0x0000000000d07947 */ /* 0x000fec0003800000 */
.L_x_11373:
        /* <DEDUP_REMOVED lines=51> */
.L_x_11399:
[----:B------:R-:W-:Y:S05]  /*e0eb0*/  BSYNC.RECONVERGENT B3 ;  /* 0x0000000000037941 */ /* 0x000fea0003800200 */
.L_x_11372:
[----:B------:R-:W-:Y:S05]  /*e0ec0*/  BSYNC.RECONVERGENT B2 ;  /* 0x0000000000027941 */ /* 0x000fea0003800200 */
.L_x_11368:
        /* <DEDUP_REMOVED lines=52> */
[----:B--23--:R-:W-:Y:S05]  /*e1210*/  CALL.REL.NOINC `($__internal_20_$__cuda_sm20_div_rn_f64_full) ;  /* 0x000005c000d07944 */ /* 0x00cfea0003c00000 */
.L_x_11404:
[----:B------:R-:W-:Y:S05]  /*e1220*/  BSYNC.RECONVERGENT B4 ;  /* 0x0000000000047941 */ /* 0x000fea0003800200 */
.L_x_11403:
        /* <DEDUP_REMOVED lines=184> */
.L_x_11407:
        /* <DEDUP_REMOVED lines=96> */
[----:B0-----:R-:W-:Y:S01]  /*e23b0*/  @P0 IMAD.MOV.U32 R16, RZ, RZ, 0x33145c07 ;  /* 0x33145c07ff100424 */ /* 0x001fe200078e00ff */
[----:B------:R-:W-:-:S15]  /*e23c0*/  @P0 MOV R17, 0x3c91a626 ;  /* 0x3c91a62600110802 */ /* 0x000fde0000000f00 */
        /* <DEDUP_REMOVED lines=19> */
[----:B0-----:R-:W4:-:S15]  /*e2500*/  @P0 DADD R16, -R16, UR6 ;  /* 0x0000000610100e29 */ /* 0x001f1e0008000100 */
[----:B------:R-:W-:-:S15]  /*e2510*/  NOP ;  /* 0x0000000000007918 */ /* 0x000fde0000000000 */
[----:B------:R-:W-:-:S15]  /*e2520*/  NOP ;  /* 0x0000000000007918 */ /* 0x000fde0000000000 */
[----:B------:R-:W-:-:S15]  /*e2530*/  NOP ;  /* 0x0000000000007918 */ /* 0x000fde0000000000 */
[----:B------:R-:W-:-:S04]  /*e2540*/  NOP ;  /* 0x0000000000007918 */ /* 0x000fc80000000000 */
[----:B-1----:R1:W0:Y:S02]  /*e2550*/  @!P0 DADD R16, R2, UR6 ;  /* 0x0000000602108e29 */ /* 0x0022240008000000 */
[----:B01--4-:R-:W-:Y:S05]  /*e2560*/  BRA `(.L_x_11408) ;  /* 0x0000005400307947 */ /* 0x013fea0003800000 */
.L_x_11406:
        /* <DEDUP_REMOVED lines=172> */
.L_x_11409:
        /* <DEDUP_REMOVED lines=124> */
.L_x_11405:
        /* <DEDUP_REMOVED lines=78> */
.L_x_11416:
[----:B------:R-:W-:Y:S05]  /*e3cd0*/  BSYNC.RECONVERGENT B6 ;  /* 0x0000000000067941 */ /* 0x000fea0003800200 */
.L_x_11415:
[----:B------:R-:W-:Y:S02]  /*e3ce0*/  IMAD.MOV.U32 R70, RZ, RZ, R2 ;  /* 0x000000ffff467224 */ /* 0x000fe400078e0002 */
[----:B------:R-:W-:-:S07]  /*e3cf0*/  IMAD.MOV.U32 R71, RZ, RZ, R3 ;  /* 0x000000ffff477224 */ /* 0x000fce00078e0003 */
.L_x_11414:
[----:B------:R-:W-:Y:S05]  /*e3d00*/  BSYNC.RECONVERGENT B5 ;  /* 0x0000000000057941 */ /* 0x000fea0003800200 */
.L_x_11413:
        /* <DEDUP_REMOVED lines=62> */
[----:B--23--:R-:W-:Y:S05]  /*e40f0*/  CALL.REL.NOINC `($__internal_20_$__cuda_sm20_div_rn_f64_full) ;  /* 0x0000059400187944 */ /* 0x00cfea0003c00000 */
.L_x_11421:
[----:B------:R-:W-:Y:S05]  /*e4100*/  BSYNC.RECONVERGENT B6 ;  /* 0x0000000000067941 */ /* 0x000fea0003800200 */
.L_x_11420:
[----:B------:R-:W-:Y:S02]  /*e4110*/  IMAD.MOV.U32 R58, RZ, RZ, R2 ;  /* 0x000000ffff3a7224 */ /* 0x000fe400078e0002 */
[----:B------:R-:W-:Y:S01]  /*e4120*/  IMAD.MOV.U32 R59, RZ, RZ, R3 ;  /* 0x000000ffff3b7224 */ /* 0x000fe200078e0003 */
[----:B------:R-:W-:Y:S06]  /*e4130*/  BRA `(.L_x_11419) ;  /* 0x0000000000047947 */ /* 0x000fec0003800000 */
.L_x_11418:
[----:B------:R0:W1:Y:S02]  /*e4140*/  DADD R58, -R64, R62 ;  /* 0x00000000403a7229 */ /* 0x000064000000013e */
.L_x_11419:
[----:B------:R-:W-:Y:S05]  /*e4150*/  BSYNC.RECONVERGENT B5 ;  /* 0x0000000000057941 */ /* 0x000fea0003800200 */
.L_x_11417:
        /* <DEDUP_REMOVED lines=62> */
[----:B-1----:R1:W4:Y:S02]  /*e4540*/  DFMA R2, R50, R16, R48 ;  /* 0x000000103202722b */ /* 0x0023240000000030 */
[----:B-1--4-:R-:W-:Y:S05]  /*e4550*/  @!P0 BRA `(.L_x_11423) ;  /* 0x0000000000288947 */ /* 0x012fea0003800000 */
        /* <DEDUP_REMOVED lines=9> */
[----:B0-23--:R-:W-:Y:S05]  /*e45f0*/  CALL.REL.NOINC `($__internal_21_$__cuda_sm20_dsqrt_rn_f64_mediumpath_v1) ;  /* 0x00000598000c7944 */ /* 0x00dfea0003c00000 */
.L_x_11423:
[----:B------:R-:W-:Y:S05]  /*e4600*/  BSYNC.RECONVERGENT B5 ;  /* 0x0000000000057941 */ /* 0x000fea0003800200 */
.L_x_11422:
[----:B------:R-:W-:Y:S02]  /*e4610*/  IMAD.MOV.U32 R58, RZ, RZ, R2 ;  /* 0x000000ffff3a7224 */ /* 0x000fe400078e0002 */
[----:B------:R-:W-:Y:S01]  /*e4620*/  IMAD.MOV.U32 R59, RZ, RZ, R3 ;  /* 0x000000ffff3b7224 */ /* 0x000fe200078e0003 */
[----:B------:R-:W-:Y:S06]  /*e4630*/  BRA `(.L_x_11424) ;  /* 0x0000001000e07947 */ /* 0x000fec0003800000 */
.L_x_11412:
        /* <DEDUP_REMOVED lines=63> */
[----:B--23--:R-:W-:Y:S05]  /*e4a30*/  CALL.REL.NOINC `($__internal_21_$__cuda_sm20_dsqrt_rn_f64_mediumpath_v1) ;  /* 0x0000059000fc7944 */ /* 0x00cfea0003c00000 */
.L_x_11427:
[----:B------:R-:W-:Y:S05]  /*e4a40*/  BSYNC.RECONVERGENT B5 ;  /* 0x0000000000057941 */ /* 0x000fea0003800200 */
.L_x_11426:
[----:B------:R-:W-:Y:S02]  /*e4a50*/  IMAD.MOV.U32 R58, RZ, RZ, R2 ;  /* 0x000000ffff3a7224 */ /* 0x000fe400078e0002 */
[----:B------:R-:W-:Y:S01]  /*e4a60*/  IMAD.MOV.U32 R59, RZ, RZ, R3 ;  /* 0x000000ffff3b7224 */ /* 0x000fe200078e0003 */
[----:B------:R-:W-:Y:S06]  /*e4a70*/  BRA `(.L_x_11424) ;  /* 0x0000000c00d07947 */ /* 0x000fec0003800000 */
.L_x_11425:
        /* <DEDUP_REMOVED lines=52> */
[----:B-1----:R1:W4:-:S15]  /*e4dc0*/  DMUL R16, R60, R16 ;  /* 0x000000103c107228 */ /* 0x00231e0000000000 */
        /* <DEDUP_REMOVED lines=14> */
[----:B--23--:R-:W-:Y:S05]  /*e4eb0*/  CALL.REL.NOINC `($__internal_21_$__cuda_sm20_dsqrt_rn_f64_mediumpath_v1) ;  /* 0x0000058c00dc7944 */ /* 0x00cfea0003c00000 */
[----:B------:R-:W-:Y:S02]  /*e4ec0*/  IMAD.MOV.U32 R32, RZ, RZ, R2 ;  /* 0x000000ffff207224 */ /* 0x000fe400078e0002 */
[----:B------:R-:W-:-:S07]  /*e4ed0*/  IMAD.MOV.U32 R33, RZ, RZ, R3 ;  /* 0x000000ffff217224 */ /* 0x000fce00078e0003 */
.L_x_11429:
[----:B------:R-:W-:Y:S05]  /*e4ee0*/  BSYNC.RECONVERGENT B5 ;  /* 0x0000000000057941 */ /* 0x000fea0003800200 */
.L_x_11428:
        /* <DEDUP_REMOVED lines=48> */
.L_x_11431:
[----:B------:R-:W-:Y:S05]  /*e51f0*/  BSYNC.RECONVERGENT B5 ;  /* 0x0000000000057941 */ /* 0x000fea0003800200 */
.L_x_11430:
[----:B------:R-:W0:Y:S01]  /*e5200*/  DMUL R60, R60, 8.11296384146066816958e+31 ;  /* 0x469000003c3c7828 */ /* 0x000e220000000000 */
[----:B------:R-:W-:Y:S01]  /*e5210*/  MOV R58, R2 ;  /* 0x00000002003a7202 */ /* 0x000fe20000000f00 */
[----:B------:R-:W-:Y:S01]  /*e5220*/  IMAD.MOV.U32 R59, RZ, RZ, R3 ;  /* 0x000000ffff3b7224 */ /* 0x000fe200078e0003 */
[----:B0-----:R-:W-:Y:S06]  /*e5230*/  BRA `(.L_x_11424) ;  /* 0x0000000400e07947 */ /* 0x001fec0003800000 */
.L_x_11411:
        /* <DEDUP_REMOVED lines=50> */
[----:B--23--:R-:W-:Y:S05]  /*e5560*/  CALL.REL.NOINC `($__internal_21_$__cuda_sm20_dsqrt_rn_f64_mediumpath_v1) ;  /* 0x0000058800307944 */ /* 0x00cfea0003c00000 */
[----:B------:R-:W-:Y:S02]  /*e5570*/  IMAD.MOV.U32 R48, RZ, RZ, R2 ;  /* 0x000000ffff307224 */ /* 0x000fe400078e0002 */
[----:B------:R-:W-:-:S07]  /*e5580*/  IMAD.MOV.U32 R49, RZ, RZ, R3 ;  /* 0x000000ffff317224 */ /* 0x000fce00078e0003 */
.L_x_11433:
[----:B------:R-:W-:Y:S05]  /*e5590*/  BSYNC.RECONVERGENT B5 ;  /* 0x0000000000057941 */ /* 0x000fea0003800200 */
.L_x_11432:
        /* <DEDUP_REMOVED lines=61> */
[----:B--23--:R-:W-:Y:S05]  /*e5970*/  CALL.REL.NOINC `($__internal_21_$__cuda_sm20_dsqrt_rn_f64_mediumpath_v1) ;  /* 0x00000584002c7944 */ /* 0x00cfea0003c00000 */
.L_x_11435:
[----:B------:R-:W-:Y:S05]  /*e5980*/  BSYNC.RECONVERGENT B5 ;  /* 0x0000000000057941 */ /* 0x000fea0003800200 */
.L_x_11434:
[----:B------:R1:W4:Y:S01]  /*e5990*/  DMUL R58, R2, R48 ;  /* 0x00000030023a7228 */ /* 0x0003220000000000 */
[----:B------:R-:W-:Y:S01]  /*e59a0*/  IMAD.MOV.U32 R60, RZ, RZ, 0x0 ;  /* 0x00000000ff3c7424 */ /* 0x000fe200078e00ff */
[----:B-1--4-:R-:W-:-:S07]  /*e59b0*/  MOV R61, 0x3ff00000 ;  /* 0x3ff00000003d7802 */ /* 0x012fce0000000f00 */
.L_x_11424:
[----:B------:R-:W-:Y:S05]  /*e59c0*/  BSYNC.RECONVERGENT B4 ;  /* 0x0000000000047941 */ /* 0x000fea0003800200 */
.L_x_11410:
[----:B------:R-:W-:Y:S05]  /*e59d0*/  BRA `(.L_x_11436) ;  /* 0x0000000000187947 */ /* 0x000fea0003800000 */
.L_x_11402:
[----:B------:R0:W1:-:S15]  /*e59e0*/  DMUL R58, R16, 9.00719925474099200000e+15 ;  /* 0x43400000103a7828 */ /* 0x00005e0000000000 */
[----:B------:R-:W-:-:S15]  /*e59f0*/  NOP ;  /* 0x0000000000007918 */ /* 0x000fde0000000000 */
[----:B------:R-:W-:-:S15]  /*e5a00*/  NOP ;  /* 0x0000000000007918 */ /* 0x000fde0000000000 */
[----:B------:R-:W-:-:S15]  /*e5a10*/  NOP ;  /* 0x0000000000007918 */ /* 0x000fde0000000000 */
[----:B------:R-:W-:-:S04]  /*e5a20*/  NOP ;  /* 0x0000000000007918 */ /* 0x000fc80000000000 */
[----:B01----:R-:W4:Y:S02]  /*e5a30*/  DMUL R60, R60, 9.00719925474099200000e+15 ;  /* 0x434000003c3c7828 */ /* 0x003f240000000000 */
.L_x_11436:
[----:B------:R-:W-:Y:S05]  /*e5a40*/  BSYNC.RELIABLE B2 ;  /* 0x0000000000027941 */ /* 0x000fea0003800100 */
.L_x_11401:
        /* <DEDUP_REMOVED lines=60> */
[----:B------:R1:W4:Y:S02]  /*e5e10*/  DADD R16, -RZ, -R60 ;  /* 0x00000000ff107229 */ /* 0x000324000000093c */
[----:B-1--4-:R-:W-:Y:S05]  /*e5e20*/  @P0 BRA P2, `(.L_x_11439) ;  /* 0x0000000000180947 */ /* 0x012fea0001000000 */
[----:B------:R-:W-:Y:S01]  /*e5e30*/  IMAD.MOV.U32 R2, RZ, RZ, R34 ;  /* 0x000000ffff027224 */ /* 0x000fe200078e0022 */
[----:B------:R-:W-:Y:S01]  /*e5e40*/  MOV R32, 0xe5e90 ;  /* 0x000e5e9000207802 */ /* 0x000fe20000000f00 */
[----:B------:R-:W-:Y:S02]  /*e5e50*/  IMAD.MOV.U32 R3, RZ, RZ, R35 ;  /* 0x000000ffff037224 */ /* 0x000fe400078e0023 */
[----:B------:R-:W-:Y:S02]  /*e5e60*/  IMAD.MOV.U32 R34, RZ, RZ, R20 ;  /* 0x000000ffff227224 */ /* 0x000fe400078e0014 */
[----:B------:R-:W-:-:S07]  /*e5e70*/  IMAD.MOV.U32 R33, RZ, RZ, R21 ;  /* 0x000000ffff217224 */ /* 0x000fce00078e0015 */
[----:B0-23--:R-:W-:Y:S05]  /*e5e80*/  CALL.REL.NOINC `($__internal_20_$__cuda_sm20_div_rn_f64_full) ;  /* 0x0000057400b47944 */ /* 0x00dfea0003c00000 */
.L_x_11439:
[----:B------:R-:W-:Y:S05]  /*e5e90*/  BSYNC.RECONVERGENT B2 ;  /* 0x0000000000027941 */ /* 0x000fea0003800200 */
.L_x_11438:
        /* <DEDUP_REMOVED lines=145> */
[----:B-1----:R1:W4:Y:S02]  /*e67b0*/  DFMA R32, R32, R2, R2 ;  /* 0x000000022020722b */ /* 0x0023240000000002 */
[----:B-1----:R-:W-:Y:S02]  /*e67c0*/  @!P1 IMAD.MOV.U32 R2, RZ, RZ, 0x54442d18 ;  /* 0x54442d18ff029424 */ /* 0x002fe400078e00ff */
[----:B------:R-:W-:-:S15]  /*e67d0*/  @!P1 IMAD.MOV.U32 R3, RZ, RZ, 0x400921fb ;  /* 0x400921fbff039424 */ /* 0x000fde00078e00ff */
[----:B------:R-:W-:-:S15]  /*e67e0*/  NOP ;  /* 0x0000000000007918 */ /* 0x000fde0000000000 */
[----:B------:R-:W-:-:S15]  /*e67f0*/  NOP ;  /* 0x0000000000007918 */ /* 0x000fde0000000000 */
[----:B------:R-:W-:-:S15]  /*e6800*/  NOP ;  /* 0x0000000000007918 */ /* 0x000fde0000000000 */
[----:B----4-:R-:W1:Y:S02]  /*e6810*/  @!P1 DADD R2, -R32, R2 ;  /* 0x0000000020029229 */ /* 0x010e640000000102 */
        /* <DEDUP_REMOVED lines=14> */
[----:B------:R1:W4:Y:S02]  /*e6900*/  @P1 DADD R2, R16, R20 ;  /* 0x0000000010021229 */ /* 0x0003240000000014 */
[----:B-1--4-:R-:W-:Y:S05]  /*e6910*/  @!P3 BRA `(.L_x_11441) ;  /* 0x000000000020b947 */ /* 0x012fea0003800000 */
        /* <DEDUP_REMOVED lines=8> */
.L_x_11441:
[----:B------:R-:W-:Y:S02]  /*e69a0*/  FSEL R2, RZ, 3.37028055040000000000e+12, P0 ;  /* 0x54442d18ff027808 */ /* 0x000fe40000000000 */
[----:B------:R-:W-:-:S07]  /*e69b0*/  FSEL R3, RZ, 2.1426990032196044922, P0 ;  /* 0x400921fbff037808 */ /* 0x000fce0000000000 */
.L_x_11442:
[----:B------:R-:W-:Y:S05]  /*e69c0*/  BSYNC.RECONVERGENT B0 ;  /* 0x0000000000007941 */ /* 0x000fea0003800200 */
.L_x_11440:
[----:B------:R1:W4:Y:S02]  /*e69d0*/  DADD R60, |R58|, R60 ;  /* 0x000000003a3c7229 */ /* 0x000324000000023c */
[----:B-1----:R-:W-:-:S15]  /*e69e0*/  LOP3.LUT R59, R3, 0x80000000, R59, 0xb8, !PT ;  /* 0x80000000033b7812 */ /* 0x002fde00078eb83b */
[----:B------:R-:W-:-:S15]  /*e69f0*/  NOP ;  /* 0x0000000000007918 */ /* 0x000fde0000000000 */
[----:B------:R-:W-:-:S15]  /*e6a00*/  NOP ;  /* 0x0000000000007918 */ /* 0x000fde0000000000 */
[----:B------:R-:W-:-:S15]  /*e6a10*/  NOP ;  /* 0x0000000000007918 */ /* 0x000fde0000000000 */
[----:B------:R-:W-:-:S02]  /*e6a20*/  NOP ;  /* 0x0000000000007918 */ /* 0x000fc40000000000 */
[----:B----4-:R-:W1:Y:S02]  /*e6a30*/  DSETP.NAN.AND P0, PT, R60, R60, PT ;  /* 0x0000003c3c00722a */ /* 0x010e640003f08000 */
[----:B-1----:R-:W-:Y:S02]  /*e6a40*/  FSEL R16, R60, R2, P0 ;  /* 0x000000023c107208 */ /* 0x002fe40000000000 */
[----:B------:R-:W-:Y:S01]  /*e6a50*/  FSEL R17, R61, R59, P0 ;  /* 0x0000003b3d117208 */ /* 0x000fe20000000000 */
[----:B------:R-:W-:Y:S06]  /*e6a60*/  BRA `(.L_x_11408) ;  /* 0x0000000c00f07947 */ /* 0x000fec0003800000 */
.L_x_11437:
[----:B----4-:R-:W-:Y:S01]  /*e6a70*/  DSETP.GT.AND P1, PT, |R58|, R60, PT ;  /* 0x0000003c3a00722a */ /* 0x010fe20003f24200 */
[----:B------:R-:W-:Y:S01]  /*e6a80*/  MOV R2, 0x1 ;  /* 0x0000000100027802 */ /* 0x000fe20000000f00 */
        /* <DEDUP_REMOVED lines=59> */
[----:B0-23--:R-:W-:Y:S05]  /*e6e40*/  CALL.REL.NOINC `($__internal_20_$__cuda_sm20_div_rn_f64_full) ;  /* 0x0000056400c47944 */ /* 0x00dfea0003c00000 */
.L_x_11444:
[----:B------:R-:W-:Y:S05]  /*e6e50*/  BSYNC.RECONVERGENT B2 ;  /* 0x0000000000027941 */ /* 0x000fea0003800200 */
.L_x_11443:
        /* <DEDUP_REMOVED lines=146> */
[----:B-1----:R-:W-:Y:S01]  /*e7780*/  @!P1 MOV R2, 0x54442d18 ;  /* 0x54442d1800029802 */ /* 0x002fe20000000f00 */
[----:B------:R-:W-:-:S15]  /*e7790*/  @!P1 IMAD.MOV.U32 R3, RZ, RZ, 0x400921fb ;  /* 0x400921fbff039424 */ /* 0x000fde00078e00ff */
[----:B------:R-:W-:-:S15]  /*e77a0*/  NOP ;  /* 0x0000000000007918 */ /* 0x000fde0000000000 */
[----:B------:R-:W-:-:S15]  /*e77b0*/  NOP ;  /* 0x0000000000007918 */ /* 0x000fde0000000000 */
[----:B------:R-:W-:-:S15]  /*e77c0*/  NOP ;  /* 0x0000000000007918 */ /* 0x000fde0000000000 */
[----:B------:R-:W-:-:S01]  /*e77d0*/  NOP ;  /* 0x0000000000007918 */ /* 0x000fc20000000000 */
        /* <DEDUP_REMOVED lines=25> */
.L_x_11446:
[----:B------:R-:W-:Y:S02]  /*e7970*/  FSEL R2, RZ, 3.37028055040000000000e+12, P0 ;  /* 0x54442d18ff027808 */ /* 0x000fe40000000000 */
[----:B------:R-:W-:-:S07]  /*e7980*/  FSEL R3, RZ, 2.1426990032196044922, P0 ;  /* 0x400921fbff037808 */ /* 0x000fce0000000000 */
.L_x_11447:
[----:B------:R-:W-:Y:S05]  /*e7990*/  BSYNC.RECONVERGENT B0 ;  /* 0x0000000000007941 */ /* 0x000fea0003800200 */
.L_x_11445:
        /* <DEDUP_REMOVED lines=8> */
[----:B------:R-:W-:-:S07]  /*e7a20*/  FSEL R17, R61, R59, P0 ;  /* 0x0000003b3d117208 */ /* 0x000fce0000000000 */
.L_x_11408:
[----:B------:R-:W-:Y:S05]  /*e7a30*/  BSYNC.RECONVERGENT B3 ;  /* 0x0000000000037941 */ /* 0x000fea0003800200 */
.L_x_11400:
[----:B------:R-:W-:Y:S01]  /*e7a40*/  ISETP.GE.AND P0, PT, R23, RZ, PT ;  /* 0x000000ff1700720c */ /* 0x000fe20003f06270 */
[----:B------:R-:W1:Y:S03]  /*e7a50*/  DADD R2, -RZ, -R18 ;  /* 0x00000000ff027229 */ /* 0x000e660000000912 */
[----:B-1----:R-:W-:Y:S02]  /*e7a60*/  FSEL R18, R18, R2, !P0 ;  /* 0x0000000212127208 */ /* 0x002fe40004000000 */
[----:B------:R-:W-:Y:S01]  /*e7a70*/  FSEL R19, R19, R3, !P0 ;  /* 0x0000000313137208 */ /* 0x000fe20004000000 */
[----:B------:R-:W-:Y:S06]  /*e7a80*/  BRA `(.L_x_11364) ;  /* 0x0000006800147947 */ /* 0x000fec0003800000 */
.L_x_11367:
[----:B------:R-:W4:Y:S01]  /*e7a90*/  LDL.64 R16, [R1+0x8] ;  /* 0x0000080001107983 */ /* 0x000f220000100a00 */
[----:B------:R-:W-:Y:S01]  /*e7aa0*/  UMOV UR6, 0x54442d18 ;  /* 0x54442d1800067882 */ /* 0x000fe20000000000 */
[----:B------:R-:W-:Y:S01]  /*e7ab0*/  UMOV UR7, 0x3ff921fb ;  /* 0x3ff921fb00077882 */ /* 0x000fe20000000000 */
[----:B------:R-:W-:-:S15]  /*e7ac0*/  DADD R18, -RZ, -R22 ;  /* 0x00000000ff127229 */ /* 0x000fde0000000916 */
[----:B------:R-:W-:-:S15]  /*e7ad0*/  NOP ;  /* 0x0000000000007918 */ /* 0x000fde0000000000 */
[----:B------:R-:W-:-:S15]  /*e7ae0*/  NOP ;  /* 0x0000000000007918 */ /* 0x000fde0000000000 */
[----:B------:R-:W-:-:S15]  /*e7af0*/  NOP ;  /* 0x0000000000007918 */ /* 0x000fde0000000000 */
[----:B------:R-:W-:-:S04]  /*e7b00*/  NOP ;  /* 0x0000000000007918 */ /* 0x000fc80000000000 */
[----:B----4-:R-:W0:-:S15]  /*e7b10*/  DADD R16, -R20, R16 ;  /* 0x0000000014107229 */ /* 0x010e1e0000000110 */
[----:B------:R-:W-:-:S15]  /*e7b20*/  NOP ;  /* 0x0000000000007918 */ /* 0x000fde0000000000 */
[----:B------:R-:W-:-:S15]  /*e7b30*/  NOP ;  /* 0x0000000000007918 */ /* 0x000fde0000000000 */
[----:B------:R-:W-:-:S15]  /*e7b40*/  NOP ;  /* 0x0000000000007918 */ /* 0x000fde0000000000 */
[----:B------:R-:W-:-:S04]  /*e7b50*/  NOP ;  /* 0x0000000000007918 */ /* 0x000fc80000000000 */
[----:B0-----:R-:W4:Y:S02]  /*e7b60*/  DADD R16, R16, UR6 ;  /* 0x0000000610107e29 */ /* 0x001f240008000000 */
[----:B----4-:R-:W-:Y:S05]  /*e7b70*/  BRA `(.L_x_11364) ;  /* 0x0000006400d87947 */ /* 0x010fea0003800000 */
.L_x_11366:
[----:B------:R4:W0:Y:S01]  /*e7b80*/  DADD R18, -RZ, -R22 ;  /* 0x00000000ff127229 */ /* 0x0008220000000916 */
[----:B------:R-:W-:Y:S01]  /*e7b90*/  CS2R R16, SRZ ;  /* 0x0000000000107805 */ /* 0x000fe2000001ff00 */
[----:B0---4-:R-:W-:Y:S06]  /*e7ba0*/  BRA `(.L_x_11364) ;  /* 0x0000006400cc7947 */ /* 0x011fec0003800000 */
.L_x_11365:
        /* <DEDUP_REMOVED lines=31> */
[-C--:B------:R-:W-:Y:S01]  /*e7da0*/  MOV R32, R34.reuse ;  /* 0x0000002200207202 */ /* 0x080fe20000000f00 */
        /* <DEDUP_REMOVED lines=233> */
.L_x_11452:
[----:B------:R-:W-:Y:S05]  /*e8c40*/  BSYNC.RECONVERGENT B0 ;  /* 0x0000000000007941 */ /* 0x000fea0003800200 */
.L_x_11451:
[----:B------:R-:W-:Y:S04]  /*e8c50*/  BSSY.RECONVERGENT B3, `(.L_x_11453) ;  /* 0x0000008000037945 */ /* 0x000fe80003800200 */
[----:B------:R-:W-:Y:S05]  /*e8c60*/  @P4 BRA P5, `(.L_x_11454) ;  /* 0x0000000000184947 */ /* 0x000fea0002800000 */
[----:B------:R-:W-:Y:S01]  /*e8c70*/  IMAD.MOV.U32 R2, RZ, RZ, R16 ;  /* 0x000000ffff027224 */ /* 0x000fe200078e0010 */
[----:B------:R-:W-:Y:S01]  /*e8c80*/  MOV R34, R18 ;  /* 0x0000001200227202 */ /* 0x000fe20000000f00 */
[----:B------:R-:W-:Y:S01]  /*e8c90*/  IMAD.MOV.U32 R3, RZ, RZ, R17 ;  /* 0x000000ffff037224 */ /* 0x000fe200078e0011 */
[----:B------:R-:W-:Y:S01]  /*e8ca0*/  MOV R32, 0xe8cd0 ;  /* 0x000e8cd000207802 */ /* 0x000fe20000000f00 */
[----:B------:R-:W-:-:S07]  /*e8cb0*/  IMAD.MOV.U32 R33, RZ, RZ, R19 ;  /* 0x000000ffff217224 */ /* 0x000fce00078e0013 */
[----:B0123--:R-:W-:Y:S05]  /*e8cc0*/  CALL.REL.NOINC `($__internal_20_$__cuda_sm20_div_rn_f64_full) ;  /* 0x0000054800247944 */ /* 0x00ffea0003c00000 */
.L_x_11454:
[----:B------:R-:W-:Y:S05]  /*e8cd0*/  BSYNC.RECONVERGENT B3 ;  /* 0x0000000000037941 */ /* 0x000fea0003800200 */
.L_x_11453:
        /* <DEDUP_REMOVED lines=140> */
[----:B----4-:R-:W4:-:S15]  /*e95a0*/  DMUL R18, R16, R18 ;  /* 0x0000001210127228 */ /* 0x010f1e0000000000 */
[----:B------:R-:W-:-:S15]  /*e95b0*/  NOP ;  /* 0x0000000000007918 */ /* 0x000fde0000000000 */
[----:B------:R-:W-:-:S15]  /*e95c0*/  NOP ;  /* 0x0000000000007918 */ /* 0x000fde0000000000 */
[----:B------:R-:W-:-:S15]  /*e95d0*/  NOP ;  /* 0x0000000000007918 */ /* 0x000fde0000000000 */
[----:B------:R-:W-:-:S04]  /*e95e0*/  NOP ;  /* 0x0000000000007918 */ /* 0x000fc80000000000 */
[----:B----4-:R4:W5:Y:S02]  /*e95f0*/  DFMA R18, R18, R2, R2 ;  /* 0x000000021212722b */ /* 0x0109640000000002 */
[----:B----4-:R-:W-:Y:S02]  /*e9600*/  @P1 IMAD.MOV.U32 R2, RZ, RZ, 0x54442d18 ;  /* 0x54442d18ff021424 */ /* 0x010fe400078e00ff */
[----:B------:R-:W-:-:S15]  /*e9610*/  @P1 IMAD.MOV.U32 R3, RZ, RZ, 0x400921fb ;  /* 0x400921fbff031424 */ /* 0x000fde00078e00ff */
[----:B------:R-:W-:-:S15]  /*e9620*/  NOP ;  /* 0x0000000000007918 */ /* 0x000fde0000000000 */
[----:B------:R-:W-:-:S15]  /*e9630*/  NOP ;  /* 0x0000000000007918 */ /* 0x000fde0000000000 */
[----:B------:R-:W-:-:S15]  /*e9640*/  NOP ;  /* 0x0000000000007918 */ /* 0x000fde0000000000 */
[----:B-----5:R-:W4:Y:S02]  /*e9650*/  @P1 DADD R2, -R18, R2 ;  /* 0x0000000012021229 */ /* 0x020f240000000102 */
        /* <DEDUP_REMOVED lines=9> */
[----:B------:R-:W-:Y:S02]  /*e96f0*/  @!P1 FSEL R17, R19, R17, !P0 ;  /* 0x0000001113119208 */ /* 0x000fe40004000000 */
[----:B------:R-:W-:-:S15]  /*e9700*/  @!P1 MOV R19, 0x3ff921fb ;  /* 0x3ff921fb00139802 */ /* 0x000fde0000000f00 */
[----:B------:R-:W-:-:S15]  /*e9710*/  NOP ;  /* 0x0000000000007918 */ /* 0x000fde0000000000 */
[----:B------:R-:W-:-:S15]  /*e9720*/  NOP ;  /* 0x0000000000007918 */ /* 0x000fde0000000000 */
[----:B------:R-:W-:-:S13]  /*e9730*/  NOP ;  /* 0x0000000000007918 */ /* 0x000fda0000000000 */
        /* <DEDUP_REMOVED lines=10> */
.L_x_11456:
[----:B------:R-:W-:Y:S02]  /*e97e0*/  FSEL R2, RZ, 3.37028055040000000000e+12, P0 ;  /* 0x54442d18ff027808 */ /* 0x000fe40000000000 */
[----:B------:R-:W-:-:S07]  /*e97f0*/  FSEL R3, RZ, 2.1426990032196044922, P0 ;  /* 0x400921fbff037808 */ /* 0x000fce0000000000 */
.L_x_11457:
[----:B------:R-:W-:Y:S05]  /*e9800*/  BSYNC.RECONVERGENT B0 ;  /* 0x0000000000007941 */ /* 0x000fea0003800200 */
.L_x_11455:
        /* <DEDUP_REMOVED lines=14> */
.L_x_11450:
        /* <DEDUP_REMOVED lines=326> */
.L_x_11460:
[----:B------:R-:W-:Y:S05]  /*ead50*/  BSYNC.RECONVERGENT B0 ;  /* 0x0000000000007941 */ /* 0x000fea0003800200 */
.L_x_11459:
[----:B------:R-:W-:Y:S04]  /*ead60*/  BSSY.RECONVERGENT B3, `(.L_x_11461) ;  /* 0x0000008000037945 */ /* 0x000fe80003800200 */
[----:B------:R-:W-:Y:S05]  /*ead70*/  @P4 BRA P5, `(.L_x_11462) ;  /* 0x0000000000184947 */ /* 0x000fea0002800000 */
[----:B------:R-:W-:Y:S01]  /*ead80*/  IMAD.MOV.U32 R2, RZ, RZ, R16 ;  /* 0x000000ffff027224 */ /* 0x000fe200078e0010 */
[----:B------:R-:W-:Y:S01]  /*ead90*/  MOV R32, 0xeade0 ;  /* 0x000eade000207802 */ /* 0x000fe20000000f00 */
[----:B------:R-:W-:Y:S02]  /*eada0*/  IMAD.MOV.U32 R3, RZ, RZ, R17 ;  /* 0x000000ffff037224 */ /* 0x000fe400078e0011 */
[----:B0-----:R-:W-:Y:S02]  /*eadb0*/  IMAD.MOV.U32 R34, RZ, RZ, R18 ;  /* 0x000000ffff227224 */ /* 0x001fe400078e0012 */
[----:B------:R-:W-:-:S07]  /*eadc0*/  IMAD.MOV.U32 R33, RZ, RZ, R19 ;  /* 0x000000ffff217224 */ /* 0x000fce00078e0013 */
[----:B-123--:R-:W-:Y:S05]  /*eadd0*/  CALL.REL.NOINC `($__internal_20_$__cuda_sm20_div_rn_f64_full) ;  /* 0x0000052400e07944 */ /* 0x00efea0003c00000 */
.L_x_11462:
[----:B------:R-:W-:Y:S05]  /*eade0*/  BSYNC.RECONVERGENT B3 ;  /* 0x0000000000037941 */ /* 0x000fea0003800200 */
.L_x_11461:
        /* <DEDUP_REMOVED lines=146> */
[----:B----4-:R-:W-:Y:S01]  /*eb710*/  @P1 MOV R2, 0x54442d18 ;  /* 0x54442d1800021802 */ /* 0x010fe20000000f00 */
[----:B------:R-:W-:-:S15]  /*eb720*/  @P1 IMAD.MOV.U32 R3, RZ, RZ, 0x400921fb ;  /* 0x400921fbff031424 */ /* 0x000fde00078e00ff */
[----:B------:R-:W-:-:S15]  /*eb730*/  NOP ;  /* 0x0000000000007918 */ /* 0x000fde0000000000 */
[----:B------:R-:W-:-:S15]  /*eb740*/  NOP ;  /* 0x0000000000007918 */ /* 0x000fde0000000000 */
[----:B------:R-:W-:-:S15]  /*eb750*/  NOP ;  /* 0x0000000000007918 */ /* 0x000fde0000000000 */
[----:B------:R-:W-:-:S01]  /*eb760*/  NOP ;  /* 0x0000000000007918 */ /* 0x000fc20000000000 */
        /* <DEDUP_REMOVED lines=25> */
.L_x_11464:
[----:B------:R-:W-:Y:S02]  /*eb900*/  FSEL R2, RZ, 3.37028055040000000000e+12, P0 ;  /* 0x54442d18ff027808 */ /* 0x000fe40000000000 */
[----:B------:R-:W-:-:S07]  /*eb910*/  FSEL R3, RZ, 2.1426990032196044922, P0 ;  /* 0x400921fbff037808 */ /* 0x000fce0000000000 */
.L_x_11465:
[----:B------:R-:W-:Y:S05]  /*eb920*/  BSYNC.RECONVERGENT B0 ;  /* 0x0000000000007941 */ /* 0x000fea0003800200 */
.L_x_11463:
        /* <DEDUP_REMOVED lines=10> */
.L_x_11449:
        /* <DEDUP_REMOVED lines=50> */
[----:B--23--:R-:W-:Y:S05]  /*ebcf0*/  CALL.REL.NOINC `($__internal_20_$__cuda_sm20_div_rn_f64_full) ;  /* 0x0000051800187944 */ /* 0x00cfea0003c00000 */
[----:B------:R-:W-:Y:S01]  /*ebd00*/  IMAD.MOV.U32 R62, RZ, RZ, R2 ;  /* 0x000000ffff3e7224 */ /* 0x000fe200078e0002 */
[----:B------:R-:W-:-:S07]  /*ebd10*/  MOV R63, R3 ;  /* 0x00000003003f7202 */ /* 0x000fce0000000f00 */
.L_x_11467:
[----:B------:R-:W-:Y:S05]  /*ebd20*/  BSYNC.RECONVERGENT B3 ;  /* 0x0000000000037941 */ /* 0x000fea0003800200 */
.L_x_11466:
        /* <DEDUP_REMOVED lines=50> */
[----:B--23--:R-:W-:Y:S05]  /*ec050*/  CALL.REL.NOINC `($__internal_20_$__cuda_sm20_div_rn_f64_full) ;  /* 0x0000051400407944 */ /* 0x00cfea0003c00000 */
.L_x_11469:
[----:B------:R-:W-:Y:S05]  /*ec060*/  BSYNC.RECONVERGENT B3 ;  /* 0x0000000000037941 */ /* 0x000fea0003800200 */
.L_x_11468:
        /* <DEDUP_REMOVED lines=333> */
.L_x_11471:
[----:B------:R-:W-:Y:S05]  /*ed540*/  BSYNC.RECONVERGENT B0 ;  /* 0x0000000000007941 */ /* 0x000fea0003800200 */
.L_x_11470:
[----:B------:R-:W-:Y:S04]  /*ed550*/  BSSY.RECONVERGENT B3, `(.L_x_11472) ;  /* 0x0000008000037945 */ /* 0x000fe80003800200 */
[----:B------:R-:W-:Y:S05]  /*ed560*/  @P4 BRA P5, `(.L_x_11473) ;  /* 0x0000000000184947 */ /* 0x000fea0002800000 */
[----:B------:R-:W-:Y:S01]  /*ed570*/  IMAD.MOV.U32 R2, RZ, RZ, R16 ;  /* 0x000000ffff027224 */ /* 0x000fe200078e0010 */
[----:B------:R-:W-:Y:S01]  /*ed580*/  MOV R3, R17 ;  /* 0x0000001100037202 */ /* 0x000fe20000000f00 */
[----:B0-----:R-:W-:Y:S01]  /*ed590*/  IMAD.MOV.U32 R34, RZ, RZ, R18 ;  /* 0x000000ffff227224 */ /* 0x001fe200078e0012 */
[----:B------:R-:W-:Y:S01]  /*ed5a0*/  MOV R32, 0xed5d0 ;  /* 0x000ed5d000207802 */ /* 0x000fe20000000f00 */
[----:B------:R-:W-:-:S07]  /*ed5b0*/  IMAD.MOV.U32 R33, RZ, RZ, R19 ;  /* 0x000000ffff217224 */ /* 0x000fce00078e0013 */
[----:B-123--:R-:W-:Y:S05]  /*ed5c0*/  CALL.REL.NOINC `($__internal_20_$__cuda_sm20_div_rn_f64_full) ;  /* 0x000004fc00e47944 */ /* 0x00efea0003c00000 */
.L_x_11473:
[----:B------:R-:W-:Y:S05]  /*ed5d0*/  BSYNC.RECONVERGENT B3 ;  /* 0x0000000000037941 */ /* 0x000fea0003800200 */
.L_x_11472:
        /* <DEDUP_REMOVED lines=159> */
[----:B----4-:R-:W-:Y:S02]  /*edfd0*/  @!P1 FSEL R16, R18, R16, !P0 ;  /* 0x0000001012109208 */ /* 0x010fe40004000000 */
[----:B------:R-:W-:Y:S01]  /*edfe0*/  @!P1 FSEL R17, R19, R17, !P0 ;  /* 0x0000001113119208 */ /* 0x000fe20004000000 */
[----:B------:R-:W-:Y:S01]  /*edff0*/  @!P1 IMAD.MOV.U32 R19, RZ, RZ, 0x3ff921fb ;  /* 0x3ff921fbff139424 */ /* 0x000fe200078e00ff */
        /* <DEDUP_REMOVED lines=14> */
.L_x_11475:
[----:B------:R-:W-:Y:S02]  /*ee0e0*/  FSEL R2, RZ, 3.37028055040000000000e+12, P0 ;  /* 0x54442d18ff027808 */ /* 0x000fe40000000000 */
[----:B------:R-:W-:-:S07]  /*ee0f0*/  FSEL R3, RZ, 2.1426990032196044922, P0 ;  /* 0x400921fbff037808 */ /* 0x000fce0000000000 */
.L_x_11476:
[----:B------:R-:W-:Y:S05]  /*ee100*/  BSYNC.RECONVERGENT B0 ;  /* 0x0000000000007941 */ /* 0x000fea0003800200 */
.L_x_11474:
        /* <DEDUP_REMOVED lines=13> */
.L_x_11458:
[----:B------:R-:W-:Y:S05]  /*ee1e0*/  BSYNC.RECONVERGENT B2 ;  /* 0x0000000000027941 */ /* 0x000fea0003800200 */
.L_x_11448:
        /* <DEDUP_REMOVED lines=15> */
.L_x_11364:
[----:B------:R-:W-:Y:S05]  /*ee2e0*/  BSYNC.RECONVERGENT B1 ;  /* 0x0000000000017941 */ /* 0x000fea0003800200 */
.L_x_11362:
[----:B------:R-:W-:Y:S05]  /*ee2f0*/  WARPSYNC.ALL ;  /* 0x0000000000007948 */ /* 0x000fea0003800000 */
[----:B0-----:R-:W-:Y:S01]  /*ee300*/  IMAD.MOV.U32 R2, RZ, RZ, 0x33145c07 ;  /* 0x33145c07ff027424 */ /* 0x001fe200078e00ff */
        /* <DEDUP_REMOVED lines=20> */
[----:B0---4-:R-:W-:Y:S05]  /*ee450*/  @!P0 BRA P1, `(.L_x_11478) ;  /* 0x0000000000cc8947 */ /* 0x011fea0000800000 */
[----:B------:R-:W0:Y:S02]  /*ee460*/  DSETP.NEU.AND P0, PT, R60, +INF , PT ;  /* 0x7ff000003c00742a */ /* 0x000e240003f0d000 */
[----:B0-----:R-:W-:Y:S01]  /*ee470*/  @!P0 IMAD.MOV.U32 R22, RZ, RZ, 0x0 ;  /* 0x00000000ff168424 */ /* 0x001fe200078e00ff */
[----:B------:R-:W-:-:S15]  /*ee480*/  @!P0 MOV R23, 0xfff00000 ;  /* 0xfff0000000178802 */ /* 0x000fde0000000f00 */
[----:B------:R-:W-:-:S15]  /*ee490*/  NOP ;  /* 0x0000000000007918 */ /* 0x000fde0000000000 */
[----:B------:R-:W-:-:S15]  /*ee4a0*/  NOP ;  /* 0x0000000000007918 */ /* 0x000fde0000000000 */
[----:B------:R-:W-:-:S15]  /*ee4b0*/  NOP ;  /* 0x0000000000007918 */ /* 0x000fde0000000000 */
[----:B------:R-:W-:-:S01]  /*ee4c0*/  NOP ;  /* 0x0000000000007918 */ /* 0x000fc20000000000 */
[----:B------:R0:W4:Y:S02]  /*ee4d0*/  @!P0 DADD R20, R26, R26 ;  /* 0x000000001a148229 */ /* 0x000124000000001a */
[----:B0---4-:R-:W-:Y:S05]  /*ee4e0*/  @!P0 BRA `(.L_x_11479) ;  /* 0x0000013800908947 */ /* 0x011fea0003800000 */
        /* <DEDUP_REMOVED lines=11> */
[----:B0---4-:R-:W-:Y:S05]  /*ee5a0*/  @!P0 BRA `(.L_x_11479) ;  /* 0x0000013800608947 */ /* 0x011fea0003800000 */
        /* <DEDUP_REMOVED lines=23> */
[----:B------:R0:W4:-:S15]  /*ee720*/  @!P0 DADD R20, R2, UR10 ;  /* 0x0000000a02148e29 */ /* 0x00011e0008000000 */
[----:B------:R-:W-:-:S15]  /*ee730*/  NOP ;  /* 0x0000000000007918 */ /* 0x000fde0000000000 */
[----:B------:R-:W-:-:S15]  /*ee740*/  NOP ;  /* 0x0000000000007918 */ /* 0x000fde0000000000 */
[----:B------:R-:W-:-:S15]  /*ee750*/  NOP ;  /* 0x0000000000007918 */ /* 0x000fde0000000000 */
[----:B------:R-:W-:-:S04]  /*ee760*/  NOP ;  /* 0x0000000000007918 */ /* 0x000fc80000000000 */
[----:B------:R0:W0:Y:S02]  /*ee770*/  @!P0 DADD R22, R26, R26 ;  /* 0x000000001a168229 */ /* 0x000024000000001a */
[----:B0---4-:R-:W-:Y:S05]  /*ee780*/  BRA `(.L_x_11479) ;  /* 0x0000013400e87947 */ /* 0x011fea0003800000 */
.L_x_11478:
        /* <DEDUP_REMOVED lines=31> */
[----:B------:R-:W4:Y:S02]  /*ee980*/  DSETP.LT.AND P1, PT, R60, UR6, PT ;  /* 0x000000063c007e2a */ /* 0x000f24000bf21000 */
[----:B0---4-:R-:W-:Y:S05]  /*ee990*/  @!P0 BRA P1, `(.L_x_11482) ;  /* 0x000000cc005c8947 */ /* 0x011fea0000800000 */
        /* <DEDUP_REMOVED lines=52> */
[----:B------:R-:W4:-:S15]  /*eece0*/  DADD R64, R60, -1 ;  /* 0xbff000003c407429 */ /* 0x000f1e0000000000 */
[----:B------:R-:W-:-:S15]  /*eecf0*/  NOP ;  /* 0x0000000000007918 */ /* 0x000fde0000000000 */
[----:B------:R-:W-:-:S15]  /*eed00*/  NOP ;  /* 0x0000000000007918 */ /* 0x000fde0000000000 */
[----:B------:R-:W-:-:S15]  /*eed10*/  NOP ;  /* 0x0000000000007918 */ /* 0x000fde0000000000 */
[----:B------:R-:W-:-:S04]  /*eed20*/  NOP ;  /* 0x0000000000007918 */ /* 0x000fc80000000000 */
[----:B----4-:R-:W4:Y:S02]  /*eed30*/  DADD R20, -RZ, |R64| ;  /* 0x00000000ff147229 */ /* 0x010f240000000540 */
[----:B----4-:R-:W-:-:S04]  /*eed40*/  ISETP.LT.U32.AND P0, PT, R20, R58, PT ;  /* 0x0000003a1400720c */ /* 0x010fc80003f01070 */
        /* <DEDUP_REMOVED lines=15> */
[----:B0-----:R0:W4:Y:S02]  /*eee40*/  DFMA R48, R34, -R2, 1 ;  /* 0x3ff000002230742b */ /* 0x0011240000000802 */
[----:B0-----:R-:W-:Y:S01]  /*eee50*/  IMAD.MOV.U32 R2, RZ, RZ, 0x0 ;  /* 0x00000000ff027424 */ /* 0x001fe200078e00ff */
[----:B------:R-:W-:Y:S01]  /*eee60*/  LOP3.LUT R35, R0, 0x7fd00000, RZ, 0x3c, !PT ;  /* 0x7fd0000000237812 */ /* 0x000fe200078e3cff */
[----:B------:R-:W-:Y:S02]  /*eee70*/  IMAD.MOV.U32 R3, RZ, RZ, 0x3fd80000 ;  /* 0x3fd80000ff037424 */ /* 0x000fe400078e00ff */
[----:B------:R-:W-:-:S15]  /*eee80*/  IMAD.MOV.U32 R34, RZ, RZ, RZ ;  /* 0x000000ffff227224 */ /* 0x000fde00078e00ff */
[----:B------:R-:W-:-:S15]  /*eee90*/  NOP ;  /* 0x0000000000007918 */ /* 0x000fde0000000000 */
[----:B------:R-:W-:-:S15]  /*eeea0*/  NOP ;  /* 0x0000000000007918 */ /* 0x000fde0000000000 */
[----:B------:R-:W-:-:S13]  /*eeeb0*/  NOP ;  /* 0x0000000000007918 */ /* 0x000fda0000000000 */
[----:B----4-:R-:W-:-:S15]  /*eeec0*/  DMUL R50, R22, R48 ;  /* 0x0000003016327228 */ /* 0x010fde0000000000 */
        /* <DEDUP_REMOVED lines=73> */
[----:B------:R4:W5:Y:S02]  /*ef360*/  DMUL R22, R44, R22 ;  /* 0x000000162c167228 */ /* 0x0009640000000000 */
[----:B----4-:R-:W-:Y:S01]  /*ef370*/  LOP3.LUT R45, R46, 0x100000, RZ, 0xfc, !PT ;  /* 0x001000002e2d7812 */ /* 0x010fe200078efcff */
        /* <DEDUP_REMOVED lines=22> */
[----:B-----5:R-:W0:Y:S02]  /*ef4e0*/  DMUL R22, R22, R44 ;  /* 0x0000002c16167228 */ /* 0x020e240000000000 */
        /* <DEDUP_REMOVED lines=74> */
[----:B0-----:R0:W4:Y:S02]  /*ef990*/  DFMA R48, R32, R2, R34 ;  /* 0x000000022030722b */ /* 0x0011240000000022 */
[----:B0---4-:R-:W-:Y:S05]  /*ef9a0*/  @!P0 BRA `(.L_x_11486) ;  /* 0x00000000001c8947 */ /* 0x011fea0003800000 */
[----:B------:R-:W-:Y:S01]  /*ef9b0*/  IMAD.MOV.U32 R2, RZ, RZ, R50 ;  /* 0x000000ffff027224 */ /* 0x000fe200078e0032 */
[----:B------:R-:W-:Y:S01]  /*ef9c0*/  MOV R0, 0xefa00 ;  /* 0x000efa0000007802 */ /* 0x000fe20000000f00 */
[----:B------:R-:W-:Y:S02]  /*ef9d0*/  IMAD.MOV.U32 R46, RZ, RZ, R22 ;  /* 0x000000ffff2e7224 */ /* 0x000fe400078e0016 */
[----:B------:R-:W-:-:S07]  /*ef9e0*/  IMAD.MOV.U32 R45, RZ, RZ, R23 ;  /* 0x000000ffff2d7224 */ /* 0x000fce00078e0017 */
[----:B-123--:R-:W-:Y:S05]  /*ef9f0*/  CALL.REL.NOINC `($__internal_21_$__cuda_sm20_dsqrt_rn_f64_mediumpath_v1) ;  /* 0x000004e4000c7944 */ /* 0x00efea0003c00000 */
[----:B------:R-:W-:Y:S02]  /*efa00*/  IMAD.MOV.U32 R48, RZ, RZ, R2 ;  /* 0x000000ffff307224 */ /* 0x000fe400078e0002 */
[----:B------:R-:W-:-:S07]  /*efa10*/  IMAD.MOV.U32 R49, RZ, RZ, R3 ;  /* 0x000000ffff317224 */ /* 0x000fce00078e0003 */
.L_x_11486:
[----:B------:R-:W-:Y:S05]  /*efa20*/  BSYNC.RECONVERGENT B3 ;  /* 0x0000000000037941 */ /* 0x000fea0003800200 */
.L_x_11485:
        /* <DEDUP_REMOVED lines=160> */
[----:B------:R-:W4:-:S15]  /*f0430*/  DFMA R22, R2, UR6, R32 ;  /* 0x0000000602167c2b */ /* 0x000f1e0008000020 */
        /* <DEDUP_REMOVED lines=9> */
[----:B----4-:R-:W0:Y:S01]  /*f04d0*/  DFMA R44, R2, -UR6, R22 ;  /* 0x80000006022c7c2b */ /* 0x010e220008000016 */
        /* <DEDUP_REMOVED lines=21> */
[----:B0-----:R0:W4:Y:S02]  /*f0630*/  DADD R22, R22, R34 ;  /* 0x0000000016167229 */ /* 0x0011240000000022 */
[----:B0---4-:R-:W-:Y:S05]  /*f0640*/  BRA `(.L_x_11487) ;  /* 0x0000004400487947 */ /* 0x011fea0003800000 */
.L_x_11484:
        /* <DEDUP_REMOVED lines=76> */
[----:B-123--:R-:W-:Y:S05]  /*f0b10*/  CALL.REL.NOINC `($__internal_20_$__cuda_sm20_div_rn_f64_full) ;  /* 0x000004c800907944 */ /* 0x00efea0003c00000 */
.L_x_11493:
[----:B------:R-:W-:Y:S05]  /*f0b20*/  BSYNC.RECONVERGENT B4 ;  /* 0x0000000000047941 */ /* 0x000fea0003800200 */
.L_x_11492:
[----:B------:R-:W-:Y:S02]  /*f0b30*/  IMAD.MOV.U32 R22, RZ, RZ, R2 ;  /* 0x000000ffff167224 */ /* 0x000fe400078e0002 */
[----:B------:R-:W-:-:S07]  /*f0b40*/  IMAD.MOV.U32 R23, RZ, RZ, R3 ;  /* 0x000000ffff177224 */ /* 0x000fce00078e0003 */
.L_x_11491:
[----:B------:R-:W-:Y:S05]  /*f0b50*/  BSYNC.RECONVERGENT B3 ;  /* 0x0000000000037941 */ /* 0x000fea0003800200 */
.L_x_11490:
        /* <DEDUP_REMOVED lines=69> */
[----:B-123--:R-:W-:Y:S05]  /*f0fb0*/  CALL.REL.NOINC `($__internal_20_$__cuda_sm20_div_rn_f64_full) ;  /* 0x000004c400687944 */ /* 0x00efea0003c00000 */
.L_x_11498:
[----:B------:R-:W-:Y:S05]  /*f0fc0*/  BSYNC.RECONVERGENT B4 ;  /* 0x0000000000047941 */ /* 0x000fea0003800200 */
.L_x_11497:
[----:B------:R-:W-:Y:S05]  /*f0fd0*/  BRA `(.L_x_11496) ;  /* 0x0000000000047947 */ /* 0x000fea0003800000 */
.L_x_11495:
[----:B------:R0:W4:Y:S02]  /*f0fe0*/  DADD R2, R62, -R32 ;  /* 0x000000003e027229 */ /* 0x0001240000000820 */
.L_x_11496:
[----:B------:R-:W-:Y:S05]  /*f0ff0*/  BSYNC.RECONVERGENT B3 ;  /* 0x0000000000037941 */ /* 0x000fea0003800200 */
.L_x_11494:
[----:B----4-:R-:W4:Y:S01]  /*f1000*/  DMUL R2, R2, 0.5 ;  /* 0x3fe0000002027828 */ /* 0x010f220000000000 */
        /* <DEDUP_REMOVED lines=12> */
[----:B----4-:R-:W0:-:S15]  /*f10d0*/  DFMA R22, R22, 0.5, R2 ;  /* 0x3fe000001616782b */ /* 0x010e1e0000000002 */
        /* <DEDUP_REMOVED lines=50> */
[----:B------:R-:W-:Y:S01]  /*f1400*/  MOV R2, R52 ;  /* 0x0000003400027202 */ /* 0x000fe20000000f00 */
[----:B------:R-:W-:Y:S01]  /*f1410*/  IMAD.MOV.U32 R45, RZ, RZ, R33 ;  /* 0x000000ffff2d7224 */ /* 0x000fe200078e0021 */
[----:B------:R-:W-:Y:S01]  /*f1420*/  MOV R0, 0xf1460 ;  /* 0x000f146000007802 */ /* 0x000fe20000000f00 */
[----:B------:R-:W-:Y:S02]  /*f1430*/  IMAD.MOV.U32 R32, RZ, RZ, R48 ;  /* 0x000000ffff207224 */ /* 0x000fe400078e0030 */
[----:B------:R-:W-:-:S07]  /*f1440*/  IMAD.MOV.U32 R33, RZ, RZ, R49 ;  /* 0x000000ffff217224 */ /* 0x000fce00078e0031 */
[----:B-123--:R-:W-:Y:S05]  /*f1450*/  CALL.REL.NOINC `($__internal_21_$__cuda_sm20_dsqrt_rn_f64_mediumpath_v1) ;  /* 0x000004c800747944 */ /* 0x00efea0003c00000 */
[----:B------:R-:W-:Y:S02]  /*f1460*/  IMAD.MOV.U32 R50, RZ, RZ, R2 ;  /* 0x000000ffff327224 */ /* 0x000fe400078e0002 */
[----:B------:R-:W-:-:S07]  /*f1470*/  IMAD.MOV.U32 R51, RZ, RZ, R3 ;  /* 0x000000ffff337224 */ /* 0x000fce00078e0003 */
.L_x_11500:
[----:B------:R-:W-:Y:S05]  /*f1480*/  BSYNC.RECONVERGENT B3 ;  /* 0x0000000000037941 */ /* 0x000fea0003800200 */
.L_x_11499:
        /* <DEDUP_REMOVED lines=197> */
.L_x_11501:
        /* <DEDUP_REMOVED lines=51> */
[----:B-123--:R-:W-:Y:S05]  /*f2410*/  CALL.REL.NOINC `($__internal_20_$__cuda_sm20_div_rn_f64_full) ;  /* 0x000004b000507944 */ /* 0x00efea0003c00000 */
.L_x_11503:
[----:B------:R-:W-:Y:S05]  /*f2420*/  BSYNC.RECONVERGENT B3 ;  /* 0x0000000000037941 */ /* 0x000fea0003800200 */
.L_x_11502:
        /* <DEDUP_REMOVED lines=76> */
[----:B0-----:R0:W4:Y:S02]  /*f28f0*/  DADD R22, R22, R44 ;  /* 0x0000000016167229 */ /* 0x001124000000002c */
[----:B0---4-:R-:W-:Y:S05]  /*f2900*/  BRA `(.L_x_11487) ;  /* 0x0000002000987947 */ /* 0x011fea0003800000 */
.L_x_11489:
        /* <DEDUP_REMOVED lines=51> */
[----:B------:R-:W-:-:S07]  /*f2c40*/  MOV R0, 0xf2c60 ;  /* 0x000f2c6000007802 */ /* 0x000fce0000000f00 */
[----:B-123--:R-:W-:Y:S05]  /*f2c50*/  CALL.REL.NOINC `($__internal_21_$__cuda_sm20_dsqrt_rn_f64_mediumpath_v1) ;  /* 0x000004b000747944 */ /* 0x00efea0003c00000 */
[----:B------:R-:W-:Y:S02]  /*f2c60*/  IMAD.MOV.U32 R48, RZ, RZ, R2 ;  /* 0x000000ffff307224 */ /* 0x000fe400078e0002 */
[----:B------:R-:W-:-:S07]  /*f2c70*/  IMAD.MOV.U32 R49, RZ, RZ, R3 ;  /* 0x000000ffff317224 */ /* 0x000fce00078e0003 */
.L_x_11506:
[----:B------:R-:W-:Y:S05]  /*f2c80*/  BSYNC.RECONVERGENT B3 ;  /* 0x0000000000037941 */ /* 0x000fea0003800200 */
.L_x_11505:
        /* <DEDUP_REMOVED lines=197> */
.L_x_11507:
        /* <DEDUP_REMOVED lines=52> */
.L_x_11509:
[----:B------:R-:W-:Y:S05]  /*f3c20*/  BSYNC.RECONVERGENT B3 ;  /* 0x0000000000037941 */ /* 0x000fea0003800200 */
.L_x_11508:
        /* <DEDUP_REMOVED lines=78> */
.L_x_11504:
        /* <DEDUP_REMOVED lines=55> */
[----:B------:R-:W-:Y:S02]  /*f4480*/  IMAD.MOV.U32 R45, RZ, RZ, R23 ;  /* 0x000000ffff2d7224 */ /* 0x000fe400078e0017 */
[----:B------:R-:W-:Y:S02]  /*f4490*/  IMAD.MOV.U32 R32, RZ, RZ, R48 ;  /* 0x000000ffff207224 */ /* 0x000fe400078e0030 */
[----:B------:R-:W-:-:S07]  /*f44a0*/  IMAD.MOV.U32 R33, RZ, RZ, R49 ;  /* 0x000000ffff217224 */ /* 0x000fce00078e0031 */
[----:B-123--:R-:W-:Y:S05]  /*f44b0*/  CALL.REL.NOINC `($__internal_21_$__cuda_sm20_dsqrt_rn_f64_mediumpath_v1) ;  /* 0x00000498005c7944 */ /* 0x00efea0003c00000 */
[----:B------:R-:W-:Y:S01]  /*f44c0*/  IMAD.MOV.U32 R32, RZ, RZ, R2 ;  /* 0x000000ffff207224 */ /* 0x000fe200078e0002 */
[----:B------:R-:W-:-:S07]  /*f44d0*/  MOV R33, R3 ;  /* 0x0000000300217202 */ /* 0x000fce0000000f00 */
.L_x_11511:
[----:B------:R-:W-:Y:S05]  /*f44e0*/  BSYNC.RECONVERGENT B3 ;  /* 0x0000000000037941 */ /* 0x000fea0003800200 */
.L_x_11510:
        /* <DEDUP_REMOVED lines=48> */
.L_x_11513:
[----:B------:R-:W-:Y:S05]  /*f47f0*/  BSYNC.RECONVERGENT B3 ;  /* 0x0000000000037941 */ /* 0x000fea0003800200 */
.L_x_11512:
[----:B------:R-:W-:Y:S02]  /*f4800*/  IMAD.MOV.U32 R22, RZ, RZ, R2 ;  /* 0x000000ffff167224 */ /* 0x000fe400078e0002 */
[----:B------:R-:W-:Y:S01]  /*f4810*/  IMAD.MOV.U32 R23, RZ, RZ, R3 ;  /* 0x000000ffff177224 */ /* 0x000fe200078e0003 */
[----:B------:R-:W-:Y:S06]  /*f4820*/  BRA `(.L_x_11487) ;  /* 0x0000000000d07947 */ /* 0x000fec0003800000 */
.L_x_11488:
        /* <DEDUP_REMOVED lines=51> */
.L_x_11514:
[----:B------:R-:W-:Y:S05]  /*f4b60*/  BSYNC.RECONVERGENT B3 ;  /* 0x0000000000037941 */ /* 0x000fea0003800200 */
.L_x_11487:
[----:B------:R-:W-:Y:S05]  /*f4b70*/  BSYNC.RECONVERGENT B2 ;  /* 0x0000000000027941 */ /* 0x000fea0003800200 */
.L_x_11483:
        /* <DEDUP_REMOVED lines=52> */
[----:B-123--:R-:W-:Y:S05]  /*f4ec0*/  CALL.REL.NOINC `($__internal_20_$__cuda_sm20_div_rn_f64_full) ;  /* 0x0000048400a47944 */ /* 0x00efea0003c00000 */
.L_x_11519:
[----:B------:R-:W-:Y:S05]  /*f4ed0*/  BSYNC.RECONVERGENT B4 ;  /* 0x0000000000047941 */ /* 0x000fea0003800200 */
.L_x_11518:
        /* <DEDUP_REMOVED lines=13> */
[----:B------:R0:W4:Y:S02]  /*f4fb0*/  DADD R24, -RZ, -R2 ;  /* 0x00000000ff187229 */ /* 0x0001240000000902 */
[----:B0---4-:R-:W-:Y:S05]  /*f4fc0*/  @!P0 BRA `(.L_x_11522) ;  /* 0x0000000800a48947 */ /* 0x011fea0003800000 */
        /* <DEDUP_REMOVED lines=32> */
[----:B0-----:R0:W4:Y:S01]  /*f51d0*/  DFMA R44, R20, R32, UR6 ;  /* 0x00000006142c7e2b */ /* 0x0011220008000020 */
        /* <DEDUP_REMOVED lines=8> */
[----:B----4-:R0:W4:Y:S01]  /*f5260*/  DFMA R52, R20, R44, UR6 ;  /* 0x0000000614347e2b */ /* 0x010122000800002c */
[----:B------:R-:W-:Y:S01]  /*f5270*/  UMOV UR6, 0xc3bca540 ;  /* 0xc3bca54000067882 */ /* 0x000fe20000000000 */
[----:B------:R-:W-:Y:S01]  /*f5280*/  UMOV UR7, 0x3f1c9a88 ;  /* 0x3f1c9a8800077882 */ /* 0x000fe20000000000 */
[----:B0-----:R-:W-:Y:S01]  /*f5290*/  VIADD R45, R35, 0xfff00000 ;  /* 0xfff00000232d7836 */ /* 0x001fe20000000000 */
[----:B------:R-:W-:-:S15]  /*f52a0*/  MOV R44, RZ ;  /* 0x000000ff002c7202 */ /* 0x000fde0000000f00 */
[----:B------:R-:W-:-:S15]  /*f52b0*/  NOP ;  /* 0x0000000000007918 */ /* 0x000fde0000000000 */
[----:B------:R-:W-:-:S15]  /*f52c0*/  NOP ;  /* 0x0000000000007918 */ /* 0x000fde0000000000 */
[----:B------:R-:W-:-:S15]  /*f52d0*/  NOP ;  /* 0x0000000000007918 */ /* 0x000fde0000000000 */
[----:B----4-:R-:W0:Y:S01]  /*f52e0*/  DFMA R52, R20, R52, UR6 ;  /* 0x0000000614347e2b */ /* 0x010e220008000034 */
        /* <DEDUP_REMOVED lines=119> */
.L_x_11522:
        /* <DEDUP_REMOVED lines=95> */
[----:B0-----:R0:W4:Y:S02]  /*f6050*/  DMUL R32, R20, R32 ;  /* 0x0000002014207228 */ /* 0x0011240000000000 */
[----:B0-----:R-:W-:Y:S02]  /*f6060*/  @P0 IMAD.MOV.U32 R20, RZ, RZ, 0x33145c07 ;  /* 0x33145c07ff140424 */ /* 0x001fe400078e00ff */
[----:B------:R-:W-:-:S15]  /*f6070*/  @P0 IMAD.MOV.U32 R21, RZ, RZ, 0x3c91a626 ;  /* 0x3c91a626ff150424 */ /* 0x000fde00078e00ff */
[----:B------:R-:W-:-:S15]  /*f6080*/  NOP ;  /* 0x0000000000007918 */ /* 0x000fde0000000000 */
[----:B------:R-:W-:-:S15]  /*f6090*/  NOP ;  /* 0x0000000000007918 */ /* 0x000fde0000000000 */
[----:B------:R-:W-:-:S15]  /*f60a0*/  NOP ;  /* 0x0000000000007918 */ /* 0x000fde0000000000 */
[----:B----4-:R-:W0:-:S15]  /*f60b0*/  DFMA R2, R32, |R2|, |R2| ;  /* 0x400000022002722b */ /* 0x010e1e0000000402 */
        /* <DEDUP_REMOVED lines=9> */
[----:B------:R-:W4:-:S15]  /*f6150*/  @!P0 DADD R2, R2, R24 ;  /* 0x0000000002028229 */ /* 0x000f1e0000000018 */
        /* <DEDUP_REMOVED lines=9> */
[----:B----4-:R4:W0:Y:S02]  /*f61f0*/  @!P0 DADD R20, R2, UR6 ;  /* 0x0000000602148e29 */ /* 0x0108240008000000 */
[----:B0---4-:R-:W-:Y:S05]  /*f6200*/  BRA `(.L_x_11523) ;  /* 0x0000005400287947 */ /* 0x011fea0003800000 */
.L_x_11521:
        /* <DEDUP_REMOVED lines=172> */
.L_x_11524:
        /* <DEDUP_REMOVED lines=100> */
[----:B----4-:R0:W4:Y:S02]  /*f7310*/  DFMA R24, R24, |R2|, |R2| ;  /* 0x400000021818722b */ /* 0x0101240000000402 */
[----:B0-----:R-:W-:Y:S01]  /*f7320*/  @!P0 IMAD.MOV.U32 R2, RZ, RZ, 0x33145c07 ;  /* 0x33145c07ff028424 */ /* 0x001fe200078e00ff */
[----:B------:R-:W-:-:S15]  /*f7330*/  @!P0 MOV R3, 0x3c91a626 ;  /* 0x3c91a62600038802 */ /* 0x000fde0000000f00 */
[----:B------:R-:W-:-:S15]  /*f7340*/  NOP ;  /* 0x0000000000007918 */ /* 0x000fde0000000000 */
[----:B------:R-:W-:-:S15]  /*f7350*/  NOP ;  /* 0x0000000000007918 */ /* 0x000fde0000000000 */
[----:B------:R-:W-:-:S15]  /*f7360*/  NOP ;  /* 0x0000000000007918 */ /* 0x000fde0000000000 */
[----:B------:R-:W-:-:S01]  /*f7370*/  NOP ;  /* 0x0000000000007918 */ /* 0x000fc20000000000 */
[----:B----4-:R-:W0:-:S15]  /*f7380*/  @P0 DADD R20, R24, -R20 ;  /* 0x0000000018140229 */ /* 0x010e1e0000000814 */
        /* <DEDUP_REMOVED lines=16> */
.L_x_11520:
        /* <DEDUP_REMOVED lines=77> */
[----:B-123--:R-:W-:Y:S05]  /*f7960*/  CALL.REL.NOINC `($__internal_20_$__cuda_sm20_div_rn_f64_full) ;  /* 0x0000045800fc7944 */ /* 0x00efea0003c00000 */
.L_x_11531:
[----:B------:R-:W-:Y:S05]  /*f7970*/  BSYNC.RECONVERGENT B6 ;  /* 0x0000000000067941 */ /* 0x000fea0003800200 */
.L_x_11530:
[----:B------:R-:W-:Y:S01]  /*f7980*/  MOV R70, R2 ;  /* 0x0000000200467202 */ /* 0x000fe20000000f00 */
[----:B------:R-:W-:-:S07]  /*f7990*/  IMAD.MOV.U32 R71, RZ, RZ, R3 ;  /* 0x000000ffff477224 */ /* 0x000fce00078e0003 */
.L_x_11529:
[----:B------:R-:W-:Y:S05]  /*f79a0*/  BSYNC.RECONVERGENT B5 ;  /* 0x0000000000057941 */ /* 0x000fea0003800200 */
.L_x_11528:
        /* <DEDUP_REMOVED lines=63> */
.L_x_11536:
[----:B------:R-:W-:Y:S05]  /*f7da0*/  BSYNC.RECONVERGENT B6 ;  /* 0x0000000000067941 */ /* 0x000fea0003800200 */
.L_x_11535:
[----:B------:R-:W-:Y:S01]  /*f7db0*/  IMAD.MOV.U32 R58, RZ, RZ, R2 ;  /* 0x000000ffff3a7224 */ /* 0x000fe200078e0002 */
[----:B------:R-:W-:Y:S01]  /*f7dc0*/  MOV R59, R3 ;  /* 0x00000003003b7202 */ /* 0x000fe20000000f00 */
[----:B------:R-:W-:Y:S06]  /*f7dd0*/  BRA `(.L_x_11534) ;  /* 0x0000000000047947 */ /* 0x000fec0003800000 */
.L_x_11533:
[----:B------:R0:W4:Y:S02]  /*f7de0*/  DADD R58, -R64, R62 ;  /* 0x00000000403a7229 */ /* 0x000124000000013e */
.L_x_11534:
[----:B------:R-:W-:Y:S05]  /*f7df0*/  BSYNC.RECONVERGENT B5 ;  /* 0x0000000000057941 */ /* 0x000fea0003800200 */
.L_x_11532:
[----:B----4-:R-:W4:Y:S01]  /*f7e00*/  DMUL R2, R58, 0.5 ;  /* 0x3fe000003a027828 */ /* 0x010f220000000000 */
        /* <DEDUP_REMOVED lines=10> */
[----:B----4-:R-:W4:-:S15]  /*f7eb0*/  DFMA R2, R70, 0.5, R2 ;  /* 0x3fe000004602782b */ /* 0x010f1e0000000002 */
[----:B------:R-:W-:-:S15]  /*f7ec0*/  NOP ;  /* 0x0000000000007918 */ /* 0x000fde0000000000 */
[----:B------:R-:W-:-:S15]  /*f7ed0*/  NOP ;  /* 0x0000000000007918 */ /* 0x000fde0000000000 */
[----:B------:R-:W-:-:S15]  /*f7ee0*/  NOP ;  /* 0x0000000000007918 */ /* 0x000fde0000000000 */
[----:B------:R-:W-:-:S04]  /*f7ef0*/  NOP ;  /* 0x0000000000007918 */ /* 0x000fc80000000000 */
[----:B----4-:R-:W4:Y:S02]  /*f7f00*/  DMUL R32, R2, R20 ;  /* 0x0000001402207228 */ /* 0x010f240000000000 */
[----:B----4-:R-:W4:Y:S01]  /*f7f10*/  MUFU.RSQ64H R45, R33 ;  /* 0x00000021002d7308 */ /* 0x010f220000001c00 */
[----:B------:R-:W-:Y:S02]  /*f7f20*/  VIADD R44, R33, 0xfcb00000 ;  /* 0xfcb00000212c7836 */ /* 0x000fe40000000000 */
[----:B------:R-:W-:Y:S02]  /*f7f30*/  IMAD.MOV.U32 R20, RZ, RZ, 0x0 ;  /* 0x00000000ff147424 */ /* 0x000fe400078e00ff */
[----:B------:R-:W-:Y:S01]  /*f7f40*/  IMAD.MOV.U32 R21, RZ, RZ, 0x3fd80000 ;  /* 0x3fd80000ff157424 */ /* 0x000fe200078e00ff */
[----:B------:R-:W-:-:S15]  /*f7f50*/  ISETP.GE.U32.AND P0, PT, R44, 0x7ca00000, PT ;  /* 0x7ca000002c00780c */ /* 0x000fde0003f06070 */
[----:B------:R-:W-:-:S15]  /*f7f60*/  NOP ;  /* 0x0000000000007918 */ /* 0x000fde0000000000 */
[----:B------:R-:W-:-:S15]  /*f7f70*/  NOP ;  /* 0x0000000000007918 */ /* 0x000fde0000000000 */
[----:B------:R-:W-:-:S11]  /*f7f80*/  NOP ;  /* 0x0000000000007918 */ /* 0x000fd60000000000 */
[----:B----4-:R-:W4:-:S15]  /*f7f90*/  DMUL R2, R44, R44 ;  /* 0x0000002c2c027228 */ /* 0x010f1e0000000000 */
[----:B------:R-:W-:-:S15]  /*f7fa0*/  NOP ;  /* 0x0000000000007918 */ /* 0x000fde0000000000 */
[----:B------:R-:W-:-:S15]  /*f7fb0*/  NOP ;  /* 0x0000000000007918 */ /* 0x000fde0000000000 */
[----:B------:R-:W-:-:S15]  /*f7fc0*/  NOP ;  /* 0x0000000000007918 */ /* 0x000fde0000000000 */
[----:B------:R-:W-:-:S04]  /*f7fd0*/  NOP ;  /* 0x0000000000007918 */ /* 0x000fc80000000000 */
[----:B----4-:R-:W4:-:S15]  /*f7fe0*/  DFMA R2, R32, -R2, 1 ;  /* 0x3ff000002002742b */ /* 0x010f1e0000000802 */
[----:B------:R-:W-:-:S15]  /*f7ff0*/  NOP ;  /* 0x0000000000007918 */ /* 0x000fde0000000000 */
[----:B------:R-:W-:-:S15]  /*f8000*/  NOP ;  /* 0x0000000000007918 */ /* 0x000fde0000000000 */
[----:B------:R-:W-:-:S15]  /*f8010*/  NOP ;  /* 0x0000000000007918 */ /* 0x000fde0000000000 */
[----:B------:R-:W-:-:S04]  /*f8020*/  NOP ;  /* 0x0000000000007918 */ /* 0x000fc80000000000 */
[----:B----4-:R-:W-:-:S15]  /*f8030*/  DFMA R20, R2, R20, 0.5 ;  /* 0x3fe000000214742b */ /* 0x010fde0000000014 */
[----:B------:R-:W-:-:S15]  /*f8040*/  NOP ;  /* 0x0000000000007918 */ /* 0x000fde0000000000 */
[----:B------:R-:W-:-:S15]  /*f8050*/  NOP ;  /* 0x0000000000007918 */ /* 0x000fde0000000000 */
[----:B------:R-:W-:-:S15]  /*f8060*/  NOP ;  /* 0x0000000000007918 */ /* 0x000fde0000000000 */
[----:B------:R-:W-:-:S04]  /*f8070*/  NOP ;  /* 0x0000000000007918 */ /* 0x000fc80000000000 */
[----:B------:R-:W4:-:S15]  /*f8080*/  DMUL R2, R44, R2 ;  /* 0x000000022c027228 */ /* 0x000f1e0000000000 */
[----:B------:R-:W-:-:S15]  /*f8090*/  NOP ;  /* 0x0000000000007918 */ /* 0x000fde0000000000 */
[----:B------:R-:W-:-:S15]  /*f80a0*/  NOP ;  /* 0x0000000000007918 */ /* 0x000fde0000000000 */
[----:B------:R-:W-:-:S15]  /*f80b0*/  NOP ;  /* 0x0000000000007918 */ /* 0x000fde0000000000 */
[----:B------:R-:W-:-:S04]  /*f80c0*/  NOP ;  /* 0x0000000000007918 */ /* 0x000fc80000000000 */
[----:B----4-:R-:W4:Y:S02]  /*f80d0*/  DFMA R34, R20, R2, R44 ;  /* 0x000000021422722b */ /* 0x010f24000000002c */
[----:B----4-:R-:W-:Y:S02]  /*f80e0*/  VIADD R21, R35, 0xfff00000 ;  /* 0xfff0000023157836 */ /* 0x010fe40000000000 */
[----:B------:R-:W-:-:S15]  /*f80f0*/  IMAD.MOV.U32 R20, RZ, RZ, R34 ;  /* 0x000000ffff147224 */ /* 0x000fde00078e0022 */
[----:B------:R-:W-:-:S15]  /*f8100*/  NOP ;  /* 0x0000000000007918 */ /* 0x000fde0000000000 */
[----:B------:R-:W-:-:S15]  /*f8110*/  NOP ;  /* 0x0000000000007918 */ /* 0x000fde0000000000 */
[----:B------:R-:W-:-:S15]  /*f8120*/  NOP ;  /* 0x0000000000007918 */ /* 0x000fde0000000000 */
[----:B------:R-:W4:-:S15]  /*f8130*/  DMUL R48, R32, R34 ;  /* 0x0000002220307228 */ /* 0x000f1e0000000000 */
[----:B------:R-:W-:-:S15]  /*f8140*/  NOP ;  /* 0x0000000000007918 */ /* 0x000fde0000000000 */
[----:B------:R-:W-:-:S15]  /*f8150*/  NOP ;  /* 0x0000000000007918 */ /* 0x000fde0000000000 */
[----:B------:R-:W-:-:S15]  /*f8160*/  NOP ;  /* 0x0000000000007918 */ /* 0x000fde0000000000 */
[----:B------:R-:W-:-:S04]  /*f8170*/  NOP ;  /* 0x0000000000007918 */ /* 0x000fc80000000000 */
[----:B----4-:R-:W4:-:S15]  /*f8180*/  DFMA R50, R48, -R48, R32 ;  /* 0x800000303032722b */ /* 0x010f1e0000000020 */
[----:B------:R-:W-:-:S15]  /*f8190*/  NOP ;  /* 0x0000000000007918 */ /* 0x000fde0000000000 */
[----:B------:R-:W-:-:S15]  /*f81a0*/  NOP ;  /* 0x0000000000007918 */ /* 0x000fde0000000000 */
[----:B------:R-:W-:-:S15]  /*f81b0*/  NOP ;  /* 0x0000000000007918 */ /* 0x000fde0000000000 */
[----:B------:R-:W-:-:S04]  /*f81c0*/  NOP ;  /* 0x0000000000007918 */ /* 0x000fc80000000000 */
[----:B----4-:R4:W0:Y:S02]  /*f81d0*/  DFMA R2, R50, R20, R48 ;  /* 0x000000143202722b */ /* 0x0108240000000030 */
[----:B0---4-:R-:W-:Y:S05]  /*f81e0*/  @!P0 BRA `(.L_x_11538) ;  /* 0x0000000000288947 */ /* 0x011fea0003800000 */
        /* <DEDUP_REMOVED lines=9> */
[----:B-123--:R-:W-:Y:S05]  /*f8280*/  CALL.REL.NOINC `($__internal_21_$__cuda_sm20_dsqrt_rn_f64_mediumpath_v1) ;  /* 0x0000045800e87944 */ /* 0x00efea0003c00000 */
.L_x_11538:
[----:B------:R-:W-:Y:S05]  /*f8290*/  BSYNC.RECONVERGENT B5 ;  /* 0x0000000000057941 */ /* 0x000fea0003800200 */
.L_x_11537:
[----:B------:R-:W-:Y:S01]  /*f82a0*/  MOV R58, R2 ;  /* 0x00000002003a7202 */ /* 0x000fe20000000f00 */
[----:B------:R-:W-:Y:S01]  /*f82b0*/  IMAD.MOV.U32 R59, RZ, RZ, R3 ;  /* 0x000000ffff3b7224 */ /* 0x000fe200078e0003 */
[----:B------:R-:W-:Y:S06]  /*f82c0*/  BRA `(.L_x_11539) ;  /* 0x0000001000dc7947 */ /* 0x000fec0003800000 */
.L_x_11527:
        /* <DEDUP_REMOVED lines=55> */
[----:B------:R-:W-:Y:S01]  /*f8640*/  MOV R2, R32 ;  /* 0x0000002000027202 */ /* 0x000fe20000000f00 */
[----:B------:R-:W-:Y:S01]  /*f8650*/  IMAD.MOV.U32 R46, RZ, RZ, R68 ;  /* 0x000000ffff2e7224 */ /* 0x000fe200078e0044 */
[----:B------:R-:W-:Y:S01]  /*f8660*/  MOV R0, 0xf86c0 ;  /* 0x000f86c000007802 */ /* 0x000fe20000000f00 */
[----:B------:R-:W-:Y:S02]  /*f8670*/  IMAD.MOV.U32 R45, RZ, RZ, R69 ;  /* 0x000000ffff2d7224 */ /* 0x000fe400078e0045 */
[----:B------:R-:W-:Y:S02]  /*f8680*/  IMAD.MOV.U32 R32, RZ, RZ, R48 ;  /* 0x000000ffff207224 */ /* 0x000fe400078e0030 */
[----:B------:R-:W-:Y:S02]  /*f8690*/  IMAD.MOV.U32 R33, RZ, RZ, R49 ;  /* 0x000000ffff217224 */ /* 0x000fe400078e0031 */
[----:B------:R-:W-:-:S07]  /*f86a0*/  IMAD.MOV.U32 R3, RZ, RZ, R21 ;  /* 0x000000ffff037224 */ /* 0x000fce00078e0015 */
[----:B-123--:R-:W-:Y:S05]  /*f86b0*/  CALL.REL.NOINC `($__internal_21_$__cuda_sm20_dsqrt_rn_f64_mediumpath_v1) ;  /* 0x0000045400dc7944 */ /* 0x00efea0003c00000 */
.L_x_11542:
[----:B------:R-:W-:Y:S05]  /*f86c0*/  BSYNC.RECONVERGENT B5 ;  /* 0x0000000000057941 */ /* 0x000fea0003800200 */
.L_x_11541:
[----:B------:R-:W-:Y:S01]  /*f86d0*/  IMAD.MOV.U32 R58, RZ, RZ, R2 ;  /* 0x000000ffff3a7224 */ /* 0x000fe200078e0002 */
[----:B------:R-:W-:Y:S01]  /*f86e0*/  MOV R59, R3 ;  /* 0x00000003003b7202 */ /* 0x000fe20000000f00 */
[----:B------:R-:W-:Y:S06]  /*f86f0*/  BRA `(.L_x_11539) ;  /* 0x0000000c00d07947 */ /* 0x000fec0003800000 */
.L_x_11540:
        /* <DEDUP_REMOVED lines=41> */
[----:B------:R-:W4:-:S15]  /*f8990*/  DMUL R20, R58, 8.11296384146066816958e+31 ;  /* 0x469000003a147828 */ /* 0x000f1e0000000000 */
        /* <DEDUP_REMOVED lines=9> */
[----:B----4-:R4:W0:-:S15]  /*f8a30*/  DMUL R20, R60, R20 ;  /* 0x000000143c147228 */ /* 0x01081e0000000000 */
[----:B------:R-:W-:-:S15]  /*f8a40*/  NOP ;  /* 0x0000000000007918 */ /* 0x000fde0000000000 */
[----:B------:R-:W-:-:S15]  /*f8a50*/  NOP ;  /* 0x0000000000007918 */ /* 0x000fde0000000000 */
[----:B------:R-:W-:-:S15]  /*f8a60*/  NOP ;  /* 0x0000000000007918 */ /* 0x000fde0000000000 */
[----:B------:R-:W-:-:S04]  /*f8a70*/  NOP ;  /* 0x0000000000007918 */ /* 0x000fc80000000000 */
[----:B0-----:R4:W0:Y:S02]  /*f8a80*/  DFMA R32, R50, R2, R48 ;  /* 0x000000023220722b */ /* 0x0018240000000030 */
        /* <DEDUP_REMOVED lines=12> */
.L_x_11544:
[----:B------:R-:W-:Y:S05]  /*f8b50*/  BSYNC.RECONVERGENT B5 ;  /* 0x0000000000057941 */ /* 0x000fea0003800200 */
.L_x_11543:
        /* <DEDUP_REMOVED lines=48> */
.L_x_11546:
[----:B------:R-:W-:Y:S05]  /*f8e60*/  BSYNC.RECONVERGENT B5 ;  /* 0x0000000000057941 */ /* 0x000fea0003800200 */
.L_x_11545:
[----:B------:R-:W0:Y:S01]  /*f8e70*/  DMUL R60, R60, 8.11296384146066816958e+31 ;  /* 0x469000003c3c7828 */ /* 0x000e220000000000 */
[----:B------:R-:W-:Y:S02]  /*f8e80*/  IMAD.MOV.U32 R58, RZ, RZ, R2 ;  /* 0x000000ffff3a7224 */ /* 0x000fe400078e0002 */
[----:B------:R-:W-:Y:S01]  /*f8e90*/  IMAD.MOV.U32 R59, RZ, RZ, R3 ;  /* 0x000000ffff3b7224 */ /* 0x000fe200078e0003 */
[----:B0-----:R-:W-:Y:S06]  /*f8ea0*/  BRA `(.L_x_11539) ;  /* 0x0000000400e47947 */ /* 0x001fec0003800000 */
.L_x_11526:
        /* <DEDUP_REMOVED lines=53> */
.L_x_11548:
[----:B------:R-:W-:Y:S05]  /*f9200*/  BSYNC.RECONVERGENT B5 ;  /* 0x0000000000057941 */ /* 0x000fea0003800200 */
.L_x_11547:
[----:B------:R0:W4:Y:S01]  /*f9210*/  DADD R32, R20, 1 ;  /* 0x3ff0000014207429 */ /* 0x0001220000000000 */
[----:B------:R-:W-:Y:S01]  /*f9220*/  BSSY.RECONVERGENT B5, `(.L_x_11549) ;  /* 0x000003e000057945 */ /* 0x000fe20003800200 */
[----:B0-----:R-:W-:Y:S01]  /*f9230*/  IMAD.MOV.U32 R20, RZ, RZ, 0x0 ;  /* 0x00000000ff147424 */ /* 0x001fe200078e00ff */
[----:B------:R-:W-:-:S15]  /*f9240*/  MOV R21, 0x3fd80000 ;  /* 0x3fd8000000157802 */ /* 0x000fde0000000f00 */
[----:B------:R-:W-:-:S15]  /*f9250*/  NOP ;  /* 0x0000000000007918 */ /* 0x000fde0000000000 */
[----:B------:R-:W-:-:S15]  /*f9260*/  NOP ;  /* 0x0000000000007918 */ /* 0x000fde0000000000 */
[----:B------:R-:W-:-:S15]  /*f9270*/  NOP ;  /* 0x0000000000007918 */ /* 0x000fde0000000000 */
[----:B------:R-:W-:-:S01]  /*f9280*/  NOP ;  /* 0x0000000000007918 */ /* 0x000fc20000000000 */
[----:B----4-:R-:W0:Y:S02]  /*f9290*/  DMUL R32, R32, 0.5 ;  /* 0x3fe0000020207828 */ /* 0x010e240000000000 */
        /* <DEDUP_REMOVED lines=53> */
[----:B-123--:R-:W-:Y:S05]  /*f95f0*/  CALL.REL.NOINC `($__internal_21_$__cuda_sm20_dsqrt_rn_f64_mediumpath_v1) ;  /* 0x00000448000c7944 */ /* 0x00efea0003c00000 */
.L_x_11550:
[----:B------:R-:W-:Y:S05]  /*f9600*/  BSYNC.RECONVERGENT B5 ;  /* 0x0000000000057941 */ /* 0x000fea0003800200 */
.L_x_11549:
[----:B------:R0:W4:Y:S01]  /*f9610*/  DMUL R58, R2, R48 ;  /* 0x00000030023a7228 */ /* 0x0001220000000000 */
[----:B------:R-:W-:Y:S02]  /*f9620*/  IMAD.MOV.U32 R60, RZ, RZ, 0x0 ;  /* 0x00000000ff3c7424 */ /* 0x000fe400078e00ff */
[----:B0---4-:R-:W-:-:S07]  /*f9630*/  IMAD.MOV.U32 R61, RZ, RZ, 0x3ff00000 ;  /* 0x3ff00000ff3d7424 */ /* 0x011fce00078e00ff */
.L_x_11539:
[----:B------:R-:W-:Y:S05]  /*f9640*/  BSYNC.RECONVERGENT B4 ;  /* 0x0000000000047941 */ /* 0x000fea0003800200 */
.L_x_11525:
[----:B------:R-:W-:Y:S05]  /*f9650*/  BRA `(.L_x_11551) ;  /* 0x0000000000187947 */ /* 0x000fea0003800000 */
.L_x_11517:
[----:B------:R0:W4:-:S15]  /*f9660*/  DMUL R58, R20, 9.00719925474099200000e+15 ;  /* 0x43400000143a7828 */ /* 0x00011e0000000000 */
[----:B------:R-:W-:-:S15]  /*f9670*/  NOP ;  /* 0x0000000000007918 */ /* 0x000fde0000000000 */
[----:B------:R-:W-:-:S15]  /*f9680*/  NOP ;  /* 0x0000000000007918 */ /* 0x000fde0000000000 */
[----:B------:R-:W-:-:S15]  /*f9690*/  NOP ;  /* 0x0000000000007918 */ /* 0x000fde0000000000 */
[----:B------:R-:W-:-:S04]  /*f96a0*/  NOP ;  /* 0x0000000000007918 */ /* 0x000fc80000000000 */
[----:B----4-:R-:W0:Y:S02]  /*f96b0*/  DMUL R60, R60, 9.00719925474099200000e+15 ;  /* 0x434000003c3c7828 */ /* 0x010e240000000000 */
.L_x_11551:
[----:B------:R-:W-:Y:S05]  /*f96c0*/  BSYNC.RELIABLE B2 ;  /* 0x0000000000027941 */ /* 0x000fea0003800100 */
.L_x_11516:
        /* <DEDUP_REMOVED lines=60> */
[----:B------:R0:W4:Y:S02]  /*f9a90*/  DADD R20, -RZ, -R60 ;  /* 0x00000000ff147229 */ /* 0x000124000000093c */
[----:B0---4-:R-:W-:Y:S05]  /*f9aa0*/  @P0 BRA P2, `(.L_x_11554) ;  /* 0x0000000000180947 */ /* 0x011fea0001000000 */
[----:B------:R-:W-:Y:S01]  /*f9ab0*/  MOV R2, R34 ;  /* 0x0000002200027202 */ /* 0x000fe20000000f00 */
[----:B------:R-:W-:Y:S01]  /*f9ac0*/  IMAD.MOV.U32 R3, RZ, RZ, R35 ;  /* 0x000000ffff037224 */ /* 0x000fe200078e0023 */
[----:B------:R-:W-:Y:S01]  /*f9ad0*/  MOV R32, 0xf9b10 ;  /* 0x000f9b1000207802 */ /* 0x000fe20000000f00 */
[----:B------:R-:W-:Y:S02]  /*f9ae0*/  IMAD.MOV.U32 R34, RZ, RZ, R24 ;  /* 0x000000ffff227224 */ /* 0x000fe400078e0018 */
[----:B------:R-:W-:-:S07]  /*f9af0*/  IMAD.MOV.U32 R33, RZ, RZ, R25 ;  /* 0x000000ffff217224 */ /* 0x000fce00078e0019 */
[----:B-123--:R-:W-:Y:S05]  /*f9b00*/  CALL.REL.NOINC `($__internal_20_$__cuda_sm20_div_rn_f64_full) ;  /* 0x0000043800947944 */ /* 0x00efea0003c00000 */
.L_x_11554:
[----:B------:R-:W-:Y:S05]  /*f9b10*/  BSYNC.RECONVERGENT B2 ;  /* 0x0000000000027941 */ /* 0x000fea0003800200 */
.L_x_11553:
        /* <DEDUP_REMOVED lines=145> */
[----:B0-----:R0:W4:Y:S02]  /*fa430*/  DFMA R32, R32, R2, R2 ;  /* 0x000000022020722b */ /* 0x0011240000000002 */
[----:B0-----:R-:W-:Y:S01]  /*fa440*/  @!P1 IMAD.MOV.U32 R2, RZ, RZ, 0x54442d18 ;  /* 0x54442d18ff029424 */ /* 0x001fe200078e00ff */
[----:B------:R-:W-:-:S15]  /*fa450*/  @!P1 MOV R3, 0x400921fb ;  /* 0x400921fb00039802 */ /* 0x000fde0000000f00 */
[----:B------:R-:W-:-:S15]  /*fa460*/  NOP ;  /* 0x0000000000007918 */ /* 0x000fde0000000000 */
[----:B------:R-:W-:-:S15]  /*fa470*/  NOP ;  /* 0x0000000000007918 */ /* 0x000fde0000000000 */
[----:B------:R-:W-:-:S15]  /*fa480*/  NOP ;  /* 0x0000000000007918 */ /* 0x000fde0000000000 */
[----:B------:R-:W-:-:S01]  /*fa490*/  NOP ;  /* 0x0000000000007918 */ /* 0x000fc20000000000 */
[----:B----4-:R-:W0:Y:S02]  /*fa4a0*/  @!P1 DADD R2, -R32, R2 ;  /* 0x0000000020029229 */ /* 0x010e240000000102 */
        /* <DEDUP_REMOVED lines=14> */
[----:B------:R0:W4:Y:S02]  /*fa590*/  @P1 DADD R2, R20, R24 ;  /* 0x0000000014021229 */ /* 0x0001240000000018 */
[----:B0---4-:R-:W-:Y:S05]  /*fa5a0*/  @!P3 BRA `(.L_x_11556) ;  /* 0x000000000020b947 */ /* 0x011fea0003800000 */
        /* <DEDUP_REMOVED lines=8> */
.L_x_11556:
[----:B------:R-:W-:Y:S02]  /*fa630*/  FSEL R2, RZ, 3.37028055040000000000e+12, P0 ;  /* 0x54442d18ff027808 */ /* 0x000fe40000000000 */
[----:B------:R-:W-:-:S07]  /*fa640*/  FSEL R3, RZ, 2.1426990032196044922, P0 ;  /* 0x400921fbff037808 */ /* 0x000fce0000000000 */
.L_x_11557:
[----:B------:R-:W-:Y:S05]  /*fa650*/  BSYNC.RECONVERGENT B0 ;  /* 0x0000000000007941 */ /* 0x000fea0003800200 */
.L_x_11555:
[----:B------:R0:W4:Y:S02]  /*fa660*/  DADD R60, |R58|, R60 ;  /* 0x000000003a3c7229 */ /* 0x000124000000023c */
[----:B0-----:R-:W-:-:S15]  /*fa670*/  LOP3.LUT R59, R3, 0x80000000, R59, 0xb8, !PT ;  /* 0x80000000033b7812 */ /* 0x001fde00078eb83b */
[----:B------:R-:W-:-:S15]  /*fa680*/  NOP ;  /* 0x0000000000007918 */ /* 0x000fde0000000000 */
[----:B------:R-:W-:-:S15]  /*fa690*/  NOP ;  /* 0x0000000000007918 */ /* 0x000fde0000000000 */
[----:B------:R-:W-:-:S15]  /*fa6a0*/  NOP ;  /* 0x0000000000007918 */ /* 0x000fde0000000000 */
[----:B------:R-:W-:-:S02]  /*fa6b0*/  NOP ;  /* 0x0000000000007918 */ /* 0x000fc40000000000 */
[----:B----4-:R-:W0:Y:S02]  /*fa6c0*/  DSETP.NAN.AND P0, PT, R60, R60, PT ;  /* 0x0000003c3c00722a */ /* 0x010e240003f08000 */
[----:B0-----:R-:W-:Y:S02]  /*fa6d0*/  FSEL R20, R60, R2, P0 ;  /* 0x000000023c147208 */ /* 0x001fe40000000000 */
[----:B------:R-:W-:Y:S01]  /*fa6e0*/  FSEL R21, R61, R59, P0 ;  /* 0x0000003b3d157208 */ /* 0x000fe20000000000 */
[----:B------:R-:W-:Y:S06]  /*fa6f0*/  BRA `(.L_x_11523) ;  /* 0x0000000c00ec7947 */ /* 0x000fec0003800000 */
.L_x_11552:
        /* <DEDUP_REMOVED lines=62> */
.L_x_11559:
[----:B------:R-:W-:Y:S05]  /*faae0*/  BSYNC.RECONVERGENT B2 ;  /* 0x0000000000027941 */ /* 0x000fea0003800200 */
.L_x_11558:
        /* <DEDUP_REMOVED lines=146> */
[----:B0-----:R-:W-:Y:S02]  /*fb410*/  @!P1 IMAD.MOV.U32 R2, RZ, RZ, 0x54442d18 ;  /* 0x54442d18ff029424 */ /* 0x001fe400078e00ff */
[----:B------:R-:W-:-:S15]  /*fb420*/  @!P1 IMAD.MOV.U32 R3, RZ, RZ, 0x400921fb ;  /* 0x400921fbff039424 */ /* 0x000fde00078e00ff */
[----:B------:R-:W-:-:S15]  /*fb430*/  NOP ;  /* 0x0000000000007918 */ /* 0x000fde0000000000 */
[----:B------:R-:W-:-:S15]  /*fb440*/  NOP ;  /* 0x0000000000007918 */ /* 0x000fde0000000000 */
[----:B------:R-:W-:-:S15]  /*fb450*/  NOP ;  /* 0x0000000000007918 */ /* 0x000fde0000000000 */
        /* <DEDUP_REMOVED lines=25> */
.L_x_11561:
[----:B------:R-:W-:Y:S02]  /*fb5f0*/  FSEL R2, RZ, 3.37028055040000000000e+12, P0 ;  /* 0x54442d18ff027808 */ /* 0x000fe40000000000 */
[----:B------:R-:W-:-:S07]  /*fb600*/  FSEL R3, RZ, 2.1426990032196044922, P0 ;  /* 0x400921fbff037808 */ /* 0x000fce0000000000 */
.L_x_11562:
[----:B------:R-:W-:Y:S05]  /*fb610*/  BSYNC.RECONVERGENT B0 ;  /* 0x0000000000007941 */ /* 0x000fea0003800200 */
.L_x_11560:
        /* <DEDUP_REMOVED lines=8> */
[----:B------:R-:W-:-:S07]  /*fb6a0*/  FSEL R21, R61, R59, P0 ;  /* 0x0000003b3d157208 */ /* 0x000fce0000000000 */
.L_x_11523:
[----:B------:R-:W-:Y:S05]  /*fb6b0*/  BSYNC.RECONVERGENT B3 ;  /* 0x0000000000037941 */ /* 0x000fea0003800200 */
.L_x_11515:
[----:B------:R-:W-:Y:S01]  /*fb6c0*/  ISETP.GE.AND P0, PT, R27, RZ, PT ;  /* 0x000000ff1b00720c */ /* 0x000fe20003f06270 */
[----:B------:R-:W0:Y:S03]  /*fb6d0*/  DADD R2, -RZ, -R22 ;  /* 0x00000000ff027229 */ /* 0x000e260000000916 */
[----:B0-----:R-:W-:Y:S02]  /*fb6e0*/  FSEL R22, R22, R2, !P0 ;  /* 0x0000000216167208 */ /* 0x001fe40004000000 */
[----:B------:R-:W-:Y:S01]  /*fb6f0*/  FSEL R23, R23, R3, !P0 ;  /* 0x0000000317177208 */ /* 0x000fe20004000000 */
[----:B------:R-:W-:Y:S06]  /*fb700*/  BRA `(.L_x_11479) ;  /* 0x0000006800087947 */ /* 0x000fec0003800000 */
.L_x_11482:
        /* <DEDUP_REMOVED lines=13> */
[----:B0-----:R-:W0:Y:S02]  /*fb7e0*/  DADD R20, R20, UR6 ;  /* 0x0000000614147e29 */ /* 0x001e240008000000 */
[----:B0-----:R-:W-:Y:S05]  /*fb7f0*/  BRA `(.L_x_11479) ;  /* 0x0000006400cc7947 */ /* 0x001fea0003800000 */
.L_x_11481:
[----:B------:R0:W4:Y:S01]  /*fb800*/  DADD R22, -RZ, -R26 ;  /* 0x00000000ff167229 */ /* 0x000122000000091a */
[----:B------:R-:W-:Y:S01]  /*fb810*/  CS2R R20, SRZ ;  /* 0x0000000000147805 */ /* 0x000fe2000001ff00 */
[----:B0---4-:R-:W-:Y:S06]  /*fb820*/  BRA `(.L_x_11479) ;  /* 0x0000006400c07947 */ /* 0x011fec0003800000 */
.L_x_11480:
        /* <DEDUP_REMOVED lines=21> */
[----:B------:R-:W4:Y:S01]  /*fb980*/  MUFU.RCP64H R3, R23 ;  /* 0x0000001700037308 */ /* 0x000f220000001800 */
        /* <DEDUP_REMOVED lines=23> */
[----:B----4-:R-:W0:-:S15]  /*fbb00*/  DFMA R44, -R22, R2, 1 ;  /* 0x3ff00000162c742b */ /* 0x010e1e0000000102 */
        /* <DEDUP_REMOVED lines=34> */
[----:B0-----:R0:W4:Y:S02]  /*fbd30*/  DFMA R2, R2, R48, R44 ;  /* 0x000000300202722b */ /* 0x001124000000002c */
[----:B0-----:R-:W-:Y:S02]  /*fbd40*/  @P2 IMAD.MOV.U32 R44, RZ, RZ, 0x0 ;  /* 0x00000000ff2c2424 */ /* 0x001fe400078e00ff */
[----:B----4-:R-:W-:Y:S01]  /*fbd50*/  FFMA R35, RZ, R23, R3 ;  /* 0x00000017ff237223 */ /* 0x010fe20000000003 */
        /* <DEDUP_REMOVED lines=29> */
[----:B----4-:R-:W-:Y:S01]  /*fbf30*/  LOP3.LUT R32, R0, 0x80000000, RZ, 0x3c, !PT ;  /* 0x8000000000207812 */ /* 0x010fe200078e3cff */
[----:B------:R-:W-:-:S15]  /*fbf40*/  IMAD.MOV.U32 R33, RZ, RZ, 0x43300000 ;  /* 0x43300000ff217424 */ /* 0x000fde00078e00ff */
[----:B------:R-:W-:-:S15]  /*fbf50*/  NOP ;  /* 0x0000000000007918 */ /* 0x000fde0000000000 */
[----:B------:R-:W-:-:S15]  /*fbf60*/  NOP ;  /* 0x0000000000007918 */ /* 0x000fde0000000000 */
[----:B------:R-:W-:-:S15]  /*fbf70*/  NOP ;  /* 0x0000000000007918 */ /* 0x000fde0000000000 */
[----:B------:R-:W-:-:S01]  /*fbf80*/  NOP ;  /* 0x0000000000007918 */ /* 0x000fc20000000000 */
[----:B0-----:R0:W4:Y:S02]  /*fbf90*/  DFMA R44, -R50, R34, 1 ;  /* 0x3ff00000322c742b */ /* 0x0011240000000122 */
[----:B0-----:R-:W-:Y:S02]  /*fbfa0*/  IMAD.MOV.U32 R50, RZ, RZ, -0x748574fc ;  /* 0x8b7a8b04ff327424 */ /* 0x001fe400078e00ff */
[----:B------:R-:W-:-:S15]  /*fbfb0*/  IMAD.MOV.U32 R51, RZ, RZ, 0x3ed0ee25 ;  /* 0x3ed0ee25ff337424 */ /* 0x000fde00078e00ff */
[----:B------:R-:W-:-:S15]  /*fbfc0*/  NOP ;  /* 0x0000000000007918 */ /* 0x000fde0000000000 */
[----:B------:R-:W-:-:S15]  /*fbfd0*/  NOP ;  /* 0x0000000000007918 */ /* 0x000fde0000000000 */
[----:B------:R-:W-:-:S15]  /*fbfe0*/  NOP ;  /* 0x0000000000007918 */ /* 0x000fde0000000000 */
[----:B----4-:R-:W0:-:S15]  /*fbff0*/  DFMA R44, R44, R44, R44 ;  /* 0x0000002c2c2c722b */ /* 0x010e1e000000002c */
        /* <DEDUP_REMOVED lines=38> */
[----:B------:R-:W4:-:S15]  /*fc260*/  DADD R54, R48, -R34 ;  /* 0x0000000030367229 */ /* 0x000f1e0000000822 */
        /* <DEDUP_REMOVED lines=11> */
[----:B----4-:R-:W0:-:S15]  /*fc320*/  DADD R54, R54, R54 ;  /* 0x0000000036367229 */ /* 0x010e1e0000000036 */
        /* <DEDUP_REMOVED lines=89> */
.L_x_11567:
[----:B------:R-:W-:Y:S05]  /*fc8c0*/  BSYNC.RECONVERGENT B0 ;  /* 0x0000000000007941 */ /* 0x000fea0003800200 */
.L_x_11566:
[----:B------:R-:W-:Y:S04]  /*fc8d0*/  BSSY.RECONVERGENT B3, `(.L_x_11568) ;  /* 0x0000008000037945 */ /* 0x000fe80003800200 */
[----:B------:R-:W-:Y:S05]  /*fc8e0*/  @P4 BRA P5, `(.L_x_11569) ;  /* 0x0000000000184947 */ /* 0x000fea0002800000 */
[----:B------:R-:W-:Y:S01]  /*fc8f0*/  IMAD.MOV.U32 R2, RZ, RZ, R20 ;  /* 0x000000ffff027224 */ /* 0x000fe200078e0014 */
[----:B------:R-:W-:Y:S01]  /*fc900*/  MOV R32, 0xfc950 ;  /* 0x000fc95000207802 */ /* 0x000fe20000000f00 */
[----:B------:R-:W-:Y:S02]  /*fc910*/  IMAD.MOV.U32 R3, RZ, RZ, R21 ;  /* 0x000000ffff037224 */ /* 0x000fe400078e0015 */
[----:B------:R-:W-:Y:S02]  /*fc920*/  IMAD.MOV.U32 R34, RZ, RZ, R22 ;  /* 0x000000ffff227224 */ /* 0x000fe400078e0016 */
[----:B------:R-:W-:-:S07]  /*fc930*/  IMAD.MOV.U32 R33, RZ, RZ, R23 ;  /* 0x000000ffff217224 */ /* 0x000fce00078e0017 */
[----:B01234-:R-:W-:Y:S05]  /*fc940*/  CALL.REL.NOINC `($__internal_20_$__cuda_sm20_div_rn_f64_full) ;  /* 0x0000040c00047944 */ /* 0x01ffea0003c00000 */
.L_x_11569:
[----:B------:R-:W-:Y:S05]  /*fc950*/  BSYNC.RECONVERGENT B3 ;  /* 0x0000000000037941 */ /* 0x000fea0003800200 */
.L_x_11568:
[----:B------:R5:W-:Y:S01]  /*fc960*/  DSETP.NEU.AND P3, PT, R22, RZ, PT ;  /* 0x000000ff1600722a */ /* 0x000be20003f6d000 */
[----:B------:R-:W-:Y:S01]  /*fc970*/  UMOV UR6, 0x2a25ff7e ;  /* 0x2a25ff7e00067882 */ /* 0x000fe20000000000 */
[----:B-----5:R-:W-:Y:S01]  /*fc980*/  MOV R22, 0xdbb65b49 ;  /* 0xdbb65b4900167802 */ /* 0x020fe20000000f00 */
        /* <DEDUP_REMOVED lines=8> */
[----:B------:R-:W5:-:S15]  /*fca10*/  DMUL R20, R2, R2 ;  /* 0x0000000202147228 */ /* 0x000f5e0000000000 */
[----:B------:R-:W-:-:S15]  /*fca20*/  NOP ;  /* 0x0000000000007918 */ /* 0x000fde0000000000 */
[----:B------:R-:W-:-:S15]  /*fca30*/  NOP ;  /* 0x0000000000007918 */ /* 0x000fde0000000000 */
[----:B------:R-:W-:-:S15]  /*fca40*/  NOP ;  /* 0x0000000000007918 */ /* 0x000fde0000000000 */
[----:B------:R-:W-:-:S04]  /*fca50*/  NOP ;  /* 0x0000000000007918 */ /* 0x000fc80000000000 */
[----:B-----5:R-:W5:Y:S01]  /*fca60*/  DFMA R22, R20, -UR6, R22 ;  /* 0x8000000614167c2b */ /* 0x020f620008000016 */
[----:B------:R-:W-:Y:S01]  /*fca70*/  UMOV UR6, 0x8dde082e ;  /* 0x8dde082e00067882 */ /* 0x000fe20000000000 */
[----:B------:R-:W-:-:S15]  /*fca80*/  UMOV UR7, 0x3f531278 ;  /* 0x3f53127800077882 */ /* 0x000fde0000000000 */
[----:B------:R-:W-:-:S15]  /*fca90*/  NOP ;  /* 0x0000000000007918 */ /* 0x000fde0000000000 */
[----:B------:R-:W-:-:S15]  /*fcaa0*/  NOP ;  /* 0x0000000000007918 */ /* 0x000fde0000000000 */
[----:B------:R-:W-:-:S15]  /*fcab0*/  NOP ;  /* 0x0000000000007918 */ /* 0x000fde0000000000 */
[----:B------:R-:W-:-:S02]  /*fcac0*/  NOP ;  /* 0x0000000000007918 */ /* 0x000fc40000000000 */
[----:B-----5:R-:W5:Y:S01]  /*fcad0*/  DFMA R22, R20, R22, -UR6 ;  /* 0x8000000614167e2b */ /* 0x020f620008000016 */
[----:B------:R-:W-:Y:S01]  /*fcae0*/  UMOV UR6, 0xc8249315 ;  /* 0xc824931500067882 */ /* 0x000fe20000000000 */
[----:B------:R-:W-:-:S15]  /*fcaf0*/  UMOV UR7, 0x3f6f9690 ;  /* 0x3f6f969000077882 */ /* 0x000fde0000000000 */
[----:B------:R-:W-:-:S15]  /*fcb00*/  NOP ;  /* 0x0000000000007918 */ /* 0x000fde0000000000 */
[----:B------:R-:W-:-:S15]  /*fcb10*/  NOP ;  /* 0x0000000000007918 */ /* 0x000fde0000000000 */
[----:B------:R-:W-:-:S15]  /*fcb20*/  NOP ;  /* 0x0000000000007918 */ /* 0x000fde0000000000 */
[----:B------:R-:W-:-:S02]  /*fcb30*/  NOP ;  /* 0x0000000000007918 */ /* 0x000fc40000000000 */
[----:B-----5:R-:W5:Y:S01]  /*fcb40*/  DFMA R22, R20, R22, UR6 ;  /* 0x0000000614167e2b */ /* 0x020f620008000016 */
        /* <DEDUP_REMOVED lines=104> */
[----:B-----5:R-:W5:-:S15]  /*fd1d0*/  DFMA R22, R20, R22, -UR6 ;  /* 0x8000000614167e2b */ /* 0x020f5e0008000016 */
[----:B------:R-:W-:-:S15]  /*fd1e0*/  NOP ;  /* 0x0000000000007918 */ /* 0x000fde0000000000 */
[----:B------:R-:W-:-:S15]  /*fd1f0*/  NOP ;  /* 0x0000000000007918 */ /* 0x000fde0000000000 */
[----:B------:R-:W-:-:S15]  /*fd200*/  NOP ;  /* 0x0000000000007918 */ /* 0x000fde0000000000 */
[----:B------:R-:W-:-:S04]  /*fd210*/  NOP ;  /* 0x0000000000007918 */ /* 0x000fc80000000000 */
[----:B-----5:R-:W5:-:S15]  /*fd220*/  DMUL R22, R20, R22 ;  /* 0x0000001614167228 */ /* 0x020f5e0000000000 */
[----:B------:R-:W-:-:S15]  /*fd230*/  NOP ;  /* 0x0000000000007918 */ /* 0x000fde0000000000 */
[----:B------:R-:W-:-:S15]  /*fd240*/  NOP ;  /* 0x0000000000007918 */ /* 0x000fde0000000000 */
[----:B------:R-:W-:-:S15]  /*fd250*/  NOP ;  /* 0x0000000000007918 */ /* 0x000fde0000000000 */
[----:B------:R-:W-:-:S04]  /*fd260*/  NOP ;  /* 0x0000000000007918 */ /* 0x000fc80000000000 */
[----:B-----5:R5:W0:Y:S02]  /*fd270*/  DFMA R22, R22, R2, R2 ;  /* 0x000000021616722b */ /* 0x020a240000000002 */
[----:B-----5:R-:W-:Y:S02]  /*fd280*/  @P1 IMAD.MOV.U32 R2, RZ, RZ, 0x54442d18 ;  /* 0x54442d18ff021424 */ /* 0x020fe400078e00ff */
[----:B------:R-:W-:-:S15]  /*fd290*/  @P1 IMAD.MOV.U32 R3, RZ, RZ, 0x400921fb ;  /* 0x400921fbff031424 */ /* 0x000fde00078e00ff */
[----:B------:R-:W-:-:S15]  /*fd2a0*/  NOP ;  /* 0x0000000000007918 */ /* 0x000fde0000000000 */
[----:B------:R-:W-:-:S15]  /*fd2b0*/  NOP ;  /* 0x0000000000007918 */ /* 0x000fde0000000000 */
[----:B------:R-:W-:-:S15]  /*fd2c0*/  NOP ;  /* 0x0000000000007918 */ /* 0x000fde0000000000 */
        /* <DEDUP_REMOVED lines=25> */
.L_x_11571:
[----:B------:R-:W-:Y:S02]  /*fd460*/  FSEL R2, RZ, 3.37028055040000000000e+12, P0 ;  /* 0x54442d18ff027808 */ /* 0x000fe40000000000 */
[----:B------:R-:W-:-:S07]  /*fd470*/  FSEL R3, RZ, 2.1426990032196044922, P0 ;  /* 0x400921fbff037808 */ /* 0x000fce0000000000 */
.L_x_11572:
[----:B------:R-:W-:Y:S05]  /*fd480*/  BSYNC.RECONVERGENT B0 ;  /* 0x0000000000007941 */ /* 0x000fea0003800200 */
.L_x_11570:
        /* <DEDUP_REMOVED lines=12> */
[----:B----4-:R-:W0:Y:S02]  /*fd550*/  DMUL R62, R62, 0.5 ;  /* 0x3fe000003e3e7828 */ /* 0x010e240000000000 */
[----:B0-----:R-:W-:Y:S05]  /*fd560*/  BRA `(.L_x_11573) ;  /* 0x0000004800307947 */ /* 0x001fea0003800000 */
.L_x_11565:
        /* <DEDUP_REMOVED lines=21> */
[----:B0-----:R0:W4:Y:S02]  /*fd6c0*/  DFMA R48, R2, R32, R2 ;  /* 0x000000200230722b */ /* 0x0011240000000002 */
        /* <DEDUP_REMOVED lines=41> */
[----:B----4-:R-:W0:Y:S02]  /*fd960*/  DFMA R44, R44, R44, R2 ;  /* 0x0000002c2c2c722b */ /* 0x010e240000000002 */
        /* <DEDUP_REMOVED lines=51> */
[----:B0-----:R0:W4:Y:S02]  /*fdca0*/  DMUL R52, R44, R52 ;  /* 0x000000342c347228 */ /* 0x0011240000000000 */
        /* <DEDUP_REMOVED lines=209> */
.L_x_11575:
[----:B------:R-:W-:Y:S05]  /*fe9c0*/  BSYNC.RECONVERGENT B0 ;  /* 0x0000000000007941 */ /* 0x000fea0003800200 */
.L_x_11574:
[----:B------:R-:W-:Y:S04]  /*fe9d0*/  BSSY.RECONVERGENT B3, `(.L_x_11576) ;  /* 0x0000008000037945 */ /* 0x000fe80003800200 */
[----:B------:R-:W-:Y:S05]  /*fe9e0*/  @P4 BRA P5, `(.L_x_11577) ;  /* 0x0000000000184947 */ /* 0x000fea0002800000 */
[----:B------:R-:W-:Y:S01]  /*fe9f0*/  IMAD.MOV.U32 R2, RZ, RZ, R20 ;  /* 0x000000ffff027224 */ /* 0x000fe200078e0014 */
[----:B------:R-:W-:Y:S01]  /*fea00*/  MOV R3, R21 ;  /* 0x0000001500037202 */ /* 0x000fe20000000f00 */
[----:B0-----:R-:W-:Y:S01]  /*fea10*/  IMAD.MOV.U32 R34, RZ, RZ, R22 ;  /* 0x000000ffff227224 */ /* 0x001fe200078e0016 */
[----:B------:R-:W-:Y:S01]  /*fea20*/  MOV R32, 0xfea50 ;  /* 0x000fea5000207802 */ /* 0x000fe20000000f00 */
[----:B------:R-:W-:-:S07]  /*fea30*/  IMAD.MOV.U32 R33, RZ, RZ, R23 ;  /* 0x000000ffff217224 */ /* 0x000fce00078e0017 */
[----:B-1234-:R-:W-:Y:S05]  /*fea40*/  CALL.REL.NOINC `($__internal_20_$__cuda_sm20_div_rn_f64_full) ;  /* 0x000003e800c47944 */ /* 0x01efea0003c00000 */
.L_x_11577:
[----:B------:R-:W-:Y:S05]  /*fea50*/  BSYNC.RECONVERGENT B3 ;  /* 0x0000000000037941 */ /* 0x000fea0003800200 */
.L_x_11576:
[----:B------:R5:W-:Y:S01]  /*fea60*/  DSETP.NEU.AND P3, PT, R22, RZ, PT ;  /* 0x000000ff1600722a */ /* 0x000be20003f6d000 */
[----:B------:R-:W-:Y:S01]  /*fea70*/  UMOV UR6, 0x2a25ff7e ;  /* 0x2a25ff7e00067882 */ /* 0x000fe20000000000 */
[----:B-----5:R-:W-:Y:S01]  /*fea80*/  IMAD.MOV.U32 R22, RZ, RZ, -0x2449a4b7 ;  /* 0xdbb65b49ff167424 */ /* 0x020fe200078e00ff */
        /* <DEDUP_REMOVED lines=156> */
[----:B0-----:R-:W-:Y:S02]  /*ff450*/  @!P1 FSEL R20, R22, R20, !P0 ;  /* 0x0000001416149208 */ /* 0x001fe40004000000 */
[----:B------:R-:W-:Y:S01]  /*ff460*/  @!P1 FSEL R21, R23, R21, !P0 ;  /* 0x0000001517159208 */ /* 0x000fe20004000000 */
[----:B------:R-:W-:Y:S01]  /*ff470*/  @!P1 IMAD.MOV.U32 R23, RZ, RZ, 0x3ff921fb ;  /* 0x3ff921fbff179424 */ /* 0x000fe200078e00ff */
[----:B------:R-:W-:-:S15]  /*ff480*/  @!P1 MOV R22, 0x54442d18 ;  /* 0x54442d1800169802 */ /* 0x000fde0000000f00 */
[----:B------:R-:W-:-:S15]  /*ff490*/  NOP ;  /* 0x0000000000007918 */ /* 0x000fde0000000000 */
[----:B------:R-:W-:-:S15]  /*ff4a0*/  NOP ;  /* 0x0000000000007918 */ /* 0x000fde0000000000 */
[----:B------:R-:W-:-:S13]  /*ff4b0*/  NOP ;  /* 0x0000000000007918 */ /* 0x000fda0000000000 */
        /* <DEDUP_REMOVED lines=10> */
.L_x_11579:
[----:B------:R-:W-:Y:S02]  /*ff560*/  FSEL R2, RZ, 3.37028055040000000000e+12, P0 ;  /* 0x54442d18ff027808 */ /* 0x000fe40000000000 */
[----:B------:R-:W-:-:S07]  /*ff570*/  FSEL R3, RZ, 2.1426990032196044922, P0 ;  /* 0x400921fbff037808 */ /* 0x000fce0000000000 */
.L_x_11580:
[----:B------:R-:W-:Y:S05]  /*ff580*/  BSYNC.RECONVERGENT B0 ;  /* 0x0000000000007941 */ /* 0x000fea0003800200 */
.L_x_11578:
        /* <DEDUP_REMOVED lines=10> */
.L_x_11564:
        /* <DEDUP_REMOVED lines=50> */
[----:B-123--:R-:W-:Y:S05]  /*ff950*/  CALL.REL.NOINC `($__internal_20_$__cuda_sm20_div_rn_f64_full) ;  /* 0x000003dc00007944 */ /* 0x00efea0003c00000 */
[----:B------:R-:W-:Y:S02]  /*ff960*/  IMAD.MOV.U32 R62, RZ, RZ, R2 ;  /* 0x000000ffff3e7224 */ /* 0x000fe400078e0002 */
[----:B------:R-:W-:-:S07]  /*ff970*/  IMAD.MOV.U32 R63, RZ, RZ, R3 ;  /* 0x000000ffff3f7224 */ /* 0x000fce00078e0003 */
.L_x_11582:
[----:B------:R-:W-:Y:S05]  /*ff980*/  BSYNC.RECONVERGENT B3 ;  /* 0x0000000000037941 */ /* 0x000fea0003800200 */
.L_x_11581:
        /* <DEDUP_REMOVED lines=50> */
[----:B-123--:R-:W-:Y:S05]  /*ffcb0*/  CALL.REL.NOINC `($__internal_20_$__cuda_sm20_div_rn_f64_full) ;  /* 0x000003d800287944 */ /* 0x00efea0003c00000 */
.L_x_11584:
[----:B------:R-:W-:Y:S05]  /*ffcc0*/  BSYNC.RECONVERGENT B3 ;  /* 0x0000000000037941 */ /* 0x000fea0003800200 */
.L_x_11583:
        /* <DEDUP_REMOVED lines=13> */
[----:B------:R-:W4:Y:S02]  /*ffda0*/  DADD R62, -RZ, |R62| ;  /* 0x00000000ff3e7229 */ /* 0x000f24000000053e */
[----:B----4-:R-:W-:-:S04]  /*ffdb0*/  ISETP.LT.U32.AND P0, PT, R2, R62, PT ;  /* 0x0000003e0200720c */ /* 0x010fc80003f01070 */
        /* <DEDUP_REMOVED lines=15> */
[----:B0-----:R-:W-:Y:S02]  /*ffeb0*/  SEL R32, R2, R62, P0 ;  /* 0x0000003e02207207 */ /* 0x001fe40000000000 */
[----:B------:R-:W-:Y:S02]  /*ffec0*/  SEL R33, R3, R63, P0 ;  /* 0x0000003f03217207 */ /* 0x000fe40000000000 */
[----:B------:R-:W-:-:S04]  /*ffed0*/  ISETP.GT.U32.AND P0, PT, R62, R2, PT ;  /* 0x000000023e00720c */ /* 0x000fc80003f04070 */
[----:B------:R-:W-:-:S15]  /*ffee0*/  ISETP.GT.U32.AND.EX P0, PT, R63, R3, PT, P0 ;  /* 0x000000033f00720c */ /* 0x000fde0003f04100 */
[----:B------:R-:W-:-:S15]  /*ffef0*/  NOP ;  /* 0x0000000000007918 */ /* 0x000fde0000000000 */
[----:B------:R-:W-:-:S15]  /*fff00*/  NOP ;  /* 0x0000000000007918 */ /* 0x000fde0000000000 */
[----:B------:R-:W-:-:S09]  /*fff10*/  NOP ;  /* 0x0000000000007918 */ /* 0x000fd20000000000 */
[----:B----4-:R-:W0:-:S15]  /*fff20*/  DFMA R44, -R22, R34, 1 ;  /* 0x3ff00000162c742b */ /* 0x010e1e0000000122 */
        /* <DEDUP_REMOVED lines=294> */
.L_x_11586:
[----:B------:R-:W-:Y:S05]  /*101190*/  BSYNC.RECONVERGENT B0 ;  /* 0x0000000000007941 */ /* 0x000fea0003800200 */
.L_x_11585:
[----:B------:R-:W-:Y:S04]  /*1011a0*/  BSSY.RECONVERGENT B3, `(.L_x_11587) ;  /* 0x0000008000037945 */ /* 0x000fe80003800200 */
[----:B------:R-:W-:Y:S05]  /*1011b0*/  @P4 BRA P5, `(.L_x_11588) ;  /* 0x0000000000184947 */ /* 0x000fea0002800000 */
[----:B------:R-:W-:Y:S01]  /*1011c0*/  IMAD.MOV.U32 R2, RZ, RZ, R20 ;  /* 0x000000ffff027224 */ /* 0x000fe200078e0014 */
[----:B------:R-:W-:Y:S01]  /*1011d0*/  MOV R33, R23 ;  /* 0x0000001700217202 */ /* 0x000fe20000000f00 */
[----:B------:R-:W-:Y:S01]  /*1011e0*/  IMAD.MOV.U32 R3, RZ, RZ, R21 ;  /* 0x000000ffff037224 */ /* 0x000fe200078e0015 */
[----:B------:R-:W-:Y:S01]  /*1011f0*/  MOV R32, 0x101220 ;  /* 0x0010122000207802 */ /* 0x000fe20000000f00 */
[----:B0-----:R-:W-:-:S07]  /*101200*/  IMAD.MOV.U32 R34, RZ, RZ, R22 ;  /* 0x000000ffff227224 */ /* 0x001fce00078e0016 */
[----:B-1234-:R-:W-:Y:S05]  /*101210*/  CALL.REL.NOINC `($__internal_20_$__cuda_sm20_div_rn_f64_full) ;  /* 0x000003c000d07944 */ /* 0x01efea0003c00000 */
.L_x_11588:
[----:B------:R-:W-:Y:S05]  /*101220*/  BSYNC.RECONVERGENT B3 ;  /* 0x0000000000037941 */ /* 0x000fea0003800200 */
.L_x_11587:
        /* <DEDUP_REMOVED lines=176> */
.L_x_11590:
[----:B------:R-:W-:Y:S02]  /*101d30*/  FSEL R2, RZ, 3.37028055040000000000e+12, P0 ;  /* 0x54442d18ff027808 */ /* 0x000fe40000000000 */
[----:B------:R-:W-:-:S07]  /*101d40*/  FSEL R3, RZ, 2.1426990032196044922, P0 ;  /* 0x400921fbff037808 */ /* 0x000fce0000000000 */
.L_x_11591:
[----:B------:R-:W-:Y:S05]  /*101d50*/  BSYNC.RECONVERGENT B0 ;  /* 0x0000000000007941 */ /* 0x000fea0003800200 */
.L_x_11589:
        /* <DEDUP_REMOVED lines=12> */
[----:B----4-:R-:W0:Y:S02]  /*101e20*/  DADD R62, R62, 1 ;  /* 0x3ff000003e3e7429 */ /* 0x010e240000000000 */
.L_x_11573:
[----:B------:R-:W-:Y:S05]  /*101e30*/  BSYNC.RECONVERGENT B2 ;  /* 0x0000000000027941 */ /* 0x000fea0003800200 */
.L_x_11563:
[----:B------:R-:W-:Y:S01]  /*101e40*/  UMOV UR6, 0xfefa39ef ;  /* 0xfefa39ef00067882 */ /* 0x000fe20000000000 */
[----:B------:R-:W-:Y:S01]  /*101e50*/  UMOV UR7, 0x3fe62e42 ;  /* 0x3fe62e4200077882 */ /* 0x000fe20000000000 */
[----:B------:R-:W-:Y:S01]  /*101e60*/  ISETP.GE.AND P0, PT, R27, RZ, PT ;  /* 0x000000ff1b00720c */ /* 0x000fe20003f06270 */
[----:B0---4-:R-:W0:-:S15]  /*101e70*/  DADD R62, R62, UR6 ;  /* 0x000000063e3e7e29 */ /* 0x011e1e0008000000 */
        /* <DEDUP_REMOVED lines=11> */
.L_x_11479:
[----:B------:R-:W-:Y:S05]  /*101f30*/  BSYNC.RECONVERGENT B1 ;  /* 0x0000000000017941 */ /* 0x000fea0003800200 */
.L_x_11477:
        /* <DEDUP_REMOVED lines=11> */
[----:B------:R-:W5:-:S15]  /*101ff0*/  DSETP.NUM.AND P1, PT, R28, R28, PT ;  /* 0x0000001c1c00722a */ /* 0x000f5e0003f27000 */
        /* <DEDUP_REMOVED lines=10> */
[----:B0----5:R-:W-:Y:S05]  /*1020a0*/  @!P0 BRA P1, `(.L_x_11593) ;  /* 0x0000000000c88947 */ /* 0x021fea0000800000 */
[----:B------:R-:W0:Y:S02]  /*1020b0*/  DSETP.NEU.AND P0, PT, R60, +INF , PT ;  /* 0x7ff000003c00742a */ /* 0x000e240003f0d000 */
[----:B0-----:R-:W-:Y:S02]  /*1020c0*/  @!P0 IMAD.MOV.U32 R26, RZ, RZ, 0x0 ;  /* 0x00000000ff1a8424 */ /* 0x001fe400078e00ff */
[----:B------:R-:W-:-:S15]  /*1020d0*/  @!P0 IMAD.MOV.U32 R27, RZ, RZ, -0x100000 ;  /* 0xfff00000ff1b8424 */ /* 0x000fde00078e00ff */
[----:B------:R-:W-:-:S15]  /*1020e0*/  NOP ;  /* 0x0000000000007918 */ /* 0x000fde0000000000 */
[----:B------:R-:W-:-:S15]  /*1020f0*/  NOP ;  /* 0x0000000000007918 */ /* 0x000fde0000000000 */
[----:B------:R-:W-:-:S15]  /*102100*/  NOP ;  /* 0x0000000000007918 */ /* 0x000fde0000000000 */
[----:B------:R0:W0:Y:S02]  /*102110*/  @!P0 DADD R24, R30, R30 ;  /* 0x000000001e188229 */ /* 0x000024000000001e */
[----:B0-----:R-:W-:Y:S05]  /*102120*/  @!P0 BRA `(.L_x_11594) ;  /* 0x0000013800908947 */ /* 0x001fea0003800000 */
        /* <DEDUP_REMOVED lines=10> */
[----:B------:R0:W0:Y:S02]  /*1021d0*/  @!P0 DADD R26, -RZ, -R30 ;  /* 0x00000000ff1a8229 */ /* 0x000024000000091e */
[----:B0-----:R-:W-:Y:S05]  /*1021e0*/  @!P0 BRA `(.L_x_11594) ;  /* 0x0000013800608947 */ /* 0x001fea0003800000 */
        /* <DEDUP_REMOVED lines=23> */
[----:B------:R0:W0:-:S15]  /*102360*/  @!P0 DADD R24, R2, UR10 ;  /* 0x0000000a02188e29 */ /* 0x00001e0008000000 */
[----:B------:R-:W-:-:S15]  /*102370*/  NOP ;  /* 0x0000000000007918 */ /* 0x000fde0000000000 */
[----:B------:R-:W-:-:S15]  /*102380*/  NOP ;  /* 0x0000000000007918 */ /* 0x000fde0000000000 */
[----:B------:R-:W-:-:S15]  /*102390*/  NOP ;  /* 0x0000000000007918 */ /* 0x000fde0000000000 */
[----:B------:R-:W-:-:S04]  /*1023a0*/  NOP ;  /* 0x0000000000007918 */ /* 0x000fc80000000000 */
[----:B------:R0:W0:Y:S02]  /*1023b0*/  @!P0 DADD R26, R30, R30 ;  /* 0x000000001e1a8229 */ /* 0x000024000000001e */
[----:B0-----:R-:W-:Y:S05]  /*1023c0*/  BRA `(.L_x_11594) ;  /* 0x0000013400e87947 */ /* 0x001fea0003800000 */
.L_x_11593:
        /* <DEDUP_REMOVED lines=31> */
[----:B------:R-:W5:Y:S02]  /*1025c0*/  DSETP.LT.AND P1, PT, R60, UR6, PT ;  /* 0x000000063c007e2a */ /* 0x000f64000bf21000 */
[----:B0----5:R-:W-:Y:S05]  /*1025d0*/  @!P0 BRA P1, `(.L_x_11597) ;  /* 0x000000cc004c8947 */ /* 0x021fea0000800000 */
        /* <DEDUP_REMOVED lines=51> */
[----:B------:R-:W5:-:S15]  /*102910*/  DADD R64, R60, -1 ;  /* 0xbff000003c407429 */ /* 0x000f5e0000000000 */
[----:B------:R-:W-:-:S15]  /*102920*/  NOP ;  /* 0x0000000000007918 */ /* 0x000fde0000000000 */
[----:B------:R-:W-:-:S15]  /*102930*/  NOP ;  /* 0x0000000000007918 */ /* 0x000fde0000000000 */
[----:B------:R-:W-:-:S15]  /*102940*/  NOP ;  /* 0x0000000000007918 */ /* 0x000fde0000000000 */
[----:B------:R-:W-:-:S04]  /*102950*/  NOP ;  /* 0x0000000000007918 */ /* 0x000fc80000000000 */
[----:B-----5:R-:W5:Y:S02]  /*102960*/  DADD R24, -RZ, |R64| ;  /* 0x00000000ff187229 */ /* 0x020f640000000540 */
[----:B-----5:R-:W-:-:S04]  /*102970*/  ISETP.LT.U32.AND P0, PT, R24, R58, PT ;  /* 0x0000003a1800720c */ /* 0x020fc80003f01070 */
        /* <DEDUP_REMOVED lines=15> */
[----:B0-----:R0:W5:Y:S02]  /*102a70*/  DFMA R48, R34, -R2, 1 ;  /* 0x3ff000002230742b */ /* 0x0011640000000802 */
[----:B0-----:R-:W-:Y:S01]  /*102a80*/  IMAD.MOV.U32 R2, RZ, RZ, 0x0 ;  /* 0x00000000ff027424 */ /* 0x001fe200078e00ff */
[----:B------:R-:W-:Y:S01]  /*102a90*/  LOP3.LUT R35, R0, 0x7fd00000, RZ, 0x3c, !PT ;  /* 0x7fd0000000237812 */ /* 0x000fe200078e3cff */
[----:B------:R-:W-:Y:S02]  /*102aa0*/  IMAD.MOV.U32 R3, RZ, RZ, 0x3fd80000 ;  /* 0x3fd80000ff037424 */ /* 0x000fe400078e00ff */
[----:B------:R-:W-:-:S15]  /*102ab0*/  IMAD.MOV.U32 R34, RZ, RZ, RZ ;  /* 0x000000ffff227224 */ /* 0x000fde00078e00ff */
[----:B------:R-:W-:-:S15]  /*102ac0*/  NOP ;  /* 0x0000000000007918 */ /* 0x000fde0000000000 */
[----:B------:R-:W-:-:S15]  /*102ad0*/  NOP ;  /* 0x0000000000007918 */ /* 0x000fde0000000000 */
[----:B------:R-:W-:-:S13]  /*102ae0*/  NOP ;  /* 0x0000000000007918 */ /* 0x000fda0000000000 */
[----:B-----5:R-:W-:-:S15]  /*102af0*/  DMUL R50, R26, R48 ;  /* 0x000000301a327228 */ /* 0x020fde0000000000 */
        /* <DEDUP_REMOVED lines=73> */
[----:B------:R5:W1:Y:S02]  /*102f90*/  DMUL R26, R44, R26 ;  /* 0x0000001a2c1a7228 */ /* 0x000a640000000000 */
[----:B-----5:R-:W-:Y:S01]  /*102fa0*/  LOP3.LUT R45, R46, 0x100000, RZ, 0xfc, !PT ;  /* 0x001000002e2d7812 */ /* 0x020fe200078efcff */
        /* <DEDUP_REMOVED lines=22> */
[----:B-1----:R-:W0:Y:S02]  /*103110*/  DMUL R26, R26, R44 ;  /* 0x0000002c1a1a7228 */ /* 0x002e240000000000 */
        /* <DEDUP_REMOVED lines=79> */
[----:B--234-:R-:W-:Y:S05]  /*103610*/  CALL.REL.NOINC `($__internal_21_$__cuda_sm20_dsqrt_rn_f64_mediumpath_v1) ;  /* 0x000003a800047944 */ /* 0x01cfea0003c00000 */
[----:B------:R-:W-:Y:S02]  /*103620*/  IMAD.MOV.U32 R48, RZ, RZ, R2 ;  /* 0x000000ffff307224 */ /* 0x000fe400078e0002 */
[----:B------:R-:W-:-:S07]  /*103630*/  IMAD.MOV.U32 R49, RZ, RZ, R3 ;  /* 0x000000ffff317224 */ /* 0x000fce00078e0003 */
.L_x_11601:
[----:B------:R-:W-:Y:S05]  /*103640*/  BSYNC.RECONVERGENT B3 ;  /* 0x0000000000037941 */ /* 0x000fea0003800200 */
.L_x_11600:
        /* <DEDUP_REMOVED lines=193> */
.L_x_11599:
        /* <DEDUP_REMOVED lines=76> */
[----:B--234-:R-:W-:Y:S05]  /*104720*/  CALL.REL.NOINC `($__internal_20_$__cuda_sm20_div_rn_f64_full) ;  /* 0x0000038c008c7944 */ /* 0x01cfea0003c00000 */
.L_x_11608:
[----:B------:R-:W-:Y:S05]  /*104730*/  BSYNC.RECONVERGENT B4 ;  /* 0x0000000000047941 */ /* 0x000fea0003800200 */
.L_x_11607:
[----:B------:R-:W-:Y:S01]  /*104740*/  IMAD.MOV.U32 R26, RZ, RZ, R2 ;  /* 0x000000ffff1a7224 */ /* 0x000fe200078e0002 */
[----:B------:R-:W-:-:S07]  /*104750*/  MOV R27, R3 ;  /* 0x00000003001b7202 */ /* 0x000fce0000000f00 */
.L_x_11606:
[----:B------:R-:W-:Y:S05]  /*104760*/  BSYNC.RECONVERGENT B3 ;  /* 0x0000000000037941 */ /* 0x000fea0003800200 */
.L_x_11605:
        /* <DEDUP_REMOVED lines=69> */
[----:B--234-:R-:W-:Y:S05]  /*104bc0*/  CALL.REL.NOINC `($__internal_20_$__cuda_sm20_div_rn_f64_full) ;  /* 0x0000038800647944 */ /* 0x01cfea0003c00000 */
.L_x_11613:
[----:B------:R-:W-:Y:S05]  /*104bd0*/  BSYNC.RECONVERGENT B4 ;  /* 0x0000000000047941 */ /* 0x000fea0003800200 */
.L_x_11612:
[----:B------:R-:W-:Y:S05]  /*104be0*/  BRA `(.L_x_11611) ;  /* 0x0000000000047947 */ /* 0x000fea0003800000 */
.L_x_11610:
[----:B------:R0:W1:Y:S02]  /*104bf0*/  DADD R2, R62, -R32 ;  /* 0x000000003e027229 */ /* 0x0000640000000820 */
.L_x_11611:
[----:B------:R-:W-:Y:S05]  /*104c00*/  BSYNC.RECONVERGENT B3 ;  /* 0x0000000000037941 */ /* 0x000fea0003800200 */
.L_x_11609:
        /* <DEDUP_REMOVED lines=69> */
[----:B--234-:R-:W-:Y:S05]  /*105060*/  CALL.REL.NOINC `($__internal_21_$__cuda_sm20_dsqrt_rn_f64_mediumpath_v1) ;  /* 0x0000038c00707944 */ /* 0x01cfea0003c00000 */
[----:B------:R-:W-:Y:S02]  /*105070*/  IMAD.MOV.U32 R50, RZ, RZ, R2 ;  /* 0x000000ffff327224 */ /* 0x000fe400078e0002 */
[----:B------:R-:W-:-:S07]  /*105080*/  IMAD.MOV.U32 R51, RZ, RZ, R3 ;  /* 0x000000ffff337224 */ /* 0x000fce00078e0003 */
.L_x_11615:
[----:B------:R-:W-:Y:S05]  /*105090*/  BSYNC.RECONVERGENT B3 ;  /* 0x0000000000037941 */ /* 0x000fea0003800200 */
.L_x_11614:
        /* <DEDUP_REMOVED lines=198> */
.L_x_11616:
        /* <DEDUP_REMOVED lines=52> */
.L_x_11618:
[----:B------:R-:W-:Y:S05]  /*106040*/  BSYNC.RECONVERGENT B3 ;  /* 0x0000000000037941 */ /* 0x000fea0003800200 */
.L_x_11617:
        /* <DEDUP_REMOVED lines=78> */
.L_x_11604:
        /* <DEDUP_REMOVED lines=52> */
[----:B--234-:R-:W-:Y:S05]  /*106870*/  CALL.REL.NOINC `($__internal_21_$__cuda_sm20_dsqrt_rn_f64_mediumpath_v1) ;  /* 0x00000374006c7944 */ /* 0x01cfea0003c00000 */
[----:B------:R-:W-:Y:S01]  /*106880*/  IMAD.MOV.U32 R48, RZ, RZ, R2 ;  /* 0x000000ffff307224 */ /* 0x000fe200078e0002 */
[----:B------:R-:W-:-:S07]  /*106890*/  MOV R49, R3 ;  /* 0x0000000300317202 */ /* 0x000fce0000000f00 */
.L_x_11621:
[----:B------:R-:W-:Y:S05]  /*1068a0*/  BSYNC.RECONVERGENT B3 ;  /* 0x0000000000037941 */ /* 0x000fea0003800200 */
.L_x_11620:
        /* <DEDUP_REMOVED lines=197> */
.L_x_11622:
        /* <DEDUP_REMOVED lines=51> */
[----:B--234-:R-:W-:Y:S05]  /*107830*/  CALL.REL.NOINC `($__internal_20_$__cuda_sm20_div_rn_f64_full) ;  /* 0x0000035c00487944 */ /* 0x01cfea0003c00000 */
.L_x_11624:
[----:B------:R-:W-:Y:S05]  /*107840*/  BSYNC.RECONVERGENT B3 ;  /* 0x0000000000037941 */ /* 0x000fea0003800200 */
.L_x_11623:
        /* <DEDUP_REMOVED lines=78> */
.L_x_11619:
        /* <DEDUP_REMOVED lines=60> */
.L_x_11626:
[----:B------:R-:W-:Y:S05]  /*1080f0*/  BSYNC.RECONVERGENT B3 ;  /* 0x0000000000037941 */ /* 0x000fea0003800200 */
.L_x_11625:
        /* <DEDUP_REMOVED lines=47> */
[----:B--234-:R-:W-:Y:S05]  /*1083f0*/  CALL.REL.NOINC `($__internal_20_$__cuda_sm20_div_rn_f64_full) ;  /* 0x0000035000587944 */ /* 0x01cfea0003c00000 */
.L_x_11628:
[----:B------:R-:W-:Y:S05]  /*108400*/  BSYNC.RECONVERGENT B3 ;  /* 0x0000000000037941 */ /* 0x000fea0003800200 */
.L_x_11627:
[----:B------:R-:W-:Y:S02]  /*108410*/  IMAD.MOV.U32 R26, RZ, RZ, R2 ;  /* 0x000000ffff1a7224 */ /* 0x000fe400078e0002 */
[----:B------:R-:W-:Y:S01]  /*108420*/  IMAD.MOV.U32 R27, RZ, RZ, R3 ;  /* 0x000000ffff1b7224 */ /* 0x000fe200078e0003 */
[----:B------:R-:W-:Y:S06]  /*108430*/  BRA `(.L_x_11602) ;  /* 0x0000000000d47947 */ /* 0x000fec0003800000 */
.L_x_11603:
        /* <DEDUP_REMOVED lines=49> */
[----:B--234-:R-:W-:Y:S05]  /*108750*/  CALL.REL.NOINC `($__internal_21_$__cuda_sm20_dsqrt_rn_f64_mediumpath_v1) ;  /* 0x0000035400b47944 */ /* 0x01cfea0003c00000 */
[----:B------:R-:W-:Y:S01]  /*108760*/  IMAD.MOV.U32 R26, RZ, RZ, R2 ;  /* 0x000000ffff1a7224 */ /* 0x000fe200078e0002 */
[----:B------:R-:W-:-:S07]  /*108770*/  MOV R27, R3 ;  /* 0x00000003001b7202 */ /* 0x000fce0000000f00 */
.L_x_11629:
[----:B------:R-:W-:Y:S05]  /*108780*/  BSYNC.RECONVERGENT B3 ;  /* 0x0000000000037941 */ /* 0x000fea0003800200 */
.L_x_11602:
[----:B------:R-:W-:Y:S05]  /*108790*/  BSYNC.RECONVERGENT B2 ;  /* 0x0000000000027941 */ /* 0x000fea0003800200 */
.L_x_11598:
        /* <DEDUP_REMOVED lines=52> */
[----:B--234-:R-:W-:Y:S05]  /*108ae0*/  CALL.REL.NOINC `($__internal_20_$__cuda_sm20_div_rn_f64_full) ;  /* 0x00000348009c7944 */ /* 0x01cfea0003c00000 */
.L_x_11634:
[----:B------:R-:W-:Y:S05]  /*108af0*/  BSYNC.RECONVERGENT B4 ;  /* 0x0000000000047941 */ /* 0x000fea0003800200 */
.L_x_11633:
        /* <DEDUP_REMOVED lines=184> */
.L_x_11637:
        /* <DEDUP_REMOVED lines=122> */
[----:B01----:R-:W-:Y:S05]  /*109e20*/  BRA `(.L_x_11638) ;  /* 0x0000005400207947 */ /* 0x003fea0003800000 */
.L_x_11636:
        /* <DEDUP_REMOVED lines=172> */
.L_x_11639:
        /* <DEDUP_REMOVED lines=123> */
.L_x_11635:
        /* <DEDUP_REMOVED lines=78> */
.L_x_11646:
[----:B------:R-:W-:Y:S05]  /*10b580*/  BSYNC.RECONVERGENT B6 ;  /* 0x0000000000067941 */ /* 0x000fea0003800200 */
.L_x_11645:
[----:B------:R-:W-:Y:S02]  /*10b590*/  IMAD.MOV.U32 R70, RZ, RZ, R2 ;  /* 0x000000ffff467224 */ /* 0x000fe400078e0002 */
[----:B------:R-:W-:-:S07]  /*10b5a0*/  IMAD.MOV.U32 R71, RZ, RZ, R3 ;  /* 0x000000ffff477224 */ /* 0x000fce00078e0003 */
.L_x_11644:
[----:B------:R-:W-:Y:S05]  /*10b5b0*/  BSYNC.RECONVERGENT B5 ;  /* 0x0000000000057941 */ /* 0x000fea0003800200 */
.L_x_11643:
        /* <DEDUP_REMOVED lines=63> */
.L_x_11651:
[----:B------:R-:W-:Y:S05]  /*10b9b0*/  BSYNC.RECONVERGENT B6 ;  /* 0x0000000000067941 */ /* 0x000fea0003800200 */
.L_x_11650:
[----:B------:R-:W-:Y:S02]  /*10b9c0*/  IMAD.MOV.U32 R58, RZ, RZ, R2 ;  /* 0x000000ffff3a7224 */ /* 0x000fe400078e0002 */
[----:B------:R-:W-:Y:S01]  /*10b9d0*/  IMAD.MOV.U32 R59, RZ, RZ, R3 ;  /* 0x000000ffff3b7224 */ /* 0x000fe200078e0003 */
[----:B------:R-:W-:Y:S06]  /*10b9e0*/  BRA `(.L_x_11649) ;  /* 0x0000000000047947 */ /* 0x000fec0003800000 */
.L_x_11648:
[----:B------:R0:W1:Y:S02]  /*10b9f0*/  DADD R58, -R64, R62 ;  /* 0x00000000403a7229 */ /* 0x000064000000013e */
.L_x_11649:
[----:B------:R-:W-:Y:S05]  /*10ba00*/  BSYNC.RECONVERGENT B5 ;  /* 0x0000000000057941 */ /* 0x000fea0003800200 */
.L_x_11647:
        /* <DEDUP_REMOVED lines=61> */
[----:B-1----:R1:W0:Y:S02]  /*10bde0*/  DFMA R2, R50, R24, R48 ;  /* 0x000000183202722b */ /* 0x0022240000000030 */
        /* <DEDUP_REMOVED lines=10> */
[----:B--234-:R-:W-:Y:S05]  /*10be90*/  CALL.REL.NOINC `($__internal_21_$__cuda_sm20_dsqrt_rn_f64_mediumpath_v1) ;  /* 0x0000031c00e47944 */ /* 0x01cfea0003c00000 */
.L_x_11653:
[----:B------:R-:W-:Y:S05]  /*10bea0*/  BSYNC.RECONVERGENT B5 ;  /* 0x0000000000057941 */ /* 0x000fea0003800200 */
.L_x_11652:
[----:B------:R-:W-:Y:S02]  /*10beb0*/  IMAD.MOV.U32 R58, RZ, RZ, R2 ;  /* 0x000000ffff3a7224 */ /* 0x000fe400078e0002 */
[----:B------:R-:W-:Y:S01]  /*10bec0*/  IMAD.MOV.U32 R59, RZ, RZ, R3 ;  /* 0x000000ffff3b7224 */ /* 0x000fe200078e0003 */
[----:B------:R-:W-:Y:S06]  /*10bed0*/  BRA `(.L_x_11654) ;  /* 0x0000001000dc7947 */ /* 0x000fec0003800000 */
.L_x_11642:
        /* <DEDUP_REMOVED lines=62> */
[----:B--234-:R-:W-:Y:S05]  /*10c2c0*/  CALL.REL.NOINC `($__internal_21_$__cuda_sm20_dsqrt_rn_f64_mediumpath_v1) ;  /* 0x0000031800d87944 */ /* 0x01cfea0003c00000 */
.L_x_11657:
[----:B------:R-:W-:Y:S05]  /*10c2d0*/  BSYNC.RECONVERGENT B5 ;  /* 0x0000000000057941 */ /* 0x000fea0003800200 */
.L_x_11656:
[----:B------:R-:W-:Y:S02]  /*10c2e0*/  IMAD.MOV.U32 R58, RZ, RZ, R2 ;  /* 0x000000ffff3a7224 */ /* 0x000fe400078e0002 */
[----:B------:R-:W-:Y:S01]  /*10c2f0*/  IMAD.MOV.U32 R59, RZ, RZ, R3 ;  /* 0x000000ffff3b7224 */ /* 0x000fe200078e0003 */
[----:B------:R-:W-:Y:S06]  /*10c300*/  BRA `(.L_x_11654) ;  /* 0x0000000c00d07947 */ /* 0x000fec0003800000 */
.L_x_11655:
        /* <DEDUP_REMOVED lines=51> */
[----:B-1----:R1:W0:-:S15]  /*10c640*/  DMUL R24, R60, R24 ;  /* 0x000000183c187228 */ /* 0x00221e0000000000 */
[----:B------:R-:W-:-:S15]  /*10c650*/  NOP ;  /* 0x0000000000007918 */ /* 0x000fde0000000000 */
[----:B------:R-:W-:-:S15]  /*10c660*/  NOP ;  /* 0x0000000000007918 */ /* 0x000fde0000000000 */
[----:B------:R-:W-:-:S15]  /*10c670*/  NOP ;  /* 0x0000000000007918 */ /* 0x000fde0000000000 */
[----:B------:R-:W-:-:S04]  /*10c680*/  NOP ;  /* 0x0000000000007918 */ /* 0x000fc80000000000 */
[----:B0-----:R1:W0:Y:S02]  /*10c690*/  DFMA R32, R50, R2, R48 ;  /* 0x000000023220722b */ /* 0x0012240000000030 */
        /* <DEDUP_REMOVED lines=9> */
[----:B--234-:R-:W-:Y:S05]  /*10c730*/  CALL.REL.NOINC `($__internal_21_$__cuda_sm20_dsqrt_rn_f64_mediumpath_v1) ;  /* 0x0000031400bc7944 */ /* 0x01cfea0003c00000 */
[----:B------:R-:W-:Y:S02]  /*10c740*/  IMAD.MOV.U32 R32, RZ, RZ, R2 ;  /* 0x000000ffff207224 */ /* 0x000fe400078e0002 */
[----:B------:R-:W-:-:S07]  /*10c750*/  IMAD.MOV.U32 R33, RZ, RZ, R3 ;  /* 0x000000ffff217224 */ /* 0x000fce00078e0003 */
.L_x_11659:
[----:B------:R-:W-:Y:S05]  /*10c760*/  BSYNC.RECONVERGENT B5 ;  /* 0x0000000000057941 */ /* 0x000fea0003800200 */
.L_x_11658:
        /* <DEDUP_REMOVED lines=48> */
.L_x_11661:
[----:B------:R-:W-:Y:S05]  /*10ca70*/  BSYNC.RECONVERGENT B5 ;  /* 0x0000000000057941 */ /* 0x000fea0003800200 */
.L_x_11660:
[----:B------:R-:W0:Y:S01]  /*10ca80*/  DMUL R60, R60, 8.11296384146066816958e+31 ;  /* 0x469000003c3c7828 */ /* 0x000e220000000000 */
[----:B------:R-:W-:Y:S02]  /*10ca90*/  IMAD.MOV.U32 R58, RZ, RZ, R2 ;  /* 0x000000ffff3a7224 */ /* 0x000fe400078e0002 */
[----:B------:R-:W-:Y:S01]  /*10caa0*/  IMAD.MOV.U32 R59, RZ, RZ, R3 ;  /* 0x000000ffff3b7224 */ /* 0x000fe200078e0003 */
[----:B0-----:R-:W-:Y:S06]  /*10cab0*/  BRA `(.L_x_11654) ;  /* 0x0000000400e47947 */ /* 0x001fec0003800000 */
.L_x_11641:
        /* <DEDUP_REMOVED lines=53> */
.L_x_11663:
[----:B------:R-:W-:Y:S05]  /*10ce10*/  BSYNC.RECONVERGENT B5 ;  /* 0x0000000000057941 */ /* 0x000fea0003800200 */
.L_x_11662:
        /* <DEDUP_REMOVED lines=62> */
[----:B--234-:R-:W-:Y:S05]  /*10d200*/  CALL.REL.NOINC `($__internal_21_$__cuda_sm20_dsqrt_rn_f64_mediumpath_v1) ;  /* 0x0000030c00087944 */ /* 0x01cfea0003c00000 */
.L_x_11665:
[----:B------:R-:W-:Y:S05]  /*10d210*/  BSYNC.RECONVERGENT B5 ;  /* 0x0000000000057941 */ /* 0x000fea0003800200 */
.L_x_11664:
[----:B------:R0:W1:Y:S01]  /*10d220*/  DMUL R58, R2, R48 ;  /* 0x00000030023a7228 */ /* 0x0000620000000000 */
[----:B------:R-:W-:Y:S02]  /*10d230*/  IMAD.MOV.U32 R60, RZ, RZ, 0x0 ;  /* 0x00000000ff3c7424 */ /* 0x000fe400078e00ff */
[----:B01----:R-:W-:-:S07]  /*10d240*/  IMAD.MOV.U32 R61, RZ, RZ, 0x3ff00000 ;  /* 0x3ff00000ff3d7424 */ /* 0x003fce00078e00ff */
.L_x_11654:
[----:B------:R-:W-:Y:S05]  /*10d250*/  BSYNC.RECONVERGENT B4 ;  /* 0x0000000000047941 */ /* 0x000fea0003800200 */
.L_x_11640:
[----:B------:R-:W-:Y:S05]  /*10d260*/  BRA `(.L_x_11666) ;  /* 0x0000000000187947 */ /* 0x000fea0003800000 */
.L_x_11632:
[----:B------:R0:W1:-:S15]  /*10d270*/  DMUL R58, R24, 9.00719925474099200000e+15 ;  /* 0x43400000183a7828 */ /* 0x00005e0000000000 */
[----:B------:R-:W-:-:S15]  /*10d280*/  NOP ;  /* 0x0000000000007918 */ /* 0x000fde0000000000 */
[----:B------:R-:W-:-:S15]  /*10d290*/  NOP ;  /* 0x0000000000007918 */ /* 0x000fde0000000000 */
[----:B------:R-:W-:-:S15]  /*10d2a0*/  NOP ;  /* 0x0000000000007918 */ /* 0x000fde0000000000 */
[----:B------:R-:W-:-:S04]  /*10d2b0*/  NOP ;  /* 0x0000000000007918 */ /* 0x000fc80000000000 */
[----:B-1----:R-:W0:Y:S02]  /*10d2c0*/  DMUL R60, R60, 9.00719925474099200000e+15 ;  /* 0x434000003c3c7828 */ /* 0x002e240000000000 */
.L_x_11666:
[----:B------:R-:W-:Y:S05]  /*10d2d0*/  BSYNC.RELIABLE B2 ;  /* 0x0000000000027941 */ /* 0x000fea0003800100 */
.L_x_11631:
        /* <DEDUP_REMOVED lines=67> */
[----:B--234-:R-:W-:Y:S05]  /*10d710*/  CALL.REL.NOINC `($__internal_20_$__cuda_sm20_div_rn_f64_full) ;  /* 0x000002fc00907944 */ /* 0x01cfea0003c00000 */
.L_x_11669:
[----:B------:R-:W-:Y:S05]  /*10d720*/  BSYNC.RECONVERGENT B2 ;  /* 0x0000000000027941 */ /* 0x000fea0003800200 */
.L_x_11668:
        /* <DEDUP_REMOVED lines=176> */
.L_x_11671:
[----:B------:R-:W-:Y:S02]  /*10e230*/  FSEL R2, RZ, 3.37028055040000000000e+12, P0 ;  /* 0x54442d18ff027808 */ /* 0x000fe40000000000 */
[----:B------:R-:W-:-:S07]  /*10e240*/  FSEL R3, RZ, 2.1426990032196044922, P0 ;  /* 0x400921fbff037808 */ /* 0x000fce0000000000 */
.L_x_11672:
[----:B------:R-:W-:Y:S05]  /*10e250*/  BSYNC.RECONVERGENT B0 ;  /* 0x0000000000007941 */ /* 0x000fea0003800200 */
.L_x_11670:
        /* <DEDUP_REMOVED lines=10> */
.L_x_11667:
        /* <DEDUP_REMOVED lines=61> */
[----:B--234-:R-:W-:Y:S05]  /*10e6d0*/  CALL.REL.NOINC `($__internal_20_$__cuda_sm20_div_rn_f64_full) ;  /* 0x000002ec00a07944 */ /* 0x01cfea0003c00000 */
.L_x_11674:
[----:B------:R-:W-:Y:S05]  /*10e6e0*/  BSYNC.RECONVERGENT B2 ;  /* 0x0000000000027941 */ /* 0x000fea0003800200 */
.L_x_11673:
        /* <DEDUP_REMOVED lines=176> */
.L_x_11676:
[----:B------:R-:W-:Y:S02]  /*10f1f0*/  FSEL R2, RZ, 3.37028055040000000000e+12, P0 ;  /* 0x54442d18ff027808 */ /* 0x000fe40000000000 */
[----:B------:R-:W-:-:S07]  /*10f200*/  FSEL R3, RZ, 2.1426990032196044922, P0 ;  /* 0x400921fbff037808 */ /* 0x000fce0000000000 */
.L_x_11677:
[----:B------:R-:W-:Y:S05]  /*10f210*/  BSYNC.RECONVERGENT B0 ;  /* 0x0000000000007941 */ /* 0x000fea0003800200 */
.L_x_11675:
        /* <DEDUP_REMOVED lines=9> */
.L_x_11638:
[----:B------:R-:W-:Y:S05]  /*10f2b0*/  BSYNC.RECONVERGENT B3 ;  /* 0x0000000000037941 */ /* 0x000fea0003800200 */
.L_x_11630:
[----:B------:R-:W-:Y:S01]  /*10f2c0*/  ISETP.GE.AND P0, PT, R31, RZ, PT ;  /* 0x000000ff1f00720c */ /* 0x000fe20003f06270 */
[----:B------:R-:W0:Y:S03]  /*10f2d0*/  DADD R2, -RZ, -R26 ;  /* 0x00000000ff027229 */ /* 0x000e26000000091a */
[----:B0-----:R-:W-:Y:S02]  /*10f2e0*/  FSEL R26, R26, R2, !P0 ;  /* 0x000000021a1a7208 */ /* 0x001fe40004000000 */
[----:B------:R-:W-:Y:S01]  /*10f2f0*/  FSEL R27, R27, R3, !P0 ;  /* 0x000000031b1b7208 */ /* 0x000fe20004000000 */
[----:B------:R-:W-:Y:S06]  /*10f300*/  BRA `(.L_x_11594) ;  /* 0x0000006800187947 */ /* 0x000fec0003800000 */
.L_x_11597:
[----:B------:R-:W5:Y:S01]  /*10f310*/  LDL.64 R24, [R1+0x8] ;  /* 0x0000080001187983 */ /* 0x000f620000100a00 */
[----:B------:R-:W-:Y:S01]  /*10f320*/  UMOV UR6, 0x54442d18 ;  /* 0x54442d1800067882 */ /* 0x000fe20000000000 */
[----:B------:R-:W-:Y:S01]  /*10f330*/  UMOV UR7, 0x3ff921fb ;  /* 0x3ff921fb00077882 */ /* 0x000fe20000000000 */
[----:B------:R-:W-:-:S15]  /*10f340*/  DADD R26, -RZ, -R30 ;  /* 0x00000000ff1a7229 */ /* 0x000fde000000091e */
[----:B------:R-:W-:-:S15]  /*10f350*/  NOP ;  /* 0x0000000000007918 */ /* 0x000fde0000000000 */
[----:B------:R-:W-:-:S15]  /*10f360*/  NOP ;  /* 0x0000000000007918 */ /* 0x000fde0000000000 */
[----:B------:R-:W-:-:S15]  /*10f370*/  NOP ;  /* 0x0000000000007918 */ /* 0x000fde0000000000 */
[----:B------:R-:W-:-:S04]  /*10f380*/  NOP ;  /* 0x0000000000007918 */ /* 0x000fc80000000000 */
[----:B-----5:R-:W0:-:S15]  /*10f390*/  DADD R24, -R28, R24 ;  /* 0x000000001c187229 */ /* 0x020e1e0000000118 */
[----:B------:R-:W-:-:S15]  /*10f3a0*/  NOP ;  /* 0x0000000000007918 */ /* 0x000fde0000000000 */
[----:B------:R-:W-:-:S15]  /*10f3b0*/  NOP ;  /* 0x0000000000007918 */ /* 0x000fde0000000000 */
[----:B------:R-:W-:-:S15]  /*10f3c0*/  NOP ;  /* 0x0000000000007918 */ /* 0x000fde0000000000 */
[----:B------:R-:W-:-:S04]  /*10f3d0*/  NOP ;  /* 0x0000000000007918 */ /* 0x000fc80000000000 */
[----:B0-----:R-:W0:Y:S02]  /*10f3e0*/  DADD R24, R24, UR6 ;  /* 0x0000000618187e29 */ /* 0x001e240008000000 */
[----:B0-----:R-:W-:Y:S05]  /*10f3f0*/  BRA `(.L_x_11594) ;  /* 0x0000006400dc7947 */ /* 0x001fea0003800000 */
.L_x_11596:
[----:B------:R0:W0:Y:S01]  /*10f400*/  DADD R26, -RZ, -R30 ;  /* 0x00000000ff1a7229 */ /* 0x000022000000091e */
[----:B------:R-:W-:Y:S01]  /*10f410*/  CS2R R24, SRZ ;  /* 0x0000000000187805 */ /* 0x000fe2000001ff00 */
[----:B0-----:R-:W-:Y:S06]  /*10f420*/  BRA `(.L_x_11594) ;  /* 0x0000006400d07947 */ /* 0x001fec0003800000 */
.L_x_11595:
        /* <DEDUP_REMOVED lines=21> */
[----:B------:R-:W5:Y:S01]  /*10f580*/  MUFU.RCP64H R3, R27 ;  /* 0x0000001b00037308 */ /* 0x000f620000001800 */
        /* <DEDUP_REMOVED lines=23> */
[----:B-----5:R-:W0:-:S15]  /*10f700*/  DFMA R44, -R26, R2, 1 ;  /* 0x3ff000001a2c742b */ /* 0x020e1e0000000102 */
        /* <DEDUP_REMOVED lines=34> */
[----:B0-----:R0:W5:Y:S02]  /*10f930*/  DFMA R2, R2, R48, R44 ;  /* 0x000000300202722b */ /* 0x001164000000002c */
[----:B0-----:R-:W-:Y:S02]  /*10f940*/  @P2 IMAD.MOV.U32 R44, RZ, RZ, 0x0 ;  /* 0x00000000ff2c2424 */ /* 0x001fe400078e00ff */
[----:B-----5:R-:W-:Y:S01]  /*10f950*/  FFMA R35, RZ, R27, R3 ;  /* 0x0000001bff237223 */ /* 0x020fe20000000003 */
        /* <DEDUP_REMOVED lines=29> */
[----:B-----5:R-:W-:Y:S01]  /*10fb30*/  LOP3.LUT R32, R0, 0x80000000, RZ, 0x3c, !PT ;  /* 0x8000000000207812 */ /* 0x020fe200078e3cff */
[----:B------:R-:W-:-:S15]  /*10fb40*/  IMAD.MOV.U32 R33, RZ, RZ, 0x43300000 ;  /* 0x43300000ff217424 */ /* 0x000fde00078e00ff */
[----:B------:R-:W-:-:S15]  /*10fb50*/  NOP ;  /* 0x0000000000007918 */ /* 0x000fde0000000000 */
[----:B------:R-:W-:-:S15]  /*10fb60*/  NOP ;  /* 0x0000000000007918 */ /* 0x000fde0000000000 */
[----:B------:R-:W-:-:S15]  /*10fb70*/  NOP ;  /* 0x0000000000007918 */ /* 0x000fde0000000000 */
[----:B------:R-:W-:-:S01]  /*10fb80*/  NOP ;  /* 0x0000000000007918 */ /* 0x000fc20000000000 */
[----:B0-----:R0:W5:Y:S02]  /*10fb90*/  DFMA R44, -R50, R34, 1 ;  /* 0x3ff00000322c742b */ /* 0x0011640000000122 */
[----:B0-----:R-:W-:Y:S01]  /*10fba0*/  IMAD.MOV.U32 R50, RZ, RZ, -0x748574fc ;  /* 0x8b7a8b04ff327424 */ /* 0x001fe200078e00ff */
[----:B------:R-:W-:-:S15]  /*10fbb0*/  MOV R51, 0x3ed0ee25 ;  /* 0x3ed0ee2500337802 */ /* 0x000fde0000000f00 */
        /* <DEDUP_REMOVED lines=43> */
[----:B------:R-:W5:-:S15]  /*10fe70*/  DADD R54, R48, -R34 ;  /* 0x0000000030367229 */ /* 0x000f5e0000000822 */
        /* <DEDUP_REMOVED lines=11> */
[----:B-----5:R-:W0:-:S15]  /*10ff30*/  DADD R54, R54, R54 ;  /* 0x0000000036367229 */ /* 0x020e1e0000000036 */
        /* <DEDUP_REMOVED lines=88> */
[----:B0-----:R0:W0:Y:S02]  /*1104c0*/  DADD R62, R62, R48 ;  /* 0x000000003e3e7229 */ /* 0x0010240000000030 */
.L_x_11682:
[----:B------:R-:W-:Y:S05]  /*1104d0*/  BSYNC.RECONVERGENT B0 ;  /* 0x0000000000007941 */ /* 0x000fea0003800200 */
.L_x_11681:
        /* <DEDUP_REMOVED lines=8> */
.L_x_11684:
[----:B------:R-:W-:Y:S05]  /*110560*/  BSYNC.RECONVERGENT B3 ;  /* 0x0000000000037941 */ /* 0x000fea0003800200 */
.L_x_11683:
        /* <DEDUP_REMOVED lines=146> */
[----:B-----5:R-:W-:Y:S01]  /*110e90*/  @P1 MOV R2, 0x54442d18 ;  /* 0x54442d1800021802 */ /* 0x020fe20000000f00 */
[----:B------:R-:W-:-:S15]  /*110ea0*/  @P1 IMAD.MOV.U32 R3, RZ, RZ, 0x400921fb ;  /* 0x400921fbff031424 */ /* 0x000fde00078e00ff */
[----:B------:R-:W-:-:S15]  /*110eb0*/  NOP ;  /* 0x0000000000007918 */ /* 0x000fde0000000000 */
[----:B------:R-:W-:-:S15]  /*110ec0*/  NOP ;  /* 0x0000000000007918 */ /* 0x000fde0000000000 */
[----:B------:R-:W-:-:S15]  /*110ed0*/  NOP ;  /* 0x0000000000007918 */ /* 0x000fde0000000000 */
[----:B------:R-:W-:-:S01]  /*110ee0*/  NOP ;  /* 0x0000000000007918 */ /* 0x000fc20000000000 */
        /* <DEDUP_REMOVED lines=25> */
.L_x_11686:
[----:B------:R-:W-:Y:S02]  /*111080*/  FSEL R2, RZ, 3.37028055040000000000e+12, P0 ;  /* 0x54442d18ff027808 */ /* 0x000fe40000000000 */
[----:B------:R-:W-:-:S07]  /*111090*/  FSEL R3, RZ, 2.1426990032196044922, P0 ;  /* 0x400921fbff037808 */ /* 0x000fce0000000000 */
.L_x_11687:
[----:B------:R-:W-:Y:S05]  /*1110a0*/  BSYNC.RECONVERGENT B0 ;  /* 0x0000000000007941 */ /* 0x000fea0003800200 */
.L_x_11685:
        /* <DEDUP_REMOVED lines=13> */
[----:B0-----:R-:W-:Y:S05]  /*111180*/  BRA `(.L_x_11688) ;  /* 0x0000004800387947 */ /* 0x001fea0003800000 */
.L_x_11680:
        /* <DEDUP_REMOVED lines=21> */
[----:B0-----:R0:W5:Y:S02]  /*1112e0*/  DFMA R48, R2, R32, R2 ;  /* 0x000000200230722b */ /* 0x0011640000000002 */
        /* <DEDUP_REMOVED lines=31> */
[----:B------:R-:W5:-:S15]  /*1114e0*/  DMUL R2, R2, R2 ;  /* 0x0000000202027228 */ /* 0x000f5e0000000000 */
        /* <DEDUP_REMOVED lines=9> */
[----:B-----5:R-:W0:Y:S02]  /*111580*/  DFMA R44, R44, R44, R2 ;  /* 0x0000002c2c2c722b */ /* 0x020e240000000002 */
        /* <DEDUP_REMOVED lines=51> */
[----:B0-----:R0:W5:Y:S02]  /*1118c0*/  DMUL R52, R44, R52 ;  /* 0x000000342c347228 */ /* 0x0011640000000000 */
        /* <DEDUP_REMOVED lines=10> */
[----:B-----5:R-:W0:Y:S02]  /*111970*/  DMUL R52, R52, R44 ;  /* 0x0000002c34347228 */ /* 0x020e240000000000 */
        /* <DEDUP_REMOVED lines=50> */
[----:B0-----:R0:W5:Y:S02]  /*111ca0*/  DFMA R48, -R50, R44, 1 ;  /* 0x3ff000003230742b */ /* 0x001164000000012c */
[----:B0-----:R-:W-:Y:S02]  /*111cb0*/  IMAD.MOV.U32 R50, RZ, RZ, -0x748574fc ;  /* 0x8b7a8b04ff327424 */ /* 0x001fe400078e00ff */
[----:B------:R-:W-:-:S15]  /*111cc0*/  IMAD.MOV.U32 R51, RZ, RZ, 0x3ed0ee25 ;  /* 0x3ed0ee25ff337424 */ /* 0x000fde00078e00ff */
[----:B------:R-:W-:-:S15]  /*111cd0*/  NOP ;  /* 0x0000000000007918 */ /* 0x000fde0000000000 */
[----:B------:R-:W-:-:S15]  /*111ce0*/  NOP ;  /* 0x0000000000007918 */ /* 0x000fde0000000000 */
[----:B------:R-:W-:-:S15]  /*111cf0*/  NOP ;  /* 0x0000000000007918 */ /* 0x000fde0000000000 */
        /* <DEDUP_REMOVED lines=141> */
.L_x_11690:
[----:B------:R-:W-:Y:S05]  /*1125d0*/  BSYNC.RECONVERGENT B0 ;  /* 0x0000000000007941 */ /* 0x000fea0003800200 */
.L_x_11689:
        /* <DEDUP_REMOVED lines=8> */
.L_x_11692:
[----:B------:R-:W-:Y:S05]  /*112660*/  BSYNC.RECONVERGENT B3 ;  /* 0x0000000000037941 */ /* 0x000fea0003800200 */
.L_x_11691:
        /* <DEDUP_REMOVED lines=176> */
.L_x_11694:
[----:B------:R-:W-:Y:S02]  /*113170*/  FSEL R2, RZ, 3.37028055040000000000e+12, P0 ;  /* 0x54442d18ff027808 */ /* 0x000fe40000000000 */
[----:B------:R-:W-:-:S07]  /*113180*/  FSEL R3, RZ, 2.1426990032196044922, P0 ;  /* 0x400921fbff037808 */ /* 0x000fce0000000000 */
.L_x_11695:
[----:B------:R-:W-:Y:S05]  /*113190*/  BSYNC.RECONVERGENT B0 ;  /* 0x0000000000007941 */ /* 0x000fea0003800200 */
.L_x_11693:
        /* <DEDUP_REMOVED lines=10> */
.L_x_11679:
        /* <DEDUP_REMOVED lines=50> */
[----:B-1234-:R-:W-:Y:S05]  /*113560*/  CALL.REL.NOINC `($__internal_20_$__cuda_sm20_div_rn_f64_full) ;  /* 0x0000029c00fc7944 */ /* 0x01efea0003c00000 */
[----:B------:R-:W-:Y:S02]  /*113570*/  IMAD.MOV.U32 R62, RZ, RZ, R2 ;  /* 0x000000ffff3e7224 */ /* 0x000fe400078e0002 */
[----:B------:R-:W-:-:S07]  /*113580*/  IMAD.MOV.U32 R63, RZ, RZ, R3 ;  /* 0x000000ffff3f7224 */ /* 0x000fce00078e0003 */
.L_x_11697:
[----:B------:R-:W-:Y:S05]  /*113590*/  BSYNC.RECONVERGENT B3 ;  /* 0x0000000000037941 */ /* 0x000fea0003800200 */
.L_x_11696:
        /* <DEDUP_REMOVED lines=50> */
[----:B-1234-:R-:W-:Y:S05]  /*1138c0*/  CALL.REL.NOINC `($__internal_20_$__cuda_sm20_div_rn_f64_full) ;  /* 0x0000029c00247944 */ /* 0x01efea0003c00000 */
.L_x_11699:
[----:B------:R-:W-:Y:S05]  /*1138d0*/  BSYNC.RECONVERGENT B3 ;  /* 0x0000000000037941 */ /* 0x000fea0003800200 */
.L_x_11698:
        /* <DEDUP_REMOVED lines=13> */
[----:B------:R-:W5:Y:S02]  /*1139b0*/  DADD R62, -RZ, |R62| ;  /* 0x00000000ff3e7229 */ /* 0x000f64000000053e */
[----:B-----5:R-:W-:-:S04]  /*1139c0*/  ISETP.LT.U32.AND P0, PT, R2, R62, PT ;  /* 0x0000003e0200720c */ /* 0x020fc80003f01070 */
        /* <DEDUP_REMOVED lines=17> */
[----:B------:R-:W-:-:S04]  /*113ae0*/  ISETP.GT.U32.AND P0, PT, R62, R2, PT ;  /* 0x000000023e00720c */ /* 0x000fc80003f04070 */
[----:B------:R-:W-:-:S15]  /*113af0*/  ISETP.GT.U32.AND.EX P0, PT, R63, R3, PT, P0 ;  /* 0x000000033f00720c */ /* 0x000fde0003f04100 */
[----:B------:R-:W-:-:S15]  /*113b00*/  NOP ;  /* 0x0000000000007918 */ /* 0x000fde0000000000 */
[----:B------:R-:W-:-:S15]  /*113b10*/  NOP ;  /* 0x0000000000007918 */ /* 0x000fde0000000000 */
[----:B------:R-:W-:-:S09]  /*113b20*/  NOP ;  /* 0x0000000000007918 */ /* 0x000fd20000000000 */
[----:B-----5:R-:W0:-:S15]  /*113b30*/  DFMA R44, -R26, R34, 1 ;  /* 0x3ff000001a2c742b */ /* 0x020e1e0000000122 */
        /* <DEDUP_REMOVED lines=29> */
[----:B0-----:R-:W-:Y:S01]  /*113d10*/  IMAD.U32 R48, RZ, RZ, UR5 ;  /* 0x00000005ff307e24 */ /* 0x001fe2000f8e00ff */
[----:B-----5:R-:W-:-:S15]  /*113d20*/  MOV R46, R45 ;  /* 0x0000002d002e7202 */ /* 0x020fde0000000f00 */
        /* <DEDUP_REMOVED lines=119> */
[----:B0-----:R-:W-:Y:S01]  /*1144a0*/  MOV R50, 0x8b7a8b04 ;  /* 0x8b7a8b0400327802 */ /* 0x001fe20000000f00 */
[----:B------:R-:W-:-:S15]  /*1144b0*/  IMAD.MOV.U32 R51, RZ, RZ, 0x3ed0ee25 ;  /* 0x3ed0ee25ff337424 */ /* 0x000fde00078e00ff */
        /* <DEDUP_REMOVED lines=145> */
.L_x_11701:
[----:B------:R-:W-:Y:S05]  /*114dd0*/  BSYNC.RECONVERGENT B0 ;  /* 0x0000000000007941 */ /* 0x000fea0003800200 */
.L_x_11700:
[----:B------:R-:W-:Y:S04]  /*114de0*/  BSSY.RECONVERGENT B3, `(.L_x_11702) ;  /* 0x0000008000037945 */ /* 0x000fe80003800200 */
[----:B------:R-:W-:Y:S05]  /*114df0*/  @P4 BRA P5, `(.L_x_11703) ;  /* 0x0000000000184947 */ /* 0x000fea0002800000 */
[----:B------:R-:W-:Y:S01]  /*114e00*/  IMAD.MOV.U32 R2, RZ, RZ, R24 ;  /* 0x000000ffff027224 */ /* 0x000fe200078e0018 */
[----:B------:R-:W-:Y:S01]  /*114e10*/  MOV R32, 0x114e60 ;  /* 0x00114e6000207802 */ /* 0x000fe20000000f00 */
[----:B------:R-:W-:Y:S02]  /*114e20*/  IMAD.MOV.U32 R3, RZ, RZ, R25 ;  /* 0x000000ffff037224 */ /* 0x000fe400078e0019 */
[----:B0-----:R-:W-:Y:S02]  /*114e30*/  IMAD.MOV.U32 R34, RZ, RZ, R26 ;  /* 0x000000ffff227224 */ /* 0x001fe400078e001a */
[----:B------:R-:W-:-:S07]  /*114e40*/  IMAD.MOV.U32 R33, RZ, RZ, R27 ;  /* 0x000000ffff217224 */ /* 0x000fce00078e001b */
[----:B-1234-:R-:W-:Y:S05]  /*114e50*/  CALL.REL.NOINC `($__internal_20_$__cuda_sm20_div_rn_f64_full) ;  /* 0x0000028400c07944 */ /* 0x01efea0003c00000 */
.L_x_11703:
[----:B------:R-:W-:Y:S05]  /*114e60*/  BSYNC.RECONVERGENT B3 ;  /* 0x0000000000037941 */ /* 0x000fea0003800200 */
.L_x_11702:
[----:B------:R5:W-:Y:S01]  /*114e70*/  DSETP.NEU.AND P3, PT, R26, RZ, PT ;  /* 0x000000ff1a00722a */ /* 0x000be20003f6d000 */
[----:B------:R-:W-:Y:S01]  /*114e80*/  UMOV UR6, 0x2a25ff7e ;  /* 0x2a25ff7e00067882 */ /* 0x000fe20000000000 */
[----:B-----5:R-:W-:Y:S01]  /*114e90*/  IMAD.MOV.U32 R26, RZ, RZ, -0x2449a4b7 ;  /* 0xdbb65b49ff1a7424 */ /* 0x020fe200078e00ff */
        /* <DEDUP_REMOVED lines=173> */
.L_x_11705:
[----:B------:R-:W-:Y:S02]  /*115970*/  FSEL R2, RZ, 3.37028055040000000000e+12, P0 ;  /* 0x54442d18ff027808 */ /* 0x000fe40000000000 */
[----:B------:R-:W-:-:S07]  /*115980*/  FSEL R3, RZ, 2.1426990032196044922, P0 ;  /* 0x400921fbff037808 */ /* 0x000fce0000000000 */
.L_x_11706:
[----:B------:R-:W-:Y:S05]  /*115990*/  BSYNC.RECONVERGENT B0 ;  /* 0x0000000000007941 */ /* 0x000fea0003800200 */
.L_x_11704:
        /* <DEDUP_REMOVED lines=13> */
.L_x_11688:
[----:B------:R-:W-:Y:S05]  /*115a70*/  BSYNC.RECONVERGENT B2 ;  /* 0x0000000000027941 */ /* 0x000fea0003800200 */
.L_x_11678:
        /* <DEDUP_REMOVED lines=15> */
.L_x_11594:
[----:B------:R-:W-:Y:S05]  /*115b70*/  BSYNC.RECONVERGENT B1 ;  /* 0x0000000000017941 */ /* 0x000fea0003800200 */
.L_x_11592:
[----:B------:R-:W-:Y:S05]  /*115b80*/  WARPSYNC.ALL ;  /* 0x0000000000007948 */ /* 0x000fea0003800000 */
[----:B0-----:R-:W-:Y:S01]  /*115b90*/  MOV R2, 0x33145c07 ;  /* 0x33145c0700027802 */ /* 0x001fe20000000f00 */
[----:B------:R-:W-:Y:S01]  /*115ba0*/  IMAD.MOV.U32 R3, RZ, RZ, 0x3c91a626 ;  /* 0x3c91a626ff037424 */ /* 0x000fe200078e00ff */
        /* <DEDUP_REMOVED lines=70> */
.L_x_11708:
        /* <DEDUP_REMOVED lines=108> */
[----:B------:R-:W-:Y:S01]  /*1166d0*/  MOV R3, 0x3fd80000 ;  /* 0x3fd8000000037802 */ /* 0x000fe20000000f00 */
[----:B------:R-:W-:Y:S01]  /*1166e0*/  IMAD.MOV.U32 R34, RZ, RZ, RZ ;  /* 0x000000ffff227224 */ /* 0x000fe200078e00ff */
[----:B------:R-:W-:-:S15]  /*1166f0*/  LOP3.LUT R35, R0, 0x7fd00000, RZ, 0x3c, !PT ;  /* 0x7fd0000000237812 */ /* 0x000fde00078e3cff */
[----:B------:R-:W-:-:S15]  /*116700*/  NOP ;  /* 0x0000000000007918 */ /* 0x000fde0000000000 */
[----:B------:R-:W-:-:S15]  /*116710*/  NOP ;  /* 0x0000000000007918 */ /* 0x000fde0000000000 */
[----:B------:R-:W-:-:S14]  /*116720*/  NOP ;  /* 0x0000000000007918 */ /* 0x000fdc0000000000 */
        /* <DEDUP_REMOVED lines=178> */
[----:B------:R-:W-:Y:S01]  /*117250*/  MOV R48, R2 ;  /* 0x0000000200307202 */ /* 0x000fe20000000f00 */
[----:B------:R-:W-:-:S07]  /*117260*/  IMAD.MOV.U32 R49, RZ, RZ, R3 ;  /* 0x000000ffff317224 */ /* 0x000fce00078e0003 */
.L_x_11716:
[----:B------:R-:W-:Y:S05]  /*117270*/  BSYNC.RECONVERGENT B3 ;  /* 0x0000000000037941 */ /* 0x000fea0003800200 */
.L_x_11715:
        /* <DEDUP_REMOVED lines=193> */
.L_x_11714:
        /* <DEDUP_REMOVED lines=77> */
.L_x_11723:
[----:B------:R-:W-:Y:S05]  /*118360*/  BSYNC.RECONVERGENT B4 ;  /* 0x0000000000047941 */ /* 0x000fea0003800200 */
.L_x_11722:
[----:B------:R-:W-:Y:S02]  /*118370*/  IMAD.MOV.U32 R30, RZ, RZ, R2 ;  /* 0x000000ffff1e7224 */ /* 0x000fe400078e0002 */
[----:B------:R-:W-:-:S07]  /*118380*/  IMAD.MOV.U32 R31, RZ, RZ, R3 ;  /* 0x000000ffff1f7224 */ /* 0x000fce00078e0003 */
.L_x_11721:
[----:B------:R-:W-:Y:S05]  /*118390*/  BSYNC.RECONVERGENT B3 ;  /* 0x0000000000037941 */ /* 0x000fea0003800200 */
.L_x_11720:
        /* <DEDUP_REMOVED lines=70> */
.L_x_11728:
[----:B------:R-:W-:Y:S05]  /*118800*/  BSYNC.RECONVERGENT B4 ;  /* 0x0000000000047941 */ /* 0x000fea0003800200 */
.L_x_11727:
[----:B------:R-:W-:Y:S05]  /*118810*/  BRA `(.L_x_11726) ;  /* 0x0000000000047947 */ /* 0x000fea0003800000 */
.L_x_11725:
[----:B------:R0:W1:Y:S02]  /*118820*/  DADD R2, R62, -R32 ;  /* 0x000000003e027229 */ /* 0x0000640000000820 */
.L_x_11726:
[----:B------:R-:W-:Y:S05]  /*118830*/  BSYNC.RECONVERGENT B3 ;  /* 0x0000000000037941 */ /* 0x000fea0003800200 */
.L_x_11724:
        /* <DEDUP_REMOVED lines=69> */
[----:B--234-:R-:W-:Y:S05]  /*118c90*/  CALL.REL.NOINC `($__internal_21_$__cuda_sm20_dsqrt_rn_f64_mediumpath_v1) ;  /* 0x0000025000647944 */ /* 0x01cfea0003c00000 */
[----:B------:R-:W-:Y:S02]  /*118ca0*/  IMAD.MOV.U32 R50, RZ, RZ, R2 ;  /* 0x000000ffff327224 */ /* 0x000fe400078e0002 */
[----:B------:R-:W-:-:S07]  /*118cb0*/  IMAD.MOV.U32 R51, RZ, RZ, R3 ;  /* 0x000000ffff337224 */ /* 0x000fce00078e0003 */
.L_x_11730:
[----:B------:R-:W-:Y:S05]  /*118cc0*/  BSYNC.RECONVERGENT B3 ;  /* 0x0000000000037941 */ /* 0x000fea0003800200 */
.L_x_11729:
        /* <DEDUP_REMOVED lines=197> */
.L_x_11731:
        /* <DEDUP_REMOVED lines=52> */
.L_x_11733:
[----:B------:R-:W-:Y:S05]  /*119c60*/  BSYNC.RECONVERGENT B3 ;  /* 0x0000000000037941 */ /* 0x000fea0003800200 */
.L_x_11732:
        /* <DEDUP_REMOVED lines=78> */
.L_x_11719:
        /* <DEDUP_REMOVED lines=54> */
[----:B------:R-:W-:Y:S02]  /*11a4b0*/  IMAD.MOV.U32 R48, RZ, RZ, R2 ;  /* 0x000000ffff307224 */ /* 0x000fe400078e0002 */
[----:B------:R-:W-:-:S07]  /*11a4c0*/  IMAD.MOV.U32 R49, RZ, RZ, R3 ;  /* 0x000000ffff317224 */ /* 0x000fce00078e0003 */
.L_x_11736:
[----:B------:R-:W-:Y:S05]  /*11a4d0*/  BSYNC.RECONVERGENT B3 ;  /* 0x0000000000037941 */ /* 0x000fea0003800200 */
.L_x_11735:
        /* <DEDUP_REMOVED lines=198> */
.L_x_11737:
        /* <DEDUP_REMOVED lines=52> */
.L_x_11739:
[----:B------:R-:W-:Y:S05]  /*11b480*/  BSYNC.RECONVERGENT B3 ;  /* 0x0000000000037941 */ /* 0x000fea0003800200 */
.L_x_11738:
        /* <DEDUP_REMOVED lines=78> */
.L_x_11734:
        /* <DEDUP_REMOVED lines=60> */
.L_x_11741:
[----:B------:R-:W-:Y:S05]  /*11bd30*/  BSYNC.RECONVERGENT B3 ;  /* 0x0000000000037941 */ /* 0x000fea0003800200 */
.L_x_11740:
        /* <DEDUP_REMOVED lines=48> */
.L_x_11743:
[----:B------:R-:W-:Y:S05]  /*11c040*/  BSYNC.RECONVERGENT B3 ;  /* 0x0000000000037941 */ /* 0x000fea0003800200 */
.L_x_11742:
[----:B------:R-:W-:Y:S02]  /*11c050*/  IMAD.MOV.U32 R30, RZ, RZ, R2 ;  /* 0x000000ffff1e7224 */ /* 0x000fe400078e0002 */
[----:B------:R-:W-:Y:S01]  /*11c060*/  IMAD.MOV.U32 R31, RZ, RZ, R3 ;  /* 0x000000ffff1f7224 */ /* 0x000fe200078e0003 */
[----:B------:R-:W-:Y:S06]  /*11c070*/  BRA `(.L_x_11717) ;  /* 0x0000000000d07947 */ /* 0x000fec0003800000 */
.L_x_11718:
        /* <DEDUP_REMOVED lines=51> */
.L_x_11744:
[----:B------:R-:W-:Y:S05]  /*11c3b0*/  BSYNC.RECONVERGENT B3 ;  /* 0x0000000000037941 */ /* 0x000fea0003800200 */
.L_x_11717:
[----:B------:R-:W-:Y:S05]  /*11c3c0*/  BSYNC.RECONVERGENT B2 ;  /* 0x0000000000027941 */ /* 0x000fea0003800200 */
.L_x_11713:
        /* <DEDUP_REMOVED lines=52> */
[----:B--234-:R-:W-:Y:S05]  /*11c710*/  CALL.REL.NOINC `($__internal_20_$__cuda_sm20_div_rn_f64_full) ;  /* 0x0000020c00907944 */ /* 0x01cfea0003c00000 */
.L_x_11749:
[----:B------:R-:W-:Y:S05]  /*11c720*/  BSYNC.RECONVERGENT B4 ;  /* 0x0000000000047941 */ /* 0x000fea0003800200 */
.L_x_11748:
        /* <DEDUP_REMOVED lines=184> */
.L_x_11752:
        /* <DEDUP_REMOVED lines=124> */
.L_x_11751:
        /* <DEDUP_REMOVED lines=172> */
.L_x_11754:
        /* <DEDUP_REMOVED lines=124> */
.L_x_11750:
        /* <DEDUP_REMOVED lines=78> */
.L_x_11761:
[----:B------:R-:W-:Y:S05]  /*11f1d0*/  BSYNC.RECONVERGENT B6 ;  /* 0x0000000000067941 */ /* 0x000fea0003800200 */
.L_x_11760:
[----:B------:R-:W-:Y:S02]  /*11f1e0*/  IMAD.MOV.U32 R70, RZ, RZ, R2 ;  /* 0x000000ffff467224 */ /* 0x000fe400078e0002 */
[----:B------:R-:W-:-:S07]  /*11f1f0*/  IMAD.MOV.U32 R71, RZ, RZ, R3 ;  /* 0x000000ffff477224 */ /* 0x000fce00078e0003 */
.L_x_11759:
[----:B------:R-:W-:Y:S05]  /*11f200*/  BSYNC.RECONVERGENT B5 ;  /* 0x0000000000057941 */ /* 0x000fea0003800200 */
.L_x_11758:
        /* <DEDUP_REMOVED lines=63> */
.L_x_11766:
[----:B------:R-:W-:Y:S05]  /*11f600*/  BSYNC.RECONVERGENT B6 ;  /* 0x0000000000067941 */ /* 0x000fea0003800200 */
.L_x_11765:
[----:B------:R-:W-:Y:S02]  /*11f610*/  IMAD.MOV.U32 R58, RZ, RZ, R2 ;  /* 0x000000ffff3a7224 */ /* 0x000fe400078e0002 */
[----:B------:R-:W-:Y:S01]  /*11f620*/  IMAD.MOV.U32 R59, RZ, RZ, R3 ;  /* 0x000000ffff3b7224 */ /* 0x000fe200078e0003 */
[----:B------:R-:W-:Y:S06]  /*11f630*/  BRA `(.L_x_11764) ;  /* 0x0000000000047947 */ /* 0x000fec0003800000 */
.L_x_11763:
[----:B------:R0:W1:Y:S02]  /*11f640*/  DADD R58, -R64, R62 ;  /* 0x00000000403a7229 */ /* 0x000064000000013e */
.L_x_11764:
[----:B------:R-:W-:Y:S05]  /*11f650*/  BSYNC.RECONVERGENT B5 ;  /* 0x0000000000057941 */ /* 0x000fea0003800200 */
.L_x_11762:
        /* <DEDUP_REMOVED lines=74> */
.L_x_11768:
[----:B------:R-:W-:Y:S05]  /*11fb00*/  BSYNC.RECONVERGENT B5 ;  /* 0x0000000000057941 */ /* 0x000fea0003800200 */
.L_x_11767:
[----:B------:R-:W-:Y:S02]  /*11fb10*/  IMAD.MOV.U32 R58, RZ, RZ, R2 ;  /* 0x000000ffff3a7224 */ /* 0x000fe400078e0002 */
[----:B------:R-:W-:Y:S01]  /*11fb20*/  IMAD.MOV.U32 R59, RZ, RZ, R3 ;  /* 0x000000ffff3b7224 */ /* 0x000fe200078e0003 */
[----:B------:R-:W-:Y:S06]  /*11fb30*/  BRA `(.L_x_11769) ;  /* 0x0000001000e07947 */ /* 0x000fec0003800000 */
.L_x_11757:
        /* <DEDUP_REMOVED lines=63> */
.L_x_11772:
[----:B------:R-:W-:Y:S05]  /*11ff30*/  BSYNC.RECONVERGENT B5 ;  /* 0x0000000000057941 */ /* 0x000fea0003800200 */
.L_x_11771:
[----:B------:R-:W-:Y:S02]  /*11ff40*/  IMAD.MOV.U32 R58, RZ, RZ, R2 ;  /* 0x000000ffff3a7224 */ /* 0x000fe400078e0002 */
[----:B------:R-:W-:Y:S01]  /*11ff50*/  IMAD.MOV.U32 R59, RZ, RZ, R3 ;  /* 0x000000ffff3b7224 */ /* 0x000fe200078e0003 */
[----:B------:R-:W-:Y:S06]  /*11ff60*/  BRA `(.L_x_11769) ;  /* 0x0000000c00d47947 */ /* 0x000fec0003800000 */
.L_x_11770:
        /* <DEDUP_REMOVED lines=70> */
.L_x_11774:
[----:B------:R-:W-:Y:S05]  /*1203d0*/  BSYNC.RECONVERGENT B5 ;  /* 0x0000000000057941 */ /* 0x000fea0003800200 */
.L_x_11773:
        /* <DEDUP_REMOVED lines=48> */
.L_x_11776:
[----:B------:R-:W-:Y:S05]  /*1206e0*/  BSYNC.RECONVERGENT B5 ;  /* 0x0000000000057941 */ /* 0x000fea0003800200 */
.L_x_11775:
[----:B------:R-:W0:Y:S01]  /*1206f0*/  DMUL R60, R60, 8.11296384146066816958e+31 ;  /* 0x469000003c3c7828 */ /* 0x000e220000000000 */
[----:B------:R-:W-:Y:S02]  /*120700*/  IMAD.MOV.U32 R58, RZ, RZ, R2 ;  /* 0x000000ffff3a7224 */ /* 0x000fe400078e0002 */
[----:B------:R-:W-:Y:S01]  /*120710*/  IMAD.MOV.U32 R59, RZ, RZ, R3 ;  /* 0x000000ffff3b7224 */ /* 0x000fe200078e0003 */
[----:B0-----:R-:W-:Y:S06]  /*120720*/  BRA `(.L_x_11769) ;  /* 0x0000000400e47947 */ /* 0x001fec0003800000 */
.L_x_11756:
        /* <DEDUP_REMOVED lines=54> */
.L_x_11778:
[----:B------:R-:W-:Y:S05]  /*120a90*/  BSYNC.RECONVERGENT B5 ;  /* 0x0000000000057941 */ /* 0x000fea0003800200 */
.L_x_11777:
        /* <DEDUP_REMOVED lines=62> */
.L_x_11780:
[----:B------:R-:W-:Y:S05]  /*120e80*/  BSYNC.RECONVERGENT B5 ;  /* 0x0000000000057941 */ /* 0x000fea0003800200 */
.L_x_11779:
[----:B------:R0:W1:Y:S01]  /*120e90*/  DMUL R58, R2, R48 ;  /* 0x00000030023a7228 */ /* 0x0000620000000000 */
[----:B------:R-:W-:Y:S01]  /*120ea0*/  MOV R60, 0x0 ;  /* 0x00000000003c7802 */ /* 0x000fe20000000f00 */
[----:B01----:R-:W-:-:S07]  /*120eb0*/  IMAD.MOV.U32 R61, RZ, RZ, 0x3ff00000 ;  /* 0x3ff00000ff3d7424 */ /* 0x003fce00078e00ff */
.L_x_11769:
[----:B------:R-:W-:Y:S05]  /*120ec0*/  BSYNC.RECONVERGENT B4 ;  /* 0x0000000000047941 */ /* 0x000fea0003800200 */
.L_x_11755:
[----:B------:R-:W-:Y:S05]  /*120ed0*/  BRA `(.L_x_11781) ;  /* 0x0000000000187947 */ /* 0x000fea0003800000 */
.L_x_11747:
[----:B------:R0:W1:-:S15]  /*120ee0*/  DMUL R58, R28, 9.00719925474099200000e+15 ;  /* 0x434000001c3a7828 */ /* 0x00005e0000000000 */
[----:B------:R-:W-:-:S15]  /*120ef0*/  NOP ;  /* 0x0000000000007918 */ /* 0x000fde0000000000 */
[----:B------:R-:W-:-:S15]  /*120f00*/  NOP ;  /* 0x0000000000007918 */ /* 0x000fde0000000000 */
[----:B------:R-:W-:-:S15]  /*120f10*/  NOP ;  /* 0x0000000000007918 */ /* 0x000fde0000000000 */
[----:B------:R-:W-:-:S04]  /*120f20*/  NOP ;  /* 0x0000000000007918 */ /* 0x000fc80000000000 */
[----:B-1----:R-:W0:Y:S02]  /*120f30*/  DMUL R60, R60, 9.00719925474099200000e+15 ;  /* 0x434000003c3c7828 */ /* 0x002e240000000000 */
.L_x_11781:
[----:B------:R-:W-:Y:S05]  /*120f40*/  BSYNC.RELIABLE B2 ;  /* 0x0000000000027941 */ /* 0x000fea0003800100 */
.L_x_11746:
        /* <DEDUP_REMOVED lines=67> */
[----:B--234-:R-:W-:Y:S05]  /*121380*/  CALL.REL.NOINC `($__internal_20_$__cuda_sm20_div_rn_f64_full) ;  /* 0x000001c000747944 */ /* 0x01cfea0003c00000 */
.L_x_11784:
[----:B------:R-:W-:Y:S05]  /*121390*/  BSYNC.RECONVERGENT B2 ;  /* 0x0000000000027941 */ /* 0x000fea0003800200 */
.L_x_11783:
        /* <DEDUP_REMOVED lines=166> */
[----:B------:R1:W0:Y:S02]  /*121e00*/  @P1 DADD R2, R28, R32 ;  /* 0x000000001c021229 */ /* 0x0002240000000020 */
        /* <DEDUP_REMOVED lines=9> */
.L_x_11786:
[----:B------:R-:W-:Y:S02]  /*121ea0*/  FSEL R2, RZ, 3.37028055040000000000e+12, P0 ;  /* 0x54442d18ff027808 */ /* 0x000fe40000000000 */
[----:B------:R-:W-:-:S07]  /*121eb0*/  FSEL R3, RZ, 2.1426990032196044922, P0 ;  /* 0x400921fbff037808 */ /* 0x000fce0000000000 */
.L_x_11787:
[----:B------:R-:W-:Y:S05]  /*121ec0*/  BSYNC.RECONVERGENT B0 ;  /* 0x0000000000007941 */ /* 0x000fea0003800200 */
.L_x_11785:
        /* <DEDUP_REMOVED lines=10> */
.L_x_11782:
        /* <DEDUP_REMOVED lines=62> */
.L_x_11789:
[----:B------:R-:W-:Y:S05]  /*122350*/  BSYNC.RECONVERGENT B2 ;  /* 0x0000000000027941 */ /* 0x000fea0003800200 */
.L_x_11788:
        /* <DEDUP_REMOVED lines=176> */
.L_x_11791:
[----:B------:R-:W-:Y:S02]  /*122e60*/  FSEL R2, RZ, 3.37028055040000000000e+12, P0 ;  /* 0x54442d18ff027808 */ /* 0x000fe40000000000 */
[----:B------:R-:W-:-:S07]  /*122e70*/  FSEL R3, RZ, 2.1426990032196044922, P0 ;  /* 0x400921fbff037808 */ /* 0x000fce0000000000 */
.L_x_11792:
[----:B------:R-:W-:Y:S05]  /*122e80*/  BSYNC.RECONVERGENT B0 ;  /* 0x0000000000007941 */ /* 0x000fea0003800200 */
.L_x_11790:
        /* <DEDUP_REMOVED lines=9> */
.L_x_11753:
[----:B------:R-:W-:Y:S05]  /*122f20*/  BSYNC.RECONVERGENT B3 ;  /* 0x0000000000037941 */ /* 0x000fea0003800200 */
.L_x_11745:
[----:B------:R-:W-:Y:S01]  /*122f30*/  ISETP.GE.AND P0, PT, R39, RZ, PT ;  /* 0x000000ff2700720c */ /* 0x000fe20003f06270 */
[----:B------:R-:W0:Y:S03]  /*122f40*/  DADD R2, -RZ, -R30 ;  /* 0x00000000ff027229 */ /* 0x000e26000000091e */
[----:B0-----:R-:W-:Y:S02]  /*122f50*/  FSEL R30, R30, R2, !P0 ;  /* 0x000000021e1e7208 */ /* 0x001fe40004000000 */
[----:B------:R-:W-:Y:S01]  /*122f60*/  FSEL R31, R31, R3, !P0 ;  /* 0x000000031f1f7208 */ /* 0x000fe20004000000 */
[----:B------:R-:W-:Y:S06]  /*122f70*/  BRA `(.L_x_11709) ;  /* 0x0000006800147947 */ /* 0x000fec0003800000 */
.L_x_11712:
        /* <DEDUP_REMOVED lines=15> */
.L_x_11711:
[----:B------:R0:W0:Y:S01]  /*123070*/  DADD R30, -RZ, -R38 ;  /* 0x00000000ff1e7229 */ /* 0x0000220000000926 */
[----:B------:R-:W-:Y:S01]  /*123080*/  CS2R R28, SRZ ;  /* 0x00000000001c7805 */ /* 0x000fe2000001ff00 */
[----:B0-----:R-:W-:Y:S06]  /*123090*/  BRA `(.L_x_11709) ;  /* 0x0000006400cc7947 */ /* 0x001fec0003800000 */
.L_x_11710:
        /* <DEDUP_REMOVED lines=81> */
[----:B0-----:R-:W-:Y:S01]  /*1235b0*/  @P2 IMAD.MOV.U32 R44, RZ, RZ, 0x0 ;  /* 0x00000000ff2c2424 */ /* 0x001fe200078e00ff */
[----:B------:R-:W-:Y:S01]  /*1235c0*/  @P2 MOV R45, 0x7ff00000 ;  /* 0x7ff00000002d2802 */ /* 0x000fe20000000f00 */
[----:B-----5:R-:W-:-:S05]  /*1235d0*/  FFMA R35, RZ, R31, R3 ;  /* 0x0000001fff237223 */ /* 0x020fca0000000003 */
        /* <DEDUP_REMOVED lines=181> */
.L_x_11797:
[----:B------:R-:W-:Y:S05]  /*124130*/  BSYNC.RECONVERGENT B0 ;  /* 0x0000000000007941 */ /* 0x000fea0003800200 */
.L_x_11796:
[----:B------:R-:W-:Y:S04]  /*124140*/  BSSY.RECONVERGENT B3, `(.L_x_11798) ;  /* 0x0000008000037945 */ /* 0x000fe80003800200 */
[----:B------:R-:W-:Y:S05]  /*124150*/  @P4 BRA P5, `(.L_x_11799) ;  /* 0x0000000000184947 */ /* 0x000fea0002800000 */
[----:B------:R-:W-:Y:S01]  /*124160*/  IMAD.MOV.U32 R2, RZ, RZ, R28 ;  /* 0x000000ffff027224 */ /* 0x000fe200078e001c */
[----:B------:R-:W-:Y:S01]  /*124170*/  MOV R3, R29 ;  /* 0x0000001d00037202 */ /* 0x000fe20000000f00 */
[----:B------:R-:W-:Y:S01]  /*124180*/  IMAD.MOV.U32 R34, RZ, RZ, R30 ;  /* 0x000000ffff227224 */ /* 0x000fe200078e001e */
[----:B------:R-:W-:Y:S01]  /*124190*/  MOV R32, 0x1241c0 ;  /* 0x001241c000207802 */ /* 0x000fe20000000f00 */
[----:B------:R-:W-:-:S07]  /*1241a0*/  IMAD.MOV.U32 R33, RZ, RZ, R31 ;  /* 0x000000ffff217224 */ /* 0x000fce00078e001f */
[----:B01234-:R-:W-:Y:S05]  /*1241b0*/  CALL.REL.NOINC `($__internal_20_$__cuda_sm20_div_rn_f64_full) ;  /* 0x0000019000e87944 */ /* 0x01ffea0003c00000 */
.L_x_11799:
[----:B------:R-:W-:Y:S05]  /*1241c0*/  BSYNC.RECONVERGENT B3 ;  /* 0x0000000000037941 */ /* 0x000fea0003800200 */
.L_x_11798:
        /* <DEDUP_REMOVED lines=176> */
.L_x_11801:
[----:B------:R-:W-:Y:S02]  /*124cd0*/  FSEL R2, RZ, 3.37028055040000000000e+12, P0 ;  /* 0x54442d18ff027808 */ /* 0x000fe40000000000 */
[----:B------:R-:W-:-:S07]  /*124ce0*/  FSEL R3, RZ, 2.1426990032196044922, P0 ;  /* 0x400921fbff037808 */ /* 0x000fce0000000000 */
.L_x_11802:
[----:B------:R-:W-:Y:S05]  /*124cf0*/  BSYNC.RECONVERGENT B0 ;  /* 0x0000000000007941 */ /* 0x000fea0003800200 */
.L_x_11800:
        /* <DEDUP_REMOVED lines=14> */
.L_x_11795:
        /* <DEDUP_REMOVED lines=326> */
.L_x_11805:
[----:B------:R-:W-:Y:S05]  /*126240*/  BSYNC.RECONVERGENT B0 ;  /* 0x0000000000007941 */ /* 0x000fea0003800200 */
.L_x_11804:
        /* <DEDUP_REMOVED lines=8> */
.L_x_11807:
[----:B------:R-:W-:Y:S05]  /*1262d0*/  BSYNC.RECONVERGENT B3 ;  /* 0x0000000000037941 */ /* 0x000fea0003800200 */
.L_x_11806:
        /* <DEDUP_REMOVED lines=176> */
.L_x_11809:
[----:B------:R-:W-:Y:S02]  /*126de0*/  FSEL R2, RZ, 3.37028055040000000000e+12, P0 ;  /* 0x54442d18ff027808 */ /* 0x000fe40000000000 */
[----:B------:R-:W-:-:S07]  /*126df0*/  FSEL R3, RZ, 2.1426990032196044922, P0 ;  /* 0x400921fbff037808 */ /* 0x000fce0000000000 */
.L_x_11810:
[----:B------:R-:W-:Y:S05]  /*126e00*/  BSYNC.RECONVERGENT B0 ;  /* 0x0000000000007941 */ /* 0x000fea0003800200 */
.L_x_11808:
        /* <DEDUP_REMOVED lines=10> */
.L_x_11794:
        /* <DEDUP_REMOVED lines=50> */
[----:B-1234-:R-:W-:Y:S05]  /*1271d0*/  CALL.REL.NOINC `($__internal_20_$__cuda_sm20_div_rn_f64_full) ;  /* 0x0000016000e07944 */ /* 0x01efea0003c00000 */
[----:B------:R-:W-:Y:S01]  /*1271e0*/  MOV R62, R2 ;  /* 0x00000002003e7202 */ /* 0x000fe20000000f00 */
[----:B------:R-:W-:-:S07]  /*1271f0*/  IMAD.MOV.U32 R63, RZ, RZ, R3 ;  /* 0x000000ffff3f7224 */ /* 0x000fce00078e0003 */
.L_x_11812:
[----:B------:R-:W-:Y:S05]  /*127200*/  BSYNC.RECONVERGENT B3 ;  /* 0x0000000000037941 */ /* 0x000fea0003800200 */
.L_x_11811:
        /* <DEDUP_REMOVED lines=51> */
.L_x_11814:
[----:B------:R-:W-:Y:S05]  /*127540*/  BSYNC.RECONVERGENT B3 ;  /* 0x0000000000037941 */ /* 0x000fea0003800200 */
.L_x_11813:
        /* <DEDUP_REMOVED lines=333> */
.L_x_11816:
[----:B------:R-:W-:Y:S05]  /*128a20*/  BSYNC.RECONVERGENT B0 ;  /* 0x0000000000007941 */ /* 0x000fea0003800200 */
.L_x_11815:
[----:B------:R-:W-:Y:S04]  /*128a30*/  BSSY.RECONVERGENT B3, `(.L_x_11817) ;  /* 0x0000008000037945 */ /* 0x000fe80003800200 */
[----:B------:R-:W-:Y:S05]  /*128a40*/  @P4 BRA P5, `(.L_x_11818) ;  /* 0x0000000000184947 */ /* 0x000fea0002800000 */
[----:B------:R-:W-:Y:S01]  /*128a50*/  MOV R2, R28 ;  /* 0x0000001c00027202 */ /* 0x000fe20000000f00 */
[----:B------:R-:W-:Y:S01]  /*128a60*/  IMAD.MOV.U32 R3, RZ, RZ, R29 ;  /* 0x000000ffff037224 */ /* 0x000fe200078e001d */
[----:B------:R-:W-:Y:S01]  /*128a70*/  MOV R32, 0x128ab0 ;  /* 0x00128ab000207802 */ /* 0x000fe20000000f00 */
[----:B0-----:R-:W-:Y:S02]  /*128a80*/  IMAD.MOV.U32 R34, RZ, RZ, R30 ;  /* 0x000000ffff227224 */ /* 0x001fe400078e001e */
[----:B------:R-:W-:-:S07]  /*128a90*/  IMAD.MOV.U32 R33, RZ, RZ, R31 ;  /* 0x000000ffff217224 */ /* 0x000fce00078e001f */
[----:B-1234-:R-:W-:Y:S05]  /*128aa0*/  CALL.REL.NOINC `($__internal_20_$__cuda_sm20_div_rn_f64_full) ;  /* 0x0000014800ac7944 */ /* 0x01efea0003c00000 */
.L_x_11818:
[----:B------:R-:W-:Y:S05]  /*128ab0*/  BSYNC.RECONVERGENT B3 ;  /* 0x0000000000037941 */ /* 0x000fea0003800200 */
.L_x_11817:
        /* <DEDUP_REMOVED lines=146> */
[----:B-----5:R-:W-:Y:S01]  /*1293e0*/  @P1 IMAD.MOV.U32 R2, RZ, RZ, 0x54442d18 ;  /* 0x54442d18ff021424 */ /* 0x020fe200078e00ff */
[----:B------:R-:W-:-:S15]  /*1293f0*/  @P1 MOV R3, 0x400921fb ;  /* 0x400921fb00031802 */ /* 0x000fde0000000f00 */
        /* <DEDUP_REMOVED lines=29> */
.L_x_11820:
[----:B------:R-:W-:Y:S02]  /*1295d0*/  FSEL R2, RZ, 3.37028055040000000000e+12, P0 ;  /* 0x54442d18ff027808 */ /* 0x000fe40000000000 */
[----:B------:R-:W-:-:S07]  /*1295e0*/  FSEL R3, RZ, 2.1426990032196044922, P0 ;  /* 0x400921fbff037808 */ /* 0x000fce0000000000 */
.L_x_11821:
[----:B------:R-:W-:Y:S05]  /*1295f0*/  BSYNC.RECONVERGENT B0 ;  /* 0x0000000000007941 */ /* 0x000fea0003800200 */
.L_x_11819:
        /* <DEDUP_REMOVED lines=13> */
.L_x_11803:
[----:B------:R-:W-:Y:S05]  /*1296d0*/  BSYNC.RECONVERGENT B2 ;  /* 0x0000000000027941 */ /* 0x000fea0003800200 */
.L_x_11793:
        /* <DEDUP_REMOVED lines=15> */
.L_x_11709:
[----:B------:R-:W-:Y:S05]  /*1297d0*/  BSYNC.RECONVERGENT B1 ;  /* 0x0000000000017941 */ /* 0x000fea0003800200 */
.L_x_11707:
        /* <DEDUP_REMOVED lines=24> */
[----:B0-----:R-:W-:Y:S01]  /*129960*/  @!P0 MOV R34, 0x0 ;  /* 0x0000000000228802 */ /* 0x001fe20000000f00 */
[----:B------:R-:W-:-:S15]  /*129970*/  @!P0 IMAD.MOV.U32 R35, RZ, RZ, -0x100000 ;  /* 0xfff00000ff238424 */ /* 0x000fde00078e00ff */
[----:B------:R-:W-:-:S15]  /*129980*/  NOP ;  /* 0x0000000000007918 */ /* 0x000fde0000000000 */
[----:B------:R-:W-:-:S15]  /*129990*/  NOP ;  /* 0x0000000000007918 */ /* 0x000fde0000000000 */
[----:B------:R-:W-:-:S15]  /*1299a0*/  NOP ;  /* 0x0000000000007918 */ /* 0x000fde0000000000 */
[----:B------:R-:W-:-:S01]  /*1299b0*/  NOP ;  /* 0x0000000000007918 */ /* 0x000fc20000000000 */
        /* <DEDUP_REMOVED lines=37> */
[----:B------:R0:W0:-:S15]  /*129c10*/  @!P0 DADD R32, R2, UR10 ;  /* 0x0000000a02208e29 */ /* 0x00001e0008000000 */
[----:B------:R-:W-:-:S15]  /*129c20*/  NOP ;  /* 0x0000000000007918 */ /* 0x000fde0000000000 */
[----:B------:R-:W-:-:S15]  /*129c30*/  NOP ;  /* 0x0000000000007918 */ /* 0x000fde0000000000 */
[----:B------:R-:W-:-:S15]  /*129c40*/  NOP ;  /* 0x0000000000007918 */ /* 0x000fde0000000000 */
[----:B------:R-:W-:-:S04]  /*129c50*/  NOP ;  /* 0x0000000000007918 */ /* 0x000fc80000000000 */
[----:B------:R0:W0:Y:S02]  /*129c60*/  @!P0 DADD R34, R42, R42 ;  /* 0x000000002a228229 */ /* 0x000024000000002a */
[----:B0-----:R-:W-:Y:S05]  /*129c70*/  BRA `(.L_x_11824) ;  /* 0x0000013800087947 */ /* 0x001fea0003800000 */
.L_x_11823:
        /* <DEDUP_REMOVED lines=297> */
[----:B------:R-:W-:Y:S01]  /*12af10*/  MOV R48, R2 ;  /* 0x0000000200307202 */ /* 0x000fe20000000f00 */
[----:B------:R-:W-:-:S07]  /*12af20*/  IMAD.MOV.U32 R49, RZ, RZ, R3 ;  /* 0x000000ffff317224 */ /* 0x000fce00078e0003 */
.L_x_11831:
[----:B------:R-:W-:Y:S05]  /*12af30*/  BSYNC.RECONVERGENT B3 ;  /* 0x0000000000037941 */ /* 0x000fea0003800200 */
.L_x_11830:
        /* <DEDUP_REMOVED lines=193> */
.L_x_11829:
        /* <DEDUP_REMOVED lines=77> */
.L_x_11838:
[----:B------:R-:W-:Y:S05]  /*12c020*/  BSYNC.RECONVERGENT B4 ;  /* 0x0000000000047941 */ /* 0x000fea0003800200 */
.L_x_11837:
[----:B------:R-:W-:Y:S02]  /*12c030*/  IMAD.MOV.U32 R38, RZ, RZ, R2 ;  /* 0x000000ffff267224 */ /* 0x000fe400078e0002 */
[----:B------:R-:W-:-:S07]  /*12c040*/  IMAD.MOV.U32 R39, RZ, RZ, R3 ;  /* 0x000000ffff277224 */ /* 0x000fce00078e0003 */
.L_x_11836:
[----:B------:R-:W-:Y:S05]  /*12c050*/  BSYNC.RECONVERGENT B3 ;  /* 0x0000000000037941 */ /* 0x000fea0003800200 */
.L_x_11835:
        /* <DEDUP_REMOVED lines=70> */
.L_x_11843:
[----:B------:R-:W-:Y:S05]  /*12c4c0*/  BSYNC.RECONVERGENT B4 ;  /* 0x0000000000047941 */ /* 0x000fea0003800200 */
.L_x_11842:
[----:B------:R-:W-:Y:S05]  /*12c4d0*/  BRA `(.L_x_11841) ;  /* 0x0000000000047947 */ /* 0x000fea0003800000 */
.L_x_11840:
[----:B------:R0:W1:Y:S02]  /*12c4e0*/  DADD R2, R60, -R32 ;  /* 0x000000003c027229 */ /* 0x0000640000000820 */
.L_x_11841:
[----:B------:R-:W-:Y:S05]  /*12c4f0*/  BSYNC.RECONVERGENT B3 ;  /* 0x0000000000037941 */ /* 0x000fea0003800200 */
.L_x_11839:
        /* <DEDUP_REMOVED lines=72> */
.L_x_11845:
[----:B------:R-:W-:Y:S05]  /*12c980*/  BSYNC.RECONVERGENT B3 ;  /* 0x0000000000037941 */ /* 0x000fea0003800200 */
.L_x_11844:
        /* <DEDUP_REMOVED lines=197> */
.L_x_11846:
        /* <DEDUP_REMOVED lines=52> */
.L_x_11848:
[----:B------:R-:W-:Y:S05]  /*12d920*/  BSYNC.RECONVERGENT B3 ;  /* 0x0000000000037941 */ /* 0x000fea0003800200 */
.L_x_11847:
        /* <DEDUP_REMOVED lines=78> */
.L_x_11834:
        /* <DEDUP_REMOVED lines=58> */
.L_x_11851:
[----:B------:R-:W-:Y:S05]  /*12e1b0*/  BSYNC.RECONVERGENT B3 ;  /* 0x0000000000037941 */ /* 0x000fea0003800200 */
.L_x_11850:
        /* <DEDUP_REMOVED lines=197> */
.L_x_11852:
        /* <DEDUP_REMOVED lines=52> */
.L_x_11854:
[----:B------:R-:W-:Y:S05]  /*12f150*/  BSYNC.RECONVERGENT B3 ;  /* 0x0000000000037941 */ /* 0x000fea0003800200 */
.L_x_11853:
        /* <DEDUP_REMOVED lines=78> */
.L_x_11849:
        /* <DEDUP_REMOVED lines=57> */
[----:B--234-:R-:W-:Y:S05]  /*12f9d0*/  CALL.REL.NOINC `($__internal_21_$__cuda_sm20_dsqrt_rn_f64_mediumpath_v1) ;  /* 0x000000e400147944 */ /* 0x01cfea0003c00000 */
[----:B------:R-:W-:Y:S02]  /*12f9e0*/  IMAD.MOV.U32 R38, RZ, RZ, R2 ;  /* 0x000000ffff267224 */ /* 0x000fe400078e0002 */
[----:B------:R-:W-:-:S07]  /*12f9f0*/  IMAD.MOV.U32 R39, RZ, RZ, R3 ;  /* 0x000000ffff277224 */ /* 0x000fce00078e0003 */
.L_x_11856:
[----:B------:R-:W-:Y:S05]  /*12fa00*/  BSYNC.RECONVERGENT B3 ;  /* 0x0000000000037941 */ /* 0x000fea0003800200 */
.L_x_11855:
        /* <DEDUP_REMOVED lines=49> */
.L_x_11858:
[----:B------:R-:W-:Y:S05]  /*12fd20*/  BSYNC.RECONVERGENT B3 ;  /* 0x0000000000037941 */ /* 0x000fea0003800200 */
.L_x_11857:
[----:B------:R-:W-:Y:S02]  /*12fd30*/  IMAD.MOV.U32 R38, RZ, RZ, R2 ;  /* 0x000000ffff267224 */ /* 0x000fe400078e0002 */
[----:B------:R-:W-:Y:S01]  /*12fd40*/  IMAD.MOV.U32 R39, RZ, RZ, R3 ;  /* 0x000000ffff277224 */ /* 0x000fe200078e0003 */
[----:B------:R-:W-:Y:S06]  /*12fd50*/  BRA `(.L_x_11832) ;  /* 0x0000000000d47947 */ /* 0x000fec0003800000 */
.L_x_11833:
        /* <DEDUP_REMOVED lines=52> */
.L_x_11859:
[----:B------:R-:W-:Y:S05]  /*1300a0*/  BSYNC.RECONVERGENT B3 ;  /* 0x0000000000037941 */ /* 0x000fea0003800200 */
.L_x_11832:
[----:B------:R-:W-:Y:S05]  /*1300b0*/  BSYNC.RECONVERGENT B2 ;  /* 0x0000000000027941 */ /* 0x000fea0003800200 */
.L_x_11828:
        /* <DEDUP_REMOVED lines=53> */
.L_x_11864:
[----:B------:R-:W-:Y:S05]  /*130410*/  BSYNC.RECONVERGENT B4 ;  /* 0x0000000000047941 */ /* 0x000fea0003800200 */
.L_x_11863:
        /* <DEDUP_REMOVED lines=184> */
.L_x_11867:
        /* <DEDUP_REMOVED lines=123> */
.L_x_11866:
        /* <DEDUP_REMOVED lines=172> */
.L_x_11869:
        /* <DEDUP_REMOVED lines=123> */
.L_x_11865:
        /* <DEDUP_REMOVED lines=78> */
.L_x_11876:
[----:B------:R-:W-:Y:S05]  /*132ea0*/  BSYNC.RECONVERGENT B6 ;  /* 0x0000000000067941 */ /* 0x000fea0003800200 */
.L_x_11875:
[----:B------:R-:W-:Y:S01]  /*132eb0*/  IMAD.MOV.U32 R70, RZ, RZ, R2 ;  /* 0x000000ffff467224 */ /* 0x000fe200078e0002 */
[----:B------:R-:W-:-:S07]  /*132ec0*/  MOV R71, R3 ;  /* 0x0000000300477202 */ /* 0x000fce0000000f00 */
.L_x_11874:
[----:B------:R-:W-:Y:S05]  /*132ed0*/  BSYNC.RECONVERGENT B5 ;  /* 0x0000000000057941 */ /* 0x000fea0003800200 */
.L_x_11873:
        /* <DEDUP_REMOVED lines=63> */
.L_x_11881:
[----:B------:R-:W-:Y:S05]  /*1332d0*/  BSYNC.RECONVERGENT B6 ;  /* 0x0000000000067941 */ /* 0x000fea0003800200 */
.L_x_11880:
[----:B------:R-:W-:Y:S02]  /*1332e0*/  IMAD.MOV.U32 R68, RZ, RZ, R2 ;  /* 0x000000ffff447224 */ /* 0x000fe400078e0002 */
[----:B------:R-:W-:Y:S01]  /*1332f0*/  IMAD.MOV.U32 R69, RZ, RZ, R3 ;  /* 0x000000ffff457224 */ /* 0x000fe200078e0003 */
[----:B------:R-:W-:Y:S06]  /*133300*/  BRA `(.L_x_11879) ;  /* 0x0000000000047947 */ /* 0x000fec0003800000 */
.L_x_11878:
[----:B------:R0:W1:Y:S02]  /*133310*/  DADD R68, -R62, R60 ;  /* 0x000000003e447229 */ /* 0x000064000000013c */
.L_x_11879:
[----:B------:R-:W-:Y:S05]  /*133320*/  BSYNC.RECONVERGENT B5 ;  /* 0x0000000000057941 */ /* 0x000fea0003800200 */
.L_x_11877:
        /* <DEDUP_REMOVED lines=73> */
.L_x_11883:
[----:B------:R-:W-:Y:S05]  /*1337c0*/  BSYNC.RECONVERGENT B5 ;  /* 0x0000000000057941 */ /* 0x000fea0003800200 */
.L_x_11882:
[----:B------:R-:W-:Y:S01]  /*1337d0*/  IMAD.MOV.U32 R60, RZ, RZ, R2 ;  /* 0x000000ffff3c7224 */ /* 0x000fe200078e0002 */
[----:B------:R-:W-:Y:S01]  /*1337e0*/  MOV R61, R3 ;  /* 0x00000003003d7202 */ /* 0x000fe20000000f00 */
[----:B------:R-:W-:Y:S06]  /*1337f0*/  BRA `(.L_x_11884) ;  /* 0x0000001000e07947 */ /* 0x000fec0003800000 */
.L_x_11872:
        /* <DEDUP_REMOVED lines=63> */
.L_x_11887:
[----:B------:R-:W-:Y:S05]  /*133bf0*/  BSYNC.RECONVERGENT B5 ;  /* 0x0000000000057941 */ /* 0x000fea0003800200 */
.L_x_11886:
[----:B------:R-:W-:Y:S02]  /*133c00*/  IMAD.MOV.U32 R60, RZ, RZ, R2 ;  /* 0x000000ffff3c7224 */ /* 0x000fe400078e0002 */
[----:B------:R-:W-:Y:S01]  /*133c10*/  IMAD.MOV.U32 R61, RZ, RZ, R3 ;  /* 0x000000ffff3d7224 */ /* 0x000fe200078e0003 */
[----:B------:R-:W-:Y:S06]  /*133c20*/  BRA `(.L_x_11884) ;  /* 0x0000000c00d47947 */ /* 0x000fec0003800000 */
.L_x_11885:
        /* <DEDUP_REMOVED lines=69> */
.L_x_11889:
[----:B------:R-:W-:Y:S05]  /*134080*/  BSYNC.RECONVERGENT B5 ;  /* 0x0000000000057941 */ /* 0x000fea0003800200 */
.L_x_11888:
        /* <DEDUP_REMOVED lines=48> */
.L_x_11891:
[----:B------:R-:W-:Y:S05]  /*134390*/  BSYNC.RECONVERGENT B5 ;  /* 0x0000000000057941 */ /* 0x000fea0003800200 */
.L_x_11890:
[----:B------:R-:W0:Y:S01]  /*1343a0*/  DMUL R58, R58, 8.11296384146066816958e+31 ;  /* 0x469000003a3a7828 */ /* 0x000e220000000000 */
[----:B------:R-:W-:Y:S02]  /*1343b0*/  IMAD.MOV.U32 R60, RZ, RZ, R2 ;  /* 0x000000ffff3c7224 */ /* 0x000fe400078e0002 */
[----:B------:R-:W-:Y:S01]  /*1343c0*/  IMAD.MOV.U32 R61, RZ, RZ, R3 ;  /* 0x000000ffff3d7224 */ /* 0x000fe200078e0003 */
[----:B0-----:R-:W-:Y:S06]  /*1343d0*/  BRA `(.L_x_11884) ;  /* 0x0000000400e87947 */ /* 0x001fec0003800000 */
.L_x_11871:
        /* <DEDUP_REMOVED lines=53> */
.L_x_11893:
[----:B------:R-:W-:Y:S05]  /*134730*/  BSYNC.RECONVERGENT B5 ;  /* 0x0000000000057941 */ /* 0x000fea0003800200 */
.L_x_11892:
        /* <DEDUP_REMOVED lines=64> */
.L_x_11895:
[----:B------:R-:W-:Y:S05]  /*134b40*/  BSYNC.RECONVERGENT B5 ;  /* 0x0000000000057941 */ /* 0x000fea0003800200 */
.L_x_11894:
[----:B------:R0:W1:Y:S01]  /*134b50*/  DMUL R60, R2, R60 ;  /* 0x0000003c023c7228 */ /* 0x0000620000000000 */
[----:B------:R-:W-:Y:S02]  /*134b60*/  IMAD.MOV.U32 R58, RZ, RZ, 0x0 ;  /* 0x00000000ff3a7424 */ /* 0x000fe400078e00ff */
[----:B01----:R-:W-:-:S07]  /*134b70*/  IMAD.MOV.U32 R59, RZ, RZ, 0x3ff00000 ;  /* 0x3ff00000ff3b7424 */ /* 0x003fce00078e00ff */
.L_x_11884:
[----:B------:R-:W-:Y:S05]  /*134b80*/  BSYNC.RECONVERGENT B4 ;  /* 0x0000000000047941 */ /* 0x000fea0003800200 */
.L_x_11870:
[----:B------:R-:W-:Y:S05]  /*134b90*/  BRA `(.L_x_11896) ;  /* 0x0000000000187947 */ /* 0x000fea0003800000 */
.L_x_11862:
[----:B------:R0:W1:-:S15]  /*134ba0*/  DMUL R60, R36, 9.00719925474099200000e+15 ;  /* 0x43400000243c7828 */ /* 0x00005e0000000000 */
[----:B------:R-:W-:-:S15]  /*134bb0*/  NOP ;  /* 0x0000000000007918 */ /* 0x000fde0000000000 */
[----:B------:R-:W-:-:S15]  /*134bc0*/  NOP ;  /* 0x0000000000007918 */ /* 0x000fde0000000000 */
[----:B------:R-:W-:-:S15]  /*134bd0*/  NOP ;  /* 0x0000000000007918 */ /* 0x000fde0000000000 */
[----:B------:R-:W-:-:S04]  /*134be0*/  NOP ;  /* 0x0000000000007918 */ /* 0x000fc80000000000 */
[----:B-1----:R-:W0:Y:S02]  /*134bf0*/  DMUL R58, R58, 9.00719925474099200000e+15 ;  /* 0x434000003a3a7828 */ /* 0x002e240000000000 */
.L_x_11896:
[----:B------:R-:W-:Y:S05]  /*134c00*/  BSYNC.RELIABLE B2 ;  /* 0x0000000000027941 */ /* 0x000fea0003800100 */
.L_x_11861:
        /* <DEDUP_REMOVED lines=68> */
.L_x_11899:
[----:B------:R-:W-:Y:S05]  /*135050*/  BSYNC.RECONVERGENT B2 ;  /* 0x0000000000027941 */ /* 0x000fea0003800200 */
.L_x_11898:
        /* <DEDUP_REMOVED lines=166> */
[----:B------:R1:W0:Y:S02]  /*135ac0*/  @P1 DADD R2, R32, R34 ;  /* 0x0000000020021229 */ /* 0x0002240000000022 */
        /* <DEDUP_REMOVED lines=9> */
.L_x_11901:
[----:B------:R-:W-:Y:S02]  /*135b60*/  FSEL R2, RZ, 3.37028055040000000000e+12, P0 ;  /* 0x54442d18ff027808 */ /* 0x000fe40000000000 */
[----:B------:R-:W-:-:S07]  /*135b70*/  FSEL R3, RZ, 2.1426990032196044922, P0 ;  /* 0x400921fbff037808 */ /* 0x000fce0000000000 */
.L_x_11902:
[----:B------:R-:W-:Y:S05]  /*135b80*/  BSYNC.RECONVERGENT B0 ;  /* 0x0000000000007941 */ /* 0x000fea0003800200 */
.L_x_11900:
        /* <DEDUP_REMOVED lines=10> */
.L_x_11897:
        /* <DEDUP_REMOVED lines=62> */
.L_x_11904:
[----:B------:R-:W-:Y:S05]  /*136010*/  BSYNC.RECONVERGENT B2 ;  /* 0x0000000000027941 */ /* 0x000fea0003800200 */
.L_x_11903:
        /* <DEDUP_REMOVED lines=176> */
.L_x_11906:
[----:B------:R-:W-:Y:S02]  /*136b20*/  FSEL R2, RZ, 3.37028055040000000000e+12, P0 ;  /* 0x54442d18ff027808 */ /* 0x000fe40000000000 */
[----:B------:R-:W-:-:S07]  /*136b30*/  FSEL R3, RZ, 2.1426990032196044922, P0 ;  /* 0x400921fbff037808 */ /* 0x000fce0000000000 */
.L_x_11907:
[----:B------:R-:W-:Y:S05]  /*136b40*/  BSYNC.RECONVERGENT B0 ;  /* 0x0000000000007941 */ /* 0x000fea0003800200 */
.L_x_11905:
        /* <DEDUP_REMOVED lines=9> */
.L_x_11868:
[----:B------:R-:W-:Y:S05]  /*136be0*/  BSYNC.RECONVERGENT B3 ;  /* 0x0000000000037941 */ /* 0x000fea0003800200 */
.L_x_11860:
[----:B------:R-:W-:Y:S01]  /*136bf0*/  ISETP.GE.AND P0, PT, R43, RZ, PT ;  /* 0x000000ff2b00720c */ /* 0x000fe20003f06270 */
[----:B------:R-:W0:Y:S03]  /*136c00*/  DADD R2, -RZ, -R38 ;  /* 0x00000000ff027229 */ /* 0x000e260000000926 */
[----:B0-----:R-:W-:Y:S02]  /*136c10*/  FSEL R34, R38, R2, !P0 ;  /* 0x0000000226227208 */ /* 0x001fe40004000000 */
[----:B------:R-:W-:Y:S01]  /*136c20*/  FSEL R35, R39, R3, !P0 ;  /* 0x0000000327237208 */ /* 0x000fe20004000000 */
[----:B------:R-:W-:Y:S06]  /*136c30*/  BRA `(.L_x_11824) ;  /* 0x0000006800187947 */ /* 0x000fec0003800000 */
.L_x_11827:
        /* <DEDUP_REMOVED lines=15> */
.L_x_11826:
[----:B------:R0:W0:Y:S01]  /*136d30*/  DADD R34, -RZ, -R42 ;  /* 0x00000000ff227229 */ /* 0x000022000000092a */
[----:B------:R-:W-:Y:S01]  /*136d40*/  CS2R R32, SRZ ;  /* 0x0000000000207805 */ /* 0x000fe2000001ff00 */
[----:B0-----:R-:W-:Y:S06]  /*136d50*/  BRA `(.L_x_11824) ;  /* 0x0000006400d07947 */ /* 0x001fec0003800000 */
.L_x_11825:
        /* <DEDUP_REMOVED lines=266> */
.L_x_11912:
[----:B------:R-:W-:Y:S05]  /*137e00*/  BSYNC.RECONVERGENT B0 ;  /* 0x0000000000007941 */ /* 0x000fea0003800200 */
.L_x_11911:
        /* <DEDUP_REMOVED lines=8> */
.L_x_11914:
[----:B------:R-:W-:Y:S05]  /*137e90*/  BSYNC.RECONVERGENT B3 ;  /* 0x0000000000037941 */ /* 0x000fea0003800200 */
.L_x_11913:
[----:B------:R-:W-:Y:S01]  /*137ea0*/  IMAD.MOV.U32 R34, RZ, RZ, -0x2449a4b7 ;  /* 0xdbb65b49ff227424 */ /* 0x000fe200078e00ff */
[----:B------:R-:W-:Y:S01]  /*137eb0*/  MOV R35, 0x3f2d3b63 ;  /* 0x3f2d3b6300237802 */ /* 0x000fe20000000f00 */
[----:B------:R-:W-:Y:S01]  /*137ec0*/  UMOV UR6, 0x2a25ff7e ;  /* 0x2a25ff7e00067882 */ /* 0x000fe20000000000 */
[----:B------:R-:W-:Y:S01]  /*137ed0*/  UMOV UR7, 0x3ef53e1d ;  /* 0x3ef53e1d00077882 */ /* 0x000fe20000000000 */
[----:B------:R-:W5:Y:S01]  /*137ee0*/  DMUL R32, R2, R2 ;  /* 0x0000000202207228 */ /* 0x000f620000000000 */
[----:B------:R-:W-:Y:S01]  /*137ef0*/  ISETP.GE.AND P2, PT, R41, RZ, PT ;  /* 0x000000ff2900720c */ /* 0x000fe20003f46270 */
[----:B------:R-:W-:Y:S03]  /*137f00*/  BSSY.RECONVERGENT B0, `(.L_x_11915) ;  /* 0x00000ac000007945 */ /* 0x000fe60003800200 */
[----:B------:R-:W-:-:S15]  /*137f10*/  @P1 PLOP3.LUT P0, PT, P2, PT, PT, 0x80, 0x8 ;  /* 0x000000000008181c */ /* 0x000fde000170f070 */
[----:B------:R-:W-:-:S15]  /*137f20*/  NOP ;  /* 0x0000000000007918 */ /* 0x000fde0000000000 */
[----:B------:R-:W-:-:S15]  /*137f30*/  NOP ;  /* 0x0000000000007918 */ /* 0x000fde0000000000 */
[----:B------:R-:W-:-:S14]  /*137f40*/  NOP ;  /* 0x0000000000007918 */ /* 0x000fdc0000000000 */
        /* <DEDUP_REMOVED lines=165> */
.L_x_11916:
[----:B------:R-:W-:Y:S02]  /*1389a0*/  FSEL R2, RZ, 3.37028055040000000000e+12, P0 ;  /* 0x54442d18ff027808 */ /* 0x000fe40000000000 */
[----:B------:R-:W-:-:S07]  /*1389b0*/  FSEL R3, RZ, 2.1426990032196044922, P0 ;  /* 0x400921fbff037808 */ /* 0x000fce0000000000 */
.L_x_11917:
[----:B------:R-:W-:Y:S05]  /*1389c0*/  BSYNC.RECONVERGENT B0 ;  /* 0x0000000000007941 */ /* 0x000fea0003800200 */
.L_x_11915:
        /* <DEDUP_REMOVED lines=14> */
.L_x_11910:
        /* <DEDUP_REMOVED lines=325> */
.L_x_11920:
[----:B------:R-:W-:Y:S05]  /*139f00*/  BSYNC.RECONVERGENT B0 ;  /* 0x0000000000007941 */ /* 0x000fea0003800200 */
.L_x_11919:
[----:B------:R-:W-:Y:S04]  /*139f10*/  BSSY.RECONVERGENT B3, `(.L_x_11921) ;  /* 0x0000008000037945 */ /* 0x000fe80003800200 */
[----:B------:R-:W-:Y:S05]  /*139f20*/  @P4 BRA P5, `(.L_x_11922) ;  /* 0x0000000000184947 */ /* 0x000fea0002800000 */
[----:B------:R-:W-:Y:S01]  /*139f30*/  IMAD.MOV.U32 R2, RZ, RZ, R36 ;  /* 0x000000ffff027224 */ /* 0x000fe200078e0024 */
[----:B0-----:R-:W-:Y:S01]  /*139f40*/  MOV R34, R38 ;  /* 0x0000002600227202 */ /* 0x001fe20000000f00 */
[----:B------:R-:W-:Y:S01]  /*139f50*/  IMAD.MOV.U32 R3, RZ, RZ, R37 ;  /* 0x000000ffff037224 */ /* 0x000fe200078e0025 */
[----:B------:R-:W-:Y:S01]  /*139f60*/  MOV R32, 0x139f90 ;  /* 0x00139f9000207802 */ /* 0x000fe20000000f00 */
[----:B------:R-:W-:-:S07]  /*139f70*/  IMAD.MOV.U32 R33, RZ, RZ, R39 ;  /* 0x000000ffff217224 */ /* 0x000fce00078e0027 */
[----:B-1234-:R-:W-:Y:S05]  /*139f80*/  CALL.REL.NOINC `($__internal_20_$__cuda_sm20_div_rn_f64_full) ;  /* 0x0000003400747944 */ /* 0x01efea0003c00000 */
.L_x_11922:
[----:B------:R-:W-:Y:S05]  /*139f90*/  BSYNC.RECONVERGENT B3 ;  /* 0x0000000000037941 */ /* 0x000fea0003800200 */
.L_x_11921:
        /* <DEDUP_REMOVED lines=176> */
.L_x_11924:
[----:B------:R-:W-:Y:S02]  /*13aaa0*/  FSEL R2, RZ, 3.37028055040000000000e+12, P0 ;  /* 0x54442d18ff027808 */ /* 0x000fe40000000000 */
[----:B------:R-:W-:-:S07]  /*13aab0*/  FSEL R3, RZ, 2.1426990032196044922, P0 ;  /* 0x400921fbff037808 */ /* 0x000fce0000000000 */
.L_x_11925:
[----:B------:R-:W-:Y:S05]  /*13aac0*/  BSYNC.RECONVERGENT B0 ;  /* 0x0000000000007941 */ /* 0x000fea0003800200 */
.L_x_11923:
        /* <DEDUP_REMOVED lines=10> */
.L_x_11909:
        /* <DEDUP_REMOVED lines=50> */
[----:B-1234-:R-:W-:Y:S05]  /*13ae90*/  CALL.REL.NOINC `($__internal_20_$__cuda_sm20_div_rn_f64_full) ;  /* 0x0000002400b07944 */ /* 0x01efea0003c00000 */
[----:B------:R-:W-:Y:S02]  /*13aea0*/  IMAD.MOV.U32 R60, RZ, RZ, R2 ;  /* 0x000000ffff3c7224 */ /* 0x000fe400078e0002 */
[----:B------:R-:W-:-:S07]  /*13aeb0*/  IMAD.MOV.U32 R61, RZ, RZ, R3 ;  /* 0x000000ffff3d7224 */ /* 0x000fce00078e0003 */
.L_x_11927:
[----:B------:R-:W-:Y:S05]  /*13aec0*/  BSYNC.RECONVERGENT B3 ;  /* 0x0000000000037941 */ /* 0x000fea0003800200 */
.L_x_11926:
        /* <DEDUP_REMOVED lines=51> */
.L_x_11929:
[----:B------:R-:W-:Y:S05]  /*13b200*/  BSYNC.RECONVERGENT B3 ;  /* 0x0000000000037941 */ /* 0x000fea0003800200 */
.L_x_11928:
        /* <DEDUP_REMOVED lines=334> */
.L_x_11931:
[----:B------:R-:W-:Y:S05]  /*13c6f0*/  BSYNC.RECONVERGENT B0 ;  /* 0x0000000000007941 */ /* 0x000fea0003800200 */
.L_x_11930:
[----:B------:R-:W-:Y:S01]  /*13c700*/  BSSY.RECONVERGENT B3, `(.L_x_11932) ;  /* 0x0000009000037945 */ /* 0x000fe20003800200 */
[----:B------:R0:W0:Y:S03]  /*13c710*/  DSETP.GEU.AND P1, PT, R58, R68, PT ;  /* 0x000000443a00722a */ /* 0x0000260003f2e000 */
[----:B------:R-:W-:Y:S05]  /*13c720*/  @P3 BRA P4, `(.L_x_11933) ;  /* 0x0000000000183947 */ /* 0x000fea0002000000 */
[----:B------:R-:W-:Y:S01]  /*13c730*/  IMAD.MOV.U32 R2, RZ, RZ, R36 ;  /* 0x000000ffff027224 */ /* 0x000fe200078e0024 */
[----:B------:R-:W-:Y:S01]  /*13c740*/  MOV R32, 0x13c790 ;  /* 0x0013c79000207802 */ /* 0x000fe20000000f00 */
[----:B------:R-:W-:Y:S02]  /*13c750*/  IMAD.MOV.U32 R3, RZ, RZ, R37 ;  /* 0x000000ffff037224 */ /* 0x000fe400078e0025 */
[----:B0-----:R-:W-:Y:S02]  /*13c760*/  IMAD.MOV.U32 R34, RZ, RZ, R38 ;  /* 0x000000ffff227224 */ /* 0x001fe400078e0026 */
[----:B------:R-:W-:-:S07]  /*13c770*/  IMAD.MOV.U32 R33, RZ, RZ, R39 ;  /* 0x000000ffff217224 */ /* 0x000fce00078e0027 */
[----:B-1234-:R-:W-:Y:S05]  /*13c780*/  CALL.REL.NOINC `($__internal_20_$__cuda_sm20_div_rn_f64_full) ;  /* 0x0000000c00747944 */ /* 0x01efea0003c00000 */
.L_x_11933:
[----:B------:R-:W-:Y:S05]  /*13c790*/  BSYNC.RECONVERGENT B3 ;  /* 0x0000000000037941 */ /* 0x000fea0003800200 */
.L_x_11932:
        /* <DEDUP_REMOVED lines=176> */
.L_x_11935:
[----:B------:R-:W-:Y:S02]  /*13d2a0*/  FSEL R2, RZ, 3.37028055040000000000e+12, P0 ;  /* 0x54442d18ff027808 */ /* 0x000fe40000000000 */
[----:B------:R-:W-:-:S07]  /*13d2b0*/  FSEL R3, RZ, 2.1426990032196044922, P0 ;  /* 0x400921fbff037808 */ /* 0x000fce0000000000 */
.L_x_11936:
[----:B------:R-:W-:Y:S05]  /*13d2c0*/  BSYNC.RECONVERGENT B0 ;  /* 0x0000000000007941 */ /* 0x000fea0003800200 */
.L_x_11934:
        /* <DEDUP_REMOVED lines=13> */
.L_x_11918:
[----:B------:R-:W-:Y:S05]  /*13d3a0*/  BSYNC.RECONVERGENT B2 ;  /* 0x0000000000027941 */ /* 0x000fea0003800200 */
.L_x_11908:
        /* <DEDUP_REMOVED lines=15> */
.L_x_11824:
[----:B------:R-:W-:Y:S05]  /*13d4a0*/  BSYNC.RECONVERGENT B1 ;  /* 0x0000000000017941 */ /* 0x000fea0003800200 */
.L_x_11822:
[----:B------:R-:W-:Y:S05]  /*13d4b0*/  WARPSYNC.ALL ;  /* 0x0000000000007948 */ /* 0x000fea0003800000 */
[----:B------:R-:W5:Y:S02]  /*13d4c0*/  LDCU.64 UR6, c[0x0][0x388] ;  /* 0x00007100ff0677ac */ /* 0x000f640008000a00 */
[----:B-----5:R-:W-:-:S06]  /*13d4d0*/  UIMAD.WIDE.U32 UR6, UR4, 0x10, UR6 ;  /* 0x00000010040678a5 */ /* 0x020fcc000f8e0006 */
[----:B0-----:R-:W-:Y:S02]  /*13d4e0*/  IMAD.U32 R2, RZ, RZ, UR6 ;  /* 0x00000006ff027e24 */ /* 0x001fe4000f8e00ff */
[----:B------:R-:W-:Y:S02]  /*13d4f0*/  IMAD.U32 R3, RZ, RZ, UR7 ;  /* 0x00000007ff037e24 */ /* 0x000fe4000f8e00ff */
[----:B------:R-:W-:-:S05]  /*13d500*/  IMAD.WIDE.U32 R2, R47, 0x20, R2 ;  /* 0x000000202f027825 */ /* 0x000fca00078e0002 */
[----:B--2---:R-:W-:Y:S04]  /*13d510*/  STG.E.ENL2.256 desc[UR8][R2.64], R4, R8 ;  /* 0xf80000040208797f */ /* 0x004fe8000f121808 */
[----:B-1-3--:R-:W-:Y:S04]  /*13d520*/  STG.E.ENL2.256 desc[UR8][R2.64+0x1000], R12, R16 ;  /* 0xf800800c0210797f */ /* 0x00afe8000f121808 */
[----:B----4-:R-:W-:Y:S04]  /*13d530*/  STG.E.ENL2.256 desc[UR8][R2.64+0x2000], R20, R24 ;  /* 0xf80100140218797f */ /* 0x010fe8000f121808 */
[----:B------:R-:W-:Y:S01]  /*13d540*/  STG.E.ENL2.256 desc[UR8][R2.64+0x3000], R28, R32 ;  /* 0xf801801c0220797f */ /* 0x000fe2000f121808 */
[----:B------:R-:W-:Y:S05]  /*13d550*/  EXIT ;  /* 0x000000000000794d */ /* 0x000fea0003800000 */
        .weak           $__internal_20_$__cuda_sm20_div_rn_f64_full
        .type           $__internal_20_$__cuda_sm20_div_rn_f64_full,@function
        .size           $__internal_20_$__cuda_sm20_div_rn_f64_full,($__internal_21_$__cuda_sm20_dsqrt_rn_f64_mediumpath_v1 - $__internal_20_$__cuda_sm20_div_rn_f64_full)
$__internal_20_$__cuda_sm20_div_rn_f64_full:
[----:B------:R-:W-:Y:S01]  /*13d560*/  IMAD.MOV.U32 R51, RZ, RZ, R3 ;  /* 0x000000ffff337224 */ /* 0x000fe200078e0003 */
[----:B------:R-:W-:Y:S01]  /*13d570*/  BSSY.RECONVERGENT B0, `(.L_x_11937) ;  /* 0x0000087000007945 */ /* 0x000fe20003800200 */
[----:B------:R-:W-:Y:S02]  /*13d580*/  IMAD.MOV.U32 R49, RZ, RZ, R33 ;  /* 0x000000ffff317224 */ /* 0x000fe400078e0021 */
[----:B------:R-:W-:Y:S01]  /*13d590*/  IMAD.MOV.U32 R50, RZ, RZ, R2 ;  /* 0x000000ffff327224 */ /* 0x000fe200078e0002 */
[C---:B------:R-:W-:Y:S01]  /*13d5a0*/  FSETP.GEU.AND P0, PT, |R51|.reuse, 1.469367938527859385e-39, PT ;  /* 0x001000003300780b */ /* 0x040fe20003f0e200 */
[--C-:B------:R-:W-:Y:S01]  /*13d5b0*/  IMAD.MOV.U32 R48, RZ, RZ, R34.reuse ;  /* 0x000000ffff307224 */ /* 0x100fe200078e0022 */
[----:B------:R-:W-:Y:S01]  /*13d5c0*/  LOP3.LUT R0, R51, 0x7ff00000, RZ, 0xc0, !PT ;  /* 0x7ff0000033007812 */ /* 0x000fe200078ec0ff */
[----:B------:R-:W-:Y:S01]  /*13d5d0*/  IMAD.MOV.U32 R54, RZ, RZ, R34 ;  /* 0x000000ffff367224 */ /* 0x000fe200078e0022 */
[----:B------:R-:W-:-:S09]  /*13d5e0*/  MOV R2, 0x1ca00000 ;  /* 0x1ca0000000027802 */ /* 0x000fd20000000f00 */
[----:B------:R-:W-:Y:S01]  /*13d5f0*/  @!P0 LOP3.LUT R3, R49, 0x7ff00000, RZ, 0xc0, !PT ;  /* 0x7ff0000031038812 */ /* 0x000fe200078ec0ff */
[----:B------:R-:W-:-:S03]  /*13d600*/  @!P0 IMAD.MOV.U32 R52, RZ, RZ, RZ ;  /* 0x000000ffff348224 */ /* 0x000fc600078e00ff */
[----:B------:R-:W-:Y:S02]  /*13d610*/  @!P0 ISETP.GE.U32.AND P2, PT, R0, R3, PT ;  /* 0x000000030000820c */ /* 0x000fe40003f46070 */
[----:B------:R-:W-:Y:S02]  /*13d620*/  LOP3.LUT R3, R33, 0x7ff00000, RZ, 0xc0, !PT ;  /* 0x7ff0000021037812 */ /* 0x000fe400078ec0ff */
[----:B------:R-:W-:Y:S02]  /*13d630*/  @!P0 SEL R35, R2, 0x63400000, !P2 ;  /* 0x6340000002238807 */ /* 0x000fe40005000000 */
[----:B------:R-:W-:Y:S02]  /*13d640*/  ISETP.GE.U32.AND P2, PT, R0, R3, PT ;  /* 0x000000030000720c */ /* 0x000fe40003f46070 */
[----:B------:R-:W-:Y:S02]  /*13d650*/  @!P0 LOP3.LUT R35, R35, 0x80000000, R51, 0xf8, !PT ;  /* 0x8000000023238812 */ /* 0x000fe400078ef833 */
[----:B------:R-:W-:-:S02]  /*13d660*/  SEL R44, R2, 0x63400000, !P2 ;  /* 0x63400000022c7807 */ /* 0x000fc40005000000 */
[C---:B------:R-:W-:Y:S02]  /*13d670*/  FSETP.GEU.AND P2, PT, |R33|.reuse, 1.469367938527859385e-39, PT ;  /* 0x001000002100780b */ /* 0x040fe40003f4e200 */
[----:B------:R-:W-:Y:S02]  /*13d680*/  LOP3.LUT R33, R33, 0x800fffff, RZ, 0xc0, !PT ;  /* 0x800fffff21217812 */ /* 0x000fe400078ec0ff */
[----:B------:R-:W-:Y:S01]  /*13d690*/  LOP3.LUT R45, R44, 0x800fffff, R51, 0xf8, !PT ;  /* 0x800fffff2c2d7812 */ /* 0x000fe200078ef833 */
[----:B------:R-:W-:Y:S01]  /*13d6a0*/  IMAD.MOV.U32 R44, RZ, RZ, R50 ;  /* 0x000000ffff2c7224 */ /* 0x000fe200078e0032 */
[----:B------:R-:W-:Y:S01]  /*13d6b0*/  LOP3.LUT R55, R33, 0x3ff00000, RZ, 0xfc, !PT ;  /* 0x3ff0000021377812 */ /* 0x000fe200078efcff */
[----:B------:R-:W-:Y:S01]  /*13d6c0*/  IMAD.MOV.U32 R33, RZ, RZ, R0 ;  /* 0x000000ffff217224 */ /* 0x000fe200078e0000 */
[----:B------:R-:W-:-:S05]  /*13d6d0*/  @!P0 LOP3.LUT R53, R35, 0x100000, RZ, 0xfc, !PT ;  /* 0x0010000023358812 */ /* 0x000fca00078efcff */
[----:B------:R-:W0:-:S15]  /*13d6e0*/  @!P2 DMUL R54, R48, 8.98846567431157953865e+307 ;  /* 0x7fe000003036a828 */ /* 0x000e1e0000000000 */
[----:B------:R-:W-:-:S15]  /*13d6f0*/  NOP ;  /* 0x0000000000007918 */ /* 0x000fde0000000000 */
[----:B------:R-:W-:-:S15]  /*13d700*/  NOP ;  /* 0x0000000000007918 */ /* 0x000fde0000000000 */
[----:B------:R-:W-:-:S15]  /*13d710*/  NOP ;  /* 0x0000000000007918 */ /* 0x000fde0000000000 */
[----:B------:R-:W-:-:S04]  /*13d720*/  NOP ;  /* 0x0000000000007918 */ /* 0x000fc80000000000 */
[----:B------:R0:W1:Y:S02]  /*13d730*/  @!P0 DFMA R44, R44, 2, -R52 ;  /* 0x400000002c2c882b */ /* 0x0000640000000834 */
[----:B0-----:R-:W0:Y:S01]  /*13d740*/  MUFU.RCP64H R53, R55 ;  /* 0x0000003700357308 */ /* 0x001e220000001800 */
[----:B------:R-:W-:Y:S01]  /*13d750*/  IMAD.MOV.U32 R52, RZ, RZ, 0x1 ;  /* 0x00000001ff347424 */ /* 0x000fe200078e00ff */
[----:B-1----:R-:W-:-:S15]  /*13d760*/  @!P0 LOP3.LUT R33, R45, 0x7ff00000, RZ, 0xc0, !PT ;  /* 0x7ff000002d218812 */ /* 0x002fde00078ec0ff */
[----:B------:R-:W-:-:S15]  /*13d770*/  NOP ;  /* 0x0000000000007918 */ /* 0x000fde0000000000 */
        /* <DEDUP_REMOVED lines=38> */
[----:B0-----:R-:W-:Y:S01]  /*13d9e0*/  IMAD.MOV.U32 R34, RZ, RZ, R3 ;  /* 0x000000ffff227224 */ /* 0x001fe200078e0003 */
[----:B------:R-:W-:Y:S02]  /*13d9f0*/  @!P2 LOP3.LUT R34, R55, 0x7ff00000, RZ, 0xc0, !PT ;  /* 0x7ff000003722a812 */ /* 0x000fe400078ec0ff */
[----:B------:R-:W-:-:S04]  /*13da00*/  IADD3 R3, PT, PT, R33, -0x1, RZ ;  /* 0xffffffff21037810 */ /* 0x000fc80007ffe0ff */
[----:B------:R-:W-:Y:S01]  /*13da10*/  ISETP.GT.U32.AND P0, PT, R3, 0x7feffffe, PT ;  /* 0x7feffffe0300780c */ /* 0x000fe20003f04070 */
[----:B------:R-:W-:-:S05]  /*13da20*/  VIADD R3, R34, 0xffffffff ;  /* 0xffffffff22037836 */ /* 0x000fca0000000000 */
[----:B------:R-:W-:-:S13]  /*13da30*/  ISETP.GT.U32.OR P0, PT, R3, 0x7feffffe, P0 ;  /* 0x7feffffe0300780c */ /* 0x000fda0000704470 */
[----:B-1----:R-:W-:Y:S05]  /*13da40*/  @P0 BRA `(.L_x_11938) ;  /* 0x0000000000840947 */ /* 0x002fea0003800000 */
[----:B------:R-:W-:-:S04]  /*13da50*/  LOP3.LUT R3, R49, 0x7ff00000, RZ, 0xc0, !PT ;  /* 0x7ff0000031037812 */ /* 0x000fc800078ec0ff */
[CC--:B------:R-:W-:Y:S02]  /*13da60*/  ISETP.GE.U32.AND P0, PT, R0.reuse, R3.reuse, PT ;  /* 0x000000030000720c */ /* 0x0c0fe40003f06070 */
[----:B------:R-:W-:Y:S02]  /*13da70*/  VIADDMNMX R0, R0, -R3, 0xb9600000, !PT ;  /* 0xb960000000007446 */ /* 0x000fe40007800903 */
[----:B------:R-:W-:Y:S01]  /*13da80*/  SEL R3, R2, 0x63400000, !P0 ;  /* 0x6340000002037807 */ /* 0x000fe20004000000 */
[----:B------:R-:W-:Y:S01]  /*13da90*/  IMAD.MOV.U32 R2, RZ, RZ, RZ ;  /* 0x000000ffff027224 */ /* 0x000fe200078e00ff */
[----:B------:R-:W-:-:S05]  /*13daa0*/  VIMNMX R0, PT, PT, R0, 0x46a00000, PT ;  /* 0x46a0000000007848 */ /* 0x000fca0003fe0100 */
[----:B------:R-:W-:-:S04]  /*13dab0*/  IMAD.IADD R0, R0, 0x1, -R3 ;  /* 0x0000000100007824 */ /* 0x000fc800078e0a03 */
[----:B------:R-:W-:-:S06]  /*13dac0*/  VIADD R3, R0, 0x7fe00000 ;  /* 0x7fe0000000037836 */ /* 0x000fcc0000000000 */
        /* <DEDUP_REMOVED lines=10> */
[----:B------:R-:W-:Y:S01]  /*13db70*/  MOV R34, RZ ;  /* 0x000000ff00227202 */ /* 0x000fe20000000f00 */
[----:B------:R-:W-:Y:S01]  /*13db80*/  DMUL.RP R44, R52, R44 ;  /* 0x0000002c342c7228 */ /* 0x000fe20000008000 */
[----:B------:R-:W-:-:S15]  /*13db90*/  IADD3 R0, PT, PT, -R0, -0x43300000, RZ ;  /* 0xbcd0000000007810 */ /* 0x000fde0007ffe1ff */
[----:B------:R-:W-:-:S15]  /*13dba0*/  NOP ;  /* 0x0000000000007918 */ /* 0x000fde0000000000 */
[----:B------:R-:W-:-:S15]  /*13dbb0*/  NOP ;  /* 0x0000000000007918 */ /* 0x000fde0000000000 */
[----:B------:R-:W-:-:S15]  /*13dbc0*/  NOP ;  /* 0x0000000000007918 */ /* 0x000fde0000000000 */
[----:B------:R-:W-:-:S03]  /*13dbd0*/  NOP ;  /* 0x0000000000007918 */ /* 0x000fc60000000000 */
[----:B------:R-:W0:Y:S02]  /*13dbe0*/  DFMA R34, R56, -R34, R52 ;  /* 0x800000223822722b */ /* 0x000e240000000034 */
[----:B0-----:R-:W-:Y:S02]  /*13dbf0*/  FSETP.NEU.AND P0, PT, |R35|, R0, PT ;  /* 0x000000002300720b */ /* 0x001fe40003f0d200 */
[----:B------:R-:W-:Y:S02]  /*13dc00*/  LOP3.LUT R0, R45, R2, RZ, 0x3c, !PT ;  /* 0x000000022d007212 */ /* 0x000fe400078e3cff */
[----:B------:R-:W-:Y:S02]  /*13dc10*/  FSEL R2, R44, R56, !P0 ;  /* 0x000000382c027208 */ /* 0x000fe40004000000 */
[----:B------:R-:W-:-:S03]  /*13dc20*/  FSEL R3, R0, R57, !P0 ;  /* 0x0000003900037208 */ /* 0x000fc60004000000 */
[----:B------:R-:W-:Y:S02]  /*13dc30*/  IMAD.MOV.U32 R56, RZ, RZ, R2 ;  /* 0x000000ffff387224 */ /* 0x000fe400078e0002 */
[----:B------:R-:W-:Y:S01]  /*13dc40*/  IMAD.MOV.U32 R57, RZ, RZ, R3 ;  /* 0x000000ffff397224 */ /* 0x000fe200078e0003 */
[----:B------:R-:W-:Y:S06]  /*13dc50*/  BRA `(.L_x_11939) ;  /* 0x0000000000607947 */ /* 0x000fec0003800000 */
.L_x_11938:
        /* <DEDUP_REMOVED lines=17> */
.L_x_11941:
[----:B------:R-:W-:Y:S01]  /*13dd70*/  LOP3.LUT R3, R49, 0x80000, RZ, 0xfc, !PT ;  /* 0x0008000031037812 */ /* 0x000fe200078efcff */
[----:B------:R-:W-:-:S04]  /*13dd80*/  IMAD.MOV.U32 R56, RZ, RZ, R48 ;  /* 0x000000ffff387224 */ /* 0x000fc800078e0030 */
[----:B------:R-:W-:Y:S01]  /*13dd90*/  IMAD.MOV.U32 R57, RZ, RZ, R3 ;  /* 0x000000ffff397224 */ /* 0x000fe200078e0003 */
[----:B------:R-:W-:Y:S06]  /*13dda0*/  BRA `(.L_x_11939) ;  /* 0x00000000000c7947 */ /* 0x000fec0003800000 */
.L_x_11940:
[----:B------:R-:W-:Y:S01]  /*13ddb0*/  LOP3.LUT R3, R51, 0x80000, RZ, 0xfc, !PT ;  /* 0x0008000033037812 */ /* 0x000fe200078efcff */
[----:B------:R-:W-:-:S04]  /*13ddc0*/  IMAD.MOV.U32 R56, RZ, RZ, R50 ;  /* 0x000000ffff387224 */ /* 0x000fc800078e0032 */
[----:B------:R-:W-:-:S07]  /*13ddd0*/  IMAD.MOV.U32 R57, RZ, RZ, R3 ;  /* 0x000000ffff397224 */ /* 0x000fce00078e0003 */
.L_x_11939:
[----:B------:R-:W-:Y:S05]  /*13dde0*/  BSYNC.RECONVERGENT B0 ;  /* 0x0000000000007941 */ /* 0x000fea0003800200 */
.L_x_11937:
[----:B------:R-:W-:Y:S01]  /*13ddf0*/  IMAD.MOV.U32 R33, RZ, RZ, 0x0 ;  /* 0x00000000ff217424 */ /* 0x000fe200078e00ff */
[----:B------:R-:W-:Y:S01]  /*13de00*/  MOV R3, R57 ;  /* 0x0000003900037202 */ /* 0x000fe20000000f00 */
[----:B------:R-:W-:Y:S02]  /*13de10*/  IMAD.MOV.U32 R2, RZ, RZ, R56 ;  /* 0x000000ffff027224 */ /* 0x000fe400078e0038 */
[----:B------:R-:W-:Y:S05]  /*13de20*/  RET.REL.NODEC R32 `(_ZN2at6native29vectorized_elementwise_kernelILi2EZZZNS0_16acos_kernel_cudaERNS_18TensorIteratorBaseEENKUlvE_clEvENKUlvE_clEvEUlN3c107complexIdEEE_St5arrayIPcLm2EEEEviT0_T1_) ;  /* 0xffffec2020747950 */ /* 0x000fea0003c3ffff */
        .weak           $__internal_21_$__cuda_sm20_dsqrt_rn_f64_mediumpath_v1
        .type           $__internal_21_$__cuda_sm20_dsqrt_rn_f64_mediumpath_v1,@function
        .size           $__internal_21_$__cuda_sm20_dsqrt_rn_f64_mediumpath_v1,(.L_x_13800 - $__internal_21_$__cuda_sm20_dsqrt_rn_f64_mediumpath_v1)
$__internal_21_$__cuda_sm20_dsqrt_rn_f64_mediumpath_v1:
[----:B------:R-:W-:Y:S01]  /*13de30*/  ISETP.GE.U32.AND P0, PT, R44, -0x3400000, PT ;  /* 0xfcc000002c00780c */ /* 0x000fe20003f06070 */
[----:B------:R-:W-:Y:S01]  /*13de40*/  BSSY.RECONVERGENT B0, `(.L_x_11942) ;  /* 0x000004a000007945 */ /* 0x000fe20003800200 */
[----:B------:R-:W-:-:S11]  /*13de50*/  IMAD.MOV.U32 R44, RZ, RZ, R46 ;  /* 0x000000ffff2c7224 */ /* 0x000fd600078e002e */
        /* <DEDUP_REMOVED lines=16> */
.L_x_11943:
        /* <DEDUP_REMOVED lines=11> */
[----:B------:R-:W-:Y:S01]  /*13e010*/  MOV R2, 0x0 ;  /* 0x0000000000027802 */ /* 0x000fe20000000f00 */
        /* <DEDUP_REMOVED lines=43> */
.L_x_11945:
[----:B------:R0:W1:Y:S02]  /*13e2d0*/  DADD R2, R44, R44 ;  /* 0x000000002c027229 */ /* 0x000064000000002c */
.L_x_11944:
[----:B------:R-:W-:Y:S05]  /*13e2e0*/  BSYNC.RECONVERGENT B0 ;  /* 0x0000000000007941 */ /* 0x000fea0003800200 */
.L_x_11942:
[----:B------:R-:W-:Y:S02]  /*13e2f0*/  IMAD.MOV.U32 R32, RZ, RZ, R0 ;  /* 0x000000ffff207224 */ /* 0x000fe400078e0000 */
[----:B------:R-:W-:-:S04]  /*13e300*/  IMAD.MOV.U32 R33, RZ, RZ, 0x0 ;  /* 0x00000000ff217424 */ /* 0x000fc800078e00ff */
[----:B01----:R-:W-:Y:S05]  /*13e310*/  RET.REL.NODEC R32 `(_ZN2at6native29vectorized_elementwise_kernelILi2EZZZNS0_16acos_kernel_cudaERNS_18TensorIteratorBaseEENKUlvE_clEvENKUlvE_clEvEUlN3c107complexIdEEE_St5arrayIPcLm2EEEEviT0_T1_) ;  /* 0xffffec1c20387950 */ /* 0x003fea0003c3ffff */
.L_x_11946:
        /* <DEDUP_REMOVED lines=14> */
.L_x_13800:


//--------------------- .text._ZN2at6native29vectorized_elementwise_kernelILi4EZZZNS0_16acos_kernel_cudaERNS_18TensorIteratorBaseEENKUlvE_clEvENKUlvE_clEvEUlN3c107complexIdEEE_St5arrayIPcLm2EEEEviT0_T1_ --------------------------
	.section	.text._ZN2at6native29vectorized_elementwise_kernelILi4EZZZNS0_16acos_kernel_cudaERNS_18TensorIteratorBaseEENKUlvE_clEvENKUlvE_clEvEUlN3c107complexIdEEE_St5arrayIPcLm2EEEEviT0_T1_,"ax",@progbits
	.align	128
        .global         _ZN2at6native29vectorized_elementwise_kernelILi4EZZZNS0_16acos_kernel_cudaERNS_18TensorIteratorBaseEENKUlvE_clEvENKUlvE_clEvEUlN3c107complexIdEEE_St5arrayIPcLm2EEEEviT0_T1_
        .type           _ZN2at6native29vectorized_elementwise_kernelILi4EZZZNS0_16acos_kernel_cudaERNS_18TensorIteratorBaseEENKUlvE_clEvENKUlvE_clEvEUlN3c107complexIdEEE_St5arrayIPcLm2EEEEviT0_T1_,@function
        .size           _ZN2at6native29vectorized_elementwise_kernelILi4EZZZNS0_16acos_kernel_cudaERNS_18TensorIteratorBaseEENKUlvE_clEvENKUlvE_clEvEUlN3c107complexIdEEE_St5arrayIPcLm2EEEEviT0_T1_,(.L_x_13802 - _ZN2at6native29vectorized_elementwise_kernelILi4EZZZNS0_16acos_kernel_cudaERNS_18TensorIteratorBaseEENKUlvE_clEvENKUlvE_clEvEUlN3c107complexIdEEE_St5arrayIPcLm2EEEEviT0_T1_)
        .other          _ZN2at6native29vectorized_elementwise_kernelILi4EZZZNS0_16acos_kernel_cudaERNS_18TensorIteratorBaseEENKUlvE_clEvENKUlvE_clEvEUlN3c107complexIdEEE_St5arrayIPcLm2EEEEviT0_T1_,@"STO_CUDA_ENTRY STV_DEFAULT"
_ZN2at6native29vectorized_elementwise_kernelILi4EZZZNS0_16acos_kernel_cudaERNS_18TensorIteratorBaseEENKUlvE_clEvENKUlvE_clEvEUlN3c107complexIdEEE_St5arrayIPcLm2EEEEviT0_T1_:
.text._ZN2at6native29vectorized_elementwise_kernelILi4EZZZNS0_16acos_kernel_cudaERNS_18TensorIteratorBaseEENKUlvE_clEvENKUlvE_clEvEUlN3c107complexIdEEE_St5arrayIPcLm2EEEEviT0_T1_:
        /* <DEDUP_REMOVED lines=151> */
.L_x_11950:
        /* <DEDUP_REMOVED lines=77> */
[----:B------:R-:W-:Y:S05]  /*0e40*/  CALL.REL.NOINC `($__internal_22_$__cuda_sm20_div_rn_f64_full) ;  /* 0x000013c400c47944 */ /* 0x000fea0003c00000 */
[----:B------:R-:W-:Y:S01]  /*0e50*/  MOV R62, R2 ;  /* 0x00000002003e7202 */ /* 0x000fe20000000f00 */
[----:B------:R-:W-:-:S07]  /*0e60*/  IMAD.MOV.U32 R63, RZ, RZ, R3 ;  /* 0x000000ffff3f7224 */ /* 0x000fce00078e0003 */
.L_x_11955:
[----:B------:R-:W-:Y:S05]  /*0e70*/  BSYNC.RECONVERGENT B3 ;  /* 0x0000000000037941 */ /* 0x000fea0003800200 */
.L_x_11954:
        /* <DEDUP_REMOVED lines=50> */
[----:B------:R-:W-:Y:S05]  /*11a0*/  CALL.REL.NOINC `($__internal_22_$__cuda_sm20_div_rn_f64_full) ;  /* 0x000013c000ec7944 */ /* 0x000fea0003c00000 */
.L_x_11957:
[----:B------:R-:W-:Y:S05]  /*11b0*/  BSYNC.RECONVERGENT B3 ;  /* 0x0000000000037941 */ /* 0x000fea0003800200 */
.L_x_11956:
        /* <DEDUP_REMOVED lines=282> */
.L_x_11959:
[----:B------:R-:W-:Y:S01]  /*2360*/  MOV R32, 0x0 ;  /* 0x0000000000207802 */ /* 0x000fe20000000f00 */
[----:B------:R-:W-:Y:S01]  /*2370*/  IMAD.MOV.U32 R33, RZ, RZ, 0x7ff00000 ;  /* 0x7ff00000ff217424 */ /* 0x000fe200078e00ff */
[----:B------:R-:W-:-:S05]  /*2380*/  LOP3.LUT P0, RZ, R3, 0x7fffffff, RZ, 0xc0, !PT ;  /* 0x7fffffff03ff7812 */ /* 0x000fca000780c0ff */
[----:B------:R-:W0:Y:S02]  /*2390*/  DFMA R2, R2, R32, +INF ;  /* 0x7ff000000202742b */ /* 0x000e240000000020 */
[----:B0-----:R-:W-:Y:S02]  /*23a0*/  FSEL R62, R2, RZ, P0 ;  /* 0x000000ff023e7208 */ /* 0x001fe40000000000 */
[----:B------:R-:W-:-:S07]  /*23b0*/  FSEL R63, R3, -QNAN , P0 ;  /* 0xfff00000033f7808 */ /* 0x000fce0000000000 */
.L_x_11960:
[----:B------:R-:W-:Y:S05]  /*23c0*/  BSYNC.RECONVERGENT B0 ;  /* 0x0000000000007941 */ /* 0x000fea0003800200 */
.L_x_11958:
        /* <DEDUP_REMOVED lines=53> */
[----:B------:R-:W-:Y:S05]  /*2720*/  CALL.REL.NOINC `($__internal_22_$__cuda_sm20_div_rn_f64_full) ;  /* 0x000013ac008c7944 */ /* 0x000fea0003c00000 */
.L_x_11962:
[----:B------:R-:W-:Y:S05]  /*2730*/  BSYNC.RECONVERGENT B3 ;  /* 0x0000000000037941 */ /* 0x000fea0003800200 */
.L_x_11961:
        /* <DEDUP_REMOVED lines=198> */
.L_x_11953:
        /* <DEDUP_REMOVED lines=281> */
.L_x_11966:
[----:B------:R-:W-:Y:S01]  /*4530*/  MOV R32, 0x0 ;  /* 0x0000000000207802 */ /* 0x000fe20000000f00 */
[----:B------:R-:W-:Y:S01]  /*4540*/  IMAD.MOV.U32 R33, RZ, RZ, 0x7ff00000 ;  /* 0x7ff00000ff217424 */ /* 0x000fe200078e00ff */
[----:B------:R-:W-:-:S05]  /*4550*/  LOP3.LUT P0, RZ, R3, 0x7fffffff, RZ, 0xc0, !PT ;  /* 0x7fffffff03ff7812 */ /* 0x000fca000780c0ff */
[----:B------:R-:W0:Y:S02]  /*4560*/  DFMA R2, R2, R32, +INF ;  /* 0x7ff000000202742b */ /* 0x000e240000000020 */
[----:B0-----:R-:W-:Y:S02]  /*4570*/  FSEL R62, R2, RZ, P0 ;  /* 0x000000ff023e7208 */ /* 0x001fe40000000000 */
[----:B------:R-:W-:-:S07]  /*4580*/  FSEL R63, R3, -QNAN , P0 ;  /* 0xfff00000033f7808 */ /* 0x000fce0000000000 */
.L_x_11967:
[----:B------:R-:W-:Y:S05]  /*4590*/  BSYNC.RECONVERGENT B0 ;  /* 0x0000000000007941 */ /* 0x000fea0003800200 */
.L_x_11965:
        /* <DEDUP_REMOVED lines=49> */
.L_x_11969:
[----:B------:R-:W-:Y:S05]  /*48b0*/  BSYNC.RECONVERGENT B3 ;  /* 0x0000000000037941 */ /* 0x000fea0003800200 */
.L_x_11968:
        /* <DEDUP_REMOVED lines=194> */
.L_x_11964:
        /* <DEDUP_REMOVED lines=193> */
.L_x_11971:
[----:B------:R-:W-:Y:S01]  /*60f0*/  MOV R2, 0x0 ;  /* 0x0000000000027802 */ /* 0x000fe20000000f00 */
[----:B------:R-:W-:Y:S01]  /*6100*/  IMAD.MOV.U32 R3, RZ, RZ, 0x7ff00000 ;  /* 0x7ff00000ff037424 */ /* 0x000fe200078e00ff */
[----:B------:R-:W-:-:S05]  /*6110*/  LOP3.LUT P0, RZ, R33, 0x7fffffff, RZ, 0xc0, !PT ;  /* 0x7fffffff21ff7812 */ /* 0x000fca000780c0ff */
[----:B------:R-:W0:Y:S02]  /*6120*/  DFMA R32, R32, R2, +INF ;  /* 0x7ff000002020742b */ /* 0x000e240000000002 */
[----:B0-----:R-:W-:Y:S02]  /*6130*/  FSEL R62, R32, RZ, P0 ;  /* 0x000000ff203e7208 */ /* 0x001fe40000000000 */
[----:B------:R-:W-:-:S07]  /*6140*/  FSEL R63, R33, -QNAN , P0 ;  /* 0xfff00000213f7808 */ /* 0x000fce0000000000 */
.L_x_11972:
[----:B------:R-:W-:Y:S05]  /*6150*/  BSYNC.RECONVERGENT B0 ;  /* 0x0000000000007941 */ /* 0x000fea0003800200 */
.L_x_11970:
        /* <DEDUP_REMOVED lines=49> */
.L_x_11974:
[----:B------:R-:W-:Y:S05]  /*6470*/  BSYNC.RECONVERGENT B3 ;  /* 0x0000000000037941 */ /* 0x000fea0003800200 */
.L_x_11973:
        /* <DEDUP_REMOVED lines=197> */
.L_x_11963:
[----:B------:R-:W-:Y:S05]  /*70d0*/  BSYNC.RECONVERGENT B2 ;  /* 0x0000000000027941 */ /* 0x000fea0003800200 */
.L_x_11952:
        /* <DEDUP_REMOVED lines=16> */
.L_x_11951:
        /* <DEDUP_REMOVED lines=40> */
.L_x_11975:
        /* <DEDUP_REMOVED lines=263> */
[----:B------:R-:W-:Y:S05]  /*84d0*/  CALL.REL.NOINC `($__internal_23_$__cuda_sm20_dsqrt_rn_f64_mediumpath_v1) ;  /* 0x0000135800547944 */ /* 0x000fea0003c00000 */
[----:B------:R-:W-:Y:S02]  /*84e0*/  IMAD.MOV.U32 R6, RZ, RZ, R2 ;  /* 0x000000ffff067224 */ /* 0x000fe400078e0002 */
[----:B------:R-:W-:-:S07]  /*84f0*/  IMAD.MOV.U32 R7, RZ, RZ, R3 ;  /* 0x000000ffff077224 */ /* 0x000fce00078e0003 */
.L_x_11980:
[----:B------:R-:W-:Y:S05]  /*8500*/  BSYNC.RECONVERGENT B3 ;  /* 0x0000000000037941 */ /* 0x000fea0003800200 */
.L_x_11979:
[----:B------:R-:W-:Y:S05]  /*8510*/  BRA `(.L_x_11981) ;  /* 0x0000005000447947 */ /* 0x000fea0003800000 */
.L_x_11978:
        /* <DEDUP_REMOVED lines=69> */
[----:B------:R-:W-:Y:S05]  /*8970*/  CALL.REL.NOINC `($__internal_22_$__cuda_sm20_div_rn_f64_full) ;  /* 0x0000134800f87944 */ /* 0x000fea0003c00000 */
.L_x_11986:
[----:B------:R-:W-:Y:S05]  /*8980*/  BSYNC.RECONVERGENT B4 ;  /* 0x0000000000047941 */ /* 0x000fea0003800200 */
.L_x_11985:
[----:B------:R-:W-:Y:S02]  /*8990*/  IMAD.MOV.U32 R6, RZ, RZ, R2 ;  /* 0x000000ffff067224 */ /* 0x000fe400078e0002 */
[----:B------:R-:W-:-:S07]  /*89a0*/  IMAD.MOV.U32 R7, RZ, RZ, R3 ;  /* 0x000000ffff077224 */ /* 0x000fce00078e0003 */
.L_x_11984:
[----:B------:R-:W-:Y:S05]  /*89b0*/  BSYNC.RECONVERGENT B3 ;  /* 0x0000000000037941 */ /* 0x000fea0003800200 */
.L_x_11983:
        /* <DEDUP_REMOVED lines=74> */
[----:B------:R-:W-:Y:S05]  /*8e60*/  CALL.REL.NOINC `($__internal_22_$__cuda_sm20_div_rn_f64_full) ;  /* 0x0000134400bc7944 */ /* 0x000fea0003c00000 */
.L_x_11989:
[----:B------:R-:W-:Y:S05]  /*8e70*/  BSYNC.RECONVERGENT B4 ;  /* 0x0000000000047941 */ /* 0x000fea0003800200 */
.L_x_11988:
[----:B------:R-:W-:Y:S05]  /*8e80*/  BSYNC.RECONVERGENT B3 ;  /* 0x0000000000037941 */ /* 0x000fea0003800200 */
.L_x_11987:
        /* <DEDUP_REMOVED lines=72> */
.L_x_11991:
[----:B------:R-:W-:Y:S05]  /*9310*/  BSYNC.RECONVERGENT B3 ;  /* 0x0000000000037941 */ /* 0x000fea0003800200 */
.L_x_11990:
        /* <DEDUP_REMOVED lines=57> */
.L_x_11994:
[----:B------:R-:W-:Y:S05]  /*96b0*/  BSYNC.RECONVERGENT B3 ;  /* 0x0000000000037941 */ /* 0x000fea0003800200 */
.L_x_11993:
        /* <DEDUP_REMOVED lines=78> */
.L_x_11992:
        /* <DEDUP_REMOVED lines=186> */
.L_x_11995:
[----:B------:R-:W-:Y:S01]  /*a740*/  IMAD.MOV.U32 R6, RZ, RZ, 0x0 ;  /* 0x00000000ff067424 */ /* 0x000fe200078e00ff */
[----:B------:R-:W-:Y:S01]  /*a750*/  LOP3.LUT P0, RZ, R3, 0x7fffffff, RZ, 0xc0, !PT ;  /* 0x7fffffff03ff7812 */ /* 0x000fe2000780c0ff */
[----:B------:R-:W-:-:S06]  /*a760*/  IMAD.MOV.U32 R7, RZ, RZ, 0x7ff00000 ;  /* 0x7ff00000ff077424 */ /* 0x000fcc00078e00ff */
[----:B------:R-:W0:Y:S02]  /*a770*/  DFMA R2, R2, R6, +INF ;  /* 0x7ff000000202742b */ /* 0x000e240000000006 */
[----:B0-----:R-:W-:Y:S02]  /*a780*/  FSEL R6, R2, RZ, P0 ;  /* 0x000000ff02067208 */ /* 0x001fe40000000000 */
[----:B------:R-:W-:Y:S01]  /*a790*/  FSEL R7, R3, -QNAN , P0 ;  /* 0xfff0000003077808 */ /* 0x000fe20000000000 */
[----:B------:R-:W-:Y:S06]  /*a7a0*/  BRA `(.L_x_11981) ;  /* 0x0000002c00a07947 */ /* 0x000fec0003800000 */
.L_x_11982:
        /* <DEDUP_REMOVED lines=62> */
.L_x_11998:
[----:B------:R-:W-:Y:S05]  /*ab90*/  BSYNC.RECONVERGENT B3 ;  /* 0x0000000000037941 */ /* 0x000fea0003800200 */
.L_x_11997:
        /* <DEDUP_REMOVED lines=48> */
.L_x_12000:
[----:B------:R-:W-:Y:S05]  /*aea0*/  BSYNC.RECONVERGENT B3 ;  /* 0x0000000000037941 */ /* 0x000fea0003800200 */
.L_x_11999:
[----:B------:R-:W-:Y:S02]  /*aeb0*/  IMAD.MOV.U32 R6, RZ, RZ, R2 ;  /* 0x000000ffff067224 */ /* 0x000fe400078e0002 */
[----:B------:R-:W-:Y:S01]  /*aec0*/  IMAD.MOV.U32 R7, RZ, RZ, R3 ;  /* 0x000000ffff077224 */ /* 0x000fe200078e0003 */
[----:B------:R-:W-:Y:S06]  /*aed0*/  BRA `(.L_x_11981) ;  /* 0x0000002400d47947 */ /* 0x000fec0003800000 */
.L_x_11996:
        /* <DEDUP_REMOVED lines=50> */
[----:B------:R-:W-:Y:S05]  /*b200*/  CALL.REL.NOINC `($__internal_23_$__cuda_sm20_dsqrt_rn_f64_mediumpath_v1) ;  /* 0x0000132c00087944 */ /* 0x000fea0003c00000 */
[----:B------:R-:W-:Y:S02]  /*b210*/  IMAD.MOV.U32 R48, RZ, RZ, R2 ;  /* 0x000000ffff307224 */ /* 0x000fe400078e0002 */
[----:B------:R-:W-:-:S07]  /*b220*/  IMAD.MOV.U32 R49, RZ, RZ, R3 ;  /* 0x000000ffff317224 */ /* 0x000fce00078e0003 */
.L_x_12002:
[----:B------:R-:W-:Y:S05]  /*b230*/  BSYNC.RECONVERGENT B3 ;  /* 0x0000000000037941 */ /* 0x000fea0003800200 */
.L_x_12001:
        /* <DEDUP_REMOVED lines=56> */
[----:B------:R-:W-:Y:S05]  /*b5c0*/  CALL.REL.NOINC `($__internal_22_$__cuda_sm20_div_rn_f64_full) ;  /* 0x0000131c00e47944 */ /* 0x000fea0003c00000 */
.L_x_12005:
[----:B------:R-:W-:Y:S05]  /*b5d0*/  BSYNC.RECONVERGENT B3 ;  /* 0x0000000000037941 */ /* 0x000fea0003800200 */
.L_x_12004:
        /* <DEDUP_REMOVED lines=78> */
.L_x_12003:
        /* <DEDUP_REMOVED lines=186> */
.L_x_12006:
[----:B------:R-:W-:Y:S01]  /*c660*/  IMAD.MOV.U32 R6, RZ, RZ, 0x0 ;  /* 0x00000000ff067424 */ /* 0x000fe200078e00ff */
[----:B------:R-:W-:Y:S01]  /*c670*/  LOP3.LUT P0, RZ, R3, 0x7fffffff, RZ, 0xc0, !PT ;  /* 0x7fffffff03ff7812 */ /* 0x000fe2000780c0ff */
[----:B------:R-:W-:-:S06]  /*c680*/  IMAD.MOV.U32 R7, RZ, RZ, 0x7ff00000 ;  /* 0x7ff00000ff077424 */ /* 0x000fcc00078e00ff */
[----:B------:R-:W0:Y:S02]  /*c690*/  DFMA R2, R2, R6, +INF ;  /* 0x7ff000000202742b */ /* 0x000e240000000006 */
[----:B0-----:R-:W-:Y:S02]  /*c6a0*/  FSEL R6, R2, RZ, P0 ;  /* 0x000000ff02067208 */ /* 0x001fe40000000000 */
[----:B------:R-:W-:Y:S01]  /*c6b0*/  FSEL R7, R3, -QNAN , P0 ;  /* 0xfff0000003077808 */ /* 0x000fe20000000000 */
[----:B------:R-:W-:Y:S06]  /*c6c0*/  BRA `(.L_x_11981) ;  /* 0x0000000c00d87947 */ /* 0x000fec0003800000 */
.L_x_11977:
        /* <DEDUP_REMOVED lines=53> */
.L_x_12008:
[----:B------:R-:W-:Y:S05]  /*ca20*/  BSYNC.RECONVERGENT B3 ;  /* 0x0000000000037941 */ /* 0x000fea0003800200 */
.L_x_12007:
        /* <DEDUP_REMOVED lines=186> */
.L_x_12009:
[----:B------:R-:W-:Y:S01]  /*d5d0*/  IMAD.MOV.U32 R6, RZ, RZ, 0x0 ;  /* 0x00000000ff067424 */ /* 0x000fe200078e00ff */
[----:B------:R-:W-:Y:S01]  /*d5e0*/  LOP3.LUT P0, RZ, R3, 0x7fffffff, RZ, 0xc0, !PT ;  /* 0x7fffffff03ff7812 */ /* 0x000fe2000780c0ff */
[----:B------:R-:W-:-:S06]  /*d5f0*/  IMAD.MOV.U32 R7, RZ, RZ, 0x7ff00000 ;  /* 0x7ff00000ff077424 */ /* 0x000fcc00078e00ff */
[----:B------:R-:W0:Y:S02]  /*d600*/  DFMA R2, R2, R6, +INF ;  /* 0x7ff000000202742b */ /* 0x000e240000000006 */
[----:B0-----:R-:W-:Y:S02]  /*d610*/  FSEL R6, R2, RZ, P0 ;  /* 0x000000ff02067208 */ /* 0x001fe40000000000 */
[----:B------:R-:W-:-:S07]  /*d620*/  FSEL R7, R3, -QNAN , P0 ;  /* 0xfff0000003077808 */ /* 0x000fce0000000000 */
.L_x_11981:
[----:B------:R-:W-:Y:S05]  /*d630*/  BSYNC.RECONVERGENT B2 ;  /* 0x0000000000027941 */ /* 0x000fea0003800200 */
.L_x_11976:
        /* <DEDUP_REMOVED lines=61> */
[----:B------:R-:W-:Y:S05]  /*da10*/  CALL.REL.NOINC `($__internal_22_$__cuda_sm20_div_rn_f64_full) ;  /* 0x000012f800d07944 */ /* 0x000fea0003c00000 */
.L_x_12014:
[----:B------:R-:W-:Y:S05]  /*da20*/  BSYNC.RECONVERGENT B4 ;  /* 0x0000000000047941 */ /* 0x000fea0003800200 */
.L_x_12013:
        /* <DEDUP_REMOVED lines=66> */
.L_x_12018:
[----:B------:R-:W-:Y:S05]  /*de50*/  BSYNC.RECONVERGENT B5 ;  /* 0x0000000000057941 */ /* 0x000fea0003800200 */
.L_x_12017:
        /* <DEDUP_REMOVED lines=62> */
[----:B------:R-:W-:Y:S05]  /*e240*/  CALL.REL.NOINC `($__internal_23_$__cuda_sm20_dsqrt_rn_f64_mediumpath_v1) ;  /* 0x000012f800f87944 */ /* 0x000fea0003c00000 */
.L_x_12020:
[----:B------:R-:W-:Y:S05]  /*e250*/  BSYNC.RECONVERGENT B5 ;  /* 0x0000000000057941 */ /* 0x000fea0003800200 */
.L_x_12019:
[----:B------:R0:W1:Y:S01]  /*e260*/  DMUL R70, R2, R70 ;  /* 0x0000004602467228 */ /* 0x0000620000000000 */
[----:B------:R-:W-:Y:S02]  /*e270*/  IMAD.MOV.U32 R58, RZ, RZ, 0x0 ;  /* 0x00000000ff3a7424 */ /* 0x000fe400078e00ff */
[----:B------:R-:W-:Y:S01]  /*e280*/  IMAD.MOV.U32 R59, RZ, RZ, 0x3ff00000 ;  /* 0x3ff00000ff3b7424 */ /* 0x000fe200078e00ff */
[----:B01----:R-:W-:Y:S06]  /*e290*/  BRA `(.L_x_12021) ;  /* 0x0000001800747947 */ /* 0x003fec0003800000 */
.L_x_12016:
        /* <DEDUP_REMOVED lines=70> */
.L_x_12026:
[----:B------:R-:W-:Y:S05]  /*e700*/  BSYNC.RECONVERGENT B6 ;  /* 0x0000000000067941 */ /* 0x000fea0003800200 */
.L_x_12025:
[----:B------:R-:W-:Y:S02]  /*e710*/  IMAD.MOV.U32 R70, RZ, RZ, R2 ;  /* 0x000000ffff467224 */ /* 0x000fe400078e0002 */
[----:B------:R-:W-:-:S07]  /*e720*/  IMAD.MOV.U32 R71, RZ, RZ, R3 ;  /* 0x000000ffff477224 */ /* 0x000fce00078e0003 */
.L_x_12024:
[----:B------:R-:W-:Y:S05]  /*e730*/  BSYNC.RECONVERGENT B5 ;  /* 0x0000000000057941 */ /* 0x000fea0003800200 */
.L_x_12023:
        /* <DEDUP_REMOVED lines=68> */
.L_x_12030:
[----:B------:R-:W-:Y:S05]  /*eb80*/  BSYNC.RECONVERGENT B6 ;  /* 0x0000000000067941 */ /* 0x000fea0003800200 */
.L_x_12029:
[----:B------:R-:W-:Y:S01]  /*eb90*/  MOV R60, R2 ;  /* 0x00000002003c7202 */ /* 0x000fe20000000f00 */
[----:B------:R-:W-:-:S07]  /*eba0*/  IMAD.MOV.U32 R61, RZ, RZ, R3 ;  /* 0x000000ffff3d7224 */ /* 0x000fce00078e0003 */
.L_x_12028:
[----:B------:R-:W-:Y:S05]  /*ebb0*/  BSYNC.RECONVERGENT B5 ;  /* 0x0000000000057941 */ /* 0x000fea0003800200 */
.L_x_12027:
        /* <DEDUP_REMOVED lines=73> */
.L_x_12032:
[----:B------:R-:W-:Y:S05]  /*f050*/  BSYNC.RECONVERGENT B5 ;  /* 0x0000000000057941 */ /* 0x000fea0003800200 */
.L_x_12031:
[----:B------:R-:W-:Y:S01]  /*f060*/  IMAD.MOV.U32 R70, RZ, RZ, R2 ;  /* 0x000000ffff467224 */ /* 0x000fe200078e0002 */
[----:B------:R-:W-:Y:S01]  /*f070*/  MOV R71, R3 ;  /* 0x0000000300477202 */ /* 0x000fe20000000f00 */
[----:B------:R-:W-:Y:S06]  /*f080*/  BRA `(.L_x_12021) ;  /* 0x0000000800f87947 */ /* 0x000fec0003800000 */
.L_x_12022:
        /* <DEDUP_REMOVED lines=68> */
[----:B------:R-:W-:Y:S05]  /*f4d0*/  CALL.REL.NOINC `($__internal_23_$__cuda_sm20_dsqrt_rn_f64_mediumpath_v1) ;  /* 0x000012e800547944 */ /* 0x000fea0003c00000 */
[----:B------:R-:W-:Y:S02]  /*f4e0*/  IMAD.MOV.U32 R32, RZ, RZ, R2 ;  /* 0x000000ffff207224 */ /* 0x000fe400078e0002 */
[----:B------:R-:W-:-:S07]  /*f4f0*/  IMAD.MOV.U32 R33, RZ, RZ, R3 ;  /* 0x000000ffff217224 */ /* 0x000fce00078e0003 */
.L_x_12035:
[----:B------:R-:W-:Y:S05]  /*f500*/  BSYNC.RECONVERGENT B5 ;  /* 0x0000000000057941 */ /* 0x000fea0003800200 */
.L_x_12034:
        /* <DEDUP_REMOVED lines=48> */
.L_x_12037:
[----:B------:R-:W-:Y:S05]  /*f810*/  BSYNC.RECONVERGENT B5 ;  /* 0x0000000000057941 */ /* 0x000fea0003800200 */
.L_x_12036:
[----:B------:R-:W0:Y:S01]  /*f820*/  DMUL R58, R58, 8.11296384146066816958e+31 ;  /* 0x469000003a3a7828 */ /* 0x000e220000000000 */
[----:B------:R-:W-:Y:S02]  /*f830*/  IMAD.MOV.U32 R70, RZ, RZ, R2 ;  /* 0x000000ffff467224 */ /* 0x000fe400078e0002 */
[----:B------:R-:W-:Y:S01]  /*f840*/  IMAD.MOV.U32 R71, RZ, RZ, R3 ;  /* 0x000000ffff477224 */ /* 0x000fe200078e0003 */
[----:B0-----:R-:W-:Y:S06]  /*f850*/  BRA `(.L_x_12021) ;  /* 0x0000000400047947 */ /* 0x001fec0003800000 */
.L_x_12033:
        /* <DEDUP_REMOVED lines=61> */
[----:B------:R-:W-:Y:S05]  /*fc30*/  CALL.REL.NOINC `($__internal_23_$__cuda_sm20_dsqrt_rn_f64_mediumpath_v1) ;  /* 0x000012e0007c7944 */ /* 0x000fea0003c00000 */
.L_x_12039:
[----:B------:R-:W-:Y:S05]  /*fc40*/  BSYNC.RECONVERGENT B5 ;  /* 0x0000000000057941 */ /* 0x000fea0003800200 */
.L_x_12038:
[----:B------:R-:W-:Y:S01]  /*fc50*/  MOV R70, R2 ;  /* 0x0000000200467202 */ /* 0x000fe20000000f00 */
[----:B------:R-:W-:-:S07]  /*fc60*/  IMAD.MOV.U32 R71, RZ, RZ, R3 ;  /* 0x000000ffff477224 */ /* 0x000fce00078e0003 */
.L_x_12021:
[----:B------:R-:W-:Y:S05]  /*fc70*/  BSYNC.RECONVERGENT B4 ;  /* 0x0000000000047941 */ /* 0x000fea0003800200 */
.L_x_12012:
[----:B------:R-:W-:Y:S05]  /*fc80*/  BSYNC.RELIABLE B2 ;  /* 0x0000000000027941 */ /* 0x000fea0003800100 */
.L_x_12011:
        /* <DEDUP_REMOVED lines=64> */
.L_x_12042:
[----:B------:R-:W-:Y:S05]  /*10090*/  BSYNC.RECONVERGENT B2 ;  /* 0x0000000000027941 */ /* 0x000fea0003800200 */
.L_x_12041:
        /* <DEDUP_REMOVED lines=193> */
.L_x_12040:
        /* <DEDUP_REMOVED lines=65> */
[----:B------:R-:W-:Y:S05]  /*110c0*/  CALL.REL.NOINC `($__internal_22_$__cuda_sm20_div_rn_f64_full) ;  /* 0x000012c400247944 */ /* 0x000fea0003c00000 */
.L_x_12045:
[----:B------:R-:W-:Y:S05]  /*110d0*/  BSYNC.RECONVERGENT B2 ;  /* 0x0000000000027941 */ /* 0x000fea0003800200 */
.L_x_12044:
        /* <DEDUP_REMOVED lines=194> */
.L_x_12015:
        /* <DEDUP_REMOVED lines=128> */
.L_x_12047:
        /* <DEDUP_REMOVED lines=169> */
.L_x_12046:
        /* <DEDUP_REMOVED lines=131> */
.L_x_12048:
        /* <DEDUP_REMOVED lines=168> */
.L_x_12043:
[----:B------:R-:W-:Y:S05]  /*14240*/  BSYNC.RECONVERGENT B3 ;  /* 0x0000000000037941 */ /* 0x000fea0003800200 */
.L_x_12010:
[----:B------:R-:W-:Y:S01]  /*14250*/  ISETP.GE.AND P0, PT, R11, RZ, PT ;  /* 0x000000ff0b00720c */ /* 0x000fe20003f06270 */
[----:B------:R-:W0:Y:S03]  /*14260*/  DADD R2, -RZ, -R6 ;  /* 0x00000000ff027229 */ /* 0x000e260000000906 */
[----:B0-----:R-:W-:Y:S02]  /*14270*/  FSEL R6, R6, R2, !P0 ;  /* 0x0000000206067208 */ /* 0x001fe40004000000 */
[----:B------:R-:W-:-:S07]  /*14280*/  FSEL R7, R7, R3, !P0 ;  /* 0x0000000307077208 */ /* 0x000fce0004000000 */
.L_x_11949:
[----:B------:R-:W-:Y:S05]  /*14290*/  BSYNC.RECONVERGENT B1 ;  /* 0x0000000000017941 */ /* 0x000fea0003800200 */
.L_x_11948:
        /* <DEDUP_REMOVED lines=78> */
.L_x_12051:
        /* <DEDUP_REMOVED lines=296> */
.L_x_12058:
[----:B------:R-:W-:Y:S05]  /*15a00*/  BSYNC.RECONVERGENT B3 ;  /* 0x0000000000037941 */ /* 0x000fea0003800200 */
.L_x_12057:
        /* <DEDUP_REMOVED lines=193> */
.L_x_12056:
        /* <DEDUP_REMOVED lines=77> */
.L_x_12065:
[----:B------:R-:W-:Y:S05]  /*16af0*/  BSYNC.RECONVERGENT B4 ;  /* 0x0000000000047941 */ /* 0x000fea0003800200 */
.L_x_12064:
[----:B------:R-:W-:Y:S02]  /*16b00*/  IMAD.MOV.U32 R10, RZ, RZ, R2 ;  /* 0x000000ffff0a7224 */ /* 0x000fe400078e0002 */
[----:B------:R-:W-:-:S07]  /*16b10*/  IMAD.MOV.U32 R11, RZ, RZ, R3 ;  /* 0x000000ffff0b7224 */ /* 0x000fce00078e0003 */
.L_x_12063:
[----:B------:R-:W-:Y:S05]  /*16b20*/  BSYNC.RECONVERGENT B3 ;  /* 0x0000000000037941 */ /* 0x000fea0003800200 */
.L_x_12062:
        /* <DEDUP_REMOVED lines=70> */
.L_x_12070:
[----:B------:R-:W-:Y:S05]  /*16f90*/  BSYNC.RECONVERGENT B4 ;  /* 0x0000000000047941 */ /* 0x000fea0003800200 */
.L_x_12069:
[----:B------:R-:W-:Y:S05]  /*16fa0*/  BRA `(.L_x_12068) ;  /* 0x0000000000047947 */ /* 0x000fea0003800000 */
.L_x_12067:
[----:B------:R0:W1:Y:S02]  /*16fb0*/  DADD R2, R62, -R32 ;  /* 0x000000003e027229 */ /* 0x0000640000000820 */
.L_x_12068:
[----:B------:R-:W-:Y:S05]  /*16fc0*/  BSYNC.RECONVERGENT B3 ;  /* 0x0000000000037941 */ /* 0x000fea0003800200 */
.L_x_12066:
        /* <DEDUP_REMOVED lines=72> */
.L_x_12072:
[----:B------:R-:W-:Y:S05]  /*17450*/  BSYNC.RECONVERGENT B3 ;  /* 0x0000000000037941 */ /* 0x000fea0003800200 */
.L_x_12071:
        /* <DEDUP_REMOVED lines=197> */
.L_x_12073:
        /* <DEDUP_REMOVED lines=52> */
.L_x_12075:
[----:B------:R-:W-:Y:S05]  /*183f0*/  BSYNC.RECONVERGENT B3 ;  /* 0x0000000000037941 */ /* 0x000fea0003800200 */
.L_x_12074:
        /* <DEDUP_REMOVED lines=78> */
.L_x_12061:
        /* <DEDUP_REMOVED lines=53> */
[----:B------:R-:W-:Y:S05]  /*18c30*/  CALL.REL.NOINC `($__internal_23_$__cuda_sm20_dsqrt_rn_f64_mediumpath_v1) ;  /* 0x00001250007c7944 */ /* 0x000fea0003c00000 */
[----:B------:R-:W-:Y:S02]  /*18c40*/  IMAD.MOV.U32 R48, RZ, RZ, R2 ;  /* 0x000000ffff307224 */ /* 0x000fe400078e0002 */
[----:B------:R-:W-:-:S07]  /*18c50*/  IMAD.MOV.U32 R49, RZ, RZ, R3 ;  /* 0x000000ffff317224 */ /* 0x000fce00078e0003 */
.L_x_12078:
[----:B------:R-:W-:Y:S05]  /*18c60*/  BSYNC.RECONVERGENT B3 ;  /* 0x0000000000037941 */ /* 0x000fea0003800200 */
.L_x_12077:
        /* <DEDUP_REMOVED lines=197> */
.L_x_12079:
        /* <DEDUP_REMOVED lines=52> */
.L_x_12081:
[----:B------:R-:W-:Y:S05]  /*19c00*/  BSYNC.RECONVERGENT B3 ;  /* 0x0000000000037941 */ /* 0x000fea0003800200 */
.L_x_12080:
        /* <DEDUP_REMOVED lines=78> */
.L_x_12076:
        /* <DEDUP_REMOVED lines=57> */
[----:B------:R-:W-:Y:S05]  /*1a480*/  CALL.REL.NOINC `($__internal_23_$__cuda_sm20_dsqrt_rn_f64_mediumpath_v1) ;  /* 0x0000123800687944 */ /* 0x000fea0003c00000 */
[----:B------:R-:W-:Y:S02]  /*1a490*/  IMAD.MOV.U32 R32, RZ, RZ, R2 ;  /* 0x000000ffff207224 */ /* 0x000fe400078e0002 */
[----:B------:R-:W-:-:S07]  /*1a4a0*/  IMAD.MOV.U32 R33, RZ, RZ, R3 ;  /* 0x000000ffff217224 */ /* 0x000fce00078e0003 */
.L_x_12083:
[----:B------:R-:W-:Y:S05]  /*1a4b0*/  BSYNC.RECONVERGENT B3 ;  /* 0x0000000000037941 */ /* 0x000fea0003800200 */
.L_x_12082:
        /* <DEDUP_REMOVED lines=48> */
.L_x_12085:
[----:B------:R-:W-:Y:S05]  /*1a7c0*/  BSYNC.RECONVERGENT B3 ;  /* 0x0000000000037941 */ /* 0x000fea0003800200 */
.L_x_12084:
[----:B------:R-:W-:Y:S02]  /*1a7d0*/  IMAD.MOV.U32 R10, RZ, RZ, R2 ;  /* 0x000000ffff0a7224 */ /* 0x000fe400078e0002 */
[----:B------:R-:W-:Y:S01]  /*1a7e0*/  IMAD.MOV.U32 R11, RZ, RZ, R3 ;  /* 0x000000ffff0b7224 */ /* 0x000fe200078e0003 */
[----:B------:R-:W-:Y:S06]  /*1a7f0*/  BRA `(.L_x_12059) ;  /* 0x0000000000d07947 */ /* 0x000fec0003800000 */
.L_x_12060:
        /* <DEDUP_REMOVED lines=51> */
.L_x_12086:
[----:B------:R-:W-:Y:S05]  /*1ab30*/  BSYNC.RECONVERGENT B3 ;  /* 0x0000000000037941 */ /* 0x000fea0003800200 */
.L_x_12059:
[----:B------:R-:W-:Y:S05]  /*1ab40*/  BSYNC.RECONVERGENT B2 ;  /* 0x0000000000027941 */ /* 0x000fea0003800200 */
.L_x_12055:
        /* <DEDUP_REMOVED lines=52> */
[----:B------:R-:W-:Y:S05]  /*1ae90*/  CALL.REL.NOINC `($__internal_22_$__cuda_sm20_div_rn_f64_full) ;  /* 0x0000122400b07944 */ /* 0x000fea0003c00000 */
.L_x_12091:
[----:B------:R-:W-:Y:S05]  /*1aea0*/  BSYNC.RECONVERGENT B4 ;  /* 0x0000000000047941 */ /* 0x000fea0003800200 */
.L_x_12090:
        /* <DEDUP_REMOVED lines=184> */
.L_x_12094:
        /* <DEDUP_REMOVED lines=123> */
.L_x_12093:
        /* <DEDUP_REMOVED lines=172> */
.L_x_12096:
        /* <DEDUP_REMOVED lines=123> */
.L_x_12092:
        /* <DEDUP_REMOVED lines=77> */
[----:B------:R-:W-:Y:S05]  /*1d920*/  CALL.REL.NOINC `($__internal_22_$__cuda_sm20_div_rn_f64_full) ;  /* 0x000011fc000c7944 */ /* 0x000fea0003c00000 */
.L_x_12103:
[----:B------:R-:W-:Y:S05]  /*1d930*/  BSYNC.RECONVERGENT B6 ;  /* 0x0000000000067941 */ /* 0x000fea0003800200 */
.L_x_12102:
[----:B------:R-:W-:Y:S02]  /*1d940*/  IMAD.MOV.U32 R70, RZ, RZ, R2 ;  /* 0x000000ffff467224 */ /* 0x000fe400078e0002 */
[----:B------:R-:W-:-:S07]  /*1d950*/  IMAD.MOV.U32 R71, RZ, RZ, R3 ;  /* 0x000000ffff477224 */ /* 0x000fce00078e0003 */
.L_x_12101:
[----:B------:R-:W-:Y:S05]  /*1d960*/  BSYNC.RECONVERGENT B5 ;  /* 0x0000000000057941 */ /* 0x000fea0003800200 */
.L_x_12100:
        /* <DEDUP_REMOVED lines=63> */
.L_x_12108:
[----:B------:R-:W-:Y:S05]  /*1dd60*/  BSYNC.RECONVERGENT B6 ;  /* 0x0000000000067941 */ /* 0x000fea0003800200 */
.L_x_12107:
[----:B------:R-:W-:Y:S02]  /*1dd70*/  IMAD.MOV.U32 R58, RZ, RZ, R2 ;  /* 0x000000ffff3a7224 */ /* 0x000fe400078e0002 */
[----:B------:R-:W-:Y:S01]  /*1dd80*/  IMAD.MOV.U32 R59, RZ, RZ, R3 ;  /* 0x000000ffff3b7224 */ /* 0x000fe200078e0003 */
[----:B------:R-:W-:Y:S06]  /*1dd90*/  BRA `(.L_x_12106) ;  /* 0x0000000000047947 */ /* 0x000fec0003800000 */
.L_x_12105:
[----:B------:R0:W1:Y:S02]  /*1dda0*/  DADD R58, -R64, R62 ;  /* 0x00000000403a7229 */ /* 0x000064000000013e */
.L_x_12106:
[----:B------:R-:W-:Y:S05]  /*1ddb0*/  BSYNC.RECONVERGENT B5 ;  /* 0x0000000000057941 */ /* 0x000fea0003800200 */
.L_x_12104:
        /* <DEDUP_REMOVED lines=72> */
[----:B0-----:R-:W-:Y:S05]  /*1e240*/  CALL.REL.NOINC `($__internal_23_$__cuda_sm20_dsqrt_rn_f64_mediumpath_v1) ;  /* 0x000011f800f87944 */ /* 0x001fea0003c00000 */
.L_x_12110:
[----:B------:R-:W-:Y:S05]  /*1e250*/  BSYNC.RECONVERGENT B5 ;  /* 0x0000000000057941 */ /* 0x000fea0003800200 */
.L_x_12109:
[----:B------:R-:W-:Y:S02]  /*1e260*/  IMAD.MOV.U32 R58, RZ, RZ, R2 ;  /* 0x000000ffff3a7224 */ /* 0x000fe400078e0002 */
[----:B------:R-:W-:Y:S01]  /*1e270*/  IMAD.MOV.U32 R59, RZ, RZ, R3 ;  /* 0x000000ffff3b7224 */ /* 0x000fe200078e0003 */
[----:B------:R-:W-:Y:S06]  /*1e280*/  BRA `(.L_x_12111) ;  /* 0x0000001000dc7947 */ /* 0x000fec0003800000 */
.L_x_12099:
        /* <DEDUP_REMOVED lines=64> */
.L_x_12114:
[----:B------:R-:W-:Y:S05]  /*1e690*/  BSYNC.RECONVERGENT B5 ;  /* 0x0000000000057941 */ /* 0x000fea0003800200 */
.L_x_12113:
[----:B------:R-:W-:Y:S01]  /*1e6a0*/  MOV R58, R2 ;  /* 0x00000002003a7202 */ /* 0x000fe20000000f00 */
[----:B------:R-:W-:Y:S01]  /*1e6b0*/  IMAD.MOV.U32 R59, RZ, RZ, R3 ;  /* 0x000000ffff3b7224 */ /* 0x000fe200078e0003 */
[----:B------:R-:W-:Y:S06]  /*1e6c0*/  BRA `(.L_x_12111) ;  /* 0x0000000c00cc7947 */ /* 0x000fec0003800000 */
.L_x_12112:
        /* <DEDUP_REMOVED lines=69> */
.L_x_12116:
[----:B------:R-:W-:Y:S05]  /*1eb20*/  BSYNC.RECONVERGENT B5 ;  /* 0x0000000000057941 */ /* 0x000fea0003800200 */
.L_x_12115:
        /* <DEDUP_REMOVED lines=48> */
.L_x_12118:
[----:B------:R-:W-:Y:S05]  /*1ee30*/  BSYNC.RECONVERGENT B5 ;  /* 0x0000000000057941 */ /* 0x000fea0003800200 */
.L_x_12117:
[----:B------:R-:W0:Y:S01]  /*1ee40*/  DMUL R60, R60, 8.11296384146066816958e+31 ;  /* 0x469000003c3c7828 */ /* 0x000e220000000000 */
[----:B------:R-:W-:Y:S02]  /*1ee50*/  IMAD.MOV.U32 R58, RZ, RZ, R2 ;  /* 0x000000ffff3a7224 */ /* 0x000fe400078e0002 */
[----:B------:R-:W-:Y:S01]  /*1ee60*/  IMAD.MOV.U32 R59, RZ, RZ, R3 ;  /* 0x000000ffff3b7224 */ /* 0x000fe200078e0003 */
[----:B0-----:R-:W-:Y:S06]  /*1ee70*/  BRA `(.L_x_12111) ;  /* 0x0000000400e07947 */ /* 0x001fec0003800000 */
.L_x_12098:
        /* <DEDUP_REMOVED lines=50> */
[----:B------:R-:W-:Y:S05]  /*1f1a0*/  CALL.REL.NOINC `($__internal_23_$__cuda_sm20_dsqrt_rn_f64_mediumpath_v1) ;  /* 0x000011ec00207944 */ /* 0x000fea0003c00000 */
[----:B------:R-:W-:Y:S01]  /*1f1b0*/  MOV R48, R2 ;  /* 0x0000000200307202 */ /* 0x000fe20000000f00 */
[----:B------:R-:W-:-:S07]  /*1f1c0*/  IMAD.MOV.U32 R49, RZ, RZ, R3 ;  /* 0x000000ffff317224 */ /* 0x000fce00078e0003 */
.L_x_12120:
[----:B------:R-:W-:Y:S05]  /*1f1d0*/  BSYNC.RECONVERGENT B5 ;  /* 0x0000000000057941 */ /* 0x000fea0003800200 */
.L_x_12119:
        /* <DEDUP_REMOVED lines=62> */
.L_x_12122:
[----:B------:R-:W-:Y:S05]  /*1f5c0*/  BSYNC.RECONVERGENT B5 ;  /* 0x0000000000057941 */ /* 0x000fea0003800200 */
.L_x_12121:
[----:B------:R1:W2:Y:S01]  /*1f5d0*/  DMUL R58, R2, R48 ;  /* 0x00000030023a7228 */ /* 0x0002a20000000000 */
[----:B------:R-:W-:Y:S01]  /*1f5e0*/  IMAD.MOV.U32 R60, RZ, RZ, 0x0 ;  /* 0x00000000ff3c7424 */ /* 0x000fe200078e00ff */
[----:B-12---:R-:W-:-:S07]  /*1f5f0*/  MOV R61, 0x3ff00000 ;  /* 0x3ff00000003d7802 */ /* 0x006fce0000000f00 */
.L_x_12111:
[----:B------:R-:W-:Y:S05]  /*1f600*/  BSYNC.RECONVERGENT B4 ;  /* 0x0000000000047941 */ /* 0x000fea0003800200 */
.L_x_12097:
[----:B------:R-:W-:Y:S05]  /*1f610*/  BRA `(.L_x_12123) ;  /* 0x0000000000187947 */ /* 0x000fea0003800000 */
.L_x_12089:
[----:B------:R1:W2:-:S15]  /*1f620*/  DMUL R58, R8, 9.00719925474099200000e+15 ;  /* 0x43400000083a7828 */ /* 0x00029e0000000000 */
[----:B------:R-:W-:-:S15]  /*1f630*/  NOP ;  /* 0x0000000000007918 */ /* 0x000fde0000000000 */
[----:B------:R-:W-:-:S15]  /*1f640*/  NOP ;  /* 0x0000000000007918 */ /* 0x000fde0000000000 */
[----:B------:R-:W-:-:S15]  /*1f650*/  NOP ;  /* 0x0000000000007918 */ /* 0x000fde0000000000 */
[----:B------:R-:W-:-:S04]  /*1f660*/  NOP ;  /* 0x0000000000007918 */ /* 0x000fc80000000000 */
[----:B-12---:R-:W3:Y:S02]  /*1f670*/  DMUL R60, R60, 9.00719925474099200000e+15 ;  /* 0x434000003c3c7828 */ /* 0x006ee40000000000 */
.L_x_12123:
[----:B------:R-:W-:Y:S05]  /*1f680*/  BSYNC.RELIABLE B2 ;  /* 0x0000000000027941 */ /* 0x000fea0003800100 */
.L_x_12088:
        /* <DEDUP_REMOVED lines=67> */
[----:B0-----:R-:W-:Y:S05]  /*1fac0*/  CALL.REL.NOINC `($__internal_22_$__cuda_sm20_div_rn_f64_full) ;  /* 0x000011d800a47944 */ /* 0x001fea0003c00000 */
.L_x_12126:
[----:B------:R-:W-:Y:S05]  /*1fad0*/  BSYNC.RECONVERGENT B2 ;  /* 0x0000000000027941 */ /* 0x000fea0003800200 */
.L_x_12125:
        /* <DEDUP_REMOVED lines=177> */
.L_x_12128:
[----:B------:R-:W-:Y:S02]  /*205f0*/  FSEL R2, RZ, 3.37028055040000000000e+12, P0 ;  /* 0x54442d18ff027808 */ /* 0x000fe40000000000 */
[----:B------:R-:W-:-:S07]  /*20600*/  FSEL R3, RZ, 2.1426990032196044922, P0 ;  /* 0x400921fbff037808 */ /* 0x000fce0000000000 */
.L_x_12129:
[----:B------:R-:W-:Y:S05]  /*20610*/  BSYNC.RECONVERGENT B0 ;  /* 0x0000000000007941 */ /* 0x000fea0003800200 */
.L_x_12127:
        /* <DEDUP_REMOVED lines=10> */
.L_x_12124:
        /* <DEDUP_REMOVED lines=61> */
[----:B0-----:R-:W-:Y:S05]  /*20a90*/  CALL.REL.NOINC `($__internal_22_$__cuda_sm20_div_rn_f64_full) ;  /* 0x000011c800b07944 */ /* 0x001fea0003c00000 */
.L_x_12131:
[----:B------:R-:W-:Y:S05]  /*20aa0*/  BSYNC.RECONVERGENT B2 ;  /* 0x0000000000027941 */ /* 0x000fea0003800200 */
.L_x_12130:
        /* <DEDUP_REMOVED lines=176> */
.L_x_12133:
[----:B------:R-:W-:Y:S02]  /*215b0*/  FSEL R2, RZ, 3.37028055040000000000e+12, P0 ;  /* 0x54442d18ff027808 */ /* 0x000fe40000000000 */
[----:B------:R-:W-:-:S07]  /*215c0*/  FSEL R3, RZ, 2.1426990032196044922, P0 ;  /* 0x400921fbff037808 */ /* 0x000fce0000000000 */
.L_x_12134:
[----:B------:R-:W-:Y:S05]  /*215d0*/  BSYNC.RECONVERGENT B0 ;  /* 0x0000000000007941 */ /* 0x000fea0003800200 */
.L_x_12132:
        /* <DEDUP_REMOVED lines=9> */
.L_x_12095:
[----:B------:R-:W-:Y:S05]  /*21670*/  BSYNC.RECONVERGENT B3 ;  /* 0x0000000000037941 */ /* 0x000fea0003800200 */
.L_x_12087:
[----:B------:R-:W-:Y:S01]  /*21680*/  ISETP.GE.AND P0, PT, R15, RZ, PT ;  /* 0x000000ff0f00720c */ /* 0x000fe20003f06270 */
[----:B------:R-:W1:Y:S03]  /*21690*/  DADD R2, -RZ, -R10 ;  /* 0x00000000ff027229 */ /* 0x000e66000000090a */
[----:B-1----:R-:W-:Y:S02]  /*216a0*/  FSEL R10, R10, R2, !P0 ;  /* 0x000000020a0a7208 */ /* 0x002fe40004000000 */
[----:B------:R-:W-:Y:S01]  /*216b0*/  FSEL R11, R11, R3, !P0 ;  /* 0x000000030b0b7208 */ /* 0x000fe20004000000 */
[----:B------:R-:W-:Y:S06]  /*216c0*/  BRA `(.L_x_12050) ;  /* 0x0000006800147947 */ /* 0x000fec0003800000 */
.L_x_12054:
        /* <DEDUP_REMOVED lines=15> */
.L_x_12053:
[----:B------:R3:W4:Y:S01]  /*217c0*/  DADD R10, -RZ, -R14 ;  /* 0x00000000ff0a7229 */ /* 0x000722000000090e */
[----:B------:R-:W-:Y:S01]  /*217d0*/  CS2R R8, SRZ ;  /* 0x0000000000087805 */ /* 0x000fe2000001ff00 */
[----:B---34-:R-:W-:Y:S06]  /*217e0*/  BRA `(.L_x_12050) ;  /* 0x0000006400cc7947 */ /* 0x018fec0003800000 */
.L_x_12052:
        /* <DEDUP_REMOVED lines=265> */
.L_x_12139:
[----:B------:R-:W-:Y:S05]  /*22880*/  BSYNC.RECONVERGENT B0 ;  /* 0x0000000000007941 */ /* 0x000fea0003800200 */
.L_x_12138:
[----:B------:R-:W-:Y:S04]  /*22890*/  BSSY.RECONVERGENT B3, `(.L_x_12140) ;  /* 0x0000008000037945 */ /* 0x000fe80003800200 */
[----:B------:R-:W-:Y:S05]  /*228a0*/  @P4 BRA P5, `(.L_x_12141) ;  /* 0x0000000000184947 */ /* 0x000fea0002800000 */
[----:B------:R-:W-:Y:S01]  /*228b0*/  IMAD.MOV.U32 R2, RZ, RZ, R8 ;  /* 0x000000ffff027224 */ /* 0x000fe200078e0008 */
[----:B------:R-:W-:Y:S01]  /*228c0*/  MOV R3, R9 ;  /* 0x0000000900037202 */ /* 0x000fe20000000f00 */
[----:B------:R-:W-:Y:S01]  /*228d0*/  IMAD.MOV.U32 R34, RZ, RZ, R10 ;  /* 0x000000ffff227224 */ /* 0x000fe200078e000a */
[----:B------:R-:W-:Y:S01]  /*228e0*/  MOV R32, 0x22910 ;  /* 0x0002291000207802 */ /* 0x000fe20000000f00 */
[----:B------:R-:W-:-:S07]  /*228f0*/  IMAD.MOV.U32 R33, RZ, RZ, R11 ;  /* 0x000000ffff217224 */ /* 0x000fce00078e000b */
[----:B01----:R-:W-:Y:S05]  /*22900*/  CALL.REL.NOINC `($__internal_22_$__cuda_sm20_div_rn_f64_full) ;  /* 0x000011ac00147944 */ /* 0x003fea0003c00000 */
.L_x_12141:
[----:B------:R-:W-:Y:S05]  /*22910*/  BSYNC.RECONVERGENT B3 ;  /* 0x0000000000037941 */ /* 0x000fea0003800200 */
.L_x_12140:
        /* <DEDUP_REMOVED lines=176> */
.L_x_12143:
[----:B------:R-:W-:Y:S02]  /*23420*/  FSEL R2, RZ, 3.37028055040000000000e+12, P0 ;  /* 0x54442d18ff027808 */ /* 0x000fe40000000000 */
[----:B------:R-:W-:-:S07]  /*23430*/  FSEL R3, RZ, 2.1426990032196044922, P0 ;  /* 0x400921fbff037808 */ /* 0x000fce0000000000 */
.L_x_12144:
[----:B------:R-:W-:Y:S05]  /*23440*/  BSYNC.RECONVERGENT B0 ;  /* 0x0000000000007941 */ /* 0x000fea0003800200 */
.L_x_12142:
        /* <DEDUP_REMOVED lines=14> */
.L_x_12137:
        /* <DEDUP_REMOVED lines=326> */
.L_x_12147:
[----:B------:R-:W-:Y:S05]  /*24990*/  BSYNC.RECONVERGENT B0 ;  /* 0x0000000000007941 */ /* 0x000fea0003800200 */
.L_x_12146:
[----:B------:R-:W-:Y:S04]  /*249a0*/  BSSY.RECONVERGENT B3, `(.L_x_12148) ;  /* 0x0000008000037945 */ /* 0x000fe80003800200 */
[----:B------:R-:W-:Y:S05]  /*249b0*/  @P4 BRA P5, `(.L_x_12149) ;  /* 0x0000000000184947 */ /* 0x000fea0002800000 */
[----:B------:R-:W-:Y:S01]  /*249c0*/  IMAD.MOV.U32 R2, RZ, RZ, R8 ;  /* 0x000000ffff027224 */ /* 0x000fe200078e0008 */
[----:B------:R-:W-:Y:S01]  /*249d0*/  MOV R32, 0x24a20 ;  /* 0x00024a2000207802 */ /* 0x000fe20000000f00 */
[----:B------:R-:W-:Y:S02]  /*249e0*/  IMAD.MOV.U32 R3, RZ, RZ, R9 ;  /* 0x000000ffff037224 */ /* 0x000fe400078e0009 */
[----:B0-----:R-:W-:Y:S02]  /*249f0*/  IMAD.MOV.U32 R34, RZ, RZ, R10 ;  /* 0x000000ffff227224 */ /* 0x001fe400078e000a */
[----:B------:R-:W-:-:S07]  /*24a00*/  IMAD.MOV.U32 R33, RZ, RZ, R11 ;  /* 0x000000ffff217224 */ /* 0x000fce00078e000b */
[----:B-1----:R-:W-:Y:S05]  /*24a10*/  CALL.REL.NOINC `($__internal_22_$__cuda_sm20_div_rn_f64_full) ;  /* 0x0000118800d07944 */ /* 0x002fea0003c00000 */
.L_x_12149:
[----:B------:R-:W-:Y:S05]  /*24a20*/  BSYNC.RECONVERGENT B3 ;  /* 0x0000000000037941 */ /* 0x000fea0003800200 */
.L_x_12148:
        /* <DEDUP_REMOVED lines=177> */
.L_x_12151:
[----:B------:R-:W-:Y:S02]  /*25540*/  FSEL R2, RZ, 3.37028055040000000000e+12, P0 ;  /* 0x54442d18ff027808 */ /* 0x000fe40000000000 */
[----:B------:R-:W-:-:S07]  /*25550*/  FSEL R3, RZ, 2.1426990032196044922, P0 ;  /* 0x400921fbff037808 */ /* 0x000fce0000000000 */
.L_x_12152:
[----:B------:R-:W-:Y:S05]  /*25560*/  BSYNC.RECONVERGENT B0 ;  /* 0x0000000000007941 */ /* 0x000fea0003800200 */
.L_x_12150:
        /* <DEDUP_REMOVED lines=10> */
.L_x_12136:
        /* <DEDUP_REMOVED lines=51> */
[----:B------:R-:W-:Y:S01]  /*25940*/  IMAD.MOV.U32 R62, RZ, RZ, R2 ;  /* 0x000000ffff3e7224 */ /* 0x000fe200078e0002 */
[----:B------:R-:W-:-:S07]  /*25950*/  MOV R63, R3 ;  /* 0x00000003003f7202 */ /* 0x000fce0000000f00 */
.L_x_12154:
[----:B------:R-:W-:Y:S05]  /*25960*/  BSYNC.RECONVERGENT B3 ;  /* 0x0000000000037941 */ /* 0x000fea0003800200 */
.L_x_12153:
        /* <DEDUP_REMOVED lines=51> */
.L_x_12156:
[----:B------:R-:W-:Y:S05]  /*25ca0*/  BSYNC.RECONVERGENT B3 ;  /* 0x0000000000037941 */ /* 0x000fea0003800200 */
.L_x_12155:
        /* <DEDUP_REMOVED lines=333> */
.L_x_12158:
[----:B------:R-:W-:Y:S05]  /*27180*/  BSYNC.RECONVERGENT B0 ;  /* 0x0000000000007941 */ /* 0x000fea0003800200 */
.L_x_12157:
[----:B------:R-:W-:Y:S04]  /*27190*/  BSSY.RECONVERGENT B3, `(.L_x_12159) ;  /* 0x0000008000037945 */ /* 0x000fe80003800200 */
[----:B------:R-:W-:Y:S05]  /*271a0*/  @P4 BRA P5, `(.L_x_12160) ;  /* 0x0000000000184947 */ /* 0x000fea0002800000 */
[----:B------:R-:W-:Y:S01]  /*271b0*/  IMAD.MOV.U32 R2, RZ, RZ, R8 ;  /* 0x000000ffff027224 */ /* 0x000fe200078e0008 */
[----:B------:R-:W-:Y:S01]  /*271c0*/  MOV R3, R9 ;  /* 0x0000000900037202 */ /* 0x000fe20000000f00 */
[----:B0-----:R-:W-:Y:S01]  /*271d0*/  IMAD.MOV.U32 R34, RZ, RZ, R10 ;  /* 0x000000ffff227224 */ /* 0x001fe200078e000a */
[----:B------:R-:W-:Y:S01]  /*271e0*/  MOV R32, 0x27210 ;  /* 0x0002721000207802 */ /* 0x000fe20000000f00 */
[----:B------:R-:W-:-:S07]  /*271f0*/  IMAD.MOV.U32 R33, RZ, RZ, R11 ;  /* 0x000000ffff217224 */ /* 0x000fce00078e000b */
[----:B-1----:R-:W-:Y:S05]  /*27200*/  CALL.REL.NOINC `($__internal_22_$__cuda_sm20_div_rn_f64_full) ;  /* 0x0000116000d47944 */ /* 0x002fea0003c00000 */
.L_x_12160:
[----:B------:R-:W-:Y:S05]  /*27210*/  BSYNC.RECONVERGENT B3 ;  /* 0x0000000000037941 */ /* 0x000fea0003800200 */
.L_x_12159:
        /* <DEDUP_REMOVED lines=176> */
.L_x_12162:
[----:B------:R-:W-:Y:S02]  /*27d20*/  FSEL R2, RZ, 3.37028055040000000000e+12, P0 ;  /* 0x54442d18ff027808 */ /* 0x000fe40000000000 */
[----:B------:R-:W-:-:S07]  /*27d30*/  FSEL R3, RZ, 2.1426990032196044922, P0 ;  /* 0x400921fbff037808 */ /* 0x000fce0000000000 */
.L_x_12163:
[----:B------:R-:W-:Y:S05]  /*27d40*/  BSYNC.RECONVERGENT B0 ;  /* 0x0000000000007941 */ /* 0x000fea0003800200 */
.L_x_12161:
        /* <DEDUP_REMOVED lines=13> */
.L_x_12145:
[----:B------:R-:W-:Y:S05]  /*27e20*/  BSYNC.RECONVERGENT B2 ;  /* 0x0000000000027941 */ /* 0x000fea0003800200 */
.L_x_12135:
        /* <DEDUP_REMOVED lines=15> */
.L_x_12050:
[----:B------:R-:W-:Y:S05]  /*27f20*/  BSYNC.RECONVERGENT B1 ;  /* 0x0000000000017941 */ /* 0x000fea0003800200 */
.L_x_12049:
        /* <DEDUP_REMOVED lines=79> */
.L_x_12166:
        /* <DEDUP_REMOVED lines=291> */
[----:B--2---:R-:W-:Y:S05]  /*29650*/  CALL.REL.NOINC `($__internal_23_$__cuda_sm20_dsqrt_rn_f64_mediumpath_v1) ;  /* 0x0000114400f47944 */ /* 0x004fea0003c00000 */
[----:B------:R-:W-:Y:S01]  /*29660*/  MOV R48, R2 ;  /* 0x0000000200307202 */ /* 0x000fe20000000f00 */
[----:B------:R-:W-:-:S07]  /*29670*/  IMAD.MOV.U32 R49, RZ, RZ, R3 ;  /* 0x000000ffff317224 */ /* 0x000fce00078e0003 */
.L_x_12173:
[----:B------:R-:W-:Y:S05]  /*29680*/  BSYNC.RECONVERGENT B3 ;  /* 0x0000000000037941 */ /* 0x000fea0003800200 */
.L_x_12172:
        /* <DEDUP_REMOVED lines=193> */
.L_x_12171:
        /* <DEDUP_REMOVED lines=76> */
[----:B--2---:R-:W-:Y:S05]  /*2a760*/  CALL.REL.NOINC `($__internal_22_$__cuda_sm20_div_rn_f64_full) ;  /* 0x0000112c007c7944 */ /* 0x004fea0003c00000 */
.L_x_12180:
[----:B------:R-:W-:Y:S05]  /*2a770*/  BSYNC.RECONVERGENT B4 ;  /* 0x0000000000047941 */ /* 0x000fea0003800200 */
.L_x_12179:
[----:B------:R-:W-:Y:S02]  /*2a780*/  IMAD.MOV.U32 R14, RZ, RZ, R2 ;  /* 0x000000ffff0e7224 */ /* 0x000fe400078e0002 */
[----:B------:R-:W-:-:S07]  /*2a790*/  IMAD.MOV.U32 R15, RZ, RZ, R3 ;  /* 0x000000ffff0f7224 */ /* 0x000fce00078e0003 */
.L_x_12178:
[----:B------:R-:W-:Y:S05]  /*2a7a0*/  BSYNC.RECONVERGENT B3 ;  /* 0x0000000000037941 */ /* 0x000fea0003800200 */
.L_x_12177:
        /* <DEDUP_REMOVED lines=69> */
[----:B--2---:R-:W-:Y:S05]  /*2ac00*/  CALL.REL.NOINC `($__internal_22_$__cuda_sm20_div_rn_f64_full) ;  /* 0x0000112800547944 */ /* 0x004fea0003c00000 */
.L_x_12185:
[----:B------:R-:W-:Y:S05]  /*2ac10*/  BSYNC.RECONVERGENT B4 ;  /* 0x0000000000047941 */ /* 0x000fea0003800200 */
.L_x_12184:
[----:B------:R-:W-:Y:S05]  /*2ac20*/  BRA `(.L_x_12183) ;  /* 0x0000000000047947 */ /* 0x000fea0003800000 */
.L_x_12182:
[----:B------:R0:W1:Y:S02]  /*2ac30*/  DADD R2, R62, -R32 ;  /* 0x000000003e027229 */ /* 0x0000640000000820 */
.L_x_12183:
[----:B------:R-:W-:Y:S05]  /*2ac40*/  BSYNC.RECONVERGENT B3 ;  /* 0x0000000000037941 */ /* 0x000fea0003800200 */
.L_x_12181:
        /* <DEDUP_REMOVED lines=69> */
[----:B--2---:R-:W-:Y:S05]  /*2b0a0*/  CALL.REL.NOINC `($__internal_23_$__cuda_sm20_dsqrt_rn_f64_mediumpath_v1) ;  /* 0x0000112c00607944 */ /* 0x004fea0003c00000 */
[----:B------:R-:W-:Y:S02]  /*2b0b0*/  IMAD.MOV.U32 R50, RZ, RZ, R2 ;  /* 0x000000ffff327224 */ /* 0x000fe400078e0002 */
[----:B------:R-:W-:-:S07]  /*2b0c0*/  IMAD.MOV.U32 R51, RZ, RZ, R3 ;  /* 0x000000ffff337224 */ /* 0x000fce00078e0003 */
.L_x_12187:
[----:B------:R-:W-:Y:S05]  /*2b0d0*/  BSYNC.RECONVERGENT B3 ;  /* 0x0000000000037941 */ /* 0x000fea0003800200 */
.L_x_12186:
        /* <DEDUP_REMOVED lines=197> */
.L_x_12188:
        /* <DEDUP_REMOVED lines=51> */
[----:B--2---:R-:W-:Y:S05]  /*2c060*/  CALL.REL.NOINC `($__internal_22_$__cuda_sm20_div_rn_f64_full) ;  /* 0x00001114003c7944 */ /* 0x004fea0003c00000 */
.L_x_12190:
[----:B------:R-:W-:Y:S05]  /*2c070*/  BSYNC.RECONVERGENT B3 ;  /* 0x0000000000037941 */ /* 0x000fea0003800200 */
.L_x_12189:
        /* <DEDUP_REMOVED lines=78> */
.L_x_12176:
        /* <DEDUP_REMOVED lines=54> */
[----:B------:R-:W-:Y:S02]  /*2c8c0*/  IMAD.MOV.U32 R48, RZ, RZ, R2 ;  /* 0x000000ffff307224 */ /* 0x000fe400078e0002 */
[----:B------:R-:W-:-:S07]  /*2c8d0*/  IMAD.MOV.U32 R49, RZ, RZ, R3 ;  /* 0x000000ffff317224 */ /* 0x000fce00078e0003 */
.L_x_12193:
[----:B------:R-:W-:Y:S05]  /*2c8e0*/  BSYNC.RECONVERGENT B3 ;  /* 0x0000000000037941 */ /* 0x000fea0003800200 */
.L_x_12192:
        /* <DEDUP_REMOVED lines=198> */
.L_x_12194:
        /* <DEDUP_REMOVED lines=52> */
.L_x_12196:
[----:B------:R-:W-:Y:S05]  /*2d890*/  BSYNC.RECONVERGENT B3 ;  /* 0x0000000000037941 */ /* 0x000fea0003800200 */
.L_x_12195:
        /* <DEDUP_REMOVED lines=78> */
.L_x_12191:
        /* <DEDUP_REMOVED lines=57> */
[----:B--2---:R-:W-:Y:S05]  /*2e110*/  CALL.REL.NOINC `($__internal_23_$__cuda_sm20_dsqrt_rn_f64_mediumpath_v1) ;  /* 0x000010fc00447944 */ /* 0x004fea0003c00000 */
[----:B------:R-:W-:Y:S02]  /*2e120*/  IMAD.MOV.U32 R32, RZ, RZ, R2 ;  /* 0x000000ffff207224 */ /* 0x000fe400078e0002 */
[----:B------:R-:W-:-:S07]  /*2e130*/  IMAD.MOV.U32 R33, RZ, RZ, R3 ;  /* 0x000000ffff217224 */ /* 0x000fce00078e0003 */
.L_x_12198:
[----:B------:R-:W-:Y:S05]  /*2e140*/  BSYNC.RECONVERGENT B3 ;  /* 0x0000000000037941 */ /* 0x000fea0003800200 */
.L_x_12197:
        /* <DEDUP_REMOVED lines=47> */
[----:B--2---:R-:W-:Y:S05]  /*2e440*/  CALL.REL.NOINC `($__internal_22_$__cuda_sm20_div_rn_f64_full) ;  /* 0x000010f000447944 */ /* 0x004fea0003c00000 */
.L_x_12200:
[----:B------:R-:W-:Y:S05]  /*2e450*/  BSYNC.RECONVERGENT B3 ;  /* 0x0000000000037941 */ /* 0x000fea0003800200 */
.L_x_12199:
[----:B------:R-:W-:Y:S02]  /*2e460*/  IMAD.MOV.U32 R14, RZ, RZ, R2 ;  /* 0x000000ffff0e7224 */ /* 0x000fe400078e0002 */
[----:B------:R-:W-:Y:S01]  /*2e470*/  IMAD.MOV.U32 R15, RZ, RZ, R3 ;  /* 0x000000ffff0f7224 */ /* 0x000fe200078e0003 */
[----:B------:R-:W-:Y:S06]  /*2e480*/  BRA `(.L_x_12174) ;  /* 0x0000000000d07947 */ /* 0x000fec0003800000 */
.L_x_12175:
        /* <DEDUP_REMOVED lines=51> */
.L_x_12201:
[----:B------:R-:W-:Y:S05]  /*2e7c0*/  BSYNC.RECONVERGENT B3 ;  /* 0x0000000000037941 */ /* 0x000fea0003800200 */
.L_x_12174:
[----:B------:R-:W-:Y:S05]  /*2e7d0*/  BSYNC.RECONVERGENT B2 ;  /* 0x0000000000027941 */ /* 0x000fea0003800200 */
.L_x_12170:
        /* <DEDUP_REMOVED lines=52> */
[----:B--2---:R-:W-:Y:S05]  /*2eb20*/  CALL.REL.NOINC `($__internal_22_$__cuda_sm20_div_rn_f64_full) ;  /* 0x000010e8008c7944 */ /* 0x004fea0003c00000 */
.L_x_12206:
[----:B------:R-:W-:Y:S05]  /*2eb30*/  BSYNC.RECONVERGENT B4 ;  /* 0x0000000000047941 */ /* 0x000fea0003800200 */
.L_x_12205:
        /* <DEDUP_REMOVED lines=184> */
.L_x_12209:
        /* <DEDUP_REMOVED lines=124> */
.L_x_12208:
        /* <DEDUP_REMOVED lines=172> */
.L_x_12211:
        /* <DEDUP_REMOVED lines=124> */
.L_x_12207:
        /* <DEDUP_REMOVED lines=78> */
.L_x_12218:
[----:B------:R-:W-:Y:S05]  /*315e0*/  BSYNC.RECONVERGENT B6 ;  /* 0x0000000000067941 */ /* 0x000fea0003800200 */
.L_x_12217:
[----:B------:R-:W-:Y:S02]  /*315f0*/  IMAD.MOV.U32 R70, RZ, RZ, R2 ;  /* 0x000000ffff467224 */ /* 0x000fe400078e0002 */
[----:B------:R-:W-:-:S07]  /*31600*/  IMAD.MOV.U32 R71, RZ, RZ, R3 ;  /* 0x000000ffff477224 */ /* 0x000fce00078e0003 */
.L_x_12216:
[----:B------:R-:W-:Y:S05]  /*31610*/  BSYNC.RECONVERGENT B5 ;  /* 0x0000000000057941 */ /* 0x000fea0003800200 */
.L_x_12215:
        /* <DEDUP_REMOVED lines=63> */
.L_x_12223:
[----:B------:R-:W-:Y:S05]  /*31a10*/  BSYNC.RECONVERGENT B6 ;  /* 0x0000000000067941 */ /* 0x000fea0003800200 */
.L_x_12222:
[----:B------:R-:W-:Y:S02]  /*31a20*/  IMAD.MOV.U32 R58, RZ, RZ, R2 ;  /* 0x000000ffff3a7224 */ /* 0x000fe400078e0002 */
[----:B------:R-:W-:Y:S01]  /*31a30*/  IMAD.MOV.U32 R59, RZ, RZ, R3 ;  /* 0x000000ffff3b7224 */ /* 0x000fe200078e0003 */
[----:B------:R-:W-:Y:S06]  /*31a40*/  BRA `(.L_x_12221) ;  /* 0x0000000000047947 */ /* 0x000fec0003800000 */
.L_x_12220:
[----:B------:R0:W1:Y:S02]  /*31a50*/  DADD R58, -R64, R62 ;  /* 0x00000000403a7229 */ /* 0x000064000000013e */
.L_x_12221:
[----:B------:R-:W-:Y:S05]  /*31a60*/  BSYNC.RECONVERGENT B5 ;  /* 0x0000000000057941 */ /* 0x000fea0003800200 */
.L_x_12219:
        /* <DEDUP_REMOVED lines=73> */
[----:B0-2---:R-:W-:Y:S05]  /*31f00*/  CALL.REL.NOINC `($__internal_23_$__cuda_sm20_dsqrt_rn_f64_mediumpath_v1) ;  /* 0x000010bc00c87944 */ /* 0x005fea0003c00000 */
.L_x_12225:
[----:B------:R-:W-:Y:S05]  /*31f10*/  BSYNC.RECONVERGENT B5 ;  /* 0x0000000000057941 */ /* 0x000fea0003800200 */
.L_x_12224:
[----:B------:R-:W-:Y:S02]  /*31f20*/  IMAD.MOV.U32 R58, RZ, RZ, R2 ;  /* 0x000000ffff3a7224 */ /* 0x000fe400078e0002 */
[----:B------:R-:W-:Y:S01]  /*31f30*/  IMAD.MOV.U32 R59, RZ, RZ, R3 ;  /* 0x000000ffff3b7224 */ /* 0x000fe200078e0003 */
[----:B------:R-:W-:Y:S06]  /*31f40*/  BRA `(.L_x_12226) ;  /* 0x0000001000e07947 */ /* 0x000fec0003800000 */
.L_x_12214:
        /* <DEDUP_REMOVED lines=62> */
[----:B--2---:R-:W-:Y:S05]  /*32330*/  CALL.REL.NOINC `($__internal_23_$__cuda_sm20_dsqrt_rn_f64_mediumpath_v1) ;  /* 0x000010b800bc7944 */ /* 0x004fea0003c00000 */
.L_x_12229:
[----:B------:R-:W-:Y:S05]  /*32340*/  BSYNC.RECONVERGENT B5 ;  /* 0x0000000000057941 */ /* 0x000fea0003800200 */
.L_x_12228:
[----:B------:R-:W-:Y:S02]  /*32350*/  IMAD.MOV.U32 R58, RZ, RZ, R2 ;  /* 0x000000ffff3a7224 */ /* 0x000fe400078e0002 */
[----:B------:R-:W-:Y:S01]  /*32360*/  IMAD.MOV.U32 R59, RZ, RZ, R3 ;  /* 0x000000ffff3b7224 */ /* 0x000fe200078e0003 */
[----:B------:R-:W-:Y:S06]  /*32370*/  BRA `(.L_x_12226) ;  /* 0x0000000c00d47947 */ /* 0x000fec0003800000 */
.L_x_12227:
        /* <DEDUP_REMOVED lines=67> */
[----:B--2---:R-:W-:Y:S05]  /*327b0*/  CALL.REL.NOINC `($__internal_23_$__cuda_sm20_dsqrt_rn_f64_mediumpath_v1) ;  /* 0x000010b4009c7944 */ /* 0x004fea0003c00000 */
[----:B------:R-:W-:Y:S02]  /*327c0*/  IMAD.MOV.U32 R32, RZ, RZ, R2 ;  /* 0x000000ffff207224 */ /* 0x000fe400078e0002 */
[----:B------:R-:W-:-:S07]  /*327d0*/  IMAD.MOV.U32 R33, RZ, RZ, R3 ;  /* 0x000000ffff217224 */ /* 0x000fce00078e0003 */
.L_x_12231:
[----:B------:R-:W-:Y:S05]  /*327e0*/  BSYNC.RECONVERGENT B5 ;  /* 0x0000000000057941 */ /* 0x000fea0003800200 */
.L_x_12230:
        /* <DEDUP_REMOVED lines=48> */
.L_x_12233:
[----:B------:R-:W-:Y:S05]  /*32af0*/  BSYNC.RECONVERGENT B5 ;  /* 0x0000000000057941 */ /* 0x000fea0003800200 */
.L_x_12232:
[----:B------:R-:W0:Y:S01]  /*32b00*/  DMUL R60, R60, 8.11296384146066816958e+31 ;  /* 0x469000003c3c7828 */ /* 0x000e220000000000 */
[----:B------:R-:W-:Y:S02]  /*32b10*/  IMAD.MOV.U32 R58, RZ, RZ, R2 ;  /* 0x000000ffff3a7224 */ /* 0x000fe400078e0002 */
[----:B------:R-:W-:Y:S01]  /*32b20*/  IMAD.MOV.U32 R59, RZ, RZ, R3 ;  /* 0x000000ffff3b7224 */ /* 0x000fe200078e0003 */
[----:B0-----:R-:W-:Y:S06]  /*32b30*/  BRA `(.L_x_12226) ;  /* 0x0000000400e47947 */ /* 0x001fec0003800000 */
.L_x_12213:
        /* <DEDUP_REMOVED lines=51> */
[----:B--2---:R-:W-:Y:S05]  /*32e70*/  CALL.REL.NOINC `($__internal_23_$__cuda_sm20_dsqrt_rn_f64_mediumpath_v1) ;  /* 0x000010ac00ec7944 */ /* 0x004fea0003c00000 */
[----:B------:R-:W-:Y:S01]  /*32e80*/  IMAD.MOV.U32 R48, RZ, RZ, R2 ;  /* 0x000000ffff307224 */ /* 0x000fe200078e0002 */
[----:B------:R-:W-:-:S07]  /*32e90*/  MOV R49, R3 ;  /* 0x0000000300317202 */ /* 0x000fce0000000f00 */
.L_x_12235:
[----:B------:R-:W-:Y:S05]  /*32ea0*/  BSYNC.RECONVERGENT B5 ;  /* 0x0000000000057941 */ /* 0x000fea0003800200 */
.L_x_12234:
        /* <DEDUP_REMOVED lines=61> */
[----:B--2---:R-:W-:Y:S05]  /*33280*/  CALL.REL.NOINC `($__internal_23_$__cuda_sm20_dsqrt_rn_f64_mediumpath_v1) ;  /* 0x000010a800e87944 */ /* 0x004fea0003c00000 */
.L_x_12237:
[----:B------:R-:W-:Y:S05]  /*33290*/  BSYNC.RECONVERGENT B5 ;  /* 0x0000000000057941 */ /* 0x000fea0003800200 */
.L_x_12236:
[----:B------:R1:W3:Y:S01]  /*332a0*/  DMUL R58, R2, R48 ;  /* 0x00000030023a7228 */ /* 0x0002e20000000000 */
[----:B------:R-:W-:Y:S01]  /*332b0*/  MOV R60, 0x0 ;  /* 0x00000000003c7802 */ /* 0x000fe20000000f00 */
[----:B-1-3--:R-:W-:-:S07]  /*332c0*/  IMAD.MOV.U32 R61, RZ, RZ, 0x3ff00000 ;  /* 0x3ff00000ff3d7424 */ /* 0x00afce00078e00ff */
.L_x_12226:
[----:B------:R-:W-:Y:S05]  /*332d0*/  BSYNC.RECONVERGENT B4 ;  /* 0x0000000000047941 */ /* 0x000fea0003800200 */
.L_x_12212:
[----:B------:R-:W-:Y:S05]  /*332e0*/  BRA `(.L_x_12238) ;  /* 0x0000000000187947 */ /* 0x000fea0003800000 */
.L_x_12204:
[----:B------:R1:W3:-:S15]  /*332f0*/  DMUL R58, R12, 9.00719925474099200000e+15 ;  /* 0x434000000c3a7828 */ /* 0x0002de0000000000 */
[----:B------:R-:W-:-:S15]  /*33300*/  NOP ;  /* 0x0000000000007918 */ /* 0x000fde0000000000 */
[----:B------:R-:W-:-:S15]  /*33310*/  NOP ;  /* 0x0000000000007918 */ /* 0x000fde0000000000 */
[----:B------:R-:W-:-:S15]  /*33320*/  NOP ;  /* 0x0000000000007918 */ /* 0x000fde0000000000 */
[----:B------:R-:W-:-:S04]  /*33330*/  NOP ;  /* 0x0000000000007918 */ /* 0x000fc80000000000 */
[----:B-1-3--:R-:W4:Y:S02]  /*33340*/  DMUL R60, R60, 9.00719925474099200000e+15 ;  /* 0x434000003c3c7828 */ /* 0x00af240000000000 */
.L_x_12238:
[----:B------:R-:W-:Y:S05]  /*33350*/  BSYNC.RELIABLE B2 ;  /* 0x0000000000027941 */ /* 0x000fea0003800100 */
.L_x_12203:
        /* <DEDUP_REMOVED lines=67> */
[----:B0-2---:R-:W-:Y:S05]  /*33790*/  CALL.REL.NOINC `($__internal_22_$__cuda_sm20_div_rn_f64_full) ;  /* 0x0000109c00707944 */ /* 0x005fea0003c00000 */
.L_x_12241:
[----:B------:R-:W-:Y:S05]  /*337a0*/  BSYNC.RECONVERGENT B2 ;  /* 0x0000000000027941 */ /* 0x000fea0003800200 */
.L_x_12240:
        /* <DEDUP_REMOVED lines=176> */
.L_x_12243:
[----:B------:R-:W-:Y:S02]  /*342b0*/  FSEL R2, RZ, 3.37028055040000000000e+12, P0 ;  /* 0x54442d18ff027808 */ /* 0x000fe40000000000 */
[----:B------:R-:W-:-:S07]  /*342c0*/  FSEL R3, RZ, 2.1426990032196044922, P0 ;  /* 0x400921fbff037808 */ /* 0x000fce0000000000 */
.L_x_12244:
[----:B------:R-:W-:Y:S05]  /*342d0*/  BSYNC.RECONVERGENT B0 ;  /* 0x0000000000007941 */ /* 0x000fea0003800200 */
.L_x_12242:
        /* <DEDUP_REMOVED lines=10> */
.L_x_12239:
        /* <DEDUP_REMOVED lines=61> */
[----:B0-2---:R-:W-:Y:S05]  /*34750*/  CALL.REL.NOINC `($__internal_22_$__cuda_sm20_div_rn_f64_full) ;  /* 0x0000108c00807944 */ /* 0x005fea0003c00000 */
.L_x_12246:
[----:B------:R-:W-:Y:S05]  /*34760*/  BSYNC.RECONVERGENT B2 ;  /* 0x0000000000027941 */ /* 0x000fea0003800200 */
.L_x_12245:
        /* <DEDUP_REMOVED lines=176> */
.L_x_12248:
[----:B------:R-:W-:Y:S02]  /*35270*/  FSEL R2, RZ, 3.37028055040000000000e+12, P0 ;  /* 0x54442d18ff027808 */ /* 0x000fe40000000000 */
[----:B------:R-:W-:-:S07]  /*35280*/  FSEL R3, RZ, 2.1426990032196044922, P0 ;  /* 0x400921fbff037808 */ /* 0x000fce0000000000 */
.L_x_12249:
[----:B------:R-:W-:Y:S05]  /*35290*/  BSYNC.RECONVERGENT B0 ;  /* 0x0000000000007941 */ /* 0x000fea0003800200 */
.L_x_12247:
        /* <DEDUP_REMOVED lines=9> */
.L_x_12210:
[----:B------:R-:W-:Y:S05]  /*35330*/  BSYNC.RECONVERGENT B3 ;  /* 0x0000000000037941 */ /* 0x000fea0003800200 */
.L_x_12202:
[----:B------:R-:W-:Y:S01]  /*35340*/  ISETP.GE.AND P0, PT, R19, RZ, PT ;  /* 0x000000ff1300720c */ /* 0x000fe20003f06270 */
[----:B------:R-:W1:Y:S03]  /*35350*/  DADD R2, -RZ, -R14 ;  /* 0x00000000ff027229 */ /* 0x000e66000000090e */
[----:B-1----:R-:W-:Y:S02]  /*35360*/  FSEL R14, R14, R2, !P0 ;  /* 0x000000020e0e7208 */ /* 0x002fe40004000000 */
[----:B------:R-:W-:Y:S01]  /*35370*/  FSEL R15, R15, R3, !P0 ;  /* 0x000000030f0f7208 */ /* 0x000fe20004000000 */
[----:B------:R-:W-:Y:S06]  /*35380*/  BRA `(.L_x_12165) ;  /* 0x0000006800147947 */ /* 0x000fec0003800000 */
.L_x_12169:
        /* <DEDUP_REMOVED lines=15> */
.L_x_12168:
[----:B------:R3:W4:Y:S01]  /*35480*/  DADD R14, -RZ, -R18 ;  /* 0x00000000ff0e7229 */ /* 0x0007220000000912 */
[----:B------:R-:W-:Y:S01]  /*35490*/  CS2R R12, SRZ ;  /* 0x00000000000c7805 */ /* 0x000fe2000001ff00 */
[----:B---34-:R-:W-:Y:S06]  /*354a0*/  BRA `(.L_x_12165) ;  /* 0x0000006400cc7947 */ /* 0x018fec0003800000 */
.L_x_12167:
        /* <DEDUP_REMOVED lines=265> */
.L_x_12254:
[----:B------:R-:W-:Y:S05]  /*36540*/  BSYNC.RECONVERGENT B0 ;  /* 0x0000000000007941 */ /* 0x000fea0003800200 */
.L_x_12253:
[----:B------:R-:W-:Y:S04]  /*36550*/  BSSY.RECONVERGENT B3, `(.L_x_12255) ;  /* 0x0000008000037945 */ /* 0x000fe80003800200 */
[----:B------:R-:W-:Y:S05]  /*36560*/  @P4 BRA P5, `(.L_x_12256) ;  /* 0x0000000000184947 */ /* 0x000fea0002800000 */
[----:B------:R-:W-:Y:S01]  /*36570*/  IMAD.MOV.U32 R2, RZ, RZ, R12 ;  /* 0x000000ffff027224 */ /* 0x000fe200078e000c */
[----:B------:R-:W-:Y:S01]  /*36580*/  MOV R3, R13 ;  /* 0x0000000d00037202 */ /* 0x000fe20000000f00 */
[----:B------:R-:W-:Y:S01]  /*36590*/  IMAD.MOV.U32 R34, RZ, RZ, R14 ;  /* 0x000000ffff227224 */ /* 0x000fe200078e000e */
[----:B------:R-:W-:Y:S01]  /*365a0*/  MOV R32, 0x365d0 ;  /* 0x000365d000207802 */ /* 0x000fe20000000f00 */
[----:B------:R-:W-:-:S07]  /*365b0*/  IMAD.MOV.U32 R33, RZ, RZ, R15 ;  /* 0x000000ffff217224 */ /* 0x000fce00078e000f */
[----:B012---:R-:W-:Y:S05]  /*365c0*/  CALL.REL.NOINC `($__internal_22_$__cuda_sm20_div_rn_f64_full) ;  /* 0x0000106c00e47944 */ /* 0x007fea0003c00000 */
.L_x_12256:
[----:B------:R-:W-:Y:S05]  /*365d0*/  BSYNC.RECONVERGENT B3 ;  /* 0x0000000000037941 */ /* 0x000fea0003800200 */
.L_x_12255:
        /* <DEDUP_REMOVED lines=176> */
.L_x_12258:
[----:B------:R-:W-:Y:S02]  /*370e0*/  FSEL R2, RZ, 3.37028055040000000000e+12, P0 ;  /* 0x54442d18ff027808 */ /* 0x000fe40000000000 */
[----:B------:R-:W-:-:S07]  /*370f0*/  FSEL R3, RZ, 2.1426990032196044922, P0 ;  /* 0x400921fbff037808 */ /* 0x000fce0000000000 */
.L_x_12259:
[----:B------:R-:W-:Y:S05]  /*37100*/  BSYNC.RECONVERGENT B0 ;  /* 0x0000000000007941 */ /* 0x000fea0003800200 */
.L_x_12257:
        /* <DEDUP_REMOVED lines=14> */
.L_x_12252:
        /* <DEDUP_REMOVED lines=326> */
.L_x_12262:
[----:B------:R-:W-:Y:S05]  /*38650*/  BSYNC.RECONVERGENT B0 ;  /* 0x0000000000007941 */ /* 0x000fea0003800200 */
.L_x_12261:
[----:B------:R-:W-:Y:S04]  /*38660*/  BSSY.RECONVERGENT B3, `(.L_x_12263) ;  /* 0x0000008000037945 */ /* 0x000fe80003800200 */
[----:B------:R-:W-:Y:S05]  /*38670*/  @P4 BRA P5, `(.L_x_12264) ;  /* 0x0000000000184947 */ /* 0x000fea0002800000 */
[----:B------:R-:W-:Y:S01]  /*38680*/  IMAD.MOV.U32 R2, RZ, RZ, R12 ;  /* 0x000000ffff027224 */ /* 0x000fe200078e000c */
[----:B------:R-:W-:Y:S01]  /*38690*/  MOV R32, 0x386e0 ;  /* 0x000386e000207802 */ /* 0x000fe20000000f00 */
[----:B------:R-:W-:Y:S02]  /*386a0*/  IMAD.MOV.U32 R3, RZ, RZ, R13 ;  /* 0x000000ffff037224 */ /* 0x000fe400078e000d */
[----:B0-----:R-:W-:Y:S02]  /*386b0*/  IMAD.MOV.U32 R34, RZ, RZ, R14 ;  /* 0x000000ffff227224 */ /* 0x001fe400078e000e */
[----:B------:R-:W-:-:S07]  /*386c0*/  IMAD.MOV.U32 R33, RZ, RZ, R15 ;  /* 0x000000ffff217224 */ /* 0x000fce00078e000f */
[----:B-12---:R-:W-:Y:S05]  /*386d0*/  CALL.REL.NOINC `($__internal_22_$__cuda_sm20_div_rn_f64_full) ;  /* 0x0000104c00a07944 */ /* 0x006fea0003c00000 */
.L_x_12264:
[----:B------:R-:W-:Y:S05]  /*386e0*/  BSYNC.RECONVERGENT B3 ;  /* 0x0000000000037941 */ /* 0x000fea0003800200 */
.L_x_12263:
        /* <DEDUP_REMOVED lines=176> */
.L_x_12266:
[----:B------:R-:W-:Y:S02]  /*391f0*/  FSEL R2, RZ, 3.37028055040000000000e+12, P0 ;  /* 0x54442d18ff027808 */ /* 0x000fe40000000000 */
[----:B------:R-:W-:-:S07]  /*39200*/  FSEL R3, RZ, 2.1426990032196044922, P0 ;  /* 0x400921fbff037808 */ /* 0x000fce0000000000 */
.L_x_12267:
[----:B------:R-:W-:Y:S05]  /*39210*/  BSYNC.RECONVERGENT B0 ;  /* 0x0000000000007941 */ /* 0x000fea0003800200 */
.L_x_12265:
        /* <DEDUP_REMOVED lines=10> */
.L_x_12251:
        /* <DEDUP_REMOVED lines=50> */
[----:B--2---:R-:W-:Y:S05]  /*395e0*/  CALL.REL.NOINC `($__internal_22_$__cuda_sm20_div_rn_f64_full) ;  /* 0x0000103c00dc7944 */ /* 0x004fea0003c00000 */
[----:B------:R-:W-:Y:S01]  /*395f0*/  MOV R62, R2 ;  /* 0x00000002003e7202 */ /* 0x000fe20000000f00 */
[----:B------:R-:W-:-:S07]  /*39600*/  IMAD.MOV.U32 R63, RZ, RZ, R3 ;  /* 0x000000ffff3f7224 */ /* 0x000fce00078e0003 */
.L_x_12269:
[----:B------:R-:W-:Y:S05]  /*39610*/  BSYNC.RECONVERGENT B3 ;  /* 0x0000000000037941 */ /* 0x000fea0003800200 */
.L_x_12268:
        /* <DEDUP_REMOVED lines=50> */
[----:B--2---:R-:W-:Y:S05]  /*39940*/  CALL.REL.NOINC `($__internal_22_$__cuda_sm20_div_rn_f64_full) ;  /* 0x0000103c00047944 */ /* 0x004fea0003c00000 */
.L_x_12271:
[----:B------:R-:W-:Y:S05]  /*39950*/  BSYNC.RECONVERGENT B3 ;  /* 0x0000000000037941 */ /* 0x000fea0003800200 */
.L_x_12270:
        /* <DEDUP_REMOVED lines=333> */
.L_x_12273:
[----:B------:R-:W-:Y:S05]  /*3ae30*/  BSYNC.RECONVERGENT B0 ;  /* 0x0000000000007941 */ /* 0x000fea0003800200 */
.L_x_12272:
[----:B------:R-:W-:Y:S04]  /*3ae40*/  BSSY.RECONVERGENT B3, `(.L_x_12274) ;  /* 0x0000008000037945 */ /* 0x000fe80003800200 */
[----:B------:R-:W-:Y:S05]  /*3ae50*/  @P4 BRA P5, `(.L_x_12275) ;  /* 0x0000000000184947 */ /* 0x000fea0002800000 */
[----:B------:R-:W-:Y:S01]  /*3ae60*/  MOV R2, R12 ;  /* 0x0000000c00027202 */ /* 0x000fe20000000f00 */
[----:B------:R-:W-:Y:S01]  /*3ae70*/  IMAD.MOV.U32 R3, RZ, RZ, R13 ;  /* 0x000000ffff037224 */ /* 0x000fe200078e000d */
[----:B------:R-:W-:Y:S01]  /*3ae80*/  MOV R32, 0x3aec0 ;  /* 0x0003aec000207802 */ /* 0x000fe20000000f00 */
[----:B0-----:R-:W-:Y:S02]  /*3ae90*/  IMAD.MOV.U32 R34, RZ, RZ, R14 ;  /* 0x000000ffff227224 */ /* 0x001fe400078e000e */
[----:B------:R-:W-:-:S07]  /*3aea0*/  IMAD.MOV.U32 R33, RZ, RZ, R15 ;  /* 0x000000ffff217224 */ /* 0x000fce00078e000f */
[----:B-12---:R-:W-:Y:S05]  /*3aeb0*/  CALL.REL.NOINC `($__internal_22_$__cuda_sm20_div_rn_f64_full) ;  /* 0x0000102400a87944 */ /* 0x006fea0003c00000 */
.L_x_12275:
[----:B------:R-:W-:Y:S05]  /*3aec0*/  BSYNC.RECONVERGENT B3 ;  /* 0x0000000000037941 */ /* 0x000fea0003800200 */
.L_x_12274:
        /* <DEDUP_REMOVED lines=177> */
.L_x_12277:
[----:B------:R-:W-:Y:S02]  /*3b9e0*/  FSEL R2, RZ, 3.37028055040000000000e+12, P0 ;  /* 0x54442d18ff027808 */ /* 0x000fe40000000000 */
[----:B------:R-:W-:-:S07]  /*3b9f0*/  FSEL R3, RZ, 2.1426990032196044922, P0 ;  /* 0x400921fbff037808 */ /* 0x000fce0000000000 */
.L_x_12278:
[----:B------:R-:W-:Y:S05]  /*3ba00*/  BSYNC.RECONVERGENT B0 ;  /* 0x0000000000007941 */ /* 0x000fea0003800200 */
.L_x_12276:
        /* <DEDUP_REMOVED lines=13> */
.L_x_12260:
[----:B------:R-:W-:Y:S05]  /*3bae0*/  BSYNC.RECONVERGENT B2 ;  /* 0x0000000000027941 */ /* 0x000fea0003800200 */
.L_x_12250:
        /* <DEDUP_REMOVED lines=15> */
.L_x_12165:
[----:B------:R-:W-:Y:S05]  /*3bbe0*/  BSYNC.RECONVERGENT B1 ;  /* 0x0000000000017941 */ /* 0x000fea0003800200 */
.L_x_12164:
        /* <DEDUP_REMOVED lines=79> */
.L_x_12281:
        /* <DEDUP_REMOVED lines=291> */
[----:B--2-4-:R-:W-:Y:S05]  /*3d310*/  CALL.REL.NOINC `($__internal_23_$__cuda_sm20_dsqrt_rn_f64_mediumpath_v1) ;  /* 0x0000100800c47944 */ /* 0x014fea0003c00000 */
[----:B------:R-:W-:Y:S02]  /*3d320*/  IMAD.MOV.U32 R48, RZ, RZ, R2 ;  /* 0x000000ffff307224 */ /* 0x000fe400078e0002 */
[----:B------:R-:W-:-:S07]  /*3d330*/  IMAD.MOV.U32 R49, RZ, RZ, R3 ;  /* 0x000000ffff317224 */ /* 0x000fce00078e0003 */
.L_x_12288:
[----:B------:R-:W-:Y:S05]  /*3d340*/  BSYNC.RECONVERGENT B3 ;  /* 0x0000000000037941 */ /* 0x000fea0003800200 */
.L_x_12287:
        /* <DEDUP_REMOVED lines=193> */
.L_x_12286:
        /* <DEDUP_REMOVED lines=76> */
[----:B--2-4-:R-:W-:Y:S05]  /*3e420*/  CALL.REL.NOINC `($__internal_22_$__cuda_sm20_div_rn_f64_full) ;  /* 0x00000ff0004c7944 */ /* 0x014fea0003c00000 */
.L_x_12295:
[----:B------:R-:W-:Y:S05]  /*3e430*/  BSYNC.RECONVERGENT B4 ;  /* 0x0000000000047941 */ /* 0x000fea0003800200 */
.L_x_12294:
[----:B------:R-:W-:Y:S02]  /*3e440*/  IMAD.MOV.U32 R18, RZ, RZ, R2 ;  /* 0x000000ffff127224 */ /* 0x000fe400078e0002 */
[----:B------:R-:W-:-:S07]  /*3e450*/  IMAD.MOV.U32 R19, RZ, RZ, R3 ;  /* 0x000000ffff137224 */ /* 0x000fce00078e0003 */
.L_x_12293:
[----:B------:R-:W-:Y:S05]  /*3e460*/  BSYNC.RECONVERGENT B3 ;  /* 0x0000000000037941 */ /* 0x000fea0003800200 */
.L_x_12292:
        /* <DEDUP_REMOVED lines=69> */
[----:B--2-4-:R-:W-:Y:S05]  /*3e8c0*/  CALL.REL.NOINC `($__internal_22_$__cuda_sm20_div_rn_f64_full) ;  /* 0x00000fec00247944 */ /* 0x014fea0003c00000 */
.L_x_12300:
[----:B------:R-:W-:Y:S05]  /*3e8d0*/  BSYNC.RECONVERGENT B4 ;  /* 0x0000000000047941 */ /* 0x000fea0003800200 */
.L_x_12299:
[----:B------:R-:W-:Y:S05]  /*3e8e0*/  BRA `(.L_x_12298) ;  /* 0x0000000000047947 */ /* 0x000fea0003800000 */
.L_x_12297:
[----:B------:R0:W1:Y:S02]  /*3e8f0*/  DADD R2, R62, -R32 ;  /* 0x000000003e027229 */ /* 0x0000640000000820 */
.L_x_12298:
[----:B------:R-:W-:Y:S05]  /*3e900*/  BSYNC.RECONVERGENT B3 ;  /* 0x0000000000037941 */ /* 0x000fea0003800200 */
.L_x_12296:
        /* <DEDUP_REMOVED lines=69> */
[----:B--2-4-:R-:W-:Y:S05]  /*3ed60*/  CALL.REL.NOINC `($__internal_23_$__cuda_sm20_dsqrt_rn_f64_mediumpath_v1) ;  /* 0x00000ff000307944 */ /* 0x014fea0003c00000 */
[----:B------:R-:W-:Y:S02]  /*3ed70*/  IMAD.MOV.U32 R50, RZ, RZ, R2 ;  /* 0x000000ffff327224 */ /* 0x000fe400078e0002 */
[----:B------:R-:W-:-:S07]  /*3ed80*/  IMAD.MOV.U32 R51, RZ, RZ, R3 ;  /* 0x000000ffff337224 */ /* 0x000fce00078e0003 */
.L_x_12302:
[----:B------:R-:W-:Y:S05]  /*3ed90*/  BSYNC.RECONVERGENT B3 ;  /* 0x0000000000037941 */ /* 0x000fea0003800200 */
.L_x_12301:
        /* <DEDUP_REMOVED lines=197> */
.L_x_12303:
        /* <DEDUP_REMOVED lines=52> */
.L_x_12305:
[----:B------:R-:W-:Y:S05]  /*3fd30*/  BSYNC.RECONVERGENT B3 ;  /* 0x0000000000037941 */ /* 0x000fea0003800200 */
.L_x_12304:
        /* <DEDUP_REMOVED lines=78> */
.L_x_12291:
        /* <DEDUP_REMOVED lines=53> */
[----:B--2-4-:R-:W-:Y:S05]  /*40570*/  CALL.REL.NOINC `($__internal_23_$__cuda_sm20_dsqrt_rn_f64_mediumpath_v1) ;  /* 0x00000fd8002c7944 */ /* 0x014fea0003c00000 */
[----:B------:R-:W-:Y:S02]  /*40580*/  IMAD.MOV.U32 R48, RZ, RZ, R2 ;  /* 0x000000ffff307224 */ /* 0x000fe400078e0002 */
[----:B------:R-:W-:-:S07]  /*40590*/  IMAD.MOV.U32 R49, RZ, RZ, R3 ;  /* 0x000000ffff317224 */ /* 0x000fce00078e0003 */
.L_x_12308:
[----:B------:R-:W-:Y:S05]  /*405a0*/  BSYNC.RECONVERGENT B3 ;  /* 0x0000000000037941 */ /* 0x000fea0003800200 */
.L_x_12307:
        /* <DEDUP_REMOVED lines=197> */
.L_x_12309:
        /* <DEDUP_REMOVED lines=52> */
.L_x_12311:
[----:B------:R-:W-:Y:S05]  /*41540*/  BSYNC.RECONVERGENT B3 ;  /* 0x0000000000037941 */ /* 0x000fea0003800200 */
.L_x_12310:
        /* <DEDUP_REMOVED lines=78> */
.L_x_12306:
        /* <DEDUP_REMOVED lines=60> */
.L_x_12313:
[----:B------:R-:W-:Y:S05]  /*41df0*/  BSYNC.RECONVERGENT B3 ;  /* 0x0000000000037941 */ /* 0x000fea0003800200 */
.L_x_12312:
        /* <DEDUP_REMOVED lines=47> */
[----:B--2-4-:R-:W-:Y:S05]  /*420f0*/  CALL.REL.NOINC `($__internal_22_$__cuda_sm20_div_rn_f64_full) ;  /* 0x00000fb400187944 */ /* 0x014fea0003c00000 */
.L_x_12315:
[----:B------:R-:W-:Y:S05]  /*42100*/  BSYNC.RECONVERGENT B3 ;  /* 0x0000000000037941 */ /* 0x000fea0003800200 */
.L_x_12314:
[----:B------:R-:W-:Y:S02]  /*42110*/  IMAD.MOV.U32 R18, RZ, RZ, R2 ;  /* 0x000000ffff127224 */ /* 0x000fe400078e0002 */
[----:B------:R-:W-:Y:S01]  /*42120*/  IMAD.MOV.U32 R19, RZ, RZ, R3 ;  /* 0x000000ffff137224 */ /* 0x000fe200078e0003 */
[----:B------:R-:W-:Y:S06]  /*42130*/  BRA `(.L_x_12289) ;  /* 0x0000000000d07947 */ /* 0x000fec0003800000 */
.L_x_12290:
        /* <DEDUP_REMOVED lines=48> */
[----:B--2-4-:R-:W-:Y:S05]  /*42440*/  CALL.REL.NOINC `($__internal_23_$__cuda_sm20_dsqrt_rn_f64_mediumpath_v1) ;  /* 0x00000fb800787944 */ /* 0x014fea0003c00000 */
[----:B------:R-:W-:Y:S02]  /*42450*/  IMAD.MOV.U32 R18, RZ, RZ, R2 ;  /* 0x000000ffff127224 */ /* 0x000fe400078e0002 */
[----:B------:R-:W-:-:S07]  /*42460*/  IMAD.MOV.U32 R19, RZ, RZ, R3 ;  /* 0x000000ffff137224 */ /* 0x000fce00078e0003 */
.L_x_12316:
[----:B------:R-:W-:Y:S05]  /*42470*/  BSYNC.RECONVERGENT B3 ;  /* 0x0000000000037941 */ /* 0x000fea0003800200 */
.L_x_12289:
[----:B------:R-:W-:Y:S05]  /*42480*/  BSYNC.RECONVERGENT B2 ;  /* 0x0000000000027941 */ /* 0x000fea0003800200 */
.L_x_12285:
        /* <DEDUP_REMOVED lines=52> */
[----:B--2-4-:R-:W-:Y:S05]  /*427d0*/  CALL.REL.NOINC `($__internal_22_$__cuda_sm20_div_rn_f64_full) ;  /* 0x00000fac00607944 */ /* 0x014fea0003c00000 */
.L_x_12321:
[----:B------:R-:W-:Y:S05]  /*427e0*/  BSYNC.RECONVERGENT B4 ;  /* 0x0000000000047941 */ /* 0x000fea0003800200 */
.L_x_12320:
        /* <DEDUP_REMOVED lines=184> */
.L_x_12324:
        /* <DEDUP_REMOVED lines=123> */
.L_x_12323:
        /* <DEDUP_REMOVED lines=172> */
.L_x_12326:
        /* <DEDUP_REMOVED lines=123> */
.L_x_12322:
        /* <DEDUP_REMOVED lines=78> */
.L_x_12333:
[----:B------:R-:W-:Y:S05]  /*45270*/  BSYNC.RECONVERGENT B6 ;  /* 0x0000000000067941 */ /* 0x000fea0003800200 */
.L_x_12332:
[----:B------:R-:W-:Y:S02]  /*45280*/  IMAD.MOV.U32 R70, RZ, RZ, R2 ;  /* 0x000000ffff467224 */ /* 0x000fe400078e0002 */
[----:B------:R-:W-:-:S07]  /*45290*/  IMAD.MOV.U32 R71, RZ, RZ, R3 ;  /* 0x000000ffff477224 */ /* 0x000fce00078e0003 */
.L_x_12331:
[----:B------:R-:W-:Y:S05]  /*452a0*/  BSYNC.RECONVERGENT B5 ;  /* 0x0000000000057941 */ /* 0x000fea0003800200 */
.L_x_12330:
        /* <DEDUP_REMOVED lines=63> */
.L_x_12338:
[----:B------:R-:W-:Y:S05]  /*456a0*/  BSYNC.RECONVERGENT B6 ;  /* 0x0000000000067941 */ /* 0x000fea0003800200 */
.L_x_12337:
[----:B------:R-:W-:Y:S02]  /*456b0*/  IMAD.MOV.U32 R58, RZ, RZ, R2 ;  /* 0x000000ffff3a7224 */ /* 0x000fe400078e0002 */
[----:B------:R-:W-:Y:S01]  /*456c0*/  IMAD.MOV.U32 R59, RZ, RZ, R3 ;  /* 0x000000ffff3b7224 */ /* 0x000fe200078e0003 */
[----:B------:R-:W-:Y:S06]  /*456d0*/  BRA `(.L_x_12336) ;  /* 0x0000000000047947 */ /* 0x000fec0003800000 */
.L_x_12335:
[----:B------:R0:W1:Y:S02]  /*456e0*/  DADD R58, -R64, R62 ;  /* 0x00000000403a7229 */ /* 0x000064000000013e */
.L_x_12336:
[----:B------:R-:W-:Y:S05]  /*456f0*/  BSYNC.RECONVERGENT B5 ;  /* 0x0000000000057941 */ /* 0x000fea0003800200 */
.L_x_12334:
        /* <DEDUP_REMOVED lines=72> */
[----:B0-2-4-:R-:W-:Y:S05]  /*45b80*/  CALL.REL.NOINC `($__internal_23_$__cuda_sm20_dsqrt_rn_f64_mediumpath_v1) ;  /* 0x00000f8000a87944 */ /* 0x015fea0003c00000 */
.L_x_12340:
[----:B------:R-:W-:Y:S05]  /*45b90*/  BSYNC.RECONVERGENT B5 ;  /* 0x0000000000057941 */ /* 0x000fea0003800200 */
.L_x_12339:
[----:B------:R-:W-:Y:S02]  /*45ba0*/  IMAD.MOV.U32 R58, RZ, RZ, R2 ;  /* 0x000000ffff3a7224 */ /* 0x000fe400078e0002 */
[----:B------:R-:W-:Y:S01]  /*45bb0*/  IMAD.MOV.U32 R59, RZ, RZ, R3 ;  /* 0x000000ffff3b7224 */ /* 0x000fe200078e0003 */
[----:B------:R-:W-:Y:S06]  /*45bc0*/  BRA `(.L_x_12341) ;  /* 0x0000001000dc7947 */ /* 0x000fec0003800000 */
.L_x_12329:
        /* <DEDUP_REMOVED lines=62> */
[----:B--2-4-:R-:W-:Y:S05]  /*45fb0*/  CALL.REL.NOINC `($__internal_23_$__cuda_sm20_dsqrt_rn_f64_mediumpath_v1) ;  /* 0x00000f7c009c7944 */ /* 0x014fea0003c00000 */
.L_x_12344:
[----:B------:R-:W-:Y:S05]  /*45fc0*/  BSYNC.RECONVERGENT B5 ;  /* 0x0000000000057941 */ /* 0x000fea0003800200 */
.L_x_12343:
[----:B------:R-:W-:Y:S02]  /*45fd0*/  IMAD.MOV.U32 R58, RZ, RZ, R2 ;  /* 0x000000ffff3a7224 */ /* 0x000fe400078e0002 */
[----:B------:R-:W-:Y:S01]  /*45fe0*/  IMAD.MOV.U32 R59, RZ, RZ, R3 ;  /* 0x000000ffff3b7224 */ /* 0x000fe200078e0003 */
[----:B------:R-:W-:Y:S06]  /*45ff0*/  BRA `(.L_x_12341) ;  /* 0x0000000c00d07947 */ /* 0x000fec0003800000 */
.L_x_12342:
        /* <DEDUP_REMOVED lines=66> */
[----:B--2-4-:R-:W-:Y:S05]  /*46420*/  CALL.REL.NOINC `($__internal_23_$__cuda_sm20_dsqrt_rn_f64_mediumpath_v1) ;  /* 0x00000f7800807944 */ /* 0x014fea0003c00000 */
[----:B------:R-:W-:Y:S02]  /*46430*/  IMAD.MOV.U32 R32, RZ, RZ, R2 ;  /* 0x000000ffff207224 */ /* 0x000fe400078e0002 */
[----:B------:R-:W-:-:S07]  /*46440*/  IMAD.MOV.U32 R33, RZ, RZ, R3 ;  /* 0x000000ffff217224 */ /* 0x000fce00078e0003 */
.L_x_12346:
[----:B------:R-:W-:Y:S05]  /*46450*/  BSYNC.RECONVERGENT B5 ;  /* 0x0000000000057941 */ /* 0x000fea0003800200 */
.L_x_12345:
        /* <DEDUP_REMOVED lines=48> */
.L_x_12348:
[----:B------:R-:W-:Y:S05]  /*46760*/  BSYNC.RECONVERGENT B5 ;  /* 0x0000000000057941 */ /* 0x000fea0003800200 */
.L_x_12347:
[----:B------:R-:W1:Y:S01]  /*46770*/  DMUL R60, R60, 8.11296384146066816958e+31 ;  /* 0x469000003c3c7828 */ /* 0x000e620000000000 */
[----:B------:R-:W-:Y:S02]  /*46780*/  IMAD.MOV.U32 R58, RZ, RZ, R2 ;  /* 0x000000ffff3a7224 */ /* 0x000fe400078e0002 */
[----:B------:R-:W-:Y:S01]  /*46790*/  IMAD.MOV.U32 R59, RZ, RZ, R3 ;  /* 0x000000ffff3b7224 */ /* 0x000fe200078e0003 */
[----:B-1----:R-:W-:Y:S06]  /*467a0*/  BRA `(.L_x_12341) ;  /* 0x0000000400e47947 */ /* 0x002fec0003800000 */
.L_x_12328:
        /* <DEDUP_REMOVED lines=51> */
[----:B--2-4-:R-:W-:Y:S05]  /*46ae0*/  CALL.REL.NOINC `($__internal_23_$__cuda_sm20_dsqrt_rn_f64_mediumpath_v1) ;  /* 0x00000f7000d07944 */ /* 0x014fea0003c00000 */
[----:B------:R-:W-:Y:S01]  /*46af0*/  MOV R48, R2 ;  /* 0x0000000200307202 */ /* 0x000fe20000000f00 */
[----:B------:R-:W-:-:S07]  /*46b00*/  IMAD.MOV.U32 R49, RZ, RZ, R3 ;  /* 0x000000ffff317224 */ /* 0x000fce00078e0003 */
.L_x_12350:
[----:B------:R-:W-:Y:S05]  /*46b10*/  BSYNC.RECONVERGENT B5 ;  /* 0x0000000000057941 */ /* 0x000fea0003800200 */
.L_x_12349:
        /* <DEDUP_REMOVED lines=62> */
.L_x_12352:
[----:B------:R-:W-:Y:S05]  /*46f00*/  BSYNC.RECONVERGENT B5 ;  /* 0x0000000000057941 */ /* 0x000fea0003800200 */
.L_x_12351:
[----:B------:R0:W1:Y:S01]  /*46f10*/  DMUL R58, R2, R48 ;  /* 0x00000030023a7228 */ /* 0x0000620000000000 */
[----:B------:R-:W-:Y:S02]  /*46f20*/  IMAD.MOV.U32 R60, RZ, RZ, 0x0 ;  /* 0x00000000ff3c7424 */ /* 0x000fe400078e00ff */
[----:B01----:R-:W-:-:S07]  /*46f30*/  IMAD.MOV.U32 R61, RZ, RZ, 0x3ff00000 ;  /* 0x3ff00000ff3d7424 */ /* 0x003fce00078e00ff */
.L_x_12341:
[----:B------:R-:W-:Y:S05]  /*46f40*/  BSYNC.RECONVERGENT B4 ;  /* 0x0000000000047941 */ /* 0x000fea0003800200 */
.L_x_12327:
[----:B------:R-:W-:Y:S05]  /*46f50*/  BRA `(.L_x_12353) ;  /* 0x0000000000187947 */ /* 0x000fea0003800000 */
.L_x_12319:
[----:B------:R0:W1:-:S15]  /*46f60*/  DMUL R58, R16, 9.00719925474099200000e+15 ;  /* 0x43400000103a7828 */ /* 0x00005e0000000000 */
[----:B------:R-:W-:-:S15]  /*46f70*/  NOP ;  /* 0x0000000000007918 */ /* 0x000fde0000000000 */
[----:B------:R-:W-:-:S15]  /*46f80*/  NOP ;  /* 0x0000000000007918 */ /* 0x000fde0000000000 */
[----:B------:R-:W-:-:S15]  /*46f90*/  NOP ;  /* 0x0000000000007918 */ /* 0x000fde0000000000 */
[----:B------:R-:W-:-:S04]  /*46fa0*/  NOP ;  /* 0x0000000000007918 */ /* 0x000fc80000000000 */
[----:B01----:R-:W3:Y:S02]  /*46fb0*/  DMUL R60, R60, 9.00719925474099200000e+15 ;  /* 0x434000003c3c7828 */ /* 0x003ee40000000000 */
.L_x_12353:
[----:B------:R-:W-:Y:S05]  /*46fc0*/  BSYNC.RELIABLE B2 ;  /* 0x0000000000027941 */ /* 0x000fea0003800100 */
.L_x_12318:
        /* <DEDUP_REMOVED lines=67> */
[----:B0-2-4-:R-:W-:Y:S05]  /*47400*/  CALL.REL.NOINC `($__internal_22_$__cuda_sm20_div_rn_f64_full) ;  /* 0x00000f6000547944 */ /* 0x015fea0003c00000 */
.L_x_12356:
[----:B------:R-:W-:Y:S05]  /*47410*/  BSYNC.RECONVERGENT B2 ;  /* 0x0000000000027941 */ /* 0x000fea0003800200 */
.L_x_12355:
        /* <DEDUP_REMOVED lines=176> */
.L_x_12358:
[----:B------:R-:W-:Y:S02]  /*47f20*/  FSEL R2, RZ, 3.37028055040000000000e+12, P0 ;  /* 0x54442d18ff027808 */ /* 0x000fe40000000000 */
[----:B------:R-:W-:-:S07]  /*47f30*/  FSEL R3, RZ, 2.1426990032196044922, P0 ;  /* 0x400921fbff037808 */ /* 0x000fce0000000000 */
.L_x_12359:
[----:B------:R-:W-:Y:S05]  /*47f40*/  BSYNC.RECONVERGENT B0 ;  /* 0x0000000000007941 */ /* 0x000fea0003800200 */
.L_x_12357:
        /* <DEDUP_REMOVED lines=10> */
.L_x_12354:
        /* <DEDUP_REMOVED lines=61> */
[----:B0-2-4-:R-:W-:Y:S05]  /*483c0*/  CALL.REL.NOINC `($__internal_22_$__cuda_sm20_div_rn_f64_full) ;  /* 0x00000f5000647944 */ /* 0x015fea0003c00000 */
.L_x_12361:
[----:B------:R-:W-:Y:S05]  /*483d0*/  BSYNC.RECONVERGENT B2 ;  /* 0x0000000000027941 */ /* 0x000fea0003800200 */
.L_x_12360:
        /* <DEDUP_REMOVED lines=176> */
.L_x_12363:
[----:B------:R-:W-:Y:S02]  /*48ee0*/  FSEL R2, RZ, 3.37028055040000000000e+12, P0 ;  /* 0x54442d18ff027808 */ /* 0x000fe40000000000 */
[----:B------:R-:W-:-:S07]  /*48ef0*/  FSEL R3, RZ, 2.1426990032196044922, P0 ;  /* 0x400921fbff037808 */ /* 0x000fce0000000000 */
.L_x_12364:
[----:B------:R-:W-:Y:S05]  /*48f00*/  BSYNC.RECONVERGENT B0 ;  /* 0x0000000000007941 */ /* 0x000fea0003800200 */
.L_x_12362:
        /* <DEDUP_REMOVED lines=9> */
.L_x_12325:
[----:B------:R-:W-:Y:S05]  /*48fa0*/  BSYNC.RECONVERGENT B3 ;  /* 0x0000000000037941 */ /* 0x000fea0003800200 */
.L_x_12317:
[----:B------:R-:W-:Y:S01]  /*48fb0*/  ISETP.GE.AND P0, PT, R23, RZ, PT ;  /* 0x000000ff1700720c */ /* 0x000fe20003f06270 */
[----:B------:R-:W1:Y:S03]  /*48fc0*/  DADD R2, -RZ, -R18 ;  /* 0x00000000ff027229 */ /* 0x000e660000000912 */
[----:B-1----:R-:W-:Y:S02]  /*48fd0*/  FSEL R18, R18, R2, !P0 ;  /* 0x0000000212127208 */ /* 0x002fe40004000000 */
[----:B------:R-:W-:Y:S01]  /*48fe0*/  FSEL R19, R19, R3, !P0 ;  /* 0x0000000313137208 */ /* 0x000fe20004000000 */
[----:B------:R-:W-:Y:S06]  /*48ff0*/  BRA `(.L_x_12280) ;  /* 0x00000068001c7947 */ /* 0x000fec0003800000 */
.L_x_12284:
        /* <DEDUP_REMOVED lines=15> */
.L_x_12283:
[----:B------:R0:W1:Y:S01]  /*490f0*/  DADD R18, -RZ, -R22 ;  /* 0x00000000ff127229 */ /* 0x0000620000000916 */
[----:B------:R-:W-:Y:S01]  /*49100*/  CS2R R16, SRZ ;  /* 0x0000000000107805 */ /* 0x000fe2000001ff00 */
[----:B01----:R-:W-:Y:S06]  /*49110*/  BRA `(.L_x_12280) ;  /* 0x0000006400d47947 */ /* 0x003fec0003800000 */
.L_x_12282:
        /* <DEDUP_REMOVED lines=265> */
.L_x_12369:
[----:B------:R-:W-:Y:S05]  /*4a1b0*/  BSYNC.RECONVERGENT B0 ;  /* 0x0000000000007941 */ /* 0x000fea0003800200 */
.L_x_12368:
[----:B------:R-:W-:Y:S04]  /*4a1c0*/  BSSY.RECONVERGENT B3, `(.L_x_12370) ;  /* 0x0000008000037945 */ /* 0x000fe80003800200 */
[----:B------:R-:W-:Y:S05]  /*4a1d0*/  @P4 BRA P5, `(.L_x_12371) ;  /* 0x0000000000184947 */ /* 0x000fea0002800000 */
[----:B------:R-:W-:Y:S01]  /*4a1e0*/  MOV R2, R16 ;  /* 0x0000001000027202 */ /* 0x000fe20000000f00 */
[----:B------:R-:W-:Y:S01]  /*4a1f0*/  IMAD.MOV.U32 R3, RZ, RZ, R17 ;  /* 0x000000ffff037224 */ /* 0x000fe200078e0011 */
[----:B------:R-:W-:Y:S01]  /*4a200*/  MOV R32, 0x4a240 ;  /* 0x0004a24000207802 */ /* 0x000fe20000000f00 */
[----:B------:R-:W-:Y:S02]  /*4a210*/  IMAD.MOV.U32 R34, RZ, RZ, R18 ;  /* 0x000000ffff227224 */ /* 0x000fe400078e0012 */
[----:B------:R-:W-:-:S07]  /*4a220*/  IMAD.MOV.U32 R33, RZ, RZ, R19 ;  /* 0x000000ffff217224 */ /* 0x000fce00078e0013 */
[----:B012-4-:R-:W-:Y:S05]  /*4a230*/  CALL.REL.NOINC `($__internal_22_$__cuda_sm20_div_rn_f64_full) ;  /* 0x00000f3000c87944 */ /* 0x017fea0003c00000 */
.L_x_12371:
[----:B------:R-:W-:Y:S05]  /*4a240*/  BSYNC.RECONVERGENT B3 ;  /* 0x0000000000037941 */ /* 0x000fea0003800200 */
.L_x_12370:
        /* <DEDUP_REMOVED lines=177> */
.L_x_12373:
[----:B------:R-:W-:Y:S02]  /*4ad60*/  FSEL R2, RZ, 3.37028055040000000000e+12, P0 ;  /* 0x54442d18ff027808 */ /* 0x000fe40000000000 */
[----:B------:R-:W-:-:S07]  /*4ad70*/  FSEL R3, RZ, 2.1426990032196044922, P0 ;  /* 0x400921fbff037808 */ /* 0x000fce0000000000 */
.L_x_12374:
[----:B------:R-:W-:Y:S05]  /*4ad80*/  BSYNC.RECONVERGENT B0 ;  /* 0x0000000000007941 */ /* 0x000fea0003800200 */
.L_x_12372:
        /* <DEDUP_REMOVED lines=14> */
.L_x_12367:
        /* <DEDUP_REMOVED lines=326> */
.L_x_12377:
[----:B------:R-:W-:Y:S05]  /*4c2d0*/  BSYNC.RECONVERGENT B0 ;  /* 0x0000000000007941 */ /* 0x000fea0003800200 */
.L_x_12376:
[----:B------:R-:W-:Y:S04]  /*4c2e0*/  BSSY.RECONVERGENT B3, `(.L_x_12378) ;  /* 0x0000008000037945 */ /* 0x000fe80003800200 */
[----:B------:R-:W-:Y:S05]  /*4c2f0*/  @P4 BRA P5, `(.L_x_12379) ;  /* 0x0000000000184947 */ /* 0x000fea0002800000 */
[----:B------:R-:W-:Y:S01]  /*4c300*/  IMAD.MOV.U32 R2, RZ, RZ, R16 ;  /* 0x000000ffff027224 */ /* 0x000fe200078e0010 */
[----:B------:R-:W-:Y:S01]  /*4c310*/  MOV R32, 0x4c360 ;  /* 0x0004c36000207802 */ /* 0x000fe20000000f00 */
[----:B------:R-:W-:Y:S02]  /*4c320*/  IMAD.MOV.U32 R3, RZ, RZ, R17 ;  /* 0x000000ffff037224 */ /* 0x000fe400078e0011 */
[----:B0-----:R-:W-:Y:S02]  /*4c330*/  IMAD.MOV.U32 R34, RZ, RZ, R18 ;  /* 0x000000ffff227224 */ /* 0x001fe400078e0012 */
[----:B------:R-:W-:-:S07]  /*4c340*/  IMAD.MOV.U32 R33, RZ, RZ, R19 ;  /* 0x000000ffff217224 */ /* 0x000fce00078e0013 */
[----:B-12-4-:R-:W-:Y:S05]  /*4c350*/  CALL.REL.NOINC `($__internal_22_$__cuda_sm20_div_rn_f64_full) ;  /* 0x00000f1000807944 */ /* 0x016fea0003c00000 */
.L_x_12379:
[----:B------:R-:W-:Y:S05]  /*4c360*/  BSYNC.RECONVERGENT B3 ;  /* 0x0000000000037941 */ /* 0x000fea0003800200 */
.L_x_12378:
        /* <DEDUP_REMOVED lines=176> */
.L_x_12381:
[----:B------:R-:W-:Y:S02]  /*4ce70*/  FSEL R2, RZ, 3.37028055040000000000e+12, P0 ;  /* 0x54442d18ff027808 */ /* 0x000fe40000000000 */
[----:B------:R-:W-:-:S07]  /*4ce80*/  FSEL R3, RZ, 2.1426990032196044922, P0 ;  /* 0x400921fbff037808 */ /* 0x000fce0000000000 */
.L_x_12382:
[----:B------:R-:W-:Y:S05]  /*4ce90*/  BSYNC.RECONVERGENT B0 ;  /* 0x0000000000007941 */ /* 0x000fea0003800200 */
.L_x_12380:
        /* <DEDUP_REMOVED lines=10> */
.L_x_12366:
        /* <DEDUP_REMOVED lines=50> */
[----:B--2-4-:R-:W-:Y:S05]  /*4d260*/  CALL.REL.NOINC `($__internal_22_$__cuda_sm20_div_rn_f64_full) ;  /* 0x00000f0000bc7944 */ /* 0x014fea0003c00000 */
[----:B------:R-:W-:Y:S02]  /*4d270*/  IMAD.MOV.U32 R62, RZ, RZ, R2 ;  /* 0x000000ffff3e7224 */ /* 0x000fe400078e0002 */
[----:B------:R-:W-:-:S07]  /*4d280*/  IMAD.MOV.U32 R63, RZ, RZ, R3 ;  /* 0x000000ffff3f7224 */ /* 0x000fce00078e0003 */
.L_x_12384:
[----:B------:R-:W-:Y:S05]  /*4d290*/  BSYNC.RECONVERGENT B3 ;  /* 0x0000000000037941 */ /* 0x000fea0003800200 */
.L_x_12383:
        /* <DEDUP_REMOVED lines=50> */
[----:B--2-4-:R-:W-:Y:S05]  /*4d5c0*/  CALL.REL.NOINC `($__internal_22_$__cuda_sm20_div_rn_f64_full) ;  /* 0x00000efc00e47944 */ /* 0x014fea0003c00000 */
.L_x_12386:
[----:B------:R-:W-:Y:S05]  /*4d5d0*/  BSYNC.RECONVERGENT B3 ;  /* 0x0000000000037941 */ /* 0x000fea0003800200 */
.L_x_12385:
        /* <DEDUP_REMOVED lines=334> */
.L_x_12388:
[----:B------:R-:W-:Y:S05]  /*4eac0*/  BSYNC.RECONVERGENT B0 ;  /* 0x0000000000007941 */ /* 0x000fea0003800200 */
.L_x_12387:
        /* <DEDUP_REMOVED lines=8> */
.L_x_12390:
[----:B------:R-:W-:Y:S05]  /*4eb50*/  BSYNC.RECONVERGENT B3 ;  /* 0x0000000000037941 */ /* 0x000fea0003800200 */
.L_x_12389:
        /* <DEDUP_REMOVED lines=177> */
.L_x_12392:
[----:B------:R-:W-:Y:S02]  /*4f670*/  FSEL R2, RZ, 3.37028055040000000000e+12, P0 ;  /* 0x54442d18ff027808 */ /* 0x000fe40000000000 */
[----:B------:R-:W-:-:S07]  /*4f680*/  FSEL R3, RZ, 2.1426990032196044922, P0 ;  /* 0x400921fbff037808 */ /* 0x000fce0000000000 */
.L_x_12393:
[----:B------:R-:W-:Y:S05]  /*4f690*/  BSYNC.RECONVERGENT B0 ;  /* 0x0000000000007941 */ /* 0x000fea0003800200 */
.L_x_12391:
        /* <DEDUP_REMOVED lines=13> */
.L_x_12375:
[----:B------:R-:W-:Y:S05]  /*4f770*/  BSYNC.RECONVERGENT B2 ;  /* 0x0000000000027941 */ /* 0x000fea0003800200 */
.L_x_12365:
        /* <DEDUP_REMOVED lines=15> */
.L_x_12280:
[----:B------:R-:W-:Y:S05]  /*4f870*/  BSYNC.RECONVERGENT B1 ;  /* 0x0000000000017941 */ /* 0x000fea0003800200 */
.L_x_12279:
        /* <DEDUP_REMOVED lines=78> */
.L_x_12396:
        /* <DEDUP_REMOVED lines=295> */
.L_x_12403:
[----:B------:R-:W-:Y:S05]  /*50fd0*/  BSYNC.RECONVERGENT B3 ;  /* 0x0000000000037941 */ /* 0x000fea0003800200 */
.L_x_12402:
        /* <DEDUP_REMOVED lines=193> */
.L_x_12401:
        /* <DEDUP_REMOVED lines=77> */
.L_x_12410:
[----:B------:R-:W-:Y:S05]  /*520c0*/  BSYNC.RECONVERGENT B4 ;  /* 0x0000000000047941 */ /* 0x000fea0003800200 */
.L_x_12409:
[----:B------:R-:W-:Y:S01]  /*520d0*/  IMAD.MOV.U32 R22, RZ, RZ, R2 ;  /* 0x000000ffff167224 */ /* 0x000fe200078e0002 */
[----:B------:R-:W-:-:S07]  /*520e0*/  MOV R23, R3 ;  /* 0x0000000300177202 */ /* 0x000fce0000000f00 */
.L_x_12408:
[----:B------:R-:W-:Y:S05]  /*520f0*/  BSYNC.RECONVERGENT B3 ;  /* 0x0000000000037941 */ /* 0x000fea0003800200 */
.L_x_12407:
        /* <DEDUP_REMOVED lines=70> */
.L_x_12415:
[----:B------:R-:W-:Y:S05]  /*52560*/  BSYNC.RECONVERGENT B4 ;  /* 0x0000000000047941 */ /* 0x000fea0003800200 */
.L_x_12414:
[----:B------:R-:W-:Y:S05]  /*52570*/  BRA `(.L_x_12413) ;  /* 0x0000000000047947 */ /* 0x000fea0003800000 */
.L_x_12412:
[----:B------:R0:W1:Y:S02]  /*52580*/  DADD R2, R62, -R32 ;  /* 0x000000003e027229 */ /* 0x0000640000000820 */
.L_x_12413:
[----:B------:R-:W-:Y:S05]  /*52590*/  BSYNC.RECONVERGENT B3 ;  /* 0x0000000000037941 */ /* 0x000fea0003800200 */
.L_x_12411:
        /* <DEDUP_REMOVED lines=72> */
.L_x_12417:
[----:B------:R-:W-:Y:S05]  /*52a20*/  BSYNC.RECONVERGENT B3 ;  /* 0x0000000000037941 */ /* 0x000fea0003800200 */
.L_x_12416:
        /* <DEDUP_REMOVED lines=198> */
.L_x_12418:
        /* <DEDUP_REMOVED lines=52> */
.L_x_12420:
[----:B------:R-:W-:Y:S05]  /*539d0*/  BSYNC.RECONVERGENT B3 ;  /* 0x0000000000037941 */ /* 0x000fea0003800200 */
.L_x_12419:
        /* <DEDUP_REMOVED lines=78> */
.L_x_12406:
        /* <DEDUP_REMOVED lines=53> */
[----:B------:R-:W-:Y:S01]  /*54210*/  IMAD.MOV.U32 R48, RZ, RZ, R2 ;  /* 0x000000ffff307224 */ /* 0x000fe200078e0002 */
[----:B------:R-:W-:-:S07]  /*54220*/  MOV R49, R3 ;  /* 0x0000000300317202 */ /* 0x000fce0000000f00 */
.L_x_12423:
[----:B------:R-:W-:Y:S05]  /*54230*/  BSYNC.RECONVERGENT B3 ;  /* 0x0000000000037941 */ /* 0x000fea0003800200 */
.L_x_12422:
        /* <DEDUP_REMOVED lines=197> */
.L_x_12424:
        /* <DEDUP_REMOVED lines=52> */
.L_x_12426:
[----:B------:R-:W-:Y:S05]  /*551d0*/  BSYNC.RECONVERGENT B3 ;  /* 0x0000000000037941 */ /* 0x000fea0003800200 */
.L_x_12425:
        /* <DEDUP_REMOVED lines=78> */
.L_x_12421:
        /* <DEDUP_REMOVED lines=60> */
.L_x_12428:
[----:B------:R-:W-:Y:S05]  /*55a80*/  BSYNC.RECONVERGENT B3 ;  /* 0x0000000000037941 */ /* 0x000fea0003800200 */
.L_x_12427:
        /* <DEDUP_REMOVED lines=47> */
[----:B--2-4-:R-:W-:Y:S05]  /*55d80*/  CALL.REL.NOINC `($__internal_22_$__cuda_sm20_div_rn_f64_full) ;  /* 0x00000e7400f47944 */ /* 0x014fea0003c00000 */
.L_x_12430:
[----:B------:R-:W-:Y:S05]  /*55d90*/  BSYNC.RECONVERGENT B3 ;  /* 0x0000000000037941 */ /* 0x000fea0003800200 */
.L_x_12429:
[----:B------:R-:W-:Y:S02]  /*55da0*/  IMAD.MOV.U32 R22, RZ, RZ, R2 ;  /* 0x000000ffff167224 */ /* 0x000fe400078e0002 */
[----:B------:R-:W-:Y:S01]  /*55db0*/  IMAD.MOV.U32 R23, RZ, RZ, R3 ;  /* 0x000000ffff177224 */ /* 0x000fe200078e0003 */
[----:B------:R-:W-:Y:S06]  /*55dc0*/  BRA `(.L_x_12404) ;  /* 0x0000000000d47947 */ /* 0x000fec0003800000 */
.L_x_12405:
        /* <DEDUP_REMOVED lines=50> */
[----:B------:R-:W-:Y:S01]  /*560f0*/  IMAD.MOV.U32 R22, RZ, RZ, R2 ;  /* 0x000000ffff167224 */ /* 0x000fe200078e0002 */
[----:B------:R-:W-:-:S07]  /*56100*/  MOV R23, R3 ;  /* 0x0000000300177202 */ /* 0x000fce0000000f00 */
.L_x_12431:
[----:B------:R-:W-:Y:S05]  /*56110*/  BSYNC.RECONVERGENT B3 ;  /* 0x0000000000037941 */ /* 0x000fea0003800200 */
.L_x_12404:
[----:B------:R-:W-:Y:S05]  /*56120*/  BSYNC.RECONVERGENT B2 ;  /* 0x0000000000027941 */ /* 0x000fea0003800200 */
.L_x_12400:
        /* <DEDUP_REMOVED lines=53> */
.L_x_12436:
[----:B------:R-:W-:Y:S05]  /*56480*/  BSYNC.RECONVERGENT B4 ;  /* 0x0000000000047941 */ /* 0x000fea0003800200 */
.L_x_12435:
        /* <DEDUP_REMOVED lines=184> */
.L_x_12439:
        /* <DEDUP_REMOVED lines=123> */
.L_x_12438:
        /* <DEDUP_REMOVED lines=172> */
.L_x_12441:
        /* <DEDUP_REMOVED lines=123> */
.L_x_12437:
        /* <DEDUP_REMOVED lines=78> */
.L_x_12448:
[----:B------:R-:W-:Y:S05]  /*58f10*/  BSYNC.RECONVERGENT B6 ;  /* 0x0000000000067941 */ /* 0x000fea0003800200 */
.L_x_12447:
[----:B------:R-:W-:Y:S02]  /*58f20*/  IMAD.MOV.U32 R70, RZ, RZ, R2 ;  /* 0x000000ffff467224 */ /* 0x000fe400078e0002 */
[----:B------:R-:W-:-:S07]  /*58f30*/  IMAD.MOV.U32 R71, RZ, RZ, R3 ;  /* 0x000000ffff477224 */ /* 0x000fce00078e0003 */
.L_x_12446:
[----:B------:R-:W-:Y:S05]  /*58f40*/  BSYNC.RECONVERGENT B5 ;  /* 0x0000000000057941 */ /* 0x000fea0003800200 */
.L_x_12445:
        /* <DEDUP_REMOVED lines=63> */
.L_x_12453:
[----:B------:R-:W-:Y:S05]  /*59340*/  BSYNC.RECONVERGENT B6 ;  /* 0x0000000000067941 */ /* 0x000fea0003800200 */
.L_x_12452:
[----:B------:R-:W-:Y:S02]  /*59350*/  IMAD.MOV.U32 R58, RZ, RZ, R2 ;  /* 0x000000ffff3a7224 */ /* 0x000fe400078e0002 */
[----:B------:R-:W-:Y:S01]  /*59360*/  IMAD.MOV.U32 R59, RZ, RZ, R3 ;  /* 0x000000ffff3b7224 */ /* 0x000fe200078e0003 */
[----:B------:R-:W-:Y:S06]  /*59370*/  BRA `(.L_x_12451) ;  /* 0x0000000000047947 */ /* 0x000fec0003800000 */
.L_x_12450:
[----:B------:R0:W1:Y:S02]  /*59380*/  DADD R58, -R64, R62 ;  /* 0x00000000403a7229 */ /* 0x000064000000013e */
.L_x_12451:
[----:B------:R-:W-:Y:S05]  /*59390*/  BSYNC.RECONVERGENT B5 ;  /* 0x0000000000057941 */ /* 0x000fea0003800200 */
.L_x_12449:
        /* <DEDUP_REMOVED lines=72> */
[----:B0-2-4-:R-:W-:Y:S05]  /*59820*/  CALL.REL.NOINC `($__internal_23_$__cuda_sm20_dsqrt_rn_f64_mediumpath_v1) ;  /* 0x00000e4400807944 */ /* 0x015fea0003c00000 */
.L_x_12455:
[----:B------:R-:W-:Y:S05]  /*59830*/  BSYNC.RECONVERGENT B5 ;  /* 0x0000000000057941 */ /* 0x000fea0003800200 */
.L_x_12454:
[----:B------:R-:W-:Y:S02]  /*59840*/  IMAD.MOV.U32 R58, RZ, RZ, R2 ;  /* 0x000000ffff3a7224 */ /* 0x000fe400078e0002 */
[----:B------:R-:W-:Y:S01]  /*59850*/  IMAD.MOV.U32 R59, RZ, RZ, R3 ;  /* 0x000000ffff3b7224 */ /* 0x000fe200078e0003 */
[----:B------:R-:W-:Y:S06]  /*59860*/  BRA `(.L_x_12456) ;  /* 0x0000001000dc7947 */ /* 0x000fec0003800000 */
.L_x_12444:
        /* <DEDUP_REMOVED lines=63> */
.L_x_12459:
[----:B------:R-:W-:Y:S05]  /*59c60*/  BSYNC.RECONVERGENT B5 ;  /* 0x0000000000057941 */ /* 0x000fea0003800200 */
.L_x_12458:
[----:B------:R-:W-:Y:S02]  /*59c70*/  IMAD.MOV.U32 R58, RZ, RZ, R2 ;  /* 0x000000ffff3a7224 */ /* 0x000fe400078e0002 */
[----:B------:R-:W-:Y:S01]  /*59c80*/  IMAD.MOV.U32 R59, RZ, RZ, R3 ;  /* 0x000000ffff3b7224 */ /* 0x000fe200078e0003 */
[----:B------:R-:W-:Y:S06]  /*59c90*/  BRA `(.L_x_12456) ;  /* 0x0000000c00d07947 */ /* 0x000fec0003800000 */
.L_x_12457:
        /* <DEDUP_REMOVED lines=69> */
.L_x_12461:
[----:B------:R-:W-:Y:S05]  /*5a0f0*/  BSYNC.RECONVERGENT B5 ;  /* 0x0000000000057941 */ /* 0x000fea0003800200 */
.L_x_12460:
        /* <DEDUP_REMOVED lines=48> */
.L_x_12463:
[----:B------:R-:W-:Y:S05]  /*5a400*/  BSYNC.RECONVERGENT B5 ;  /* 0x0000000000057941 */ /* 0x000fea0003800200 */
.L_x_12462:
[----:B------:R-:W0:Y:S01]  /*5a410*/  DMUL R60, R60, 8.11296384146066816958e+31 ;  /* 0x469000003c3c7828 */ /* 0x000e220000000000 */
[----:B------:R-:W-:Y:S02]  /*5a420*/  IMAD.MOV.U32 R58, RZ, RZ, R2 ;  /* 0x000000ffff3a7224 */ /* 0x000fe400078e0002 */
[----:B------:R-:W-:Y:S01]  /*5a430*/  IMAD.MOV.U32 R59, RZ, RZ, R3 ;  /* 0x000000ffff3b7224 */ /* 0x000fe200078e0003 */
[----:B0-----:R-:W-:Y:S06]  /*5a440*/  BRA `(.L_x_12456) ;  /* 0x0000000400e47947 */ /* 0x001fec0003800000 */
.L_x_12443:
        /* <DEDUP_REMOVED lines=53> */
.L_x_12465:
[----:B------:R-:W-:Y:S05]  /*5a7a0*/  BSYNC.RECONVERGENT B5 ;  /* 0x0000000000057941 */ /* 0x000fea0003800200 */
.L_x_12464:
        /* <DEDUP_REMOVED lines=62> */
[----:B--2-4-:R-:W-:Y:S05]  /*5ab90*/  CALL.REL.NOINC `($__internal_23_$__cuda_sm20_dsqrt_rn_f64_mediumpath_v1) ;  /* 0x00000e3000a47944 */ /* 0x014fea0003c00000 */
.L_x_12467:
[----:B------:R-:W-:Y:S05]  /*5aba0*/  BSYNC.RECONVERGENT B5 ;  /* 0x0000000000057941 */ /* 0x000fea0003800200 */
.L_x_12466:
[----:B------:R0:W1:Y:S01]  /*5abb0*/  DMUL R58, R2, R48 ;  /* 0x00000030023a7228 */ /* 0x0000620000000000 */
[----:B------:R-:W-:Y:S02]  /*5abc0*/  IMAD.MOV.U32 R60, RZ, RZ, 0x0 ;  /* 0x00000000ff3c7424 */ /* 0x000fe400078e00ff */
[----:B01----:R-:W-:-:S07]  /*5abd0*/  IMAD.MOV.U32 R61, RZ, RZ, 0x3ff00000 ;  /* 0x3ff00000ff3d7424 */ /* 0x003fce00078e00ff */
.L_x_12456:
[----:B------:R-:W-:Y:S05]  /*5abe0*/  BSYNC.RECONVERGENT B4 ;  /* 0x0000000000047941 */ /* 0x000fea0003800200 */
.L_x_12442:
[----:B------:R-:W-:Y:S05]  /*5abf0*/  BRA `(.L_x_12468) ;  /* 0x0000000000187947 */ /* 0x000fea0003800000 */
.L_x_12434:
[----:B------:R0:W1:-:S15]  /*5ac00*/  DMUL R58, R20, 9.00719925474099200000e+15 ;  /* 0x43400000143a7828 */ /* 0x00005e0000000000 */
[----:B------:R-:W-:-:S15]  /*5ac10*/  NOP ;  /* 0x0000000000007918 */ /* 0x000fde0000000000 */
[----:B------:R-:W-:-:S15]  /*5ac20*/  NOP ;  /* 0x0000000000007918 */ /* 0x000fde0000000000 */
[----:B------:R-:W-:-:S15]  /*5ac30*/  NOP ;  /* 0x0000000000007918 */ /* 0x000fde0000000000 */
[----:B------:R-:W-:-:S04]  /*5ac40*/  NOP ;  /* 0x0000000000007918 */ /* 0x000fc80000000000 */
[----:B01----:R-:W3:Y:S02]  /*5ac50*/  DMUL R60, R60, 9.00719925474099200000e+15 ;  /* 0x434000003c3c7828 */ /* 0x003ee40000000000 */
.L_x_12468:
[----:B------:R-:W-:Y:S05]  /*5ac60*/  BSYNC.RELIABLE B2 ;  /* 0x0000000000027941 */ /* 0x000fea0003800100 */
.L_x_12433:
        /* <DEDUP_REMOVED lines=68> */
.L_x_12471:
[----:B------:R-:W-:Y:S05]  /*5b0b0*/  BSYNC.RECONVERGENT B2 ;  /* 0x0000000000027941 */ /* 0x000fea0003800200 */
.L_x_12470:
        /* <DEDUP_REMOVED lines=176> */
.L_x_12473:
[----:B------:R-:W-:Y:S02]  /*5bbc0*/  FSEL R2, RZ, 3.37028055040000000000e+12, P0 ;  /* 0x54442d18ff027808 */ /* 0x000fe40000000000 */
[----:B------:R-:W-:-:S07]  /*5bbd0*/  FSEL R3, RZ, 2.1426990032196044922, P0 ;  /* 0x400921fbff037808 */ /* 0x000fce0000000000 */
.L_x_12474:
[----:B------:R-:W-:Y:S05]  /*5bbe0*/  BSYNC.RECONVERGENT B0 ;  /* 0x0000000000007941 */ /* 0x000fea0003800200 */
.L_x_12472:
        /* <DEDUP_REMOVED lines=10> */
.L_x_12469:
        /* <DEDUP_REMOVED lines=61> */
[----:B0-2-4-:R-:W-:Y:S05]  /*5c060*/  CALL.REL.NOINC `($__internal_22_$__cuda_sm20_div_rn_f64_full) ;  /* 0x00000e14003c7944 */ /* 0x015fea0003c00000 */
.L_x_12476:
[----:B------:R-:W-:Y:S05]  /*5c070*/  BSYNC.RECONVERGENT B2 ;  /* 0x0000000000027941 */ /* 0x000fea0003800200 */
.L_x_12475:
        /* <DEDUP_REMOVED lines=176> */
.L_x_12478:
[----:B------:R-:W-:Y:S02]  /*5cb80*/  FSEL R2, RZ, 3.37028055040000000000e+12, P0 ;  /* 0x54442d18ff027808 */ /* 0x000fe40000000000 */
[----:B------:R-:W-:-:S07]  /*5cb90*/  FSEL R3, RZ, 2.1426990032196044922, P0 ;  /* 0x400921fbff037808 */ /* 0x000fce0000000000 */
.L_x_12479:
[----:B------:R-:W-:Y:S05]  /*5cba0*/  BSYNC.RECONVERGENT B0 ;  /* 0x0000000000007941 */ /* 0x000fea0003800200 */
.L_x_12477:
        /* <DEDUP_REMOVED lines=9> */
.L_x_12440:
[----:B------:R-:W-:Y:S05]  /*5cc40*/  BSYNC.RECONVERGENT B3 ;  /* 0x0000000000037941 */ /* 0x000fea0003800200 */
.L_x_12432:
[----:B------:R-:W-:Y:S01]  /*5cc50*/  ISETP.GE.AND P0, PT, R27, RZ, PT ;  /* 0x000000ff1b00720c */ /* 0x000fe20003f06270 */
[----:B------:R-:W1:Y:S03]  /*5cc60*/  DADD R2, -RZ, -R22 ;  /* 0x00000000ff027229 */ /* 0x000e660000000916 */
[----:B-1----:R-:W-:Y:S02]  /*5cc70*/  FSEL R22, R22, R2, !P0 ;  /* 0x0000000216167208 */ /* 0x002fe40004000000 */
[----:B------:R-:W-:Y:S01]  /*5cc80*/  FSEL R23, R23, R3, !P0 ;  /* 0x0000000317177208 */ /* 0x000fe20004000000 */
[----:B------:R-:W-:Y:S06]  /*5cc90*/  BRA `(.L_x_12395) ;  /* 0x0000006800187947 */ /* 0x000fec0003800000 */
.L_x_12399:
        /* <DEDUP_REMOVED lines=15> */
.L_x_12398:
[----:B------:R0:W1:Y:S01]  /*5cd90*/  DADD R22, -RZ, -R26 ;  /* 0x00000000ff167229 */ /* 0x000062000000091a */
[----:B------:R-:W-:Y:S01]  /*5cda0*/  CS2R R20, SRZ ;  /* 0x0000000000147805 */ /* 0x000fe2000001ff00 */
[----:B01----:R-:W-:Y:S06]  /*5cdb0*/  BRA `(.L_x_12395) ;  /* 0x0000006400d07947 */ /* 0x003fec0003800000 */
.L_x_12397:
        /* <DEDUP_REMOVED lines=266> */
.L_x_12484:
[----:B------:R-:W-:Y:S05]  /*5de60*/  BSYNC.RECONVERGENT B0 ;  /* 0x0000000000007941 */ /* 0x000fea0003800200 */
.L_x_12483:
[----:B------:R-:W-:Y:S04]  /*5de70*/  BSSY.RECONVERGENT B3, `(.L_x_12485) ;  /* 0x0000008000037945 */ /* 0x000fe80003800200 */
[----:B------:R-:W-:Y:S05]  /*5de80*/  @P4 BRA P5, `(.L_x_12486) ;  /* 0x0000000000184947 */ /* 0x000fea0002800000 */
[----:B------:R-:W-:Y:S01]  /*5de90*/  IMAD.MOV.U32 R2, RZ, RZ, R20 ;  /* 0x000000ffff027224 */ /* 0x000fe200078e0014 */
[----:B------:R-:W-:Y:S01]  /*5dea0*/  MOV R32, 0x5def0 ;  /* 0x0005def000207802 */ /* 0x000fe20000000f00 */
[----:B------:R-:W-:Y:S02]  /*5deb0*/  IMAD.MOV.U32 R3, RZ, RZ, R21 ;  /* 0x000000ffff037224 */ /* 0x000fe400078e0015 */
[----:B------:R-:W-:Y:S02]  /*5dec0*/  IMAD.MOV.U32 R34, RZ, RZ, R22 ;  /* 0x000000ffff227224 */ /* 0x000fe400078e0016 */
[----:B------:R-:W-:-:S07]  /*5ded0*/  IMAD.MOV.U32 R33, RZ, RZ, R23 ;  /* 0x000000ffff217224 */ /* 0x000fce00078e0017 */
[----:B012-4-:R-:W-:Y:S05]  /*5dee0*/  CALL.REL.NOINC `($__internal_22_$__cuda_sm20_div_rn_f64_full) ;  /* 0x00000df4009c7944 */ /* 0x017fea0003c00000 */
.L_x_12486:
[----:B------:R-:W-:Y:S05]  /*5def0*/  BSYNC.RECONVERGENT B3 ;  /* 0x0000000000037941 */ /* 0x000fea0003800200 */
.L_x_12485:
        /* <DEDUP_REMOVED lines=177> */
.L_x_12488:
[----:B------:R-:W-:Y:S02]  /*5ea10*/  FSEL R2, RZ, 3.37028055040000000000e+12, P0 ;  /* 0x54442d18ff027808 */ /* 0x000fe40000000000 */
[----:B------:R-:W-:-:S07]  /*5ea20*/  FSEL R3, RZ, 2.1426990032196044922, P0 ;  /* 0x400921fbff037808 */ /* 0x000fce0000000000 */
.L_x_12489:
[----:B------:R-:W-:Y:S05]  /*5ea30*/  BSYNC.RECONVERGENT B0 ;  /* 0x0000000000007941 */ /* 0x000fea0003800200 */
.L_x_12487:
        /* <DEDUP_REMOVED lines=14> */
.L_x_12482:
        /* <DEDUP_REMOVED lines=324> */
.L_x_12492:
[----:B------:R-:W-:Y:S05]  /*5ff60*/  BSYNC.RECONVERGENT B0 ;  /* 0x0000000000007941 */ /* 0x000fea0003800200 */
.L_x_12491:
[----:B------:R-:W-:Y:S04]  /*5ff70*/  BSSY.RECONVERGENT B3, `(.L_x_12493) ;  /* 0x0000008000037945 */ /* 0x000fe80003800200 */
[----:B------:R-:W-:Y:S05]  /*5ff80*/  @P4 BRA P5, `(.L_x_12494) ;  /* 0x0000000000184947 */ /* 0x000fea0002800000 */
[----:B------:R-:W-:Y:S01]  /*5ff90*/  IMAD.MOV.U32 R2, RZ, RZ, R20 ;  /* 0x000000ffff027224 */ /* 0x000fe200078e0014 */
[----:B------:R-:W-:Y:S01]  /*5ffa0*/  MOV R33, R23 ;  /* 0x0000001700217202 */ /* 0x000fe20000000f00 */
[----:B------:R-:W-:Y:S01]  /*5ffb0*/  IMAD.MOV.U32 R3, RZ, RZ, R21 ;  /* 0x000000ffff037224 */ /* 0x000fe200078e0015 */
[----:B------:R-:W-:Y:S01]  /*5ffc0*/  MOV R32, 0x5fff0 ;  /* 0x0005fff000207802 */ /* 0x000fe20000000f00 */
[----:B0-----:R-:W-:-:S07]  /*5ffd0*/  IMAD.MOV.U32 R34, RZ, RZ, R22 ;  /* 0x000000ffff227224 */ /* 0x001fce00078e0016 */
[----:B-12-4-:R-:W-:Y:S05]  /*5ffe0*/  CALL.REL.NOINC `($__internal_22_$__cuda_sm20_div_rn_f64_full) ;  /* 0x00000dd4005c7944 */ /* 0x016fea0003c00000 */
.L_x_12494:
[----:B------:R-:W-:Y:S05]  /*5fff0*/  BSYNC.RECONVERGENT B3 ;  /* 0x0000000000037941 */ /* 0x000fea0003800200 */
.L_x_12493:
        /* <DEDUP_REMOVED lines=176> */
.L_x_12496:
[----:B------:R-:W-:Y:S02]  /*60b00*/  FSEL R2, RZ, 3.37028055040000000000e+12, P0 ;  /* 0x54442d18ff027808 */ /* 0x000fe40000000000 */
[----:B------:R-:W-:-:S07]  /*60b10*/  FSEL R3, RZ, 2.1426990032196044922, P0 ;  /* 0x400921fbff037808 */ /* 0x000fce0000000000 */
.L_x_12497:
[----:B------:R-:W-:Y:S05]  /*60b20*/  BSYNC.RECONVERGENT B0 ;  /* 0x0000000000007941 */ /* 0x000fea0003800200 */
.L_x_12495:
        /* <DEDUP_REMOVED lines=10> */
.L_x_12481:
        /* <DEDUP_REMOVED lines=50> */
[----:B--2-4-:R-:W-:Y:S05]  /*60ef0*/  CALL.REL.NOINC `($__internal_22_$__cuda_sm20_div_rn_f64_full) ;  /* 0x00000dc400987944 */ /* 0x014fea0003c00000 */
[----:B------:R-:W-:Y:S02]  /*60f00*/  IMAD.MOV.U32 R62, RZ, RZ, R2 ;  /* 0x000000ffff3e7224 */ /* 0x000fe400078e0002 */
[----:B------:R-:W-:-:S07]  /*60f10*/  IMAD.MOV.U32 R63, RZ, RZ, R3 ;  /* 0x000000ffff3f7224 */ /* 0x000fce00078e0003 */
.L_x_12499:
[----:B------:R-:W-:Y:S05]  /*60f20*/  BSYNC.RECONVERGENT B3 ;  /* 0x0000000000037941 */ /* 0x000fea0003800200 */
.L_x_12498:
        /* <DEDUP_REMOVED lines=50> */
[----:B--2-4-:R-:W-:Y:S05]  /*61250*/  CALL.REL.NOINC `($__internal_22_$__cuda_sm20_div_rn_f64_full) ;  /* 0x00000dc000c07944 */ /* 0x014fea0003c00000 */
.L_x_12501:
[----:B------:R-:W-:Y:S05]  /*61260*/  BSYNC.RECONVERGENT B3 ;  /* 0x0000000000037941 */ /* 0x000fea0003800200 */
.L_x_12500:
        /* <DEDUP_REMOVED lines=335> */
.L_x_12503:
[----:B------:R-:W-:Y:S05]  /*62760*/  BSYNC.RECONVERGENT B0 ;  /* 0x0000000000007941 */ /* 0x000fea0003800200 */
.L_x_12502:
        /* <DEDUP_REMOVED lines=8> */
.L_x_12505:
[----:B------:R-:W-:Y:S05]  /*627f0*/  BSYNC.RECONVERGENT B3 ;  /* 0x0000000000037941 */ /* 0x000fea0003800200 */
.L_x_12504:
        /* <DEDUP_REMOVED lines=176> */
.L_x_12507:
[----:B------:R-:W-:Y:S02]  /*63300*/  FSEL R2, RZ, 3.37028055040000000000e+12, P0 ;  /* 0x54442d18ff027808 */ /* 0x000fe40000000000 */
[----:B------:R-:W-:-:S07]  /*63310*/  FSEL R3, RZ, 2.1426990032196044922, P0 ;  /* 0x400921fbff037808 */ /* 0x000fce0000000000 */
.L_x_12508:
[----:B------:R-:W-:Y:S05]  /*63320*/  BSYNC.RECONVERGENT B0 ;  /* 0x0000000000007941 */ /* 0x000fea0003800200 */
.L_x_12506:
        /* <DEDUP_REMOVED lines=13> */
.L_x_12490:
[----:B------:R-:W-:Y:S05]  /*63400*/  BSYNC.RECONVERGENT B2 ;  /* 0x0000000000027941 */ /* 0x000fea0003800200 */
.L_x_12480:
        /* <DEDUP_REMOVED lines=15> */
.L_x_12395:
[----:B------:R-:W-:Y:S05]  /*63500*/  BSYNC.RECONVERGENT B1 ;  /* 0x0000000000017941 */ /* 0x000fea0003800200 */
.L_x_12394:
        /* <DEDUP_REMOVED lines=78> */
.L_x_12511:
        /* <DEDUP_REMOVED lines=292> */
[----:B--2-4-:R-:W-:Y:S05]  /*64c30*/  CALL.REL.NOINC `($__internal_23_$__cuda_sm20_dsqrt_rn_f64_mediumpath_v1) ;  /* 0x00000d90007c7944 */ /* 0x014fea0003c00000 */
[----:B------:R-:W-:Y:S02]  /*64c40*/  IMAD.MOV.U32 R48, RZ, RZ, R2 ;  /* 0x000000ffff307224 */ /* 0x000fe400078e0002 */
[----:B------:R-:W-:-:S07]  /*64c50*/  IMAD.MOV.U32 R49, RZ, RZ, R3 ;  /* 0x000000ffff317224 */ /* 0x000fce00078e0003 */
.L_x_12518:
[----:B------:R-:W-:Y:S05]  /*64c60*/  BSYNC.RECONVERGENT B3 ;  /* 0x0000000000037941 */ /* 0x000fea0003800200 */
.L_x_12517:
        /* <DEDUP_REMOVED lines=194> */
.L_x_12516:
        /* <DEDUP_REMOVED lines=77> */
.L_x_12525:
[----:B------:R-:W-:Y:S05]  /*65d60*/  BSYNC.RECONVERGENT B4 ;  /* 0x0000000000047941 */ /* 0x000fea0003800200 */
.L_x_12524:
[----:B------:R-:W-:Y:S01]  /*65d70*/  MOV R26, R2 ;  /* 0x00000002001a7202 */ /* 0x000fe20000000f00 */
[----:B------:R-:W-:-:S07]  /*65d80*/  IMAD.MOV.U32 R27, RZ, RZ, R3 ;  /* 0x000000ffff1b7224 */ /* 0x000fce00078e0003 */
.L_x_12523:
[----:B------:R-:W-:Y:S05]  /*65d90*/  BSYNC.RECONVERGENT B3 ;  /* 0x0000000000037941 */ /* 0x000fea0003800200 */
.L_x_12522:
        /* <DEDUP_REMOVED lines=70> */
.L_x_12530:
[----:B------:R-:W-:Y:S05]  /*66200*/  BSYNC.RECONVERGENT B4 ;  /* 0x0000000000047941 */ /* 0x000fea0003800200 */
.L_x_12529:
[----:B------:R-:W-:Y:S05]  /*66210*/  BRA `(.L_x_12528) ;  /* 0x0000000000047947 */ /* 0x000fea0003800000 */
.L_x_12527:
[----:B------:R0:W1:Y:S02]  /*66220*/  DADD R2, R62, -R32 ;  /* 0x000000003e027229 */ /* 0x0000640000000820 */
.L_x_12528:
[----:B------:R-:W-:Y:S05]  /*66230*/  BSYNC.RECONVERGENT B3 ;  /* 0x0000000000037941 */ /* 0x000fea0003800200 */
.L_x_12526:
        /* <DEDUP_REMOVED lines=72> */
.L_x_12532:
[----:B------:R-:W-:Y:S05]  /*666c0*/  BSYNC.RECONVERGENT B3 ;  /* 0x0000000000037941 */ /* 0x000fea0003800200 */
.L_x_12531:
        /* <DEDUP_REMOVED lines=198> */
.L_x_12533:
        /* <DEDUP_REMOVED lines=52> */
.L_x_12535:
[----:B------:R-:W-:Y:S05]  /*67670*/  BSYNC.RECONVERGENT B3 ;  /* 0x0000000000037941 */ /* 0x000fea0003800200 */
.L_x_12534:
        /* <DEDUP_REMOVED lines=78> */
.L_x_12521:
        /* <DEDUP_REMOVED lines=53> */
[----:B------:R-:W-:Y:S01]  /*67eb0*/  MOV R48, R2 ;  /* 0x0000000200307202 */ /* 0x000fe20000000f00 */
[----:B------:R-:W-:-:S07]  /*67ec0*/  IMAD.MOV.U32 R49, RZ, RZ, R3 ;  /* 0x000000ffff317224 */ /* 0x000fce00078e0003 */
.L_x_12538:
[----:B------:R-:W-:Y:S05]  /*67ed0*/  BSYNC.RECONVERGENT B3 ;  /* 0x0000000000037941 */ /* 0x000fea0003800200 */
.L_x_12537:
        /* <DEDUP_REMOVED lines=197> */
.L_x_12539:
        /* <DEDUP_REMOVED lines=52> */
.L_x_12541:
[----:B------:R-:W-:Y:S05]  /*68e70*/  BSYNC.RECONVERGENT B3 ;  /* 0x0000000000037941 */ /* 0x000fea0003800200 */
.L_x_12540:
        /* <DEDUP_REMOVED lines=78> */
.L_x_12536:
        /* <DEDUP_REMOVED lines=60> */
.L_x_12543:
[----:B------:R-:W-:Y:S05]  /*69720*/  BSYNC.RECONVERGENT B3 ;  /* 0x0000000000037941 */ /* 0x000fea0003800200 */
.L_x_12542:
        /* <DEDUP_REMOVED lines=48> */
.L_x_12545:
[----:B------:R-:W-:Y:S05]  /*69a30*/  BSYNC.RECONVERGENT B3 ;  /* 0x0000000000037941 */ /* 0x000fea0003800200 */
.L_x_12544:
[----:B------:R-:W-:Y:S02]  /*69a40*/  IMAD.MOV.U32 R26, RZ, RZ, R2 ;  /* 0x000000ffff1a7224 */ /* 0x000fe400078e0002 */
[----:B------:R-:W-:Y:S01]  /*69a50*/  IMAD.MOV.U32 R27, RZ, RZ, R3 ;  /* 0x000000ffff1b7224 */ /* 0x000fe200078e0003 */
[----:B------:R-:W-:Y:S06]  /*69a60*/  BRA `(.L_x_12519) ;  /* 0x0000000000d47947 */ /* 0x000fec0003800000 */
.L_x_12520:
        /* <DEDUP_REMOVED lines=52> */
.L_x_12546:
[----:B------:R-:W-:Y:S05]  /*69db0*/  BSYNC.RECONVERGENT B3 ;  /* 0x0000000000037941 */ /* 0x000fea0003800200 */
.L_x_12519:
[----:B------:R-:W-:Y:S05]  /*69dc0*/  BSYNC.RECONVERGENT B2 ;  /* 0x0000000000027941 */ /* 0x000fea0003800200 */
.L_x_12515:
        /* <DEDUP_REMOVED lines=53> */
.L_x_12551:
[----:B------:R-:W-:Y:S05]  /*6a120*/  BSYNC.RECONVERGENT B4 ;  /* 0x0000000000047941 */ /* 0x000fea0003800200 */
.L_x_12550:
        /* <DEDUP_REMOVED lines=184> */
.L_x_12554:
        /* <DEDUP_REMOVED lines=123> */
.L_x_12553:
        /* <DEDUP_REMOVED lines=172> */
.L_x_12556:
        /* <DEDUP_REMOVED lines=123> */
.L_x_12552:
        /* <DEDUP_REMOVED lines=78> */
.L_x_12563:
[----:B------:R-:W-:Y:S05]  /*6cbb0*/  BSYNC.RECONVERGENT B6 ;  /* 0x0000000000067941 */ /* 0x000fea0003800200 */
.L_x_12562:
[----:B------:R-:W-:Y:S01]  /*6cbc0*/  IMAD.MOV.U32 R70, RZ, RZ, R2 ;  /* 0x000000ffff467224 */ /* 0x000fe200078e0002 */
[----:B------:R-:W-:-:S07]  /*6cbd0*/  MOV R71, R3 ;  /* 0x0000000300477202 */ /* 0x000fce0000000f00 */
.L_x_12561:
[----:B------:R-:W-:Y:S05]  /*6cbe0*/  BSYNC.RECONVERGENT B5 ;  /* 0x0000000000057941 */ /* 0x000fea0003800200 */
.L_x_12560:
        /* <DEDUP_REMOVED lines=63> */
.L_x_12568:
[----:B------:R-:W-:Y:S05]  /*6cfe0*/  BSYNC.RECONVERGENT B6 ;  /* 0x0000000000067941 */ /* 0x000fea0003800200 */
.L_x_12567:
[----:B------:R-:W-:Y:S02]  /*6cff0*/  IMAD.MOV.U32 R58, RZ, RZ, R2 ;  /* 0x000000ffff3a7224 */ /* 0x000fe400078e0002 */
[----:B------:R-:W-:Y:S01]  /*6d000*/  IMAD.MOV.U32 R59, RZ, RZ, R3 ;  /* 0x000000ffff3b7224 */ /* 0x000fe200078e0003 */
[----:B------:R-:W-:Y:S06]  /*6d010*/  BRA `(.L_x_12566) ;  /* 0x0000000000047947 */ /* 0x000fec0003800000 */
.L_x_12565:
[----:B------:R0:W1:Y:S02]  /*6d020*/  DADD R58, -R64, R62 ;  /* 0x00000000403a7229 */ /* 0x000064000000013e */
.L_x_12566:
[----:B------:R-:W-:Y:S05]  /*6d030*/  BSYNC.RECONVERGENT B5 ;  /* 0x0000000000057941 */ /* 0x000fea0003800200 */
.L_x_12564:
        /* <DEDUP_REMOVED lines=72> */
[----:B0-2-4-:R-:W-:Y:S05]  /*6d4c0*/  CALL.REL.NOINC `($__internal_23_$__cuda_sm20_dsqrt_rn_f64_mediumpath_v1) ;  /* 0x00000d0800587944 */ /* 0x015fea0003c00000 */
.L_x_12570:
[----:B------:R-:W-:Y:S05]  /*6d4d0*/  BSYNC.RECONVERGENT B5 ;  /* 0x0000000000057941 */ /* 0x000fea0003800200 */
.L_x_12569:
[----:B------:R-:W-:Y:S01]  /*6d4e0*/  IMAD.MOV.U32 R58, RZ, RZ, R2 ;  /* 0x000000ffff3a7224 */ /* 0x000fe200078e0002 */
[----:B------:R-:W-:Y:S01]  /*6d4f0*/  MOV R59, R3 ;  /* 0x00000003003b7202 */ /* 0x000fe20000000f00 */
[----:B------:R-:W-:Y:S06]  /*6d500*/  BRA `(.L_x_12571) ;  /* 0x0000001000dc7947 */ /* 0x000fec0003800000 */
.L_x_12559:
        /* <DEDUP_REMOVED lines=63> */
.L_x_12574:
[----:B------:R-:W-:Y:S05]  /*6d900*/  BSYNC.RECONVERGENT B5 ;  /* 0x0000000000057941 */ /* 0x000fea0003800200 */
.L_x_12573:
[----:B------:R-:W-:Y:S02]  /*6d910*/  IMAD.MOV.U32 R58, RZ, RZ, R2 ;  /* 0x000000ffff3a7224 */ /* 0x000fe400078e0002 */
[----:B------:R-:W-:Y:S01]  /*6d920*/  IMAD.MOV.U32 R59, RZ, RZ, R3 ;  /* 0x000000ffff3b7224 */ /* 0x000fe200078e0003 */
[----:B------:R-:W-:Y:S06]  /*6d930*/  BRA `(.L_x_12571) ;  /* 0x0000000c00d07947 */ /* 0x000fec0003800000 */
.L_x_12572:
        /* <DEDUP_REMOVED lines=69> */
.L_x_12576:
[----:B------:R-:W-:Y:S05]  /*6dd90*/  BSYNC.RECONVERGENT B5 ;  /* 0x0000000000057941 */ /* 0x000fea0003800200 */
.L_x_12575:
        /* <DEDUP_REMOVED lines=48> */
.L_x_12578:
[----:B------:R-:W-:Y:S05]  /*6e0a0*/  BSYNC.RECONVERGENT B5 ;  /* 0x0000000000057941 */ /* 0x000fea0003800200 */
.L_x_12577:
[----:B------:R-:W0:Y:S01]  /*6e0b0*/  DMUL R60, R60, 8.11296384146066816958e+31 ;  /* 0x469000003c3c7828 */ /* 0x000e220000000000 */
[----:B------:R-:W-:Y:S02]  /*6e0c0*/  IMAD.MOV.U32 R58, RZ, RZ, R2 ;  /* 0x000000ffff3a7224 */ /* 0x000fe400078e0002 */
[----:B------:R-:W-:Y:S01]  /*6e0d0*/  IMAD.MOV.U32 R59, RZ, RZ, R3 ;  /* 0x000000ffff3b7224 */ /* 0x000fe200078e0003 */
[----:B0-----:R-:W-:Y:S06]  /*6e0e0*/  BRA `(.L_x_12571) ;  /* 0x0000000400e47947 */ /* 0x001fec0003800000 */
.L_x_12558:
        /* <DEDUP_REMOVED lines=53> */
.L_x_12580:
[----:B------:R-:W-:Y:S05]  /*6e440*/  BSYNC.RECONVERGENT B5 ;  /* 0x0000000000057941 */ /* 0x000fea0003800200 */
.L_x_12579:
        /* <DEDUP_REMOVED lines=63> */
.L_x_12582:
[----:B------:R-:W-:Y:S05]  /*6e840*/  BSYNC.RECONVERGENT B5 ;  /* 0x0000000000057941 */ /* 0x000fea0003800200 */
.L_x_12581:
[----:B------:R0:W1:Y:S01]  /*6e850*/  DMUL R58, R2, R48 ;  /* 0x00000030023a7228 */ /* 0x0000620000000000 */
[----:B------:R-:W-:Y:S02]  /*6e860*/  IMAD.MOV.U32 R60, RZ, RZ, 0x0 ;  /* 0x00000000ff3c7424 */ /* 0x000fe400078e00ff */
[----:B01----:R-:W-:-:S07]  /*6e870*/  IMAD.MOV.U32 R61, RZ, RZ, 0x3ff00000 ;  /* 0x3ff00000ff3d7424 */ /* 0x003fce00078e00ff */
.L_x_12571:
[----:B------:R-:W-:Y:S05]  /*6e880*/  BSYNC.RECONVERGENT B4 ;  /* 0x0000000000047941 */ /* 0x000fea0003800200 */
.L_x_12557:
[----:B------:R-:W-:Y:S05]  /*6e890*/  BRA `(.L_x_12583) ;  /* 0x0000000000187947 */ /* 0x000fea0003800000 */
.L_x_12549:
[----:B------:R1:W3:-:S15]  /*6e8a0*/  DMUL R58, R24, 9.00719925474099200000e+15 ;  /* 0x43400000183a7828 */ /* 0x0002de0000000000 */
[----:B------:R-:W-:-:S15]  /*6e8b0*/  NOP ;  /* 0x0000000000007918 */ /* 0x000fde0000000000 */
[----:B------:R-:W-:-:S15]  /*6e8c0*/  NOP ;  /* 0x0000000000007918 */ /* 0x000fde0000000000 */
[----:B------:R-:W-:-:S15]  /*6e8d0*/  NOP ;  /* 0x0000000000007918 */ /* 0x000fde0000000000 */
[----:B------:R-:W-:-:S04]  /*6e8e0*/  NOP ;  /* 0x0000000000007918 */ /* 0x000fc80000000000 */
[----:B-1-3--:R-:W0:Y:S02]  /*6e8f0*/  DMUL R60, R60, 9.00719925474099200000e+15 ;  /* 0x434000003c3c7828 */ /* 0x00ae240000000000 */
.L_x_12583:
[----:B------:R-:W-:Y:S05]  /*6e900*/  BSYNC.RELIABLE B2 ;  /* 0x0000000000027941 */ /* 0x000fea0003800100 */
.L_x_12548:
        /* <DEDUP_REMOVED lines=67> */
[----:B--2-4-:R-:W-:Y:S05]  /*6ed40*/  CALL.REL.NOINC `($__internal_22_$__cuda_sm20_div_rn_f64_full) ;  /* 0x00000ce800047944 */ /* 0x014fea0003c00000 */
.L_x_12586:
[----:B------:R-:W-:Y:S05]  /*6ed50*/  BSYNC.RECONVERGENT B2 ;  /* 0x0000000000027941 */ /* 0x000fea0003800200 */
.L_x_12585:
        /* <DEDUP_REMOVED lines=176> */
.L_x_12588:
[----:B------:R-:W-:Y:S02]  /*6f860*/  FSEL R2, RZ, 3.37028055040000000000e+12, P0 ;  /* 0x54442d18ff027808 */ /* 0x000fe40000000000 */
[----:B------:R-:W-:-:S07]  /*6f870*/  FSEL R3, RZ, 2.1426990032196044922, P0 ;  /* 0x400921fbff037808 */ /* 0x000fce0000000000 */
.L_x_12589:
[----:B------:R-:W-:Y:S05]  /*6f880*/  BSYNC.RECONVERGENT B0 ;  /* 0x0000000000007941 */ /* 0x000fea0003800200 */
.L_x_12587:
        /* <DEDUP_REMOVED lines=10> */
.L_x_12584:
        /* <DEDUP_REMOVED lines=61> */
[----:B--2-4-:R-:W-:Y:S05]  /*6fd00*/  CALL.REL.NOINC `($__internal_22_$__cuda_sm20_div_rn_f64_full) ;  /* 0x00000cd800147944 */ /* 0x014fea0003c00000 */
.L_x_12591:
[----:B------:R-:W-:Y:S05]  /*6fd10*/  BSYNC.RECONVERGENT B2 ;  /* 0x0000000000027941 */ /* 0x000fea0003800200 */
.L_x_12590:
        /* <DEDUP_REMOVED lines=176> */
.L_x_12593:
[----:B------:R-:W-:Y:S02]  /*70820*/  FSEL R2, RZ, 3.37028055040000000000e+12, P0 ;  /* 0x54442d18ff027808 */ /* 0x000fe40000000000 */
[----:B------:R-:W-:-:S07]  /*70830*/  FSEL R3, RZ, 2.1426990032196044922, P0 ;  /* 0x400921fbff037808 */ /* 0x000fce0000000000 */
.L_x_12594:
[----:B------:R-:W-:Y:S05]  /*70840*/  BSYNC.RECONVERGENT B0 ;  /* 0x0000000000007941 */ /* 0x000fea0003800200 */
.L_x_12592:
        /* <DEDUP_REMOVED lines=9> */
.L_x_12555:
[----:B------:R-:W-:Y:S05]  /*708e0*/  BSYNC.RECONVERGENT B3 ;  /* 0x0000000000037941 */ /* 0x000fea0003800200 */
.L_x_12547:
[----:B------:R-:W-:Y:S01]  /*708f0*/  ISETP.GE.AND P0, PT, R31, RZ, PT ;  /* 0x000000ff1f00720c */ /* 0x000fe20003f06270 */
[----:B------:R-:W0:Y:S03]  /*70900*/  DADD R2, -RZ, -R26 ;  /* 0x00000000ff027229 */ /* 0x000e26000000091a */
[----:B0-----:R-:W-:Y:S02]  /*70910*/  FSEL R26, R26, R2, !P0 ;  /* 0x000000021a1a7208 */ /* 0x001fe40004000000 */
[----:B------:R-:W-:Y:S01]  /*70920*/  FSEL R27, R27, R3, !P0 ;  /* 0x000000031b1b7208 */ /* 0x000fe20004000000 */
[----:B------:R-:W-:Y:S06]  /*70930*/  BRA `(.L_x_12510) ;  /* 0x0000006800147947 */ /* 0x000fec0003800000 */
.L_x_12514:
        /* <DEDUP_REMOVED lines=15> */
.L_x_12513:
[----:B------:R0:W1:Y:S01]  /*70a30*/  DADD R26, -RZ, -R30 ;  /* 0x00000000ff1a7229 */ /* 0x000062000000091e */
[----:B------:R-:W-:Y:S01]  /*70a40*/  CS2R R24, SRZ ;  /* 0x0000000000187805 */ /* 0x000fe2000001ff00 */
[----:B01----:R-:W-:Y:S06]  /*70a50*/  BRA `(.L_x_12510) ;  /* 0x0000006400cc7947 */ /* 0x003fec0003800000 */
.L_x_12512:
        /* <DEDUP_REMOVED lines=266> */
.L_x_12599:
[----:B------:R-:W-:Y:S05]  /*71b00*/  BSYNC.RECONVERGENT B0 ;  /* 0x0000000000007941 */ /* 0x000fea0003800200 */
.L_x_12598:
        /* <DEDUP_REMOVED lines=8> */
.L_x_12601:
[----:B------:R-:W-:Y:S05]  /*71b90*/  BSYNC.RECONVERGENT B3 ;  /* 0x0000000000037941 */ /* 0x000fea0003800200 */
.L_x_12600:
        /* <DEDUP_REMOVED lines=176> */
.L_x_12603:
[----:B------:R-:W-:Y:S02]  /*726a0*/  FSEL R2, RZ, 3.37028055040000000000e+12, P0 ;  /* 0x54442d18ff027808 */ /* 0x000fe40000000000 */
[----:B------:R-:W-:-:S07]  /*726b0*/  FSEL R3, RZ, 2.1426990032196044922, P0 ;  /* 0x400921fbff037808 */ /* 0x000fce0000000000 */
.L_x_12604:
[----:B------:R-:W-:Y:S05]  /*726c0*/  BSYNC.RECONVERGENT B0 ;  /* 0x0000000000007941 */ /* 0x000fea0003800200 */
.L_x_12602:
        /* <DEDUP_REMOVED lines=14> */
.L_x_12597:
        /* <DEDUP_REMOVED lines=325> */
.L_x_12607:
[----:B------:R-:W-:Y:S05]  /*73c00*/  BSYNC.RECONVERGENT B0 ;  /* 0x0000000000007941 */ /* 0x000fea0003800200 */
.L_x_12606:
[----:B------:R-:W-:Y:S04]  /*73c10*/  BSSY.RECONVERGENT B3, `(.L_x_12608) ;  /* 0x0000008000037945 */ /* 0x000fe80003800200 */
[----:B------:R-:W-:Y:S05]  /*73c20*/  @P4 BRA P5, `(.L_x_12609) ;  /* 0x0000000000184947 */ /* 0x000fea0002800000 */
[----:B------:R-:W-:Y:S01]  /*73c30*/  IMAD.MOV.U32 R2, RZ, RZ, R24 ;  /* 0x000000ffff027224 */ /* 0x000fe200078e0018 */
[----:B0-----:R-:W-:Y:S01]  /*73c40*/  MOV R34, R26 ;  /* 0x0000001a00227202 */ /* 0x001fe20000000f00 */
[----:B------:R-:W-:Y:S01]  /*73c50*/  IMAD.MOV.U32 R3, RZ, RZ, R25 ;  /* 0x000000ffff037224 */ /* 0x000fe200078e0019 */
[----:B------:R-:W-:Y:S01]  /*73c60*/  MOV R32, 0x73c90 ;  /* 0x00073c9000207802 */ /* 0x000fe20000000f00 */
[----:B------:R-:W-:-:S07]  /*73c70*/  IMAD.MOV.U32 R33, RZ, RZ, R27 ;  /* 0x000000ffff217224 */ /* 0x000fce00078e001b */
[----:B-12-4-:R-:W-:Y:S05]  /*73c80*/  CALL.REL.NOINC `($__internal_22_$__cuda_sm20_div_rn_f64_full) ;  /* 0x00000c9800347944 */ /* 0x016fea0003c00000 */
.L_x_12609:
[----:B------:R-:W-:Y:S05]  /*73c90*/  BSYNC.RECONVERGENT B3 ;  /* 0x0000000000037941 */ /* 0x000fea0003800200 */
.L_x_12608:
        /* <DEDUP_REMOVED lines=176> */
.L_x_12611:
[----:B------:R-:W-:Y:S02]  /*747a0*/  FSEL R2, RZ, 3.37028055040000000000e+12, P0 ;  /* 0x54442d18ff027808 */ /* 0x000fe40000000000 */
[----:B------:R-:W-:-:S07]  /*747b0*/  FSEL R3, RZ, 2.1426990032196044922, P0 ;  /* 0x400921fbff037808 */ /* 0x000fce0000000000 */
.L_x_12612:
[----:B------:R-:W-:Y:S05]  /*747c0*/  BSYNC.RECONVERGENT B0 ;  /* 0x0000000000007941 */ /* 0x000fea0003800200 */
.L_x_12610:
        /* <DEDUP_REMOVED lines=10> */
.L_x_12596:
        /* <DEDUP_REMOVED lines=51> */
[----:B------:R-:W-:Y:S02]  /*74ba0*/  IMAD.MOV.U32 R62, RZ, RZ, R2 ;  /* 0x000000ffff3e7224 */ /* 0x000fe400078e0002 */
[----:B------:R-:W-:-:S07]  /*74bb0*/  IMAD.MOV.U32 R63, RZ, RZ, R3 ;  /* 0x000000ffff3f7224 */ /* 0x000fce00078e0003 */
.L_x_12614:
[----:B------:R-:W-:Y:S05]  /*74bc0*/  BSYNC.RECONVERGENT B3 ;  /* 0x0000000000037941 */ /* 0x000fea0003800200 */
.L_x_12613:
        /* <DEDUP_REMOVED lines=50> */
[----:B--2-4-:R-:W-:Y:S05]  /*74ef0*/  CALL.REL.NOINC `($__internal_22_$__cuda_sm20_div_rn_f64_full) ;  /* 0x00000c8400987944 */ /* 0x014fea0003c00000 */
.L_x_12616:
[----:B------:R-:W-:Y:S05]  /*74f00*/  BSYNC.RECONVERGENT B3 ;  /* 0x0000000000037941 */ /* 0x000fea0003800200 */
.L_x_12615:
        /* <DEDUP_REMOVED lines=334> */
.L_x_12618:
[----:B------:R-:W-:Y:S05]  /*763f0*/  BSYNC.RECONVERGENT B0 ;  /* 0x0000000000007941 */ /* 0x000fea0003800200 */
.L_x_12617:
        /* <DEDUP_REMOVED lines=8> */
.L_x_12620:
[----:B------:R-:W-:Y:S05]  /*76480*/  BSYNC.RECONVERGENT B3 ;  /* 0x0000000000037941 */ /* 0x000fea0003800200 */
.L_x_12619:
        /* <DEDUP_REMOVED lines=176> */
.L_x_12622:
[----:B------:R-:W-:Y:S02]  /*76f90*/  FSEL R2, RZ, 3.37028055040000000000e+12, P0 ;  /* 0x54442d18ff027808 */ /* 0x000fe40000000000 */
[----:B------:R-:W-:-:S07]  /*76fa0*/  FSEL R3, RZ, 2.1426990032196044922, P0 ;  /* 0x400921fbff037808 */ /* 0x000fce0000000000 */
.L_x_12623:
[----:B------:R-:W-:Y:S05]  /*76fb0*/  BSYNC.RECONVERGENT B0 ;  /* 0x0000000000007941 */ /* 0x000fea0003800200 */
.L_x_12621:
        /* <DEDUP_REMOVED lines=13> */
.L_x_12605:
[----:B------:R-:W-:Y:S05]  /*77090*/  BSYNC.RECONVERGENT B2 ;  /* 0x0000000000027941 */ /* 0x000fea0003800200 */
.L_x_12595:
        /* <DEDUP_REMOVED lines=15> */
.L_x_12510:
[----:B------:R-:W-:Y:S05]  /*77190*/  BSYNC.RECONVERGENT B1 ;  /* 0x0000000000017941 */ /* 0x000fea0003800200 */
.L_x_12509:
        /* <DEDUP_REMOVED lines=78> */
.L_x_12626:
        /* <DEDUP_REMOVED lines=297> */
.L_x_12633:
[----:B------:R-:W-:Y:S05]  /*78910*/  BSYNC.RECONVERGENT B3 ;  /* 0x0000000000037941 */ /* 0x000fea0003800200 */
.L_x_12632:
        /* <DEDUP_REMOVED lines=194> */
.L_x_12631:
        /* <DEDUP_REMOVED lines=77> */
.L_x_12640:
[----:B------:R-:W-:Y:S05]  /*79a10*/  BSYNC.RECONVERGENT B4 ;  /* 0x0000000000047941 */ /* 0x000fea0003800200 */
.L_x_12639:
[----:B------:R-:W-:Y:S02]  /*79a20*/  IMAD.MOV.U32 R30, RZ, RZ, R2 ;  /* 0x000000ffff1e7224 */ /* 0x000fe400078e0002 */
[----:B------:R-:W-:-:S07]  /*79a30*/  IMAD.MOV.U32 R31, RZ, RZ, R3 ;  /* 0x000000ffff1f7224 */ /* 0x000fce00078e0003 */
.L_x_12638:
[----:B------:R-:W-:Y:S05]  /*79a40*/  BSYNC.RECONVERGENT B3 ;  /* 0x0000000000037941 */ /* 0x000fea0003800200 */
.L_x_12637:
        /* <DEDUP_REMOVED lines=70> */
.L_x_12645:
[----:B------:R-:W-:Y:S05]  /*79eb0*/  BSYNC.RECONVERGENT B4 ;  /* 0x0000000000047941 */ /* 0x000fea0003800200 */
.L_x_12644:
[----:B------:R-:W-:Y:S05]  /*79ec0*/  BRA `(.L_x_12643) ;  /* 0x0000000000047947 */ /* 0x000fea0003800000 */
.L_x_12642:
[----:B------:R0:W1:Y:S02]  /*79ed0*/  DADD R2, R62, -R32 ;  /* 0x000000003e027229 */ /* 0x0000640000000820 */
.L_x_12643:
[----:B------:R-:W-:Y:S05]  /*79ee0*/  BSYNC.RECONVERGENT B3 ;  /* 0x0000000000037941 */ /* 0x000fea0003800200 */
.L_x_12641:
        /* <DEDUP_REMOVED lines=72> */
.L_x_12647:
[----:B------:R-:W-:Y:S05]  /*7a370*/  BSYNC.RECONVERGENT B3 ;  /* 0x0000000000037941 */ /* 0x000fea0003800200 */
.L_x_12646:
        /* <DEDUP_REMOVED lines=197> */
.L_x_12648:
        /* <DEDUP_REMOVED lines=52> */
.L_x_12650:
[----:B------:R-:W-:Y:S05]  /*7b310*/  BSYNC.RECONVERGENT B3 ;  /* 0x0000000000037941 */ /* 0x000fea0003800200 */
.L_x_12649:
        /* <DEDUP_REMOVED lines=78> */
.L_x_12636:
        /* <DEDUP_REMOVED lines=55> */
.L_x_12653:
[----:B------:R-:W-:Y:S05]  /*7bb70*/  BSYNC.RECONVERGENT B3 ;  /* 0x0000000000037941 */ /* 0x000fea0003800200 */
.L_x_12652:
        /* <DEDUP_REMOVED lines=197> */
.L_x_12654:
        /* <DEDUP_REMOVED lines=52> */
.L_x_12656:
[----:B------:R-:W-:Y:S05]  /*7cb10*/  BSYNC.RECONVERGENT B3 ;  /* 0x0000000000037941 */ /* 0x000fea0003800200 */
.L_x_12655:
        /* <DEDUP_REMOVED lines=78> */
.L_x_12651:
        /* <DEDUP_REMOVED lines=61> */
.L_x_12658:
[----:B------:R-:W-:Y:S05]  /*7d3d0*/  BSYNC.RECONVERGENT B3 ;  /* 0x0000000000037941 */ /* 0x000fea0003800200 */
.L_x_12657:
        /* <DEDUP_REMOVED lines=48> */
.L_x_12660:
[----:B------:R-:W-:Y:S05]  /*7d6e0*/  BSYNC.RECONVERGENT B3 ;  /* 0x0000000000037941 */ /* 0x000fea0003800200 */
.L_x_12659:
[----:B------:R-:W-:Y:S02]  /*7d6f0*/  IMAD.MOV.U32 R30, RZ, RZ, R2 ;  /* 0x000000ffff1e7224 */ /* 0x000fe400078e0002 */
[----:B------:R-:W-:Y:S01]  /*7d700*/  IMAD.MOV.U32 R31, RZ, RZ, R3 ;  /* 0x000000ffff1f7224 */ /* 0x000fe200078e0003 */
[----:B------:R-:W-:Y:S06]  /*7d710*/  BRA `(.L_x_12634) ;  /* 0x0000000000d07947 */ /* 0x000fec0003800000 */
.L_x_12635:
        /* <DEDUP_REMOVED lines=51> */
.L_x_12661:
[----:B------:R-:W-:Y:S05]  /*7da50*/  BSYNC.RECONVERGENT B3 ;  /* 0x0000000000037941 */ /* 0x000fea0003800200 */
.L_x_12634:
[----:B------:R-:W-:Y:S05]  /*7da60*/  BSYNC.RECONVERGENT B2 ;  /* 0x0000000000027941 */ /* 0x000fea0003800200 */
.L_x_12630:
        /* <DEDUP_REMOVED lines=53> */
.L_x_12666:
[----:B------:R-:W-:Y:S05]  /*7ddc0*/  BSYNC.RECONVERGENT B4 ;  /* 0x0000000000047941 */ /* 0x000fea0003800200 */
.L_x_12665:
        /* <DEDUP_REMOVED lines=184> */
.L_x_12669:
        /* <DEDUP_REMOVED lines=123> */
.L_x_12668:
        /* <DEDUP_REMOVED lines=172> */
.L_x_12671:
        /* <DEDUP_REMOVED lines=124> */
.L_x_12667:
        /* <DEDUP_REMOVED lines=78> */
.L_x_12678:
[----:B------:R-:W-:Y:S05]  /*80860*/  BSYNC.RECONVERGENT B6 ;  /* 0x0000000000067941 */ /* 0x000fea0003800200 */
.L_x_12677:
[----:B------:R-:W-:Y:S01]  /*80870*/  MOV R70, R2 ;  /* 0x0000000200467202 */ /* 0x000fe20000000f00 */
[----:B------:R-:W-:-:S07]  /*80880*/  IMAD.MOV.U32 R71, RZ, RZ, R3 ;  /* 0x000000ffff477224 */ /* 0x000fce00078e0003 */
.L_x_12676:
[----:B------:R-:W-:Y:S05]  /*80890*/  BSYNC.RECONVERGENT B5 ;  /* 0x0000000000057941 */ /* 0x000fea0003800200 */
.L_x_12675:
        /* <DEDUP_REMOVED lines=63> */
.L_x_12683:
[----:B------:R-:W-:Y:S05]  /*80c90*/  BSYNC.RECONVERGENT B6 ;  /* 0x0000000000067941 */ /* 0x000fea0003800200 */
.L_x_12682:
[----:B------:R-:W-:Y:S01]  /*80ca0*/  IMAD.MOV.U32 R58, RZ, RZ, R2 ;  /* 0x000000ffff3a7224 */ /* 0x000fe200078e0002 */
[----:B------:R-:W-:Y:S01]  /*80cb0*/  MOV R59, R3 ;  /* 0x00000003003b7202 */ /* 0x000fe20000000f00 */
[----:B------:R-:W-:Y:S06]  /*80cc0*/  BRA `(.L_x_12681) ;  /* 0x0000000000047947 */ /* 0x000fec0003800000 */
.L_x_12680:
[----:B------:R0:W1:Y:S02]  /*80cd0*/  DADD R58, -R64, R62 ;  /* 0x00000000403a7229 */ /* 0x000064000000013e */
.L_x_12681:
[----:B------:R-:W-:Y:S05]  /*80ce0*/  BSYNC.RECONVERGENT B5 ;  /* 0x0000000000057941 */ /* 0x000fea0003800200 */
.L_x_12679:
        /* <DEDUP_REMOVED lines=73> */
.L_x_12685:
[----:B------:R-:W-:Y:S05]  /*81180*/  BSYNC.RECONVERGENT B5 ;  /* 0x0000000000057941 */ /* 0x000fea0003800200 */
.L_x_12684:
[----:B------:R-:W-:Y:S01]  /*81190*/  MOV R58, R2 ;  /* 0x00000002003a7202 */ /* 0x000fe20000000f00 */
[----:B------:R-:W-:Y:S01]  /*811a0*/  IMAD.MOV.U32 R59, RZ, RZ, R3 ;  /* 0x000000ffff3b7224 */ /* 0x000fe200078e0003 */
[----:B------:R-:W-:Y:S06]  /*811b0*/  BRA `(.L_x_12686) ;  /* 0x0000001000dc7947 */ /* 0x000fec0003800000 */
.L_x_12674:
        /* <DEDUP_REMOVED lines=63> */
.L_x_12689:
[----:B------:R-:W-:Y:S05]  /*815b0*/  BSYNC.RECONVERGENT B5 ;  /* 0x0000000000057941 */ /* 0x000fea0003800200 */
.L_x_12688:
[----:B------:R-:W-:Y:S01]  /*815c0*/  IMAD.MOV.U32 R58, RZ, RZ, R2 ;  /* 0x000000ffff3a7224 */ /* 0x000fe200078e0002 */
[----:B------:R-:W-:Y:S01]  /*815d0*/  MOV R59, R3 ;  /* 0x00000003003b7202 */ /* 0x000fe20000000f00 */
[----:B------:R-:W-:Y:S06]  /*815e0*/  BRA `(.L_x_12686) ;  /* 0x0000000c00d07947 */ /* 0x000fec0003800000 */
.L_x_12687:
        /* <DEDUP_REMOVED lines=69> */
.L_x_12691:
[----:B------:R-:W-:Y:S05]  /*81a40*/  BSYNC.RECONVERGENT B5 ;  /* 0x0000000000057941 */ /* 0x000fea0003800200 */
.L_x_12690:
        /* <DEDUP_REMOVED lines=48> */
.L_x_12693:
[----:B------:R-:W-:Y:S05]  /*81d50*/  BSYNC.RECONVERGENT B5 ;  /* 0x0000000000057941 */ /* 0x000fea0003800200 */
.L_x_12692:
[----:B------:R-:W0:Y:S01]  /*81d60*/  DMUL R60, R60, 8.11296384146066816958e+31 ;  /* 0x469000003c3c7828 */ /* 0x000e220000000000 */
[----:B------:R-:W-:Y:S02]  /*81d70*/  IMAD.MOV.U32 R58, RZ, RZ, R2 ;  /* 0x000000ffff3a7224 */ /* 0x000fe400078e0002 */
[----:B------:R-:W-:Y:S01]  /*81d80*/  IMAD.MOV.U32 R59, RZ, RZ, R3 ;  /* 0x000000ffff3b7224 */ /* 0x000fe200078e0003 */
[----:B0-----:R-:W-:Y:S06]  /*81d90*/  BRA `(.L_x_12686) ;  /* 0x0000000400e47947 */ /* 0x001fec0003800000 */
.L_x_12673:
        /* <DEDUP_REMOVED lines=53> */
.L_x_12695:
[----:B------:R-:W-:Y:S05]  /*820f0*/  BSYNC.RECONVERGENT B5 ;  /* 0x0000000000057941 */ /* 0x000fea0003800200 */
.L_x_12694:
        /* <DEDUP_REMOVED lines=62> */
[----:B--2-4-:R-:W-:Y:S05]  /*824e0*/  CALL.REL.NOINC `($__internal_23_$__cuda_sm20_dsqrt_rn_f64_mediumpath_v1) ;  /* 0x00000bb800507944 */ /* 0x014fea0003c00000 */
.L_x_12697:
[----:B------:R-:W-:Y:S05]  /*824f0*/  BSYNC.RECONVERGENT B5 ;  /* 0x0000000000057941 */ /* 0x000fea0003800200 */
.L_x_12696:
[----:B------:R1:W3:Y:S01]  /*82500*/  DMUL R58, R2, R48 ;  /* 0x00000030023a7228 */ /* 0x0002e20000000000 */
[----:B------:R-:W-:Y:S02]  /*82510*/  IMAD.MOV.U32 R60, RZ, RZ, 0x0 ;  /* 0x00000000ff3c7424 */ /* 0x000fe400078e00ff */
[----:B-1-3--:R-:W-:-:S07]  /*82520*/  IMAD.MOV.U32 R61, RZ, RZ, 0x3ff00000 ;  /* 0x3ff00000ff3d7424 */ /* 0x00afce00078e00ff */
.L_x_12686:
[----:B------:R-:W-:Y:S05]  /*82530*/  BSYNC.RECONVERGENT B4 ;  /* 0x0000000000047941 */ /* 0x000fea0003800200 */
.L_x_12672:
[----:B------:R-:W-:Y:S05]  /*82540*/  BRA `(.L_x_12698) ;  /* 0x0000000000187947 */ /* 0x000fea0003800000 */
.L_x_12664:
[----:B------:R0:W1:-:S15]  /*82550*/  DMUL R58, R28, 9.00719925474099200000e+15 ;  /* 0x434000001c3a7828 */ /* 0x00005e0000000000 */
[----:B------:R-:W-:-:S15]  /*82560*/  NOP ;  /* 0x0000000000007918 */ /* 0x000fde0000000000 */
[----:B------:R-:W-:-:S15]  /*82570*/  NOP ;  /* 0x0000000000007918 */ /* 0x000fde0000000000 */
[----:B------:R-:W-:-:S15]  /*82580*/  NOP ;  /* 0x0000000000007918 */ /* 0x000fde0000000000 */
[----:B------:R-:W-:-:S04]  /*82590*/  NOP ;  /* 0x0000000000007918 */ /* 0x000fc80000000000 */
[----:B01----:R-:W3:Y:S02]  /*825a0*/  DMUL R60, R60, 9.00719925474099200000e+15 ;  /* 0x434000003c3c7828 */ /* 0x003ee40000000000 */
.L_x_12698:
[----:B------:R-:W-:Y:S05]  /*825b0*/  BSYNC.RELIABLE B2 ;  /* 0x0000000000027941 */ /* 0x000fea0003800100 */
.L_x_12663:
        /* <DEDUP_REMOVED lines=67> */
[----:B0-2-4-:R-:W-:Y:S05]  /*829f0*/  CALL.REL.NOINC `($__internal_22_$__cuda_sm20_div_rn_f64_full) ;  /* 0x00000ba800d87944 */ /* 0x015fea0003c00000 */
.L_x_12701:
[----:B------:R-:W-:Y:S05]  /*82a00*/  BSYNC.RECONVERGENT B2 ;  /* 0x0000000000027941 */ /* 0x000fea0003800200 */
.L_x_12700:
        /* <DEDUP_REMOVED lines=177> */
.L_x_12703:
[----:B------:R-:W-:Y:S02]  /*83520*/  FSEL R2, RZ, 3.37028055040000000000e+12, P0 ;  /* 0x54442d18ff027808 */ /* 0x000fe40000000000 */
[----:B------:R-:W-:-:S07]  /*83530*/  FSEL R3, RZ, 2.1426990032196044922, P0 ;  /* 0x400921fbff037808 */ /* 0x000fce0000000000 */
.L_x_12704:
[----:B------:R-:W-:Y:S05]  /*83540*/  BSYNC.RECONVERGENT B0 ;  /* 0x0000000000007941 */ /* 0x000fea0003800200 */
.L_x_12702:
        /* <DEDUP_REMOVED lines=10> */
.L_x_12699:
        /* <DEDUP_REMOVED lines=62> */
.L_x_12706:
[----:B------:R-:W-:Y:S05]  /*839d0*/  BSYNC.RECONVERGENT B2 ;  /* 0x0000000000027941 */ /* 0x000fea0003800200 */
.L_x_12705:
        /* <DEDUP_REMOVED lines=176> */
.L_x_12708:
[----:B------:R-:W-:Y:S02]  /*844e0*/  FSEL R2, RZ, 3.37028055040000000000e+12, P0 ;  /* 0x54442d18ff027808 */ /* 0x000fe40000000000 */
[----:B------:R-:W-:-:S07]  /*844f0*/  FSEL R3, RZ, 2.1426990032196044922, P0 ;  /* 0x400921fbff037808 */ /* 0x000fce0000000000 */
.L_x_12709:
[----:B------:R-:W-:Y:S05]  /*84500*/  BSYNC.RECONVERGENT B0 ;  /* 0x0000000000007941 */ /* 0x000fea0003800200 */
.L_x_12707:
        /* <DEDUP_REMOVED lines=9> */
.L_x_12670:
[----:B------:R-:W-:Y:S05]  /*845a0*/  BSYNC.RECONVERGENT B3 ;  /* 0x0000000000037941 */ /* 0x000fea0003800200 */
.L_x_12662:
[----:B------:R-:W-:Y:S01]  /*845b0*/  ISETP.GE.AND P0, PT, R39, RZ, PT ;  /* 0x000000ff2700720c */ /* 0x000fe20003f06270 */
[----:B------:R-:W1:Y:S03]  /*845c0*/  DADD R2, -RZ, -R30 ;  /* 0x00000000ff027229 */ /* 0x000e66000000091e */
[----:B-1----:R-:W-:Y:S02]  /*845d0*/  FSEL R30, R30, R2, !P0 ;  /* 0x000000021e1e7208 */ /* 0x002fe40004000000 */
[----:B------:R-:W-:Y:S01]  /*845e0*/  FSEL R31, R31, R3, !P0 ;  /* 0x000000031f1f7208 */ /* 0x000fe20004000000 */
[----:B------:R-:W-:Y:S06]  /*845f0*/  BRA `(.L_x_12625) ;  /* 0x0000006800087947 */ /* 0x000fec0003800000 */
.L_x_12629:
        /* <DEDUP_REMOVED lines=15> */
.L_x_12628:
[----:B------:R0:W1:Y:S01]  /*846f0*/  DADD R30, -RZ, -R38 ;  /* 0x00000000ff1e7229 */ /* 0x0000620000000926 */
[----:B------:R-:W-:Y:S01]  /*84700*/  CS2R R28, SRZ ;  /* 0x00000000001c7805 */ /* 0x000fe2000001ff00 */
[----:B01----:R-:W-:Y:S06]  /*84710*/  BRA `(.L_x_12625) ;  /* 0x0000006400c07947 */ /* 0x003fec0003800000 */
.L_x_12627:
        /* <DEDUP_REMOVED lines=265> */
.L_x_12714:
[----:B------:R-:W-:Y:S05]  /*857b0*/  BSYNC.RECONVERGENT B0 ;  /* 0x0000000000007941 */ /* 0x000fea0003800200 */
.L_x_12713:
        /* <DEDUP_REMOVED lines=8> */
.L_x_12716:
[----:B------:R-:W-:Y:S05]  /*85840*/  BSYNC.RECONVERGENT B3 ;  /* 0x0000000000037941 */ /* 0x000fea0003800200 */
.L_x_12715:
        /* <DEDUP_REMOVED lines=176> */
.L_x_12718:
[----:B------:R-:W-:Y:S02]  /*86350*/  FSEL R2, RZ, 3.37028055040000000000e+12, P0 ;  /* 0x54442d18ff027808 */ /* 0x000fe40000000000 */
[----:B------:R-:W-:-:S07]  /*86360*/  FSEL R3, RZ, 2.1426990032196044922, P0 ;  /* 0x400921fbff037808 */ /* 0x000fce0000000000 */
.L_x_12719:
[----:B------:R-:W-:Y:S05]  /*86370*/  BSYNC.RECONVERGENT B0 ;  /* 0x0000000000007941 */ /* 0x000fea0003800200 */
.L_x_12717:
        /* <DEDUP_REMOVED lines=14> */
.L_x_12712:
        /* <DEDUP_REMOVED lines=325> */
.L_x_12722:
[----:B------:R-:W-:Y:S05]  /*878b0*/  BSYNC.RECONVERGENT B0 ;  /* 0x0000000000007941 */ /* 0x000fea0003800200 */
.L_x_12721:
[----:B------:R-:W-:Y:S04]  /*878c0*/  BSSY.RECONVERGENT B3, `(.L_x_12723) ;  /* 0x0000008000037945 */ /* 0x000fe80003800200 */
[----:B------:R-:W-:Y:S05]  /*878d0*/  @P4 BRA P5, `(.L_x_12724) ;  /* 0x0000000000184947 */ /* 0x000fea0002800000 */
[----:B------:R-:W-:Y:S01]  /*878e0*/  IMAD.MOV.U32 R2, RZ, RZ, R28 ;  /* 0x000000ffff027224 */ /* 0x000fe200078e001c */
[----:B------:R-:W-:Y:S01]  /*878f0*/  MOV R3, R29 ;  /* 0x0000001d00037202 */ /* 0x000fe20000000f00 */
[----:B0-----:R-:W-:Y:S01]  /*87900*/  IMAD.MOV.U32 R34, RZ, RZ, R30 ;  /* 0x000000ffff227224 */ /* 0x001fe200078e001e */
[----:B------:R-:W-:Y:S01]  /*87910*/  MOV R32, 0x87940 ;  /* 0x0008794000207802 */ /* 0x000fe20000000f00 */
[----:B------:R-:W-:-:S07]  /*87920*/  IMAD.MOV.U32 R33, RZ, RZ, R31 ;  /* 0x000000ffff217224 */ /* 0x000fce00078e001f */
[----:B-12-4-:R-:W-:Y:S05]  /*87930*/  CALL.REL.NOINC `($__internal_22_$__cuda_sm20_div_rn_f64_full) ;  /* 0x00000b5c00087944 */ /* 0x016fea0003c00000 */
.L_x_12724:
[----:B------:R-:W-:Y:S05]  /*87940*/  BSYNC.RECONVERGENT B3 ;  /* 0x0000000000037941 */ /* 0x000fea0003800200 */
.L_x_12723:
        /* <DEDUP_REMOVED lines=176> */
.L_x_12726:
[----:B------:R-:W-:Y:S02]  /*88450*/  FSEL R2, RZ, 3.37028055040000000000e+12, P0 ;  /* 0x54442d18ff027808 */ /* 0x000fe40000000000 */
[----:B------:R-:W-:-:S07]  /*88460*/  FSEL R3, RZ, 2.1426990032196044922, P0 ;  /* 0x400921fbff037808 */ /* 0x000fce0000000000 */
.L_x_12727:
[----:B------:R-:W-:Y:S05]  /*88470*/  BSYNC.RECONVERGENT B0 ;  /* 0x0000000000007941 */ /* 0x000fea0003800200 */
.L_x_12725:
        /* <DEDUP_REMOVED lines=10> */
.L_x_12711:
        /* <DEDUP_REMOVED lines=51> */
[----:B------:R-:W-:Y:S02]  /*88850*/  IMAD.MOV.U32 R62, RZ, RZ, R2 ;  /* 0x000000ffff3e7224 */ /* 0x000fe400078e0002 */
[----:B------:R-:W-:-:S07]  /*88860*/  IMAD.MOV.U32 R63, RZ, RZ, R3 ;  /* 0x000000ffff3f7224 */ /* 0x000fce00078e0003 */
.L_x_12729:
[----:B------:R-:W-:Y:S05]  /*88870*/  BSYNC.RECONVERGENT B3 ;  /* 0x0000000000037941 */ /* 0x000fea0003800200 */
.L_x_12728:
        /* <DEDUP_REMOVED lines=51> */
.L_x_12731:
[----:B------:R-:W-:Y:S05]  /*88bb0*/  BSYNC.RECONVERGENT B3 ;  /* 0x0000000000037941 */ /* 0x000fea0003800200 */
.L_x_12730:
        /* <DEDUP_REMOVED lines=332> */
.L_x_12733:
[----:B------:R-:W-:Y:S05]  /*8a080*/  BSYNC.RECONVERGENT B0 ;  /* 0x0000000000007941 */ /* 0x000fea0003800200 */
.L_x_12732:
        /* <DEDUP_REMOVED lines=8> */
.L_x_12735:
[----:B------:R-:W-:Y:S05]  /*8a110*/  BSYNC.RECONVERGENT B3 ;  /* 0x0000000000037941 */ /* 0x000fea0003800200 */
.L_x_12734:
        /* <DEDUP_REMOVED lines=176> */
.L_x_12737:
[----:B------:R-:W-:Y:S02]  /*8ac20*/  FSEL R2, RZ, 3.37028055040000000000e+12, P0 ;  /* 0x54442d18ff027808 */ /* 0x000fe40000000000 */
[----:B------:R-:W-:-:S07]  /*8ac30*/  FSEL R3, RZ, 2.1426990032196044922, P0 ;  /* 0x400921fbff037808 */ /* 0x000fce0000000000 */
.L_x_12738:
[----:B------:R-:W-:Y:S05]  /*8ac40*/  BSYNC.RECONVERGENT B0 ;  /* 0x0000000000007941 */ /* 0x000fea0003800200 */
.L_x_12736:
        /* <DEDUP_REMOVED lines=13> */
.L_x_12720:
[----:B------:R-:W-:Y:S05]  /*8ad20*/  BSYNC.RECONVERGENT B2 ;  /* 0x0000000000027941 */ /* 0x000fea0003800200 */
.L_x_12710:
        /* <DEDUP_REMOVED lines=15> */
.L_x_12625:
[----:B------:R-:W-:Y:S05]  /*8ae20*/  BSYNC.RECONVERGENT B1 ;  /* 0x0000000000017941 */ /* 0x000fea0003800200 */
.L_x_12624:
        /* <DEDUP_REMOVED lines=78> */
.L_x_12741:
        /* <DEDUP_REMOVED lines=299> */
.L_x_12748:
[----:B------:R-:W-:Y:S05]  /*8c5c0*/  BSYNC.RECONVERGENT B3 ;  /* 0x0000000000037941 */ /* 0x000fea0003800200 */
.L_x_12747:
        /* <DEDUP_REMOVED lines=193> */
.L_x_12746:
        /* <DEDUP_REMOVED lines=77> */
.L_x_12755:
[----:B------:R-:W-:Y:S05]  /*8d6b0*/  BSYNC.RECONVERGENT B4 ;  /* 0x0000000000047941 */ /* 0x000fea0003800200 */
.L_x_12754:
[----:B------:R-:W-:Y:S02]  /*8d6c0*/  IMAD.MOV.U32 R38, RZ, RZ, R2 ;  /* 0x000000ffff267224 */ /* 0x000fe400078e0002 */
[----:B------:R-:W-:-:S07]  /*8d6d0*/  IMAD.MOV.U32 R39, RZ, RZ, R3 ;  /* 0x000000ffff277224 */ /* 0x000fce00078e0003 */
.L_x_12753:
[----:B------:R-:W-:Y:S05]  /*8d6e0*/  BSYNC.RECONVERGENT B3 ;  /* 0x0000000000037941 */ /* 0x000fea0003800200 */
.L_x_12752:
        /* <DEDUP_REMOVED lines=70> */
.L_x_12760:
[----:B------:R-:W-:Y:S05]  /*8db50*/  BSYNC.RECONVERGENT B4 ;  /* 0x0000000000047941 */ /* 0x000fea0003800200 */
.L_x_12759:
[----:B------:R-:W-:Y:S05]  /*8db60*/  BRA `(.L_x_12758) ;  /* 0x0000000000047947 */ /* 0x000fea0003800000 */
.L_x_12757:
[----:B------:R0:W1:Y:S02]  /*8db70*/  DADD R2, R60, -R32 ;  /* 0x000000003c027229 */ /* 0x0000640000000820 */
.L_x_12758:
[----:B------:R-:W-:Y:S05]  /*8db80*/  BSYNC.RECONVERGENT B3 ;  /* 0x0000000000037941 */ /* 0x000fea0003800200 */
.L_x_12756:
        /* <DEDUP_REMOVED lines=69> */
[----:B--2-4-:R-:W-:Y:S05]  /*8dfe0*/  CALL.REL.NOINC `($__internal_23_$__cuda_sm20_dsqrt_rn_f64_mediumpath_v1) ;  /* 0x00000afc00907944 */ /* 0x014fea0003c00000 */
[----:B------:R-:W-:Y:S02]  /*8dff0*/  IMAD.MOV.U32 R50, RZ, RZ, R2 ;  /* 0x000000ffff327224 */ /* 0x000fe400078e0002 */
[----:B------:R-:W-:-:S07]  /*8e000*/  IMAD.MOV.U32 R51, RZ, RZ, R3 ;  /* 0x000000ffff337224 */ /* 0x000fce00078e0003 */
.L_x_12762:
[----:B------:R-:W-:Y:S05]  /*8e010*/  BSYNC.RECONVERGENT B3 ;  /* 0x0000000000037941 */ /* 0x000fea0003800200 */
.L_x_12761:
        /* <DEDUP_REMOVED lines=197> */
.L_x_12763:
        /* <DEDUP_REMOVED lines=52> */
.L_x_12765:
[----:B------:R-:W-:Y:S05]  /*8efb0*/  BSYNC.RECONVERGENT B3 ;  /* 0x0000000000037941 */ /* 0x000fea0003800200 */
.L_x_12764:
        /* <DEDUP_REMOVED lines=78> */
.L_x_12751:
        /* <DEDUP_REMOVED lines=58> */
.L_x_12768:
[----:B------:R-:W-:Y:S05]  /*8f840*/  BSYNC.RECONVERGENT B3 ;  /* 0x0000000000037941 */ /* 0x000fea0003800200 */
.L_x_12767:
        /* <DEDUP_REMOVED lines=197> */
.L_x_12769:
        /* <DEDUP_REMOVED lines=52> */
.L_x_12771:
[----:B------:R-:W-:Y:S05]  /*907e0*/  BSYNC.RECONVERGENT B3 ;  /* 0x0000000000037941 */ /* 0x000fea0003800200 */
.L_x_12770:
        /* <DEDUP_REMOVED lines=78> */
.L_x_12766:
        /* <DEDUP_REMOVED lines=60> */
.L_x_12773:
[----:B------:R-:W-:Y:S05]  /*91090*/  BSYNC.RECONVERGENT B3 ;  /* 0x0000000000037941 */ /* 0x000fea0003800200 */
.L_x_12772:
        /* <DEDUP_REMOVED lines=48> */
[----:B--2-4-:R-:W-:Y:S05]  /*913a0*/  CALL.REL.NOINC `($__internal_22_$__cuda_sm20_div_rn_f64_full) ;  /* 0x00000ac0006c7944 */ /* 0x014fea0003c00000 */
.L_x_12775:
[----:B------:R-:W-:Y:S05]  /*913b0*/  BSYNC.RECONVERGENT B3 ;  /* 0x0000000000037941 */ /* 0x000fea0003800200 */
.L_x_12774:
[----:B------:R-:W-:Y:S02]  /*913c0*/  IMAD.MOV.U32 R38, RZ, RZ, R2 ;  /* 0x000000ffff267224 */ /* 0x000fe400078e0002 */
[----:B------:R-:W-:Y:S01]  /*913d0*/  IMAD.MOV.U32 R39, RZ, RZ, R3 ;  /* 0x000000ffff277224 */ /* 0x000fe200078e0003 */
[----:B------:R-:W-:Y:S06]  /*913e0*/  BRA `(.L_x_12749) ;  /* 0x0000000000d47947 */ /* 0x000fec0003800000 */
.L_x_12750:
        /* <DEDUP_REMOVED lines=52> */
.L_x_12776:
[----:B------:R-:W-:Y:S05]  /*91730*/  BSYNC.RECONVERGENT B3 ;  /* 0x0000000000037941 */ /* 0x000fea0003800200 */
.L_x_12749:
[----:B------:R-:W-:Y:S05]  /*91740*/  BSYNC.RECONVERGENT B2 ;  /* 0x0000000000027941 */ /* 0x000fea0003800200 */
.L_x_12745:
        /* <DEDUP_REMOVED lines=53> */
.L_x_12781:
[----:B------:R-:W-:Y:S05]  /*91aa0*/  BSYNC.RECONVERGENT B4 ;  /* 0x0000000000047941 */ /* 0x000fea0003800200 */
.L_x_12780:
        /* <DEDUP_REMOVED lines=184> */
.L_x_12784:
        /* <DEDUP_REMOVED lines=123> */
.L_x_12783:
        /* <DEDUP_REMOVED lines=172> */
.L_x_12786:
        /* <DEDUP_REMOVED lines=123> */
.L_x_12782:
        /* <DEDUP_REMOVED lines=78> */
.L_x_12793:
[----:B------:R-:W-:Y:S05]  /*94530*/  BSYNC.RECONVERGENT B6 ;  /* 0x0000000000067941 */ /* 0x000fea0003800200 */
.L_x_12792:
[----:B------:R-:W-:Y:S01]  /*94540*/  IMAD.MOV.U32 R70, RZ, RZ, R2 ;  /* 0x000000ffff467224 */ /* 0x000fe200078e0002 */
[----:B------:R-:W-:-:S07]  /*94550*/  MOV R71, R3 ;  /* 0x0000000300477202 */ /* 0x000fce0000000f00 */
.L_x_12791:
[----:B------:R-:W-:Y:S05]  /*94560*/  BSYNC.RECONVERGENT B5 ;  /* 0x0000000000057941 */ /* 0x000fea0003800200 */
.L_x_12790:
        /* <DEDUP_REMOVED lines=63> */
.L_x_12798:
[----:B------:R-:W-:Y:S05]  /*94960*/  BSYNC.RECONVERGENT B6 ;  /* 0x0000000000067941 */ /* 0x000fea0003800200 */
.L_x_12797:
[----:B------:R-:W-:Y:S02]  /*94970*/  IMAD.MOV.U32 R68, RZ, RZ, R2 ;  /* 0x000000ffff447224 */ /* 0x000fe400078e0002 */
[----:B------:R-:W-:Y:S01]  /*94980*/  IMAD.MOV.U32 R69, RZ, RZ, R3 ;  /* 0x000000ffff457224 */ /* 0x000fe200078e0003 */
[----:B------:R-:W-:Y:S06]  /*94990*/  BRA `(.L_x_12796) ;  /* 0x0000000000047947 */ /* 0x000fec0003800000 */
.L_x_12795:
[----:B------:R0:W1:Y:S02]  /*949a0*/  DADD R68, -R62, R60 ;  /* 0x000000003e447229 */ /* 0x000064000000013c */
.L_x_12796:
[----:B------:R-:W-:Y:S05]  /*949b0*/  BSYNC.RECONVERGENT B5 ;  /* 0x0000000000057941 */ /* 0x000fea0003800200 */
.L_x_12794:
        /* <DEDUP_REMOVED lines=73> */
.L_x_12800:
[----:B------:R-:W-:Y:S05]  /*94e50*/  BSYNC.RECONVERGENT B5 ;  /* 0x0000000000057941 */ /* 0x000fea0003800200 */
.L_x_12799:
[----:B0-----:R-:W-:Y:S01]  /*94e60*/  IMAD.MOV.U32 R60, RZ, RZ, R2 ;  /* 0x000000ffff3c7224 */ /* 0x001fe200078e0002 */
[----:B------:R-:W-:Y:S01]  /*94e70*/  MOV R61, R3 ;  /* 0x00000003003d7202 */ /* 0x000fe20000000f00 */
[----:B------:R-:W-:Y:S06]  /*94e80*/  BRA `(.L_x_12801) ;  /* 0x0000001000e07947 */ /* 0x000fec0003800000 */
.L_x_12789:
        /* <DEDUP_REMOVED lines=63> */
.L_x_12804:
[----:B------:R-:W-:Y:S05]  /*95280*/  BSYNC.RECONVERGENT B5 ;  /* 0x0000000000057941 */ /* 0x000fea0003800200 */
.L_x_12803:
[----:B------:R-:W-:Y:S02]  /*95290*/  IMAD.MOV.U32 R60, RZ, RZ, R2 ;  /* 0x000000ffff3c7224 */ /* 0x000fe400078e0002 */
[----:B------:R-:W-:Y:S01]  /*952a0*/  IMAD.MOV.U32 R61, RZ, RZ, R3 ;  /* 0x000000ffff3d7224 */ /* 0x000fe200078e0003 */
[----:B------:R-:W-:Y:S06]  /*952b0*/  BRA `(.L_x_12801) ;  /* 0x0000000c00d47947 */ /* 0x000fec0003800000 */
.L_x_12802:
        /* <DEDUP_REMOVED lines=69> */
.L_x_12806:
[----:B------:R-:W-:Y:S05]  /*95710*/  BSYNC.RECONVERGENT B5 ;  /* 0x0000000000057941 */ /* 0x000fea0003800200 */
.L_x_12805:
        /* <DEDUP_REMOVED lines=48> */
.L_x_12808:
[----:B------:R-:W-:Y:S05]  /*95a20*/  BSYNC.RECONVERGENT B5 ;  /* 0x0000000000057941 */ /* 0x000fea0003800200 */
.L_x_12807:
[----:B------:R-:W0:Y:S01]  /*95a30*/  DMUL R58, R58, 8.11296384146066816958e+31 ;  /* 0x469000003a3a7828 */ /* 0x000e220000000000 */
[----:B------:R-:W-:Y:S02]  /*95a40*/  IMAD.MOV.U32 R60, RZ, RZ, R2 ;  /* 0x000000ffff3c7224 */ /* 0x000fe400078e0002 */
[----:B------:R-:W-:Y:S01]  /*95a50*/  IMAD.MOV.U32 R61, RZ, RZ, R3 ;  /* 0x000000ffff3d7224 */ /* 0x000fe200078e0003 */
[----:B0-----:R-:W-:Y:S06]  /*95a60*/  BRA `(.L_x_12801) ;  /* 0x0000000400e87947 */ /* 0x001fec0003800000 */
.L_x_12788:
        /* <DEDUP_REMOVED lines=53> */
.L_x_12810:
[----:B------:R-:W-:Y:S05]  /*95dc0*/  BSYNC.RECONVERGENT B5 ;  /* 0x0000000000057941 */ /* 0x000fea0003800200 */
.L_x_12809:
        /* <DEDUP_REMOVED lines=63> */
[----:B--2-4-:R-:W-:Y:S05]  /*961c0*/  CALL.REL.NOINC `($__internal_23_$__cuda_sm20_dsqrt_rn_f64_mediumpath_v1) ;  /* 0x00000a7c00187944 */ /* 0x014fea0003c00000 */
.L_x_12812:
[----:B------:R-:W-:Y:S05]  /*961d0*/  BSYNC.RECONVERGENT B5 ;  /* 0x0000000000057941 */ /* 0x000fea0003800200 */
.L_x_12811:
[----:B------:R0:W1:Y:S01]  /*961e0*/  DMUL R60, R2, R60 ;  /* 0x0000003c023c7228 */ /* 0x0000620000000000 */
[----:B------:R-:W-:Y:S02]  /*961f0*/  IMAD.MOV.U32 R58, RZ, RZ, 0x0 ;  /* 0x00000000ff3a7424 */ /* 0x000fe400078e00ff */
[----:B01----:R-:W-:-:S07]  /*96200*/  IMAD.MOV.U32 R59, RZ, RZ, 0x3ff00000 ;  /* 0x3ff00000ff3b7424 */ /* 0x003fce00078e00ff */
.L_x_12801:
[----:B------:R-:W-:Y:S05]  /*96210*/  BSYNC.RECONVERGENT B4 ;  /* 0x0000000000047941 */ /* 0x000fea0003800200 */
.L_x_12787:
[----:B------:R-:W-:Y:S05]  /*96220*/  BRA `(.L_x_12813) ;  /* 0x0000000000187947 */ /* 0x000fea0003800000 */
.L_x_12779:
[----:B------:R0:W1:-:S15]  /*96230*/  DMUL R60, R36, 9.00719925474099200000e+15 ;  /* 0x43400000243c7828 */ /* 0x00005e0000000000 */
[----:B------:R-:W-:-:S15]  /*96240*/  NOP ;  /* 0x0000000000007918 */ /* 0x000fde0000000000 */
[----:B------:R-:W-:-:S15]  /*96250*/  NOP ;  /* 0x0000000000007918 */ /* 0x000fde0000000000 */
[----:B------:R-:W-:-:S15]  /*96260*/  NOP ;  /* 0x0000000000007918 */ /* 0x000fde0000000000 */
[----:B------:R-:W-:-:S04]  /*96270*/  NOP ;  /* 0x0000000000007918 */ /* 0x000fc80000000000 */
[----:B01----:R-:W3:Y:S02]  /*96280*/  DMUL R58, R58, 9.00719925474099200000e+15 ;  /* 0x434000003a3a7828 */ /* 0x003ee40000000000 */
.L_x_12813:
[----:B------:R-:W-:Y:S05]  /*96290*/  BSYNC.RELIABLE B2 ;  /* 0x0000000000027941 */ /* 0x000fea0003800100 */
.L_x_12778:
        /* <DEDUP_REMOVED lines=68> */
.L_x_12816:
[----:B------:R-:W-:Y:S05]  /*966e0*/  BSYNC.RECONVERGENT B2 ;  /* 0x0000000000027941 */ /* 0x000fea0003800200 */
.L_x_12815:
        /* <DEDUP_REMOVED lines=176> */
.L_x_12818:
[----:B------:R-:W-:Y:S02]  /*971f0*/  FSEL R2, RZ, 3.37028055040000000000e+12, P0 ;  /* 0x54442d18ff027808 */ /* 0x000fe40000000000 */
[----:B------:R-:W-:-:S07]  /*97200*/  FSEL R3, RZ, 2.1426990032196044922, P0 ;  /* 0x400921fbff037808 */ /* 0x000fce0000000000 */
.L_x_12819:
[----:B------:R-:W-:Y:S05]  /*97210*/  BSYNC.RECONVERGENT B0 ;  /* 0x0000000000007941 */ /* 0x000fea0003800200 */
.L_x_12817:
        /* <DEDUP_REMOVED lines=10> */
.L_x_12814:
        /* <DEDUP_REMOVED lines=62> */
.L_x_12821:
[----:B------:R-:W-:Y:S05]  /*976a0*/  BSYNC.RECONVERGENT B2 ;  /* 0x0000000000027941 */ /* 0x000fea0003800200 */
.L_x_12820:
        /* <DEDUP_REMOVED lines=176> */
.L_x_12823:
[----:B------:R-:W-:Y:S02]  /*981b0*/  FSEL R2, RZ, 3.37028055040000000000e+12, P0 ;  /* 0x54442d18ff027808 */ /* 0x000fe40000000000 */
[----:B------:R-:W-:-:S07]  /*981c0*/  FSEL R3, RZ, 2.1426990032196044922, P0 ;  /* 0x400921fbff037808 */ /* 0x000fce0000000000 */
.L_x_12824:
[----:B------:R-:W-:Y:S05]  /*981d0*/  BSYNC.RECONVERGENT B0 ;  /* 0x0000000000007941 */ /* 0x000fea0003800200 */
.L_x_12822:
        /* <DEDUP_REMOVED lines=9> */
.L_x_12785:
[----:B------:R-:W-:Y:S05]  /*98270*/  BSYNC.RECONVERGENT B3 ;  /* 0x0000000000037941 */ /* 0x000fea0003800200 */
.L_x_12777:
[----:B------:R-:W-:Y:S01]  /*98280*/  ISETP.GE.AND P0, PT, R43, RZ, PT ;  /* 0x000000ff2b00720c */ /* 0x000fe20003f06270 */
[----:B------:R-:W0:Y:S03]  /*98290*/  DADD R2, -RZ, -R38 ;  /* 0x00000000ff027229 */ /* 0x000e260000000926 */
[----:B0-----:R-:W-:Y:S02]  /*982a0*/  FSEL R34, R38, R2, !P0 ;  /* 0x0000000226227208 */ /* 0x001fe40004000000 */
[----:B------:R-:W-:Y:S01]  /*982b0*/  FSEL R35, R39, R3, !P0 ;  /* 0x0000000327237208 */ /* 0x000fe20004000000 */
[----:B------:R-:W-:Y:S06]  /*982c0*/  BRA `(.L_x_12740) ;  /* 0x0000006800187947 */ /* 0x000fec0003800000 */
.L_x_12744:
        /* <DEDUP_REMOVED lines=15> */
.L_x_12743:
[----:B------:R0:W1:Y:S01]  /*983c0*/  DADD R34, -RZ, -R42 ;  /* 0x00000000ff227229 */ /* 0x000062000000092a */
[----:B------:R-:W-:Y:S01]  /*983d0*/  CS2R R32, SRZ ;  /* 0x0000000000207805 */ /* 0x000fe2000001ff00 */
[----:B01----:R-:W-:Y:S06]  /*983e0*/  BRA `(.L_x_12740) ;  /* 0x0000006400d07947 */ /* 0x003fec0003800000 */
.L_x_12742:
        /* <DEDUP_REMOVED lines=266> */
.L_x_12829:
[----:B------:R-:W-:Y:S05]  /*99490*/  BSYNC.RECONVERGENT B0 ;  /* 0x0000000000007941 */ /* 0x000fea0003800200 */
.L_x_12828:
        /* <DEDUP_REMOVED lines=8> */
.L_x_12831:
[----:B------:R-:W-:Y:S05]  /*99520*/  BSYNC.RECONVERGENT B3 ;  /* 0x0000000000037941 */ /* 0x000fea0003800200 */
.L_x_12830:
        /* <DEDUP_REMOVED lines=176> */
.L_x_12833:
[----:B------:R-:W-:Y:S02]  /*9a030*/  FSEL R2, RZ, 3.37028055040000000000e+12, P0 ;  /* 0x54442d18ff027808 */ /* 0x000fe40000000000 */
[----:B------:R-:W-:-:S07]  /*9a040*/  FSEL R3, RZ, 2.1426990032196044922, P0 ;  /* 0x400921fbff037808 */ /* 0x000fce0000000000 */
.L_x_12834:
[----:B------:R-:W-:Y:S05]  /*9a050*/  BSYNC.RECONVERGENT B0 ;  /* 0x0000000000007941 */ /* 0x000fea0003800200 */
.L_x_12832:
        /* <DEDUP_REMOVED lines=14> */
.L_x_12827:
        /* <DEDUP_REMOVED lines=325> */
.L_x_12837:
[----:B------:R-:W-:Y:S05]  /*9b590*/  BSYNC.RECONVERGENT B0 ;  /* 0x0000000000007941 */ /* 0x000fea0003800200 */
.L_x_12836:
        /* <DEDUP_REMOVED lines=8> */
.L_x_12839:
[----:B------:R-:W-:Y:S05]  /*9b620*/  BSYNC.RECONVERGENT B3 ;  /* 0x0000000000037941 */ /* 0x000fea0003800200 */
.L_x_12838:
        /* <DEDUP_REMOVED lines=176> */
.L_x_12841:
[----:B------:R-:W-:Y:S02]  /*9c130*/  FSEL R2, RZ, 3.37028055040000000000e+12, P0 ;  /* 0x54442d18ff027808 */ /* 0x000fe40000000000 */
[----:B------:R-:W-:-:S07]  /*9c140*/  FSEL R3, RZ, 2.1426990032196044922, P0 ;  /* 0x400921fbff037808 */ /* 0x000fce0000000000 */
.L_x_12842:
[----:B------:R-:W-:Y:S05]  /*9c150*/  BSYNC.RECONVERGENT B0 ;  /* 0x0000000000007941 */ /* 0x000fea0003800200 */
.L_x_12840:
        /* <DEDUP_REMOVED lines=10> */
.L_x_12826:
        /* <DEDUP_REMOVED lines=53> */
.L_x_12844:
[----:B------:R-:W-:Y:S05]  /*9c550*/  BSYNC.RECONVERGENT B3 ;  /* 0x0000000000037941 */ /* 0x000fea0003800200 */
.L_x_12843:
        /* <DEDUP_REMOVED lines=51> */
.L_x_12846:
[----:B------:R-:W-:Y:S05]  /*9c890*/  BSYNC.RECONVERGENT B3 ;  /* 0x0000000000037941 */ /* 0x000fea0003800200 */
.L_x_12845:
        /* <DEDUP_REMOVED lines=334> */
.L_x_12848:
[----:B------:R-:W-:Y:S05]  /*9dd80*/  BSYNC.RECONVERGENT B0 ;  /* 0x0000000000007941 */ /* 0x000fea0003800200 */
.L_x_12847:
        /* <DEDUP_REMOVED lines=8> */
[----:B-1234-:R-:W-:Y:S05]  /*9de10*/  CALL.REL.NOINC `($__internal_22_$__cuda_sm20_div_rn_f64_full) ;  /* 0x000009f400d07944 */ /* 0x01efea0003c00000 */
.L_x_12850:
[----:B------:R-:W-:Y:S05]  /*9de20*/  BSYNC.RECONVERGENT B3 ;  /* 0x0000000000037941 */ /* 0x000fea0003800200 */
.L_x_12849:
        /* <DEDUP_REMOVED lines=176> */
.L_x_12852:
[----:B------:R-:W-:Y:S02]  /*9e930*/  FSEL R2, RZ, 3.37028055040000000000e+12, P0 ;  /* 0x54442d18ff027808 */ /* 0x000fe40000000000 */
[----:B------:R-:W-:-:S07]  /*9e940*/  FSEL R3, RZ, 2.1426990032196044922, P0 ;  /* 0x400921fbff037808 */ /* 0x000fce0000000000 */
.L_x_12853:
[----:B------:R-:W-:Y:S05]  /*9e950*/  BSYNC.RECONVERGENT B0 ;  /* 0x0000000000007941 */ /* 0x000fea0003800200 */
.L_x_12851:
        /* <DEDUP_REMOVED lines=13> */
.L_x_12835:
[----:B------:R-:W-:Y:S05]  /*9ea30*/  BSYNC.RECONVERGENT B2 ;  /* 0x0000000000027941 */ /* 0x000fea0003800200 */
.L_x_12825:
        /* <DEDUP_REMOVED lines=15> */
.L_x_12740:
[----:B------:R-:W-:Y:S05]  /*9eb30*/  BSYNC.RECONVERGENT B1 ;  /* 0x0000000000017941 */ /* 0x000fea0003800200 */
.L_x_12739:
        /* <DEDUP_REMOVED lines=17> */
.L_x_12856:
[----:B------:R-:W-:-:S13]  /*9ec50*/  ISETP.GE.AND P0, PT, R47, UR5, PT ;  /* 0x000000052f007c0c */ /* 0x000fda000bf06270 */
[----:B------:R-:W-:Y:S05]  /*9ec60*/  @P0 BRA `(.L_x_12858) ;  /* 0x0000000000300947 */ /* 0x000fea0003800000 */
[----:B01-3--:R-:W0:Y:S01]  /*9ec70*/  LDC.64 R2, c[0x0][0x388] ;  /* 0x0000e200ff027b82 */ /* 0x00be220000000a00 */
[C---:B------:R-:W-:Y:S02]  /*9ec80*/  VIADD R5, R47.reuse, UR4 ;  /* 0x000000042f057c36 */ /* 0x040fe40008000000 */
[----:B------:R-:W-:Y:S02]  /*9ec90*/  VIADD R47, R47, 0x80 ;  /* 0x000000802f2f7836 */ /* 0x000fe40000000000 */
[----:B0-----:R-:W-:-:S05]  /*9eca0*/  IMAD.WIDE.U32 R2, R5, 0x10, R2 ;  /* 0x0000001005027825 */ /* 0x001fca00078e0002 */
[----:B----4-:R1:W-:Y:S02]  /*9ecb0*/  STG.E.128 desc[UR8][R2.64], R12 ;  /* 0x0000000c02007986 */ /* 0x0103e4000c101d08 */
.L_x_12857:
[----:B------:R-:W-:-:S13]  /*9ecc0*/  ISETP.GE.AND P0, PT, R47, UR5, PT ;  /* 0x000000052f007c0c */ /* 0x000fda000bf06270 */
[----:B------:R-:W-:Y:S05]  /*9ecd0*/  @P0 BRA `(.L_x_12859) ;  /* 0x0000000000300947 */ /* 0x000fea0003800000 */
[----:B01----:R-:W0:Y:S01]  /*9ece0*/  LDC.64 R2, c[0x0][0x388] ;  /* 0x0000e200ff027b82 */ /* 0x003e220000000a00 */
[C---:B------:R-:W-:Y:S01]  /*9ecf0*/  IADD3 R5, PT, PT, R47.reuse, UR4, RZ ;  /* 0x000000042f057c10 */ /* 0x040fe2000fffe0ff */
[----:B------:R-:W-:-:S04]  /*9ed00*/  VIADD R47, R47, 0x80 ;  /* 0x000000802f2f7836 */ /* 0x000fc80000000000 */
[----:B0-----:R-:W-:-:S05]  /*9ed10*/  IMAD.WIDE.U32 R2, R5, 0x10, R2 ;  /* 0x0000001005027825 */ /* 0x001fca00078e0002 */
[----:B------:R0:W-:Y:S02]  /*9ed20*/  STG.E.128 desc[UR8][R2.64], R16 ;  /* 0x0000001002007986 */ /* 0x0001e4000c101d08 */
.L_x_12858:
[----:B------:R-:W-:-:S13]  /*9ed30*/  ISETP.GE.AND P0, PT, R47, UR5, PT ;  /* 0x000000052f007c0c */ /* 0x000fda000bf06270 */
[----:B------:R-:W-:Y:S05]  /*9ed40*/  @P0 BRA `(.L_x_12860) ;  /* 0x0000000000340947 */ /* 0x000fea0003800000 */
[----:B01-3--:R-:W0:Y:S01]  /*9ed50*/  LDC.64 R2, c[0x0][0x388] ;  /* 0x0000e200ff027b82 */ /* 0x00be220000000a00 */
[C---:B------:R-:W-:Y:S02]  /*9ed60*/  VIADD R5, R47.reuse, UR4 ;  /* 0x000000042f057c36 */ /* 0x040fe40008000000 */
[----:B------:R-:W-:Y:S02]  /*9ed70*/  VIADD R47, R47, 0x80 ;  /* 0x000000802f2f7836 */ /* 0x000fe40000000000 */
[----:B0-----:R-:W-:-:S05]  /*9ed80*/  IMAD.WIDE.U32 R2, R5, 0x10, R2 ;  /* 0x0000001005027825 */ /* 0x001fca00078e0002 */
[----:B------:R3:W-:Y:S02]  /*9ed90*/  STG.E.128 desc[UR8][R2.64], R20 ;  /* 0x0000001402007986 */ /* 0x0007e4000c101d08 */
.L_x_12859:
        /* <DEDUP_REMOVED lines=8> */
.L_x_12860:
[----:B------:R-:W-:Y:S05]  /*9ee20*/  BSYNC.RELIABLE B1 ;  /* 0x0000000000017941 */ /* 0x000fea0003800100 */
.L_x_12855:
[----:B------:R-:W-:-:S13]  /*9ee30*/  ISETP.GE.AND P0, PT, R47, UR5, PT ;  /* 0x000000052f007c0c */ /* 0x000fda000bf06270 */
[----:B01-3--:R-:W0:Y:S01]  /*9ee40*/  @!P0 LDC.64 R2, c[0x0][0x388] ;  /* 0x0000e200ff028b82 */ /* 0x00be220000000a00 */
[C---:B------:R-:W-:Y:S01]  /*9ee50*/  @!P0 VIADD R5, R47.reuse, UR4 ;  /* 0x000000042f058c36 */ /* 0x040fe20008000000 */
[----:B------:R-:W-:-:S03]  /*9ee60*/  @!P0 IADD3 R47, PT, PT, R47, 0x80, RZ ;  /* 0x000000802f2f8810 */ /* 0x000fc60007ffe0ff */
[----:B0-----:R-:W-:-:S05]  /*9ee70*/  @!P0 IMAD.WIDE.U32 R2, R5, 0x10, R2 ;  /* 0x0000001005028825 */ /* 0x001fca00078e0002 */
[----:B------:R0:W-:Y:S02]  /*9ee80*/  @!P0 STG.E.128 desc[UR8][R2.64], R28 ;  /* 0x0000001c02008986 */ /* 0x0001e4000c101d08 */
.L_x_12861:
[----:B------:R-:W-:Y:S05]  /*9ee90*/  BSYNC.RECONVERGENT B0 ;  /* 0x0000000000007941 */ /* 0x000fea0003800200 */
.L_x_12854:
        /* <DEDUP_REMOVED lines=8> */
.L_x_11947:
        /* <DEDUP_REMOVED lines=84> */
.L_x_12863:
        /* <DEDUP_REMOVED lines=77> */
[----:B-----5:R-:W-:Y:S05]  /*9f930*/  CALL.REL.NOINC `($__internal_22_$__cuda_sm20_div_rn_f64_full) ;  /* 0x000009dc00087944 */ /* 0x020fea0003c00000 */
[----:B------:R-:W-:Y:S02]  /*9f940*/  IMAD.MOV.U32 R62, RZ, RZ, R2 ;  /* 0x000000ffff3e7224 */ /* 0x000fe400078e0002 */
[----:B------:R-:W-:-:S07]  /*9f950*/  IMAD.MOV.U32 R63, RZ, RZ, R3 ;  /* 0x000000ffff3f7224 */ /* 0x000fce00078e0003 */
.L_x_12869:
[----:B------:R-:W-:Y:S05]  /*9f960*/  BSYNC.RECONVERGENT B3 ;  /* 0x0000000000037941 */ /* 0x000fea0003800200 */
.L_x_12868:
        /* <DEDUP_REMOVED lines=50> */
[----:B-----5:R-:W-:Y:S05]  /*9fc90*/  CALL.REL.NOINC `($__internal_22_$__cuda_sm20_div_rn_f64_full) ;  /* 0x000009d800307944 */ /* 0x020fea0003c00000 */
.L_x_12871:
[----:B------:R-:W-:Y:S05]  /*9fca0*/  BSYNC.RECONVERGENT B3 ;  /* 0x0000000000037941 */ /* 0x000fea0003800200 */
.L_x_12870:
        /* <DEDUP_REMOVED lines=283> */
.L_x_12873:
[----:B------:R-:W-:Y:S01]  /*a0e60*/  MOV R32, 0x0 ;  /* 0x0000000000207802 */ /* 0x000fe20000000f00 */
[----:B------:R-:W-:Y:S01]  /*a0e70*/  IMAD.MOV.U32 R33, RZ, RZ, 0x7ff00000 ;  /* 0x7ff00000ff217424 */ /* 0x000fe200078e00ff */
[----:B------:R-:W-:-:S05]  /*a0e80*/  LOP3.LUT P0, RZ, R3, 0x7fffffff, RZ, 0xc0, !PT ;  /* 0x7fffffff03ff7812 */ /* 0x000fca000780c0ff */
[----:B------:R-:W0:Y:S02]  /*a0e90*/  DFMA R2, R2, R32, +INF ;  /* 0x7ff000000202742b */ /* 0x000e240000000020 */
[----:B0-----:R-:W-:Y:S02]  /*a0ea0*/  FSEL R62, R2, RZ, P0 ;  /* 0x000000ff023e7208 */ /* 0x001fe40000000000 */
[----:B------:R-:W-:-:S07]  /*a0eb0*/  FSEL R63, R3, -QNAN , P0 ;  /* 0xfff00000033f7808 */ /* 0x000fce0000000000 */
.L_x_12874:
[----:B------:R-:W-:Y:S05]  /*a0ec0*/  BSYNC.RECONVERGENT B0 ;  /* 0x0000000000007941 */ /* 0x000fea0003800200 */
.L_x_12872:
        /* <DEDUP_REMOVED lines=53> */
[----:B-----5:R-:W-:Y:S05]  /*a1220*/  CALL.REL.NOINC `($__internal_22_$__cuda_sm20_div_rn_f64_full) ;  /* 0x000009c000cc7944 */ /* 0x020fea0003c00000 */
.L_x_12876:
[----:B------:R-:W-:Y:S05]  /*a1230*/  BSYNC.RECONVERGENT B3 ;  /* 0x0000000000037941 */ /* 0x000fea0003800200 */
.L_x_12875:
        /* <DEDUP_REMOVED lines=198> */
.L_x_12867:
        /* <DEDUP_REMOVED lines=282> */
.L_x_12880:
[----:B------:R-:W-:Y:S01]  /*a3040*/  IMAD.MOV.U32 R32, RZ, RZ, 0x0 ;  /* 0x00000000ff207424 */ /* 0x000fe200078e00ff */
[----:B------:R-:W-:Y:S01]  /*a3050*/  LOP3.LUT P0, RZ, R3, 0x7fffffff, RZ, 0xc0, !PT ;  /* 0x7fffffff03ff7812 */ /* 0x000fe2000780c0ff */
[----:B------:R-:W-:-:S06]  /*a3060*/  IMAD.MOV.U32 R33, RZ, RZ, 0x7ff00000 ;  /* 0x7ff00000ff217424 */ /* 0x000fcc00078e00ff */
[----:B------:R-:W0:Y:S02]  /*a3070*/  DFMA R2, R2, R32, +INF ;  /* 0x7ff000000202742b */ /* 0x000e240000000020 */
[----:B0-----:R-:W-:Y:S02]  /*a3080*/  FSEL R62, R2, RZ, P0 ;  /* 0x000000ff023e7208 */ /* 0x001fe40000000000 */
[----:B------:R-:W-:-:S07]  /*a3090*/  FSEL R63, R3, -QNAN , P0 ;  /* 0xfff00000033f7808 */ /* 0x000fce0000000000 */
.L_x_12881:
[----:B------:R-:W-:Y:S05]  /*a30a0*/  BSYNC.RECONVERGENT B0 ;  /* 0x0000000000007941 */ /* 0x000fea0003800200 */
.L_x_12879:
        /* <DEDUP_REMOVED lines=49> */
.L_x_12883:
[----:B------:R-:W-:Y:S05]  /*a33c0*/  BSYNC.RECONVERGENT B3 ;  /* 0x0000000000037941 */ /* 0x000fea0003800200 */
.L_x_12882:
        /* <DEDUP_REMOVED lines=195> */
.L_x_12878:
        /* <DEDUP_REMOVED lines=194> */
.L_x_12885:
[----:B------:R-:W-:Y:S01]  /*a4c20*/  IMAD.MOV.U32 R2, RZ, RZ, 0x0 ;  /* 0x00000000ff027424 */ /* 0x000fe200078e00ff */
[----:B------:R-:W-:Y:S01]  /*a4c30*/  LOP3.LUT P0, RZ, R33, 0x7fffffff, RZ, 0xc0, !PT ;  /* 0x7fffffff21ff7812 */ /* 0x000fe2000780c0ff */
[----:B------:R-:W-:-:S06]  /*a4c40*/  IMAD.MOV.U32 R3, RZ, RZ, 0x7ff00000 ;  /* 0x7ff00000ff037424 */ /* 0x000fcc00078e00ff */
[----:B------:R-:W0:Y:S02]  /*a4c50*/  DFMA R32, R32, R2, +INF ;  /* 0x7ff000002020742b */ /* 0x000e240000000002 */
[----:B0-----:R-:W-:Y:S02]  /*a4c60*/  FSEL R62, R32, RZ, P0 ;  /* 0x000000ff203e7208 */ /* 0x001fe40000000000 */
[----:B------:R-:W-:-:S07]  /*a4c70*/  FSEL R63, R33, -QNAN , P0 ;  /* 0xfff00000213f7808 */ /* 0x000fce0000000000 */
.L_x_12886:
[----:B------:R-:W-:Y:S05]  /*a4c80*/  BSYNC.RECONVERGENT B0 ;  /* 0x0000000000007941 */ /* 0x000fea0003800200 */
.L_x_12884:
        /* <DEDUP_REMOVED lines=48> */
[----:B-----5:R-:W-:Y:S05]  /*a4f90*/  CALL.REL.NOINC `($__internal_22_$__cuda_sm20_div_rn_f64_full) ;  /* 0x0000098400707944 */ /* 0x020fea0003c00000 */
.L_x_12888:
[----:B------:R-:W-:Y:S05]  /*a4fa0*/  BSYNC.RECONVERGENT B3 ;  /* 0x0000000000037941 */ /* 0x000fea0003800200 */
.L_x_12887:
        /* <DEDUP_REMOVED lines=197> */
.L_x_12877:
[----:B------:R-:W-:Y:S05]  /*a5c00*/  BSYNC.RECONVERGENT B2 ;  /* 0x0000000000027941 */ /* 0x000fea0003800200 */
.L_x_12866:
        /* <DEDUP_REMOVED lines=16> */
.L_x_12865:
        /* <DEDUP_REMOVED lines=40> */
.L_x_12889:
        /* <DEDUP_REMOVED lines=264> */
[----:B-----5:R-:W-:Y:S05]  /*a7010*/  CALL.REL.NOINC `($__internal_23_$__cuda_sm20_dsqrt_rn_f64_mediumpath_v1) ;  /* 0x0000096c00847944 */ /* 0x020fea0003c00000 */
[----:B------:R-:W-:Y:S02]  /*a7020*/  IMAD.MOV.U32 R6, RZ, RZ, R2 ;  /* 0x000000ffff067224 */ /* 0x000fe400078e0002 */
[----:B------:R-:W-:-:S07]  /*a7030*/  IMAD.MOV.U32 R7, RZ, RZ, R3 ;  /* 0x000000ffff077224 */ /* 0x000fce00078e0003 */
.L_x_12894:
[----:B------:R-:W-:Y:S05]  /*a7040*/  BSYNC.RECONVERGENT B3 ;  /* 0x0000000000037941 */ /* 0x000fea0003800200 */
.L_x_12893:
[----:B------:R-:W-:Y:S05]  /*a7050*/  BRA `(.L_x_12895) ;  /* 0x0000005000447947 */ /* 0x000fea0003800000 */
.L_x_12892:
        /* <DEDUP_REMOVED lines=69> */
[----:B-----5:R-:W-:Y:S05]  /*a74b0*/  CALL.REL.NOINC `($__internal_22_$__cuda_sm20_div_rn_f64_full) ;  /* 0x0000096000287944 */ /* 0x020fea0003c00000 */
.L_x_12900:
[----:B------:R-:W-:Y:S05]  /*a74c0*/  BSYNC.RECONVERGENT B4 ;  /* 0x0000000000047941 */ /* 0x000fea0003800200 */
.L_x_12899:
[----:B------:R-:W-:Y:S02]  /*a74d0*/  IMAD.MOV.U32 R6, RZ, RZ, R2 ;  /* 0x000000ffff067224 */ /* 0x000fe400078e0002 */
[----:B------:R-:W-:-:S07]  /*a74e0*/  IMAD.MOV.U32 R7, RZ, RZ, R3 ;  /* 0x000000ffff077224 */ /* 0x000fce00078e0003 */
.L_x_12898:
[----:B------:R-:W-:Y:S05]  /*a74f0*/  BSYNC.RECONVERGENT B3 ;  /* 0x0000000000037941 */ /* 0x000fea0003800200 */
.L_x_12897:
        /* <DEDUP_REMOVED lines=74> */
[----:B-----5:R-:W-:Y:S05]  /*a79a0*/  CALL.REL.NOINC `($__internal_22_$__cuda_sm20_div_rn_f64_full) ;  /* 0x0000095800ec7944 */ /* 0x020fea0003c00000 */
.L_x_12903:
[----:B------:R-:W-:Y:S05]  /*a79b0*/  BSYNC.RECONVERGENT B4 ;  /* 0x0000000000047941 */ /* 0x000fea0003800200 */
.L_x_12902:
[----:B------:R-:W-:Y:S05]  /*a79c0*/  BSYNC.RECONVERGENT B3 ;  /* 0x0000000000037941 */ /* 0x000fea0003800200 */
.L_x_12901:
        /* <DEDUP_REMOVED lines=70> */
[----:B-----5:R-:W-:Y:S05]  /*a7e30*/  CALL.REL.NOINC `($__internal_23_$__cuda_sm20_dsqrt_rn_f64_mediumpath_v1) ;  /* 0x0000095c00fc7944 */ /* 0x020fea0003c00000 */
[----:B------:R-:W-:Y:S01]  /*a7e40*/  IMAD.MOV.U32 R50, RZ, RZ, R2 ;  /* 0x000000ffff327224 */ /* 0x000fe200078e0002 */
[----:B------:R-:W-:-:S07]  /*a7e50*/  MOV R51, R3 ;  /* 0x0000000300337202 */ /* 0x000fce0000000f00 */
.L_x_12905:
[----:B------:R-:W-:Y:S05]  /*a7e60*/  BSYNC.RECONVERGENT B3 ;  /* 0x0000000000037941 */ /* 0x000fea0003800200 */
.L_x_12904:
        /* <DEDUP_REMOVED lines=56> */
[----:B-----5:R-:W-:Y:S05]  /*a81f0*/  CALL.REL.NOINC `($__internal_22_$__cuda_sm20_div_rn_f64_full) ;  /* 0x0000095000d87944 */ /* 0x020fea0003c00000 */
.L_x_12908:
[----:B------:R-:W-:Y:S05]  /*a8200*/  BSYNC.RECONVERGENT B3 ;  /* 0x0000000000037941 */ /* 0x000fea0003800200 */
.L_x_12907:
        /* <DEDUP_REMOVED lines=78> */
.L_x_12906:
        /* <DEDUP_REMOVED lines=186> */
.L_x_12909:
[----:B------:R-:W-:Y:S01]  /*a9290*/  IMAD.MOV.U32 R6, RZ, RZ, 0x0 ;  /* 0x00000000ff067424 */ /* 0x000fe200078e00ff */
[----:B------:R-:W-:Y:S01]  /*a92a0*/  LOP3.LUT P0, RZ, R3, 0x7fffffff, RZ, 0xc0, !PT ;  /* 0x7fffffff03ff7812 */ /* 0x000fe2000780c0ff */
[----:B------:R-:W-:-:S06]  /*a92b0*/  IMAD.MOV.U32 R7, RZ, RZ, 0x7ff00000 ;  /* 0x7ff00000ff077424 */ /* 0x000fcc00078e00ff */
[----:B------:R-:W0:Y:S02]  /*a92c0*/  DFMA R2, R2, R6, +INF ;  /* 0x7ff000000202742b */ /* 0x000e240000000006 */
[----:B0-----:R-:W-:Y:S02]  /*a92d0*/  FSEL R6, R2, RZ, P0 ;  /* 0x000000ff02067208 */ /* 0x001fe40000000000 */
[----:B------:R-:W-:Y:S01]  /*a92e0*/  FSEL R7, R3, -QNAN , P0 ;  /* 0xfff0000003077808 */ /* 0x000fe20000000000 */
[----:B------:R-:W-:Y:S06]  /*a92f0*/  BRA `(.L_x_12895) ;  /* 0x0000002c009c7947 */ /* 0x000fec0003800000 */
.L_x_12896:
        /* <DEDUP_REMOVED lines=62> */
.L_x_12912:
[----:B------:R-:W-:Y:S05]  /*a96e0*/  BSYNC.RECONVERGENT B3 ;  /* 0x0000000000037941 */ /* 0x000fea0003800200 */
.L_x_12911:
        /* <DEDUP_REMOVED lines=48> */
.L_x_12914:
[----:B------:R-:W-:Y:S05]  /*a99f0*/  BSYNC.RECONVERGENT B3 ;  /* 0x0000000000037941 */ /* 0x000fea0003800200 */
.L_x_12913:
[----:B------:R-:W-:Y:S02]  /*a9a00*/  IMAD.MOV.U32 R6, RZ, RZ, R2 ;  /* 0x000000ffff067224 */ /* 0x000fe400078e0002 */
[----:B------:R-:W-:Y:S01]  /*a9a10*/  IMAD.MOV.U32 R7, RZ, RZ, R3 ;  /* 0x000000ffff077224 */ /* 0x000fe200078e0003 */
[----:B------:R-:W-:Y:S06]  /*a9a20*/  BRA `(.L_x_12895) ;  /* 0x0000002400d07947 */ /* 0x000fec0003800000 */
.L_x_12910:
        /* <DEDUP_REMOVED lines=51> */
[----:B-----5:R-:W-:Y:S05]  /*a9d60*/  CALL.REL.NOINC `($__internal_23_$__cuda_sm20_dsqrt_rn_f64_mediumpath_v1) ;  /* 0x0000094000307944 */ /* 0x020fea0003c00000 */
[----:B------:R-:W-:Y:S02]  /*a9d70*/  IMAD.MOV.U32 R48, RZ, RZ, R2 ;  /* 0x000000ffff307224 */ /* 0x000fe400078e0002 */
[----:B------:R-:W-:-:S07]  /*a9d80*/  IMAD.MOV.U32 R49, RZ, RZ, R3 ;  /* 0x000000ffff317224 */ /* 0x000fce00078e0003 */
.L_x_12916:
[----:B------:R-:W-:Y:S05]  /*a9d90*/  BSYNC.RECONVERGENT B3 ;  /* 0x0000000000037941 */ /* 0x000fea0003800200 */
.L_x_12915:
        /* <DEDUP_REMOVED lines=57> */
.L_x_12919:
[----:B------:R-:W-:Y:S05]  /*aa130*/  BSYNC.RECONVERGENT B3 ;  /* 0x0000000000037941 */ /* 0x000fea0003800200 */
.L_x_12918:
        /* <DEDUP_REMOVED lines=78> */
.L_x_12917:
        /* <DEDUP_REMOVED lines=185> */
.L_x_12920:
[----:B------:R-:W-:Y:S01]  /*ab1b0*/  IMAD.MOV.U32 R6, RZ, RZ, 0x0 ;  /* 0x00000000ff067424 */ /* 0x000fe200078e00ff */
[----:B------:R-:W-:Y:S02]  /*ab1c0*/  MOV R7, 0x7ff00000 ;  /* 0x7ff0000000077802 */ /* 0x000fe40000000f00 */
[----:B------:R-:W-:-:S04]  /*ab1d0*/  LOP3.LUT P0, RZ, R3, 0x7fffffff, RZ, 0xc0, !PT ;  /* 0x7fffffff03ff7812 */ /* 0x000fc8000780c0ff */
[----:B------:R-:W0:Y:S02]  /*ab1e0*/  DFMA R2, R2, R6, +INF ;  /* 0x7ff000000202742b */ /* 0x000e240000000006 */
[----:B0-----:R-:W-:Y:S02]  /*ab1f0*/  FSEL R6, R2, RZ, P0 ;  /* 0x000000ff02067208 */ /* 0x001fe40000000000 */
[----:B------:R-:W-:Y:S01]  /*ab200*/  FSEL R7, R3, -QNAN , P0 ;  /* 0xfff0000003077808 */ /* 0x000fe20000000000 */
[----:B------:R-:W-:Y:S06]  /*ab210*/  BRA `(.L_x_12895) ;  /* 0x0000000c00d47947 */ /* 0x000fec0003800000 */
.L_x_12891:
        /* <DEDUP_REMOVED lines=51> */
[----:B------:R-:W-:Y:S01]  /*ab550*/  MOV R48, R2 ;  /* 0x0000000200307202 */ /* 0x000fe20000000f00 */
[----:B------:R-:W-:-:S07]  /*ab560*/  IMAD.MOV.U32 R49, RZ, RZ, R3 ;  /* 0x000000ffff317224 */ /* 0x000fce00078e0003 */
.L_x_12922:
[----:B------:R-:W-:Y:S05]  /*ab570*/  BSYNC.RECONVERGENT B3 ;  /* 0x0000000000037941 */ /* 0x000fea0003800200 */
.L_x_12921:
        /* <DEDUP_REMOVED lines=185> */
.L_x_12923:
[----:B------:R-:W-:Y:S01]  /*ac110*/  IMAD.MOV.U32 R6, RZ, RZ, 0x0 ;  /* 0x00000000ff067424 */ /* 0x000fe200078e00ff */
[----:B------:R-:W-:Y:S01]  /*ac120*/  LOP3.LUT P0, RZ, R3, 0x7fffffff, RZ, 0xc0, !PT ;  /* 0x7fffffff03ff7812 */ /* 0x000fe2000780c0ff */
[----:B------:R-:W-:-:S06]  /*ac130*/  IMAD.MOV.U32 R7, RZ, RZ, 0x7ff00000 ;  /* 0x7ff00000ff077424 */ /* 0x000fcc00078e00ff */
[----:B------:R-:W0:Y:S02]  /*ac140*/  DFMA R2, R2, R6, +INF ;  /* 0x7ff000000202742b */ /* 0x000e240000000006 */
[----:B0-----:R-:W-:Y:S02]  /*ac150*/  FSEL R6, R2, RZ, P0 ;  /* 0x000000ff02067208 */ /* 0x001fe40000000000 */
[----:B------:R-:W-:-:S07]  /*ac160*/  FSEL R7, R3, -QNAN , P0 ;  /* 0xfff0000003077808 */ /* 0x000fce0000000000 */
.L_x_12895:
[----:B------:R-:W-:Y:S05]  /*ac170*/  BSYNC.RECONVERGENT B2 ;  /* 0x0000000000027941 */ /* 0x000fea0003800200 */
.L_x_12890:
        /* <DEDUP_REMOVED lines=62> */
.L_x_12928:
[----:B------:R-:W-:Y:S05]  /*ac560*/  BSYNC.RECONVERGENT B4 ;  /* 0x0000000000047941 */ /* 0x000fea0003800200 */
.L_x_12927:
        /* <DEDUP_REMOVED lines=67> */
.L_x_12932:
[----:B------:R-:W-:Y:S05]  /*ac9a0*/  BSYNC.RECONVERGENT B5 ;  /* 0x0000000000057941 */ /* 0x000fea0003800200 */
.L_x_12931:
        /* <DEDUP_REMOVED lines=61> */
[----:B-----5:R-:W-:Y:S05]  /*acd80*/  CALL.REL.NOINC `($__internal_23_$__cuda_sm20_dsqrt_rn_f64_mediumpath_v1) ;  /* 0x0000091000287944 */ /* 0x020fea0003c00000 */
.L_x_12934:
[----:B------:R-:W-:Y:S05]  /*acd90*/  BSYNC.RECONVERGENT B5 ;  /* 0x0000000000057941 */ /* 0x000fea0003800200 */
.L_x_12933:
[----:B------:R0:W1:Y:S01]  /*acda0*/  DMUL R70, R2, R70 ;  /* 0x0000004602467228 */ /* 0x0000620000000000 */
[----:B------:R-:W-:Y:S01]  /*acdb0*/  MOV R58, 0x0 ;  /* 0x00000000003a7802 */ /* 0x000fe20000000f00 */
[----:B------:R-:W-:Y:S01]  /*acdc0*/  IMAD.MOV.U32 R59, RZ, RZ, 0x3ff00000 ;  /* 0x3ff00000ff3b7424 */ /* 0x000fe200078e00ff */
[----:B01----:R-:W-:Y:S06]  /*acdd0*/  BRA `(.L_x_12935) ;  /* 0x0000001800747947 */ /* 0x003fec0003800000 */
.L_x_12930:
        /* <DEDUP_REMOVED lines=70> */
.L_x_12940:
[----:B------:R-:W-:Y:S05]  /*ad240*/  BSYNC.RECONVERGENT B6 ;  /* 0x0000000000067941 */ /* 0x000fea0003800200 */
.L_x_12939:
[----:B------:R-:W-:Y:S02]  /*ad250*/  IMAD.MOV.U32 R70, RZ, RZ, R2 ;  /* 0x000000ffff467224 */ /* 0x000fe400078e0002 */
[----:B------:R-:W-:-:S07]  /*ad260*/  IMAD.MOV.U32 R71, RZ, RZ, R3 ;  /* 0x000000ffff477224 */ /* 0x000fce00078e0003 */
.L_x_12938:
[----:B------:R-:W-:Y:S05]  /*ad270*/  BSYNC.RECONVERGENT B5 ;  /* 0x0000000000057941 */ /* 0x000fea0003800200 */
.L_x_12937:
        /* <DEDUP_REMOVED lines=68> */
.L_x_12944:
[----:B------:R-:W-:Y:S05]  /*ad6c0*/  BSYNC.RECONVERGENT B6 ;  /* 0x0000000000067941 */ /* 0x000fea0003800200 */
.L_x_12943:
[----:B------:R-:W-:Y:S01]  /*ad6d0*/  MOV R60, R2 ;  /* 0x00000002003c7202 */ /* 0x000fe20000000f00 */
[----:B------:R-:W-:-:S07]  /*ad6e0*/  IMAD.MOV.U32 R61, RZ, RZ, R3 ;  /* 0x000000ffff3d7224 */ /* 0x000fce00078e0003 */
.L_x_12942:
[----:B------:R-:W-:Y:S05]  /*ad6f0*/  BSYNC.RECONVERGENT B5 ;  /* 0x0000000000057941 */ /* 0x000fea0003800200 */
.L_x_12941:
        /* <DEDUP_REMOVED lines=72> */
[----:B-----5:R-:W-:Y:S05]  /*adb80*/  CALL.REL.NOINC `($__internal_23_$__cuda_sm20_dsqrt_rn_f64_mediumpath_v1) ;  /* 0x0000090000a87944 */ /* 0x020fea0003c00000 */
.L_x_12946:
[----:B------:R-:W-:Y:S05]  /*adb90*/  BSYNC.RECONVERGENT B5 ;  /* 0x0000000000057941 */ /* 0x000fea0003800200 */
.L_x_12945:
[----:B------:R-:W-:Y:S02]  /*adba0*/  IMAD.MOV.U32 R70, RZ, RZ, R2 ;  /* 0x000000ffff467224 */ /* 0x000fe400078e0002 */
[----:B------:R-:W-:Y:S01]  /*adbb0*/  IMAD.MOV.U32 R71, RZ, RZ, R3 ;  /* 0x000000ffff477224 */ /* 0x000fe200078e0003 */
[----:B------:R-:W-:Y:S06]  /*adbc0*/  BRA `(.L_x_12935) ;  /* 0x0000000800f87947 */ /* 0x000fec0003800000 */
.L_x_12936:
        /* <DEDUP_REMOVED lines=70> */
[----:B------:R-:W-:Y:S02]  /*ae030*/  IMAD.MOV.U32 R32, RZ, RZ, R2 ;  /* 0x000000ffff207224 */ /* 0x000fe400078e0002 */
[----:B------:R-:W-:-:S07]  /*ae040*/  IMAD.MOV.U32 R33, RZ, RZ, R3 ;  /* 0x000000ffff217224 */ /* 0x000fce00078e0003 */
.L_x_12949:
[----:B------:R-:W-:Y:S05]  /*ae050*/  BSYNC.RECONVERGENT B5 ;  /* 0x0000000000057941 */ /* 0x000fea0003800200 */
.L_x_12948:
        /* <DEDUP_REMOVED lines=48> */
.L_x_12951:
[----:B------:R-:W-:Y:S05]  /*ae360*/  BSYNC.RECONVERGENT B5 ;  /* 0x0000000000057941 */ /* 0x000fea0003800200 */
.L_x_12950:
[----:B------:R-:W0:Y:S01]  /*ae370*/  DMUL R58, R58, 8.11296384146066816958e+31 ;  /* 0x469000003a3a7828 */ /* 0x000e220000000000 */
[----:B------:R-:W-:Y:S01]  /*ae380*/  MOV R70, R2 ;  /* 0x0000000200467202 */ /* 0x000fe20000000f00 */
[----:B------:R-:W-:Y:S01]  /*ae390*/  IMAD.MOV.U32 R71, RZ, RZ, R3 ;  /* 0x000000ffff477224 */ /* 0x000fe200078e0003 */
[----:B0-----:R-:W-:Y:S06]  /*ae3a0*/  BRA `(.L_x_12935) ;  /* 0x0000000400007947 */ /* 0x001fec0003800000 */
.L_x_12947:
        /* <DEDUP_REMOVED lines=61> */
.L_x_12953:
[----:B------:R-:W-:Y:S05]  /*ae780*/  BSYNC.RECONVERGENT B5 ;  /* 0x0000000000057941 */ /* 0x000fea0003800200 */
.L_x_12952:
[----:B------:R-:W-:Y:S01]  /*ae790*/  IMAD.MOV.U32 R70, RZ, RZ, R2 ;  /* 0x000000ffff467224 */ /* 0x000fe200078e0002 */
[----:B------:R-:W-:-:S07]  /*ae7a0*/  MOV R71, R3 ;  /* 0x0000000300477202 */ /* 0x000fce0000000f00 */
.L_x_12935:
[----:B------:R-:W-:Y:S05]  /*ae7b0*/  BSYNC.RECONVERGENT B4 ;  /* 0x0000000000047941 */ /* 0x000fea0003800200 */
.L_x_12926:
[----:B------:R-:W-:Y:S05]  /*ae7c0*/  BSYNC.RELIABLE B2 ;  /* 0x0000000000027941 */ /* 0x000fea0003800100 */
.L_x_12925:
        /* <DEDUP_REMOVED lines=64> */
.L_x_12956:
[----:B------:R-:W-:Y:S05]  /*aebd0*/  BSYNC.RECONVERGENT B2 ;  /* 0x0000000000027941 */ /* 0x000fea0003800200 */
.L_x_12955:
        /* <DEDUP_REMOVED lines=193> */
.L_x_12954:
        /* <DEDUP_REMOVED lines=65> */
[----:B-----5:R-:W-:Y:S05]  /*afc00*/  CALL.REL.NOINC `($__internal_22_$__cuda_sm20_div_rn_f64_full) ;  /* 0x000008d800547944 */ /* 0x020fea0003c00000 */
.L_x_12959:
[----:B------:R-:W-:Y:S05]  /*afc10*/  BSYNC.RECONVERGENT B2 ;  /* 0x0000000000027941 */ /* 0x000fea0003800200 */
.L_x_12958:
        /* <DEDUP_REMOVED lines=194> */
.L_x_12929:
        /* <DEDUP_REMOVED lines=129> */
.L_x_12961:
        /* <DEDUP_REMOVED lines=169> */
.L_x_12960:
        /* <DEDUP_REMOVED lines=132> */
.L_x_12962:
        /* <DEDUP_REMOVED lines=168> */
.L_x_12957:
[----:B------:R-:W-:Y:S05]  /*b2da0*/  BSYNC.RECONVERGENT B3 ;  /* 0x0000000000037941 */ /* 0x000fea0003800200 */
.L_x_12924:
[----:B------:R-:W-:Y:S01]  /*b2db0*/  ISETP.GE.AND P0, PT, R11, RZ, PT ;  /* 0x000000ff0b00720c */ /* 0x000fe20003f06270 */
[----:B------:R-:W0:Y:S03]  /*b2dc0*/  DADD R2, -RZ, -R6 ;  /* 0x00000000ff027229 */ /* 0x000e260000000906 */
[----:B0-----:R-:W-:Y:S02]  /*b2dd0*/  FSEL R6, R6, R2, !P0 ;  /* 0x0000000206067208 */ /* 0x001fe40004000000 */
[----:B------:R-:W-:-:S07]  /*b2de0*/  FSEL R7, R7, R3, !P0 ;  /* 0x0000000307077208 */ /* 0x000fce0004000000 */
.L_x_12864:
[----:B------:R-:W-:Y:S05]  /*b2df0*/  BSYNC.RECONVERGENT B1 ;  /* 0x0000000000017941 */ /* 0x000fea0003800200 */
.L_x_12862:
        /* <DEDUP_REMOVED lines=73> */
.L_x_12964:
        /* <DEDUP_REMOVED lines=292> */
[----:B-----5:R-:W-:Y:S05]  /*b44d0*/  CALL.REL.NOINC `($__internal_23_$__cuda_sm20_dsqrt_rn_f64_mediumpath_v1) ;  /* 0x0000089800547944 */ /* 0x020fea0003c00000 */
[----:B------:R-:W-:Y:S02]  /*b44e0*/  IMAD.MOV.U32 R48, RZ, RZ, R2 ;  /* 0x000000ffff307224 */ /* 0x000fe400078e0002 */
[----:B------:R-:W-:-:S07]  /*b44f0*/  IMAD.MOV.U32 R49, RZ, RZ, R3 ;  /* 0x000000ffff317224 */ /* 0x000fce00078e0003 */
.L_x_12972:
[----:B------:R-:W-:Y:S05]  /*b4500*/  BSYNC.RECONVERGENT B3 ;  /* 0x0000000000037941 */ /* 0x000fea0003800200 */
.L_x_12971:
        /* <DEDUP_REMOVED lines=194> */
.L_x_12970:
        /* <DEDUP_REMOVED lines=77> */
.L_x_12979:
[----:B------:R-:W-:Y:S05]  /*b5600*/  BSYNC.RECONVERGENT B4 ;  /* 0x0000000000047941 */ /* 0x000fea0003800200 */
.L_x_12978:
[----:B------:R-:W-:Y:S01]  /*b5610*/  MOV R10, R2 ;  /* 0x00000002000a7202 */ /* 0x000fe20000000f00 */
[----:B------:R-:W-:-:S07]  /*b5620*/  IMAD.MOV.U32 R11, RZ, RZ, R3 ;  /* 0x000000ffff0b7224 */ /* 0x000fce00078e0003 */
.L_x_12977:
[----:B------:R-:W-:Y:S05]  /*b5630*/  BSYNC.RECONVERGENT B3 ;  /* 0x0000000000037941 */ /* 0x000fea0003800200 */
.L_x_12976:
        /* <DEDUP_REMOVED lines=70> */
.L_x_12984:
[----:B------:R-:W-:Y:S05]  /*b5aa0*/  BSYNC.RECONVERGENT B4 ;  /* 0x0000000000047941 */ /* 0x000fea0003800200 */
.L_x_12983:
[----:B------:R-:W-:Y:S05]  /*b5ab0*/  BRA `(.L_x_12982) ;  /* 0x0000000000047947 */ /* 0x000fea0003800000 */
.L_x_12981:
[----:B------:R0:W1:Y:S02]  /*b5ac0*/  DADD R2, R62, -R32 ;  /* 0x000000003e027229 */ /* 0x0000640000000820 */
.L_x_12982:
[----:B------:R-:W-:Y:S05]  /*b5ad0*/  BSYNC.RECONVERGENT B3 ;  /* 0x0000000000037941 */ /* 0x000fea0003800200 */
.L_x_12980:
        /* <DEDUP_REMOVED lines=69> */
[----:B-----5:R-:W-:Y:S05]  /*b5f30*/  CALL.REL.NOINC `($__internal_23_$__cuda_sm20_dsqrt_rn_f64_mediumpath_v1) ;  /* 0x0000087c00bc7944 */ /* 0x020fea0003c00000 */
[----:B------:R-:W-:Y:S02]  /*b5f40*/  IMAD.MOV.U32 R50, RZ, RZ, R2 ;  /* 0x000000ffff327224 */ /* 0x000fe400078e0002 */
[----:B------:R-:W-:-:S07]  /*b5f50*/  IMAD.MOV.U32 R51, RZ, RZ, R3 ;  /* 0x000000ffff337224 */ /* 0x000fce00078e0003 */
.L_x_12986:
[----:B------:R-:W-:Y:S05]  /*b5f60*/  BSYNC.RECONVERGENT B3 ;  /* 0x0000000000037941 */ /* 0x000fea0003800200 */
.L_x_12985:
        /* <DEDUP_REMOVED lines=198> */
.L_x_12987:
        /* <DEDUP_REMOVED lines=52> */
.L_x_12989:
[----:B------:R-:W-:Y:S05]  /*b6f10*/  BSYNC.RECONVERGENT B3 ;  /* 0x0000000000037941 */ /* 0x000fea0003800200 */
.L_x_12988:
        /* <DEDUP_REMOVED lines=78> */
.L_x_12975:
        /* <DEDUP_REMOVED lines=55> */
.L_x_12992:
[----:B------:R-:W-:Y:S05]  /*b7770*/  BSYNC.RECONVERGENT B3 ;  /* 0x0000000000037941 */ /* 0x000fea0003800200 */
.L_x_12991:
        /* <DEDUP_REMOVED lines=197> */
.L_x_12993:
        /* <DEDUP_REMOVED lines=52> */
.L_x_12995:
[----:B------:R-:W-:Y:S05]  /*b8710*/  BSYNC.RECONVERGENT B3 ;  /* 0x0000000000037941 */ /* 0x000fea0003800200 */
.L_x_12994:
        /* <DEDUP_REMOVED lines=78> */
.L_x_12990:
        /* <DEDUP_REMOVED lines=60> */
.L_x_12997:
[----:B------:R-:W-:Y:S05]  /*b8fc0*/  BSYNC.RECONVERGENT B3 ;  /* 0x0000000000037941 */ /* 0x000fea0003800200 */
.L_x_12996:
        /* <DEDUP_REMOVED lines=48> */
.L_x_12999:
[----:B------:R-:W-:Y:S05]  /*b92d0*/  BSYNC.RECONVERGENT B3 ;  /* 0x0000000000037941 */ /* 0x000fea0003800200 */
.L_x_12998:
[----:B------:R-:W-:Y:S02]  /*b92e0*/  IMAD.MOV.U32 R10, RZ, RZ, R2 ;  /* 0x000000ffff0a7224 */ /* 0x000fe400078e0002 */
[----:B------:R-:W-:Y:S01]  /*b92f0*/  IMAD.MOV.U32 R11, RZ, RZ, R3 ;  /* 0x000000ffff0b7224 */ /* 0x000fe200078e0003 */
[----:B------:R-:W-:Y:S06]  /*b9300*/  BRA `(.L_x_12973) ;  /* 0x0000000000d47947 */ /* 0x000fec0003800000 */
.L_x_12974:
        /* <DEDUP_REMOVED lines=50> */
[----:B------:R-:W-:Y:S01]  /*b9630*/  MOV R10, R2 ;  /* 0x00000002000a7202 */ /* 0x000fe20000000f00 */
[----:B------:R-:W-:-:S07]  /*b9640*/  IMAD.MOV.U32 R11, RZ, RZ, R3 ;  /* 0x000000ffff0b7224 */ /* 0x000fce00078e0003 */
.L_x_13000:
[----:B------:R-:W-:Y:S05]  /*b9650*/  BSYNC.RECONVERGENT B3 ;  /* 0x0000000000037941 */ /* 0x000fea0003800200 */
.L_x_12973:
[----:B------:R-:W-:Y:S05]  /*b9660*/  BSYNC.RECONVERGENT B2 ;  /* 0x0000000000027941 */ /* 0x000fea0003800200 */
.L_x_12969:
        /* <DEDUP_REMOVED lines=53> */
.L_x_13005:
[----:B------:R-:W-:Y:S05]  /*b99c0*/  BSYNC.RECONVERGENT B4 ;  /* 0x0000000000047941 */ /* 0x000fea0003800200 */
.L_x_13004:
        /* <DEDUP_REMOVED lines=184> */
.L_x_13008:
        /* <DEDUP_REMOVED lines=123> */
.L_x_13007:
        /* <DEDUP_REMOVED lines=172> */
.L_x_13010:
        /* <DEDUP_REMOVED lines=123> */
.L_x_13006:
        /* <DEDUP_REMOVED lines=77> */
[----:B-----5:R-:W-:Y:S05]  /*bc440*/  CALL.REL.NOINC `($__internal_22_$__cuda_sm20_div_rn_f64_full) ;  /* 0x0000081000447944 */ /* 0x020fea0003c00000 */
.L_x_13017:
[----:B------:R-:W-:Y:S05]  /*bc450*/  BSYNC.RECONVERGENT B6 ;  /* 0x0000000000067941 */ /* 0x000fea0003800200 */
.L_x_13016:
[----:B------:R-:W-:Y:S01]  /*bc460*/  IMAD.MOV.U32 R70, RZ, RZ, R2 ;  /* 0x000000ffff467224 */ /* 0x000fe200078e0002 */
[----:B------:R-:W-:-:S07]  /*bc470*/  MOV R71, R3 ;  /* 0x0000000300477202 */ /* 0x000fce0000000f00 */
.L_x_13015:
[----:B------:R-:W-:Y:S05]  /*bc480*/  BSYNC.RECONVERGENT B5 ;  /* 0x0000000000057941 */ /* 0x000fea0003800200 */
.L_x_13014:
        /* <DEDUP_REMOVED lines=63> */
.L_x_13022:
[----:B------:R-:W-:Y:S05]  /*bc880*/  BSYNC.RECONVERGENT B6 ;  /* 0x0000000000067941 */ /* 0x000fea0003800200 */
.L_x_13021:
[----:B------:R-:W-:Y:S02]  /*bc890*/  IMAD.MOV.U32 R58, RZ, RZ, R2 ;  /* 0x000000ffff3a7224 */ /* 0x000fe400078e0002 */
[----:B------:R-:W-:Y:S01]  /*bc8a0*/  IMAD.MOV.U32 R59, RZ, RZ, R3 ;  /* 0x000000ffff3b7224 */ /* 0x000fe200078e0003 */
[----:B------:R-:W-:Y:S06]  /*bc8b0*/  BRA `(.L_x_13020) ;  /* 0x0000000000047947 */ /* 0x000fec0003800000 */
.L_x_13019:
[----:B------:R0:W1:Y:S02]  /*bc8c0*/  DADD R58, -R64, R62 ;  /* 0x00000000403a7229 */ /* 0x000064000000013e */
.L_x_13020:
[----:B------:R-:W-:Y:S05]  /*bc8d0*/  BSYNC.RECONVERGENT B5 ;  /* 0x0000000000057941 */ /* 0x000fea0003800200 */
.L_x_13018:
        /* <DEDUP_REMOVED lines=72> */
[----:B0----5:R-:W-:Y:S05]  /*bcd60*/  CALL.REL.NOINC `($__internal_23_$__cuda_sm20_dsqrt_rn_f64_mediumpath_v1) ;  /* 0x0000081000307944 */ /* 0x021fea0003c00000 */
.L_x_13024:
[----:B------:R-:W-:Y:S05]  /*bcd70*/  BSYNC.RECONVERGENT B5 ;  /* 0x0000000000057941 */ /* 0x000fea0003800200 */
.L_x_13023:
[----:B------:R-:W-:Y:S01]  /*bcd80*/  IMAD.MOV.U32 R58, RZ, RZ, R2 ;  /* 0x000000ffff3a7224 */ /* 0x000fe200078e0002 */
[----:B------:R-:W-:Y:S01]  /*bcd90*/  MOV R59, R3 ;  /* 0x00000003003b7202 */ /* 0x000fe20000000f00 */
[----:B------:R-:W-:Y:S06]  /*bcda0*/  BRA `(.L_x_13025) ;  /* 0x0000001000dc7947 */ /* 0x000fec0003800000 */
.L_x_13013:
        /* <DEDUP_REMOVED lines=62> */
[----:B-----5:R-:W-:Y:S05]  /*bd190*/  CALL.REL.NOINC `($__internal_23_$__cuda_sm20_dsqrt_rn_f64_mediumpath_v1) ;  /* 0x0000080c00247944 */ /* 0x020fea0003c00000 */
.L_x_13028:
[----:B------:R-:W-:Y:S05]  /*bd1a0*/  BSYNC.RECONVERGENT B5 ;  /* 0x0000000000057941 */ /* 0x000fea0003800200 */
.L_x_13027:
[----:B------:R-:W-:Y:S02]  /*bd1b0*/  IMAD.MOV.U32 R58, RZ, RZ, R2 ;  /* 0x000000ffff3a7224 */ /* 0x000fe400078e0002 */
[----:B------:R-:W-:Y:S01]  /*bd1c0*/  IMAD.MOV.U32 R59, RZ, RZ, R3 ;  /* 0x000000ffff3b7224 */ /* 0x000fe200078e0003 */
[----:B------:R-:W-:Y:S06]  /*bd1d0*/  BRA `(.L_x_13025) ;  /* 0x0000000c00d07947 */ /* 0x000fec0003800000 */
.L_x_13026:
        /* <DEDUP_REMOVED lines=69> */
.L_x_13030:
[----:B------:R-:W-:Y:S05]  /*bd630*/  BSYNC.RECONVERGENT B5 ;  /* 0x0000000000057941 */ /* 0x000fea0003800200 */
.L_x_13029:
        /* <DEDUP_REMOVED lines=48> */
.L_x_13032:
[----:B------:R-:W-:Y:S05]  /*bd940*/  BSYNC.RECONVERGENT B5 ;  /* 0x0000000000057941 */ /* 0x000fea0003800200 */
.L_x_13031:
[----:B------:R-:W0:Y:S01]  /*bd950*/  DMUL R60, R60, 8.11296384146066816958e+31 ;  /* 0x469000003c3c7828 */ /* 0x000e220000000000 */
[----:B------:R-:W-:Y:S02]  /*bd960*/  IMAD.MOV.U32 R58, RZ, RZ, R2 ;  /* 0x000000ffff3a7224 */ /* 0x000fe400078e0002 */
[----:B------:R-:W-:Y:S01]  /*bd970*/  IMAD.MOV.U32 R59, RZ, RZ, R3 ;  /* 0x000000ffff3b7224 */ /* 0x000fe200078e0003 */
[----:B0-----:R-:W-:Y:S06]  /*bd980*/  BRA `(.L_x_13025) ;  /* 0x0000000400e47947 */ /* 0x001fec0003800000 */
.L_x_13012:
        /* <DEDUP_REMOVED lines=53> */
.L_x_13034:
[----:B------:R-:W-:Y:S05]  /*bdce0*/  BSYNC.RECONVERGENT B5 ;  /* 0x0000000000057941 */ /* 0x000fea0003800200 */
.L_x_13033:
        /* <DEDUP_REMOVED lines=63> */
.L_x_13036:
[----:B------:R-:W-:Y:S05]  /*be0e0*/  BSYNC.RECONVERGENT B5 ;  /* 0x0000000000057941 */ /* 0x000fea0003800200 */
.L_x_13035:
[----:B------:R0:W1:Y:S01]  /*be0f0*/  DMUL R58, R2, R48 ;  /* 0x00000030023a7228 */ /* 0x0000620000000000 */
[----:B------:R-:W-:Y:S02]  /*be100*/  IMAD.MOV.U32 R60, RZ, RZ, 0x0 ;  /* 0x00000000ff3c7424 */ /* 0x000fe400078e00ff */
[----:B01----:R-:W-:-:S07]  /*be110*/  IMAD.MOV.U32 R61, RZ, RZ, 0x3ff00000 ;  /* 0x3ff00000ff3d7424 */ /* 0x003fce00078e00ff */
.L_x_13025:
[----:B------:R-:W-:Y:S05]  /*be120*/  BSYNC.RECONVERGENT B4 ;  /* 0x0000000000047941 */ /* 0x000fea0003800200 */
.L_x_13011:
[----:B------:R-:W-:Y:S05]  /*be130*/  BRA `(.L_x_13037) ;  /* 0x0000000000187947 */ /* 0x000fea0003800000 */
.L_x_13003:
[----:B------:R0:W1:-:S15]  /*be140*/  DMUL R58, R8, 9.00719925474099200000e+15 ;  /* 0x43400000083a7828 */ /* 0x00005e0000000000 */
[----:B------:R-:W-:-:S15]  /*be150*/  NOP ;  /* 0x0000000000007918 */ /* 0x000fde0000000000 */
[----:B------:R-:W-:-:S15]  /*be160*/  NOP ;  /* 0x0000000000007918 */ /* 0x000fde0000000000 */
[----:B------:R-:W-:-:S15]  /*be170*/  NOP ;  /* 0x0000000000007918 */ /* 0x000fde0000000000 */
[----:B------:R-:W-:-:S04]  /*be180*/  NOP ;  /* 0x0000000000007918 */ /* 0x000fc80000000000 */
[----:B01----:R-:W2:Y:S02]  /*be190*/  DMUL R60, R60, 9.00719925474099200000e+15 ;  /* 0x434000003c3c7828 */ /* 0x003ea40000000000 */
.L_x_13037:
[----:B------:R-:W-:Y:S05]  /*be1a0*/  BSYNC.RELIABLE B2 ;  /* 0x0000000000027941 */ /* 0x000fea0003800100 */
.L_x_13002:
        /* <DEDUP_REMOVED lines=67> */
[----:B0----5:R-:W-:Y:S05]  /*be5e0*/  CALL.REL.NOINC `($__internal_22_$__cuda_sm20_div_rn_f64_full) ;  /* 0x000007ec00dc7944 */ /* 0x021fea0003c00000 */
.L_x_13040:
[----:B------:R-:W-:Y:S05]  /*be5f0*/  BSYNC.RECONVERGENT B2 ;  /* 0x0000000000027941 */ /* 0x000fea0003800200 */
.L_x_13039:
        /* <DEDUP_REMOVED lines=176> */
.L_x_13042:
[----:B------:R-:W-:Y:S02]  /*bf100*/  FSEL R2, RZ, 3.37028055040000000000e+12, P0 ;  /* 0x54442d18ff027808 */ /* 0x000fe40000000000 */
[----:B------:R-:W-:-:S07]  /*bf110*/  FSEL R3, RZ, 2.1426990032196044922, P0 ;  /* 0x400921fbff037808 */ /* 0x000fce0000000000 */
.L_x_13043:
[----:B------:R-:W-:Y:S05]  /*bf120*/  BSYNC.RECONVERGENT B0 ;  /* 0x0000000000007941 */ /* 0x000fea0003800200 */
.L_x_13041:
        /* <DEDUP_REMOVED lines=10> */
.L_x_13038:
        /* <DEDUP_REMOVED lines=61> */
[----:B0----5:R-:W-:Y:S05]  /*bf5a0*/  CALL.REL.NOINC `($__internal_22_$__cuda_sm20_div_rn_f64_full) ;  /* 0x000007dc00ec7944 */ /* 0x021fea0003c00000 */
.L_x_13045:
[----:B------:R-:W-:Y:S05]  /*bf5b0*/  BSYNC.RECONVERGENT B2 ;  /* 0x0000000000027941 */ /* 0x000fea0003800200 */
.L_x_13044:
        /* <DEDUP_REMOVED lines=176> */
.L_x_13047:
[----:B------:R-:W-:Y:S02]  /*c00c0*/  FSEL R2, RZ, 3.37028055040000000000e+12, P0 ;  /* 0x54442d18ff027808 */ /* 0x000fe40000000000 */
[----:B------:R-:W-:-:S07]  /*c00d0*/  FSEL R3, RZ, 2.1426990032196044922, P0 ;  /* 0x400921fbff037808 */ /* 0x000fce0000000000 */
.L_x_13048:
[----:B------:R-:W-:Y:S05]  /*c00e0*/  BSYNC.RECONVERGENT B0 ;  /* 0x0000000000007941 */ /* 0x000fea0003800200 */
.L_x_13046:
        /* <DEDUP_REMOVED lines=9> */
.L_x_13009:
[----:B------:R-:W-:Y:S05]  /*c0180*/  BSYNC.RECONVERGENT B3 ;  /* 0x0000000000037941 */ /* 0x000fea0003800200 */
.L_x_13001:
[----:B------:R-:W-:Y:S01]  /*c0190*/  ISETP.GE.AND P0, PT, R15, RZ, PT ;  /* 0x000000ff0f00720c */ /* 0x000fe20003f06270 */
[----:B------:R-:W1:Y:S03]  /*c01a0*/  DADD R2, -RZ, -R10 ;  /* 0x00000000ff027229 */ /* 0x000e66000000090a */
[----:B-1----:R-:W-:Y:S02]  /*c01b0*/  FSEL R10, R10, R2, !P0 ;  /* 0x000000020a0a7208 */ /* 0x002fe40004000000 */
[----:B------:R-:W-:Y:S01]  /*c01c0*/  FSEL R11, R11, R3, !P0 ;  /* 0x000000030b0b7208 */ /* 0x000fe20004000000 */
[----:B------:R-:W-:Y:S06]  /*c01d0*/  BRA `(.L_x_12965) ;  /* 0x0000006800147947 */ /* 0x000fec0003800000 */
.L_x_12968:
        /* <DEDUP_REMOVED lines=15> */
.L_x_12967:
[----:B------:R0:W1:Y:S01]  /*c02d0*/  DADD R10, -RZ, -R14 ;  /* 0x00000000ff0a7229 */ /* 0x000062000000090e */
[----:B------:R-:W-:Y:S01]  /*c02e0*/  CS2R R8, SRZ ;  /* 0x0000000000087805 */ /* 0x000fe2000001ff00 */
[----:B01----:R-:W-:Y:S06]  /*c02f0*/  BRA `(.L_x_12965) ;  /* 0x0000006400cc7947 */ /* 0x003fec0003800000 */
.L_x_12966:
        /* <DEDUP_REMOVED lines=266> */
.L_x_13053:
[----:B------:R-:W-:Y:S05]  /*c13a0*/  BSYNC.RECONVERGENT B0 ;  /* 0x0000000000007941 */ /* 0x000fea0003800200 */
.L_x_13052:
[----:B------:R-:W-:Y:S04]  /*c13b0*/  BSSY.RECONVERGENT B3, `(.L_x_13054) ;  /* 0x0000008000037945 */ /* 0x000fe80003800200 */
[----:B------:R-:W-:Y:S05]  /*c13c0*/  @P4 BRA P5, `(.L_x_13055) ;  /* 0x0000000000184947 */ /* 0x000fea0002800000 */
[----:B------:R-:W-:Y:S01]  /*c13d0*/  IMAD.MOV.U32 R2, RZ, RZ, R8 ;  /* 0x000000ffff027224 */ /* 0x000fe200078e0008 */
[----:B------:R-:W-:Y:S01]  /*c13e0*/  MOV R32, 0xc1430 ;  /* 0x000c143000207802 */ /* 0x000fe20000000f00 */
[----:B------:R-:W-:Y:S02]  /*c13f0*/  IMAD.MOV.U32 R3, RZ, RZ, R9 ;  /* 0x000000ffff037224 */ /* 0x000fe400078e0009 */
[----:B------:R-:W-:Y:S02]  /*c1400*/  IMAD.MOV.U32 R34, RZ, RZ, R10 ;  /* 0x000000ffff227224 */ /* 0x000fe400078e000a */
[----:B------:R-:W-:-:S07]  /*c1410*/  IMAD.MOV.U32 R33, RZ, RZ, R11 ;  /* 0x000000ffff217224 */ /* 0x000fce00078e000b */
[----:B01---5:R-:W-:Y:S05]  /*c1420*/  CALL.REL.NOINC `($__internal_22_$__cuda_sm20_div_rn_f64_full) ;  /* 0x000007c0004c7944 */ /* 0x023fea0003c00000 */
.L_x_13055:
[----:B------:R-:W-:Y:S05]  /*c1430*/  BSYNC.RECONVERGENT B3 ;  /* 0x0000000000037941 */ /* 0x000fea0003800200 */
.L_x_13054:
        /* <DEDUP_REMOVED lines=176> */
.L_x_13057:
[----:B------:R-:W-:Y:S02]  /*c1f40*/  FSEL R2, RZ, 3.37028055040000000000e+12, P0 ;  /* 0x54442d18ff027808 */ /* 0x000fe40000000000 */
[----:B------:R-:W-:-:S07]  /*c1f50*/  FSEL R3, RZ, 2.1426990032196044922, P0 ;  /* 0x400921fbff037808 */ /* 0x000fce0000000000 */
.L_x_13058:
[----:B------:R-:W-:Y:S05]  /*c1f60*/  BSYNC.RECONVERGENT B0 ;  /* 0x0000000000007941 */ /* 0x000fea0003800200 */
.L_x_13056:
        /* <DEDUP_REMOVED lines=14> */
.L_x_13051:
        /* <DEDUP_REMOVED lines=325> */
.L_x_13061:
[----:B------:R-:W-:Y:S05]  /*c34a0*/  BSYNC.RECONVERGENT B0 ;  /* 0x0000000000007941 */ /* 0x000fea0003800200 */
.L_x_13060:
[----:B------:R-:W-:Y:S04]  /*c34b0*/  BSSY.RECONVERGENT B3, `(.L_x_13062) ;  /* 0x0000008000037945 */ /* 0x000fe80003800200 */
[----:B------:R-:W-:Y:S05]  /*c34c0*/  @P4 BRA P5, `(.L_x_13063) ;  /* 0x0000000000184947 */ /* 0x000fea0002800000 */
[----:B------:R-:W-:Y:S01]  /*c34d0*/  IMAD.MOV.U32 R2, RZ, RZ, R8 ;  /* 0x000000ffff027224 */ /* 0x000fe200078e0008 */
[----:B0-----:R-:W-:Y:S01]  /*c34e0*/  MOV R34, R10 ;  /* 0x0000000a00227202 */ /* 0x001fe20000000f00 */
[----:B------:R-:W-:Y:S01]  /*c34f0*/  IMAD.MOV.U32 R3, RZ, RZ, R9 ;  /* 0x000000ffff037224 */ /* 0x000fe200078e0009 */
[----:B------:R-:W-:Y:S01]  /*c3500*/  MOV R32, 0xc3530 ;  /* 0x000c353000207802 */ /* 0x000fe20000000f00 */
[----:B------:R-:W-:-:S07]  /*c3510*/  IMAD.MOV.U32 R33, RZ, RZ, R11 ;  /* 0x000000ffff217224 */ /* 0x000fce00078e000b */
[----:B-1---5:R-:W-:Y:S05]  /*c3520*/  CALL.REL.NOINC `($__internal_22_$__cuda_sm20_div_rn_f64_full) ;  /* 0x000007a0000c7944 */ /* 0x022fea0003c00000 */
.L_x_13063:
[----:B------:R-:W-:Y:S05]  /*c3530*/  BSYNC.RECONVERGENT B3 ;  /* 0x0000000000037941 */ /* 0x000fea0003800200 */
.L_x_13062:
        /* <DEDUP_REMOVED lines=176> */
.L_x_13065:
[----:B------:R-:W-:Y:S02]  /*c4040*/  FSEL R2, RZ, 3.37028055040000000000e+12, P0 ;  /* 0x54442d18ff027808 */ /* 0x000fe40000000000 */
[----:B------:R-:W-:-:S07]  /*c4050*/  FSEL R3, RZ, 2.1426990032196044922, P0 ;  /* 0x400921fbff037808 */ /* 0x000fce0000000000 */
.L_x_13066:
[----:B------:R-:W-:Y:S05]  /*c4060*/  BSYNC.RECONVERGENT B0 ;  /* 0x0000000000007941 */ /* 0x000fea0003800200 */
.L_x_13064:
        /* <DEDUP_REMOVED lines=10> */
.L_x_13050:
        /* <DEDUP_REMOVED lines=53> */
.L_x_13068:
[----:B------:R-:W-:Y:S05]  /*c4460*/  BSYNC.RECONVERGENT B3 ;  /* 0x0000000000037941 */ /* 0x000fea0003800200 */
.L_x_13067:
        /* <DEDUP_REMOVED lines=51> */
.L_x_13070:
[----:B------:R-:W-:Y:S05]  /*c47a0*/  BSYNC.RECONVERGENT B3 ;  /* 0x0000000000037941 */ /* 0x000fea0003800200 */
.L_x_13069:
        /* <DEDUP_REMOVED lines=334> */
.L_x_13072:
[----:B------:R-:W-:Y:S05]  /*c5c90*/  BSYNC.RECONVERGENT B0 ;  /* 0x0000000000007941 */ /* 0x000fea0003800200 */
.L_x_13071:
[----:B------:R-:W-:Y:S04]  /*c5ca0*/  BSSY.RECONVERGENT B3, `(.L_x_13073) ;  /* 0x0000008000037945 */ /* 0x000fe80003800200 */
[----:B------:R-:W-:Y:S05]  /*c5cb0*/  @P4 BRA P5, `(.L_x_13074) ;  /* 0x0000000000184947 */ /* 0x000fea0002800000 */
[----:B------:R-:W-:Y:S01]  /*c5cc0*/  IMAD.MOV.U32 R2, RZ, RZ, R8 ;  /* 0x000000ffff027224 */ /* 0x000fe200078e0008 */
[----:B------:R-:W-:Y:S01]  /*c5cd0*/  MOV R32, 0xc5d20 ;  /* 0x000c5d2000207802 */ /* 0x000fe20000000f00 */
[----:B------:R-:W-:Y:S02]  /*c5ce0*/  IMAD.MOV.U32 R3, RZ, RZ, R9 ;  /* 0x000000ffff037224 */ /* 0x000fe400078e0009 */
[----:B0-----:R-:W-:Y:S02]  /*c5cf0*/  IMAD.MOV.U32 R34, RZ, RZ, R10 ;  /* 0x000000ffff227224 */ /* 0x001fe400078e000a */
[----:B------:R-:W-:-:S07]  /*c5d00*/  IMAD.MOV.U32 R33, RZ, RZ, R11 ;  /* 0x000000ffff217224 */ /* 0x000fce00078e000b */
[----:B-1---5:R-:W-:Y:S05]  /*c5d10*/  CALL.REL.NOINC `($__internal_22_$__cuda_sm20_div_rn_f64_full) ;  /* 0x0000077800107944 */ /* 0x022fea0003c00000 */
.L_x_13074:
[----:B------:R-:W-:Y:S05]  /*c5d20*/  BSYNC.RECONVERGENT B3 ;  /* 0x0000000000037941 */ /* 0x000fea0003800200 */
.L_x_13073:
        /* <DEDUP_REMOVED lines=176> */
.L_x_13076:
[----:B------:R-:W-:Y:S02]  /*c6830*/  FSEL R2, RZ, 3.37028055040000000000e+12, P0 ;  /* 0x54442d18ff027808 */ /* 0x000fe40000000000 */
[----:B------:R-:W-:-:S07]  /*c6840*/  FSEL R3, RZ, 2.1426990032196044922, P0 ;  /* 0x400921fbff037808 */ /* 0x000fce0000000000 */
.L_x_13077:
[----:B------:R-:W-:Y:S05]  /*c6850*/  BSYNC.RECONVERGENT B0 ;  /* 0x0000000000007941 */ /* 0x000fea0003800200 */
.L_x_13075:
        /* <DEDUP_REMOVED lines=13> */
.L_x_13059:
[----:B------:R-:W-:Y:S05]  /*c6930*/  BSYNC.RECONVERGENT B2 ;  /* 0x0000000000027941 */ /* 0x000fea0003800200 */
.L_x_13049:
        /* <DEDUP_REMOVED lines=15> */
.L_x_12965:
[----:B------:R-:W-:Y:S05]  /*c6a30*/  BSYNC.RECONVERGENT B1 ;  /* 0x0000000000017941 */ /* 0x000fea0003800200 */
.L_x_12963:
        /* <DEDUP_REMOVED lines=73> */
.L_x_13079:
        /* <DEDUP_REMOVED lines=291> */
[----:B--2---:R-:W-:Y:S05]  /*c8100*/  CALL.REL.NOINC `($__internal_23_$__cuda_sm20_dsqrt_rn_f64_mediumpath_v1) ;  /* 0x0000075c00487944 */ /* 0x004fea0003c00000 */
[----:B------:R-:W-:Y:S02]  /*c8110*/  IMAD.MOV.U32 R48, RZ, RZ, R2 ;  /* 0x000000ffff307224 */ /* 0x000fe400078e0002 */
[----:B------:R-:W-:-:S07]  /*c8120*/  IMAD.MOV.U32 R49, RZ, RZ, R3 ;  /* 0x000000ffff317224 */ /* 0x000fce00078e0003 */
.L_x_13087:
[----:B------:R-:W-:Y:S05]  /*c8130*/  BSYNC.RECONVERGENT B3 ;  /* 0x0000000000037941 */ /* 0x000fea0003800200 */
.L_x_13086:
        /* <DEDUP_REMOVED lines=193> */
.L_x_13085:
        /* <DEDUP_REMOVED lines=77> */
.L_x_13094:
[----:B------:R-:W-:Y:S05]  /*c9220*/  BSYNC.RECONVERGENT B4 ;  /* 0x0000000000047941 */ /* 0x000fea0003800200 */
.L_x_13093:
[----:B------:R-:W-:Y:S02]  /*c9230*/  IMAD.MOV.U32 R14, RZ, RZ, R2 ;  /* 0x000000ffff0e7224 */ /* 0x000fe400078e0002 */
[----:B------:R-:W-:-:S07]  /*c9240*/  IMAD.MOV.U32 R15, RZ, RZ, R3 ;  /* 0x000000ffff0f7224 */ /* 0x000fce00078e0003 */
.L_x_13092:
[----:B------:R-:W-:Y:S05]  /*c9250*/  BSYNC.RECONVERGENT B3 ;  /* 0x0000000000037941 */ /* 0x000fea0003800200 */
.L_x_13091:
        /* <DEDUP_REMOVED lines=70> */
.L_x_13099:
[----:B------:R-:W-:Y:S05]  /*c96c0*/  BSYNC.RECONVERGENT B4 ;  /* 0x0000000000047941 */ /* 0x000fea0003800200 */
.L_x_13098:
[----:B------:R-:W-:Y:S05]  /*c96d0*/  BRA `(.L_x_13097) ;  /* 0x0000000000047947 */ /* 0x000fea0003800000 */
.L_x_13096:
[----:B------:R0:W1:Y:S02]  /*c96e0*/  DADD R2, R62, -R32 ;  /* 0x000000003e027229 */ /* 0x0000640000000820 */
.L_x_13097:
[----:B------:R-:W-:Y:S05]  /*c96f0*/  BSYNC.RECONVERGENT B3 ;  /* 0x0000000000037941 */ /* 0x000fea0003800200 */
.L_x_13095:
        /* <DEDUP_REMOVED lines=72> */
.L_x_13101:
[----:B------:R-:W-:Y:S05]  /*c9b80*/  BSYNC.RECONVERGENT B3 ;  /* 0x0000000000037941 */ /* 0x000fea0003800200 */
.L_x_13100:
        /* <DEDUP_REMOVED lines=197> */
.L_x_13102:
        /* <DEDUP_REMOVED lines=52> */
.L_x_13104:
[----:B------:R-:W-:Y:S05]  /*cab20*/  BSYNC.RECONVERGENT B3 ;  /* 0x0000000000037941 */ /* 0x000fea0003800200 */
.L_x_13103:
        /* <DEDUP_REMOVED lines=78> */
.L_x_13090:
        /* <DEDUP_REMOVED lines=56> */
.L_x_13107:
[----:B------:R-:W-:Y:S05]  /*cb390*/  BSYNC.RECONVERGENT B3 ;  /* 0x0000000000037941 */ /* 0x000fea0003800200 */
.L_x_13106:
        /* <DEDUP_REMOVED lines=197> */
.L_x_13108:
        /* <DEDUP_REMOVED lines=52> */
.L_x_13110:
[----:B------:R-:W-:Y:S05]  /*cc330*/  BSYNC.RECONVERGENT B3 ;  /* 0x0000000000037941 */ /* 0x000fea0003800200 */
.L_x_13109:
        /* <DEDUP_REMOVED lines=78> */
.L_x_13105:
        /* <DEDUP_REMOVED lines=60> */
.L_x_13112:
[----:B------:R-:W-:Y:S05]  /*ccbe0*/  BSYNC.RECONVERGENT B3 ;  /* 0x0000000000037941 */ /* 0x000fea0003800200 */
.L_x_13111:
        /* <DEDUP_REMOVED lines=48> */
.L_x_13114:
[----:B------:R-:W-:Y:S05]  /*ccef0*/  BSYNC.RECONVERGENT B3 ;  /* 0x0000000000037941 */ /* 0x000fea0003800200 */
.L_x_13113:
[----:B------:R-:W-:Y:S02]  /*ccf00*/  IMAD.MOV.U32 R14, RZ, RZ, R2 ;  /* 0x000000ffff0e7224 */ /* 0x000fe400078e0002 */
[----:B------:R-:W-:Y:S01]  /*ccf10*/  IMAD.MOV.U32 R15, RZ, RZ, R3 ;  /* 0x000000ffff0f7224 */ /* 0x000fe200078e0003 */
[----:B------:R-:W-:Y:S06]  /*ccf20*/  BRA `(.L_x_13088) ;  /* 0x0000000000d07947 */ /* 0x000fec0003800000 */
.L_x_13089:
        /* <DEDUP_REMOVED lines=48> */
[----:B--2---:R-:W-:Y:S05]  /*cd230*/  CALL.REL.NOINC `($__internal_23_$__cuda_sm20_dsqrt_rn_f64_mediumpath_v1) ;  /* 0x0000070800fc7944 */ /* 0x004fea0003c00000 */
[----:B------:R-:W-:Y:S02]  /*cd240*/  IMAD.MOV.U32 R14, RZ, RZ, R2 ;  /* 0x000000ffff0e7224 */ /* 0x000fe400078e0002 */
[----:B------:R-:W-:-:S07]  /*cd250*/  IMAD.MOV.U32 R15, RZ, RZ, R3 ;  /* 0x000000ffff0f7224 */ /* 0x000fce00078e0003 */
.L_x_13115:
[----:B------:R-:W-:Y:S05]  /*cd260*/  BSYNC.RECONVERGENT B3 ;  /* 0x0000000000037941 */ /* 0x000fea0003800200 */
.L_x_13088:
[----:B------:R-:W-:Y:S05]  /*cd270*/  BSYNC.RECONVERGENT B2 ;  /* 0x0000000000027941 */ /* 0x000fea0003800200 */
.L_x_13084:
        /* <DEDUP_REMOVED lines=52> */
[----:B--2---:R-:W-:Y:S05]  /*cd5c0*/  CALL.REL.NOINC `($__internal_22_$__cuda_sm20_div_rn_f64_full) ;  /* 0x000006fc00e47944 */ /* 0x004fea0003c00000 */
.L_x_13120:
[----:B------:R-:W-:Y:S05]  /*cd5d0*/  BSYNC.RECONVERGENT B4 ;  /* 0x0000000000047941 */ /* 0x000fea0003800200 */
.L_x_13119:
        /* <DEDUP_REMOVED lines=184> */
.L_x_13123:
        /* <DEDUP_REMOVED lines=123> */
.L_x_13122:
        /* <DEDUP_REMOVED lines=172> */
.L_x_13125:
        /* <DEDUP_REMOVED lines=123> */
.L_x_13121:
        /* <DEDUP_REMOVED lines=78> */
.L_x_13132:
[----:B------:R-:W-:Y:S05]  /*d0060*/  BSYNC.RECONVERGENT B6 ;  /* 0x0000000000067941 */ /* 0x000fea0003800200 */
.L_x_13131:
[----:B------:R-:W-:Y:S02]  /*d0070*/  IMAD.MOV.U32 R70, RZ, RZ, R2 ;  /* 0x000000ffff467224 */ /* 0x000fe400078e0002 */
[----:B------:R-:W-:-:S07]  /*d0080*/  IMAD.MOV.U32 R71, RZ, RZ, R3 ;  /* 0x000000ffff477224 */ /* 0x000fce00078e0003 */
.L_x_13130:
[----:B------:R-:W-:Y:S05]  /*d0090*/  BSYNC.RECONVERGENT B5 ;  /* 0x0000000000057941 */ /* 0x000fea0003800200 */
.L_x_13129:
        /* <DEDUP_REMOVED lines=63> */
.L_x_13137:
[----:B------:R-:W-:Y:S05]  /*d0490*/  BSYNC.RECONVERGENT B6 ;  /* 0x0000000000067941 */ /* 0x000fea0003800200 */
.L_x_13136:
[----:B------:R-:W-:Y:S02]  /*d04a0*/  IMAD.MOV.U32 R58, RZ, RZ, R2 ;  /* 0x000000ffff3a7224 */ /* 0x000fe400078e0002 */
[----:B------:R-:W-:Y:S01]  /*d04b0*/  IMAD.MOV.U32 R59, RZ, RZ, R3 ;  /* 0x000000ffff3b7224 */ /* 0x000fe200078e0003 */
[----:B------:R-:W-:Y:S06]  /*d04c0*/  BRA `(.L_x_13135) ;  /* 0x0000000000047947 */ /* 0x000fec0003800000 */
.L_x_13134:
[----:B------:R0:W1:Y:S02]  /*d04d0*/  DADD R58, -R64, R62 ;  /* 0x00000000403a7229 */ /* 0x000064000000013e */
.L_x_13135:
[----:B------:R-:W-:Y:S05]  /*d04e0*/  BSYNC.RECONVERGENT B5 ;  /* 0x0000000000057941 */ /* 0x000fea0003800200 */
.L_x_13133:
        /* <DEDUP_REMOVED lines=72> */
[----:B0-2---:R-:W-:Y:S05]  /*d0970*/  CALL.REL.NOINC `($__internal_23_$__cuda_sm20_dsqrt_rn_f64_mediumpath_v1) ;  /* 0x000006d4002c7944 */ /* 0x005fea0003c00000 */
.L_x_13139:
[----:B------:R-:W-:Y:S05]  /*d0980*/  BSYNC.RECONVERGENT B5 ;  /* 0x0000000000057941 */ /* 0x000fea0003800200 */
.L_x_13138:
[----:B------:R-:W-:Y:S02]  /*d0990*/  IMAD.MOV.U32 R58, RZ, RZ, R2 ;  /* 0x000000ffff3a7224 */ /* 0x000fe400078e0002 */
[----:B------:R-:W-:Y:S01]  /*d09a0*/  IMAD.MOV.U32 R59, RZ, RZ, R3 ;  /* 0x000000ffff3b7224 */ /* 0x000fe200078e0003 */
[----:B------:R-:W-:Y:S06]  /*d09b0*/  BRA `(.L_x_13140) ;  /* 0x0000001000dc7947 */ /* 0x000fec0003800000 */
.L_x_13128:
        /* <DEDUP_REMOVED lines=63> */
.L_x_13143:
[----:B------:R-:W-:Y:S05]  /*d0db0*/  BSYNC.RECONVERGENT B5 ;  /* 0x0000000000057941 */ /* 0x000fea0003800200 */
.L_x_13142:
[----:B------:R-:W-:Y:S02]  /*d0dc0*/  IMAD.MOV.U32 R58, RZ, RZ, R2 ;  /* 0x000000ffff3a7224 */ /* 0x000fe400078e0002 */
[----:B------:R-:W-:Y:S01]  /*d0dd0*/  IMAD.MOV.U32 R59, RZ, RZ, R3 ;  /* 0x000000ffff3b7224 */ /* 0x000fe200078e0003 */
[----:B------:R-:W-:Y:S06]  /*d0de0*/  BRA `(.L_x_13140) ;  /* 0x0000000c00d07947 */ /* 0x000fec0003800000 */
.L_x_13141:
        /* <DEDUP_REMOVED lines=69> */
.L_x_13145:
[----:B------:R-:W-:Y:S05]  /*d1240*/  BSYNC.RECONVERGENT B5 ;  /* 0x0000000000057941 */ /* 0x000fea0003800200 */
.L_x_13144:
        /* <DEDUP_REMOVED lines=48> */
.L_x_13147:
[----:B------:R-:W-:Y:S05]  /*d1550*/  BSYNC.RECONVERGENT B5 ;  /* 0x0000000000057941 */ /* 0x000fea0003800200 */
.L_x_13146:
[----:B------:R-:W0:Y:S01]  /*d1560*/  DMUL R60, R60, 8.11296384146066816958e+31 ;  /* 0x469000003c3c7828 */ /* 0x000e220000000000 */
[----:B------:R-:W-:Y:S02]  /*d1570*/  IMAD.MOV.U32 R58, RZ, RZ, R2 ;  /* 0x000000ffff3a7224 */ /* 0x000fe400078e0002 */
[----:B------:R-:W-:Y:S01]  /*d1580*/  IMAD.MOV.U32 R59, RZ, RZ, R3 ;  /* 0x000000ffff3b7224 */ /* 0x000fe200078e0003 */
[----:B0-----:R-:W-:Y:S06]  /*d1590*/  BRA `(.L_x_13140) ;  /* 0x0000000400e47947 */ /* 0x001fec0003800000 */
.L_x_13127:
        /* <DEDUP_REMOVED lines=52> */
[----:B------:R-:W-:Y:S01]  /*d18e0*/  MOV R48, R2 ;  /* 0x0000000200307202 */ /* 0x000fe20000000f00 */
[----:B------:R-:W-:-:S07]  /*d18f0*/  IMAD.MOV.U32 R49, RZ, RZ, R3 ;  /* 0x000000ffff317224 */ /* 0x000fce00078e0003 */
.L_x_13149:
[----:B------:R-:W-:Y:S05]  /*d1900*/  BSYNC.RECONVERGENT B5 ;  /* 0x0000000000057941 */ /* 0x000fea0003800200 */
.L_x_13148:
        /* <DEDUP_REMOVED lines=62> */
.L_x_13151:
[----:B------:R-:W-:Y:S05]  /*d1cf0*/  BSYNC.RECONVERGENT B5 ;  /* 0x0000000000057941 */ /* 0x000fea0003800200 */
.L_x_13150:
[----:B------:R1:W3:Y:S01]  /*d1d00*/  DMUL R58, R2, R48 ;  /* 0x00000030023a7228 */ /* 0x0002e20000000000 */
[----:B------:R-:W-:Y:S02]  /*d1d10*/  IMAD.MOV.U32 R60, RZ, RZ, 0x0 ;  /* 0x00000000ff3c7424 */ /* 0x000fe400078e00ff */
[----:B-1-3--:R-:W-:-:S07]  /*d1d20*/  IMAD.MOV.U32 R61, RZ, RZ, 0x3ff00000 ;  /* 0x3ff00000ff3d7424 */ /* 0x00afce00078e00ff */
.L_x_13140:
[----:B------:R-:W-:Y:S05]  /*d1d30*/  BSYNC.RECONVERGENT B4 ;  /* 0x0000000000047941 */ /* 0x000fea0003800200 */
.L_x_13126:
[----:B------:R-:W-:Y:S05]  /*d1d40*/  BRA `(.L_x_13152) ;  /* 0x0000000000187947 */ /* 0x000fea0003800000 */
.L_x_13118:
[----:B------:R1:W3:-:S15]  /*d1d50*/  DMUL R58, R12, 9.00719925474099200000e+15 ;  /* 0x434000000c3a7828 */ /* 0x0002de0000000000 */
[----:B------:R-:W-:-:S15]  /*d1d60*/  NOP ;  /* 0x0000000000007918 */ /* 0x000fde0000000000 */
[----:B------:R-:W-:-:S15]  /*d1d70*/  NOP ;  /* 0x0000000000007918 */ /* 0x000fde0000000000 */
[----:B------:R-:W-:-:S15]  /*d1d80*/  NOP ;  /* 0x0000000000007918 */ /* 0x000fde0000000000 */
[----:B------:R-:W-:-:S04]  /*d1d90*/  NOP ;  /* 0x0000000000007918 */ /* 0x000fc80000000000 */
[----:B-1-3--:R-:W4:Y:S02]  /*d1da0*/  DMUL R60, R60, 9.00719925474099200000e+15 ;  /* 0x434000003c3c7828 */ /* 0x00af240000000000 */
.L_x_13152:
[----:B------:R-:W-:Y:S05]  /*d1db0*/  BSYNC.RELIABLE B2 ;  /* 0x0000000000027941 */ /* 0x000fea0003800100 */
.L_x_13117:
        /* <DEDUP_REMOVED lines=67> */
[----:B0-2---:R-:W-:Y:S05]  /*d21f0*/  CALL.REL.NOINC `($__internal_22_$__cuda_sm20_div_rn_f64_full) ;  /* 0x000006b000d87944 */ /* 0x005fea0003c00000 */
.L_x_13155:
[----:B------:R-:W-:Y:S05]  /*d2200*/  BSYNC.RECONVERGENT B2 ;  /* 0x0000000000027941 */ /* 0x000fea0003800200 */
.L_x_13154:
        /* <DEDUP_REMOVED lines=176> */
.L_x_13157:
[----:B------:R-:W-:Y:S02]  /*d2d10*/  FSEL R2, RZ, 3.37028055040000000000e+12, P0 ;  /* 0x54442d18ff027808 */ /* 0x000fe40000000000 */
[----:B------:R-:W-:-:S07]  /*d2d20*/  FSEL R3, RZ, 2.1426990032196044922, P0 ;  /* 0x400921fbff037808 */ /* 0x000fce0000000000 */
.L_x_13158:
[----:B------:R-:W-:Y:S05]  /*d2d30*/  BSYNC.RECONVERGENT B0 ;  /* 0x0000000000007941 */ /* 0x000fea0003800200 */
.L_x_13156:
        /* <DEDUP_REMOVED lines=10> */
.L_x_13153:
        /* <DEDUP_REMOVED lines=62> */
.L_x_13160:
[----:B------:R-:W-:Y:S05]  /*d31c0*/  BSYNC.RECONVERGENT B2 ;  /* 0x0000000000027941 */ /* 0x000fea0003800200 */
.L_x_13159:
        /* <DEDUP_REMOVED lines=176> */
.L_x_13162:
[----:B------:R-:W-:Y:S02]  /*d3cd0*/  FSEL R2, RZ, 3.37028055040000000000e+12, P0 ;  /* 0x54442d18ff027808 */ /* 0x000fe40000000000 */
[----:B------:R-:W-:-:S07]  /*d3ce0*/  FSEL R3, RZ, 2.1426990032196044922, P0 ;  /* 0x400921fbff037808 */ /* 0x000fce0000000000 */
.L_x_13163:
[----:B------:R-:W-:Y:S05]  /*d3cf0*/  BSYNC.RECONVERGENT B0 ;  /* 0x0000000000007941 */ /* 0x000fea0003800200 */
.L_x_13161:
        /* <DEDUP_REMOVED lines=9> */
.L_x_13124:
[----:B------:R-:W-:Y:S05]  /*d3d90*/  BSYNC.RECONVERGENT B3 ;  /* 0x0000000000037941 */ /* 0x000fea0003800200 */
.L_x_13116:
[----:B------:R-:W-:Y:S01]  /*d3da0*/  ISETP.GE.AND P0, PT, R19, RZ, PT ;  /* 0x000000ff1300720c */ /* 0x000fe20003f06270 */
[----:B------:R-:W1:Y:S03]  /*d3db0*/  DADD R2, -RZ, -R14 ;  /* 0x00000000ff027229 */ /* 0x000e66000000090e */
[----:B-1----:R-:W-:Y:S02]  /*d3dc0*/  FSEL R14, R14, R2, !P0 ;  /* 0x000000020e0e7208 */ /* 0x002fe40004000000 */
[----:B------:R-:W-:Y:S01]  /*d3dd0*/  FSEL R15, R15, R3, !P0 ;  /* 0x000000030f0f7208 */ /* 0x000fe20004000000 */
[----:B------:R-:W-:Y:S06]  /*d3de0*/  BRA `(.L_x_13080) ;  /* 0x00000068001c7947 */ /* 0x000fec0003800000 */
.L_x_13083:
        /* <DEDUP_REMOVED lines=15> */
.L_x_13082:
[----:B------:R4:W0:Y:S01]  /*d3ee0*/  DADD R14, -RZ, -R18 ;  /* 0x00000000ff0e7229 */ /* 0x0008220000000912 */
[----:B------:R-:W-:Y:S01]  /*d3ef0*/  CS2R R12, SRZ ;  /* 0x00000000000c7805 */ /* 0x000fe2000001ff00 */
[----:B0---4-:R-:W-:Y:S06]  /*d3f00*/  BRA `(.L_x_13080) ;  /* 0x0000006400d47947 */ /* 0x011fec0003800000 */
.L_x_13081:
        /* <DEDUP_REMOVED lines=265> */
.L_x_13168:
[----:B------:R-:W-:Y:S05]  /*d4fa0*/  BSYNC.RECONVERGENT B0 ;  /* 0x0000000000007941 */ /* 0x000fea0003800200 */
.L_x_13167:
[----:B------:R-:W-:Y:S04]  /*d4fb0*/  BSSY.RECONVERGENT B3, `(.L_x_13169) ;  /* 0x0000008000037945 */ /* 0x000fe80003800200 */
[----:B------:R-:W-:Y:S05]  /*d4fc0*/  @P4 BRA P5, `(.L_x_13170) ;  /* 0x0000000000184947 */ /* 0x000fea0002800000 */
[----:B------:R-:W-:Y:S01]  /*d4fd0*/  MOV R2, R12 ;  /* 0x0000000c00027202 */ /* 0x000fe20000000f00 */
[----:B------:R-:W-:Y:S01]  /*d4fe0*/  IMAD.MOV.U32 R3, RZ, RZ, R13 ;  /* 0x000000ffff037224 */ /* 0x000fe200078e000d */
[----:B------:R-:W-:Y:S01]  /*d4ff0*/  MOV R32, 0xd5030 ;  /* 0x000d503000207802 */ /* 0x000fe20000000f00 */
[----:B------:R-:W-:Y:S02]  /*d5000*/  IMAD.MOV.U32 R34, RZ, RZ, R14 ;  /* 0x000000ffff227224 */ /* 0x000fe400078e000e */
[----:B------:R-:W-:-:S07]  /*d5010*/  IMAD.MOV.U32 R33, RZ, RZ, R15 ;  /* 0x000000ffff217224 */ /* 0x000fce00078e000f */
[----:B012---:R-:W-:Y:S05]  /*d5020*/  CALL.REL.NOINC `($__internal_22_$__cuda_sm20_div_rn_f64_full) ;  /* 0x00000684004c7944 */ /* 0x007fea0003c00000 */
.L_x_13170:
[----:B------:R-:W-:Y:S05]  /*d5030*/  BSYNC.RECONVERGENT B3 ;  /* 0x0000000000037941 */ /* 0x000fea0003800200 */
.L_x_13169:
        /* <DEDUP_REMOVED lines=177> */
.L_x_13172:
[----:B------:R-:W-:Y:S02]  /*d5b50*/  FSEL R2, RZ, 3.37028055040000000000e+12, P0 ;  /* 0x54442d18ff027808 */ /* 0x000fe40000000000 */
[----:B------:R-:W-:-:S07]  /*d5b60*/  FSEL R3, RZ, 2.1426990032196044922, P0 ;  /* 0x400921fbff037808 */ /* 0x000fce0000000000 */
.L_x_13173:
[----:B------:R-:W-:Y:S05]  /*d5b70*/  BSYNC.RECONVERGENT B0 ;  /* 0x0000000000007941 */ /* 0x000fea0003800200 */
.L_x_13171:
        /* <DEDUP_REMOVED lines=14> */
.L_x_13166:
        /* <DEDUP_REMOVED lines=326> */
.L_x_13176:
[----:B------:R-:W-:Y:S05]  /*d70c0*/  BSYNC.RECONVERGENT B0 ;  /* 0x0000000000007941 */ /* 0x000fea0003800200 */
.L_x_13175:
        /* <DEDUP_REMOVED lines=8> */
.L_x_13178:
[----:B------:R-:W-:Y:S05]  /*d7150*/  BSYNC.RECONVERGENT B3 ;  /* 0x0000000000037941 */ /* 0x000fea0003800200 */
.L_x_13177:
        /* <DEDUP_REMOVED lines=176> */
.L_x_13180:
[----:B------:R-:W-:Y:S02]  /*d7c60*/  FSEL R2, RZ, 3.37028055040000000000e+12, P0 ;  /* 0x54442d18ff027808 */ /* 0x000fe40000000000 */
[----:B------:R-:W-:-:S07]  /*d7c70*/  FSEL R3, RZ, 2.1426990032196044922, P0 ;  /* 0x400921fbff037808 */ /* 0x000fce0000000000 */
.L_x_13181:
[----:B------:R-:W-:Y:S05]  /*d7c80*/  BSYNC.RECONVERGENT B0 ;  /* 0x0000000000007941 */ /* 0x000fea0003800200 */
.L_x_13179:
        /* <DEDUP_REMOVED lines=10> */
.L_x_13165:
        /* <DEDUP_REMOVED lines=50> */
[----:B--2---:R-:W-:Y:S05]  /*d8050*/  CALL.REL.NOINC `($__internal_22_$__cuda_sm20_div_rn_f64_full) ;  /* 0x0000065400407944 */ /* 0x004fea0003c00000 */
[----:B------:R-:W-:Y:S02]  /*d8060*/  IMAD.MOV.U32 R62, RZ, RZ, R2 ;  /* 0x000000ffff3e7224 */ /* 0x000fe400078e0002 */
[----:B------:R-:W-:-:S07]  /*d8070*/  IMAD.MOV.U32 R63, RZ, RZ, R3 ;  /* 0x000000ffff3f7224 */ /* 0x000fce00078e0003 */
.L_x_13183:
[----:B------:R-:W-:Y:S05]  /*d8080*/  BSYNC.RECONVERGENT B3 ;  /* 0x0000000000037941 */ /* 0x000fea0003800200 */
.L_x_13182:
        /* <DEDUP_REMOVED lines=50> */
[----:B--2---:R-:W-:Y:S05]  /*d83b0*/  CALL.REL.NOINC `($__internal_22_$__cuda_sm20_div_rn_f64_full) ;  /* 0x0000065000687944 */ /* 0x004fea0003c00000 */
.L_x_13185:
[----:B------:R-:W-:Y:S05]  /*d83c0*/  BSYNC.RECONVERGENT B3 ;  /* 0x0000000000037941 */ /* 0x000fea0003800200 */
.L_x_13184:
        /* <DEDUP_REMOVED lines=334> */
.L_x_13187:
[----:B------:R-:W-:Y:S05]  /*d98b0*/  BSYNC.RECONVERGENT B0 ;  /* 0x0000000000007941 */ /* 0x000fea0003800200 */
.L_x_13186:
        /* <DEDUP_REMOVED lines=8> */
.L_x_13189:
[----:B------:R-:W-:Y:S05]  /*d9940*/  BSYNC.RECONVERGENT B3 ;  /* 0x0000000000037941 */ /* 0x000fea0003800200 */
.L_x_13188:
        /* <DEDUP_REMOVED lines=177> */
.L_x_13191:
[----:B------:R-:W-:Y:S02]  /*da460*/  FSEL R2, RZ, 3.37028055040000000000e+12, P0 ;  /* 0x54442d18ff027808 */ /* 0x000fe40000000000 */
[----:B------:R-:W-:-:S07]  /*da470*/  FSEL R3, RZ, 2.1426990032196044922, P0 ;  /* 0x400921fbff037808 */ /* 0x000fce0000000000 */
.L_x_13192:
[----:B------:R-:W-:Y:S05]  /*da480*/  BSYNC.RECONVERGENT B0 ;  /* 0x0000000000007941 */ /* 0x000fea0003800200 */
.L_x_13190:
        /* <DEDUP_REMOVED lines=13> */
.L_x_13174:
[----:B------:R-:W-:Y:S05]  /*da560*/  BSYNC.RECONVERGENT B2 ;  /* 0x0000000000027941 */ /* 0x000fea0003800200 */
.L_x_13164:
        /* <DEDUP_REMOVED lines=15> */
.L_x_13080:
[----:B------:R-:W-:Y:S05]  /*da660*/  BSYNC.RECONVERGENT B1 ;  /* 0x0000000000017941 */ /* 0x000fea0003800200 */
.L_x_13078:
        /* <DEDUP_REMOVED lines=73> */
.L_x_13194:
        /* <DEDUP_REMOVED lines=292> */
[----:B--23--:R-:W-:Y:S05]  /*dbd40*/  CALL.REL.NOINC `($__internal_23_$__cuda_sm20_dsqrt_rn_f64_mediumpath_v1) ;  /* 0x0000062000387944 */ /* 0x00cfea0003c00000 */
[----:B------:R-:W-:Y:S01]  /*dbd50*/  IMAD.MOV.U32 R48, RZ, RZ, R2 ;  /* 0x000000ffff307224 */ /* 0x000fe200078e0002 */
[----:B------:R-:W-:-:S07]  /*dbd60*/  MOV R49, R3 ;  /* 0x0000000300317202 */ /* 0x000fce0000000f00 */
.L_x_13202:
[----:B------:R-:W-:Y:S05]  /*dbd70*/  BSYNC.RECONVERGENT B3 ;  /* 0x0000000000037941 */ /* 0x000fea0003800200 */
.L_x_13201:
        /* <DEDUP_REMOVED lines=193> */
.L_x_13200:
        /* <DEDUP_REMOVED lines=76> */
[----:B--23--:R-:W-:Y:S05]  /*dce50*/  CALL.REL.NOINC `($__internal_22_$__cuda_sm20_div_rn_f64_full) ;  /* 0x0000060400c07944 */ /* 0x00cfea0003c00000 */
.L_x_13209:
[----:B------:R-:W-:Y:S05]  /*dce60*/  BSYNC.RECONVERGENT B4 ;  /* 0x0000000000047941 */ /* 0x000fea0003800200 */
.L_x_13208:
[----:B------:R-:W-:Y:S02]  /*dce70*/  IMAD.MOV.U32 R18, RZ, RZ, R2 ;  /* 0x000000ffff127224 */ /* 0x000fe400078e0002 */
[----:B------:R-:W-:-:S07]  /*dce80*/  IMAD.MOV.U32 R19, RZ, RZ, R3 ;  /* 0x000000ffff137224 */ /* 0x000fce00078e0003 */
.L_x_13207:
[----:B------:R-:W-:Y:S05]  /*dce90*/  BSYNC.RECONVERGENT B3 ;  /* 0x0000000000037941 */ /* 0x000fea0003800200 */
.L_x_13206:
        /* <DEDUP_REMOVED lines=69> */
[----:B--23--:R-:W-:Y:S05]  /*dd2f0*/  CALL.REL.NOINC `($__internal_22_$__cuda_sm20_div_rn_f64_full) ;  /* 0x0000060000987944 */ /* 0x00cfea0003c00000 */
.L_x_13214:
[----:B------:R-:W-:Y:S05]  /*dd300*/  BSYNC.RECONVERGENT B4 ;  /* 0x0000000000047941 */ /* 0x000fea0003800200 */
.L_x_13213:
[----:B------:R-:W-:Y:S05]  /*dd310*/  BRA `(.L_x_13212) ;  /* 0x0000000000047947 */ /* 0x000fea0003800000 */
.L_x_13211:
[----:B------:R0:W1:Y:S02]  /*dd320*/  DADD R2, R62, -R32 ;  /* 0x000000003e027229 */ /* 0x0000640000000820 */
.L_x_13212:
[----:B------:R-:W-:Y:S05]  /*dd330*/  BSYNC.RECONVERGENT B3 ;  /* 0x0000000000037941 */ /* 0x000fea0003800200 */
.L_x_13210:
        /* <DEDUP_REMOVED lines=70> */
[----:B--23--:R-:W-:Y:S05]  /*dd7a0*/  CALL.REL.NOINC `($__internal_23_$__cuda_sm20_dsqrt_rn_f64_mediumpath_v1) ;  /* 0x0000060400a07944 */ /* 0x00cfea0003c00000 */
[----:B------:R-:W-:Y:S01]  /*dd7b0*/  MOV R50, R2 ;  /* 0x0000000200327202 */ /* 0x000fe20000000f00 */
[----:B------:R-:W-:-:S07]  /*dd7c0*/  IMAD.MOV.U32 R51, RZ, RZ, R3 ;  /* 0x000000ffff337224 */ /* 0x000fce00078e0003 */
.L_x_13216:
[----:B------:R-:W-:Y:S05]  /*dd7d0*/  BSYNC.RECONVERGENT B3 ;  /* 0x0000000000037941 */ /* 0x000fea0003800200 */
.L_x_13215:
        /* <DEDUP_REMOVED lines=197> */
.L_x_13217:
        /* <DEDUP_REMOVED lines=52> */
.L_x_13219:
[----:B------:R-:W-:Y:S05]  /*de770*/  BSYNC.RECONVERGENT B3 ;  /* 0x0000000000037941 */ /* 0x000fea0003800200 */
.L_x_13218:
        /* <DEDUP_REMOVED lines=78> */
.L_x_13205:
        /* <DEDUP_REMOVED lines=52> */
[----:B--23--:R-:W-:Y:S05]  /*defa0*/  CALL.REL.NOINC `($__internal_23_$__cuda_sm20_dsqrt_rn_f64_mediumpath_v1) ;  /* 0x000005ec00a07944 */ /* 0x00cfea0003c00000 */
[----:B------:R-:W-:Y:S02]  /*defb0*/  IMAD.MOV.U32 R48, RZ, RZ, R2 ;  /* 0x000000ffff307224 */ /* 0x000fe400078e0002 */
[----:B------:R-:W-:-:S07]  /*defc0*/  IMAD.MOV.U32 R49, RZ, RZ, R3 ;  /* 0x000000ffff317224 */ /* 0x000fce00078e0003 */
.L_x_13222:
[----:B------:R-:W-:Y:S05]  /*defd0*/  BSYNC.RECONVERGENT B3 ;  /* 0x0000000000037941 */ /* 0x000fea0003800200 */
.L_x_13221:
        /* <DEDUP_REMOVED lines=198> */
.L_x_13223:
        /* <DEDUP_REMOVED lines=51> */
[----:B--23--:R-:W-:Y:S05]  /*dff70*/  CALL.REL.NOINC `($__internal_22_$__cuda_sm20_div_rn_f64_full) ;  /* 0x000005d400787944 */ /* 0x00cfea0003c00000 */
.L_x_13225:
[----:B------:R-:W-:Y:S05]  /*dff80*/  BSYNC.RECONVERGENT B3 ;  /* 0x0000000000037941 */ /* 0x000fea0003800200 */
.L_x_13224:
        /* <DEDUP_REMOVED lines=78> */
.L_x_13220:
        /* <DEDUP_REMOVED lines=57> */
[----:B--23--:R-:W-:Y:S05]  /*e0800*/  CALL.REL.NOINC `($__internal_23_$__cuda_sm20_dsqrt_rn_f64_mediumpath_v1) ;  /* 0x000005d400887944 */ /* 0x00cfea0003c00000 */
[----:B------:R-:W-:Y:S02]  /*e0810*/  IMAD.MOV.U32 R32, RZ, RZ, R2 ;  /* 0x000000ffff207224 */ /* 0x000fe400078e0002 */
[----:B------:R-:W-:-:S07]  /*e0820*/  IMAD.MOV.U32 R33, RZ, RZ, R3 ;  /* 0x000000ffff217224 */ /* 0x000fce00078e0003 */
.L_x_13227:
[----:B------:R-:W-:Y:S05]  /*e0830*/  BSYNC.RECONVERGENT B3 ;  /* 0x0000000000037941 */ /* 0x000fea0003800200 */
.L_x_13226:
        /* <DEDUP_REMOVED lines=48> */
.L_x_13229:
[----:B------:R-:W-:Y:S05]  /*e0b40*/  BSYNC.RECONVERGENT B3 ;  /* 0x0000000000037941 */ /* 0x000fea0003800200 */
.L_x_13228:
[----:B------:R-:W-:Y:S01]  /*e0b50*/  MOV R18, R2 ;  /* 0x0000000200127202 */ /* 0x000fe20000000f00 */
[----:B------:R-:W-:Y:S01]  /*e0b60*/  IMAD.MOV.U32 R19, RZ, RZ, R3 ;  /* 0x000000ffff137224 */ /* 0x000fe200078e0003 */
[----:B------:R-:W-:Y:S06]  /*e0b70*/  BRA `(.L_x_13203) ;  /* 0x0000000000d07947 */ /* 0x000fec0003800000 */
.L_x_13204:
        /* <DEDUP_REMOVED lines=51> */
.L_x_13230:
[----:B------:R-:W-:Y:S05]  /*e0eb0*/  BSYNC.RECONVERGENT B3 ;  /* 0x0000000000037941 */ /* 0x000fea0003800200 */
.L_x_13203:
[----:B------:R-:W-:Y:S05]  /*e0ec0*/  BSYNC.RECONVERGENT B2 ;  /* 0x0000000000027941 */ /* 0x000fea0003800200 */
.L_x_13199:
        /* <DEDUP_REMOVED lines=52> */
[----:B--23--:R-:W-:Y:S05]  /*e1210*/  CALL.REL.NOINC `($__internal_22_$__cuda_sm20_div_rn_f64_full) ;  /* 0x000005c000d07944 */ /* 0x00cfea0003c00000 */
.L_x_13235:
[----:B------:R-:W-:Y:S05]  /*e1220*/  BSYNC.RECONVERGENT B4 ;  /* 0x0000000000047941 */ /* 0x000fea0003800200 */
.L_x_13234:
        /* <DEDUP_REMOVED lines=184> */
.L_x_13238:
        /* <DEDUP_REMOVED lines=124> */
.L_x_13237:
        /* <DEDUP_REMOVED lines=172> */
.L_x_13240:
        /* <DEDUP_REMOVED lines=124> */
.L_x_13236:
        /* <DEDUP_REMOVED lines=78> */
.L_x_13247:
[----:B------:R-:W-:Y:S05]  /*e3cd0*/  BSYNC.RECONVERGENT B6 ;  /* 0x0000000000067941 */ /* 0x000fea0003800200 */
.L_x_13246:
[----:B------:R-:W-:Y:S02]  /*e3ce0*/  IMAD.MOV.U32 R70, RZ, RZ, R2 ;  /* 0x000000ffff467224 */ /* 0x000fe400078e0002 */
[----:B------:R-:W-:-:S07]  /*e3cf0*/  IMAD.MOV.U32 R71, RZ, RZ, R3 ;  /* 0x000000ffff477224 */ /* 0x000fce00078e0003 */
.L_x_13245:
[----:B------:R-:W-:Y:S05]  /*e3d00*/  BSYNC.RECONVERGENT B5 ;  /* 0x0000000000057941 */ /* 0x000fea0003800200 */
.L_x_13244:
        /* <DEDUP_REMOVED lines=62> */
[----:B--23--:R-:W-:Y:S05]  /*e40f0*/  CALL.REL.NOINC `($__internal_22_$__cuda_sm20_div_rn_f64_full) ;  /* 0x0000059400187944 */ /* 0x00cfea0003c00000 */
.L_x_13252:
[----:B------:R-:W-:Y:S05]  /*e4100*/  BSYNC.RECONVERGENT B6 ;  /* 0x0000000000067941 */ /* 0x000fea0003800200 */
.L_x_13251:
[----:B------:R-:W-:Y:S02]  /*e4110*/  IMAD.MOV.U32 R58, RZ, RZ, R2 ;  /* 0x000000ffff3a7224 */ /* 0x000fe400078e0002 */
[----:B------:R-:W-:Y:S01]  /*e4120*/  IMAD.MOV.U32 R59, RZ, RZ, R3 ;  /* 0x000000ffff3b7224 */ /* 0x000fe200078e0003 */
[----:B------:R-:W-:Y:S06]  /*e4130*/  BRA `(.L_x_13250) ;  /* 0x0000000000047947 */ /* 0x000fec0003800000 */
.L_x_13249:
[----:B------:R0:W1:Y:S02]  /*e4140*/  DADD R58, -R64, R62 ;  /* 0x00000000403a7229 */ /* 0x000064000000013e */
.L_x_13250:
[----:B------:R-:W-:Y:S05]  /*e4150*/  BSYNC.RECONVERGENT B5 ;  /* 0x0000000000057941 */ /* 0x000fea0003800200 */
.L_x_13248:
        /* <DEDUP_REMOVED lines=73> */
[----:B0-23--:R-:W-:Y:S05]  /*e45f0*/  CALL.REL.NOINC `($__internal_23_$__cuda_sm20_dsqrt_rn_f64_mediumpath_v1) ;  /* 0x00000598000c7944 */ /* 0x00dfea0003c00000 */
.L_x_13254:
[----:B------:R-:W-:Y:S05]  /*e4600*/  BSYNC.RECONVERGENT B5 ;  /* 0x0000000000057941 */ /* 0x000fea0003800200 */
.L_x_13253:
[----:B------:R-:W-:Y:S02]  /*e4610*/  IMAD.MOV.U32 R58, RZ, RZ, R2 ;  /* 0x000000ffff3a7224 */ /* 0x000fe400078e0002 */
[----:B------:R-:W-:Y:S01]  /*e4620*/  IMAD.MOV.U32 R59, RZ, RZ, R3 ;  /* 0x000000ffff3b7224 */ /* 0x000fe200078e0003 */
[----:B------:R-:W-:Y:S06]  /*e4630*/  BRA `(.L_x_13255) ;  /* 0x0000001000e07947 */ /* 0x000fec0003800000 */
.L_x_13243:
        /* <DEDUP_REMOVED lines=63> */
[----:B--23--:R-:W-:Y:S05]  /*e4a30*/  CALL.REL.NOINC `($__internal_23_$__cuda_sm20_dsqrt_rn_f64_mediumpath_v1) ;  /* 0x0000059000fc7944 */ /* 0x00cfea0003c00000 */
.L_x_13258:
[----:B------:R-:W-:Y:S05]  /*e4a40*/  BSYNC.RECONVERGENT B5 ;  /* 0x0000000000057941 */ /* 0x000fea0003800200 */
.L_x_13257:
[----:B------:R-:W-:Y:S02]  /*e4a50*/  IMAD.MOV.U32 R58, RZ, RZ, R2 ;  /* 0x000000ffff3a7224 */ /* 0x000fe400078e0002 */
[----:B------:R-:W-:Y:S01]  /*e4a60*/  IMAD.MOV.U32 R59, RZ, RZ, R3 ;  /* 0x000000ffff3b7224 */ /* 0x000fe200078e0003 */
[----:B------:R-:W-:Y:S06]  /*e4a70*/  BRA `(.L_x_13255) ;  /* 0x0000000c00d07947 */ /* 0x000fec0003800000 */
.L_x_13256:
        /* <DEDUP_REMOVED lines=67> */
[----:B--23--:R-:W-:Y:S05]  /*e4eb0*/  CALL.REL.NOINC `($__internal_23_$__cuda_sm20_dsqrt_rn_f64_mediumpath_v1) ;  /* 0x0000058c00dc7944 */ /* 0x00cfea0003c00000 */
[----:B------:R-:W-:Y:S02]  /*e4ec0*/  IMAD.MOV.U32 R32, RZ, RZ, R2 ;  /* 0x000000ffff207224 */ /* 0x000fe400078e0002 */
[----:B------:R-:W-:-:S07]  /*e4ed0*/  IMAD.MOV.U32 R33, RZ, RZ, R3 ;  /* 0x000000ffff217224 */ /* 0x000fce00078e0003 */
.L_x_13260:
[----:B------:R-:W-:Y:S05]  /*e4ee0*/  BSYNC.RECONVERGENT B5 ;  /* 0x0000000000057941 */ /* 0x000fea0003800200 */
.L_x_13259:
        /* <DEDUP_REMOVED lines=48> */
.L_x_13262:
[----:B------:R-:W-:Y:S05]  /*e51f0*/  BSYNC.RECONVERGENT B5 ;  /* 0x0000000000057941 */ /* 0x000fea0003800200 */
.L_x_13261:
[----:B------:R-:W0:Y:S01]  /*e5200*/  DMUL R60, R60, 8.11296384146066816958e+31 ;  /* 0x469000003c3c7828 */ /* 0x000e220000000000 */
[----:B------:R-:W-:Y:S01]  /*e5210*/  MOV R58, R2 ;  /* 0x00000002003a7202 */ /* 0x000fe20000000f00 */
[----:B------:R-:W-:Y:S01]  /*e5220*/  IMAD.MOV.U32 R59, RZ, RZ, R3 ;  /* 0x000000ffff3b7224 */ /* 0x000fe200078e0003 */
[----:B0-----:R-:W-:Y:S06]  /*e5230*/  BRA `(.L_x_13255) ;  /* 0x0000000400e07947 */ /* 0x001fec0003800000 */
.L_x_13242:
        /* <DEDUP_REMOVED lines=50> */
[----:B--23--:R-:W-:Y:S05]  /*e5560*/  CALL.REL.NOINC `($__internal_23_$__cuda_sm20_dsqrt_rn_f64_mediumpath_v1) ;  /* 0x0000058800307944 */ /* 0x00cfea0003c00000 */
[----:B------:R-:W-:Y:S02]  /*e5570*/  IMAD.MOV.U32 R48, RZ, RZ, R2 ;  /* 0x000000ffff307224 */ /* 0x000fe400078e0002 */
[----:B------:R-:W-:-:S07]  /*e5580*/  IMAD.MOV.U32 R49, RZ, RZ, R3 ;  /* 0x000000ffff317224 */ /* 0x000fce00078e0003 */
.L_x_13264:
[----:B------:R-:W-:Y:S05]  /*e5590*/  BSYNC.RECONVERGENT B5 ;  /* 0x0000000000057941 */ /* 0x000fea0003800200 */
.L_x_13263:
        /* <DEDUP_REMOVED lines=61> */
[----:B--23--:R-:W-:Y:S05]  /*e5970*/  CALL.REL.NOINC `($__internal_23_$__cuda_sm20_dsqrt_rn_f64_mediumpath_v1) ;  /* 0x00000584002c7944 */ /* 0x00cfea0003c00000 */
.L_x_13266:
[----:B------:R-:W-:Y:S05]  /*e5980*/  BSYNC.RECONVERGENT B5 ;  /* 0x0000000000057941 */ /* 0x000fea0003800200 */
.L_x_13265:
[----:B------:R1:W4:Y:S01]  /*e5990*/  DMUL R58, R2, R48 ;  /* 0x00000030023a7228 */ /* 0x0003220000000000 */
[----:B------:R-:W-:Y:S01]  /*e59a0*/  IMAD.MOV.U32 R60, RZ, RZ, 0x0 ;  /* 0x00000000ff3c7424 */ /* 0x000fe200078e00ff */
[----:B-1--4-:R-:W-:-:S07]  /*e59b0*/  MOV R61, 0x3ff00000 ;  /* 0x3ff00000003d7802 */ /* 0x012fce0000000f00 */
.L_x_13255:
[----:B------:R-:W-:Y:S05]  /*e59c0*/  BSYNC.RECONVERGENT B4 ;  /* 0x0000000000047941 */ /* 0x000fea0003800200 */
.L_x_13241:
[----:B------:R-:W-:Y:S05]  /*e59d0*/  BRA `(.L_x_13267) ;  /* 0x0000000000187947 */ /* 0x000fea0003800000 */
.L_x_13233:
[----:B------:R0:W1:-:S15]  /*e59e0*/  DMUL R58, R16, 9.00719925474099200000e+15 ;  /* 0x43400000103a7828 */ /* 0x00005e0000000000 */
[----:B------:R-:W-:-:S15]  /*e59f0*/  NOP ;  /* 0x0000000000007918 */ /* 0x000fde0000000000 */
[----:B------:R-:W-:-:S15]  /*e5a00*/  NOP ;  /* 0x0000000000007918 */ /* 0x000fde0000000000 */
[----:B------:R-:W-:-:S15]  /*e5a10*/  NOP ;  /* 0x0000000000007918 */ /* 0x000fde0000000000 */
[----:B------:R-:W-:-:S04]  /*e5a20*/  NOP ;  /* 0x0000000000007918 */ /* 0x000fc80000000000 */
[----:B01----:R-:W4:Y:S02]  /*e5a30*/  DMUL R60, R60, 9.00719925474099200000e+15 ;  /* 0x434000003c3c7828 */ /* 0x003f240000000000 */
.L_x_13267:
[----:B------:R-:W-:Y:S05]  /*e5a40*/  BSYNC.RELIABLE B2 ;  /* 0x0000000000027941 */ /* 0x000fea0003800100 */
.L_x_13232:
        /* <DEDUP_REMOVED lines=67> */
[----:B0-23--:R-:W-:Y:S05]  /*e5e80*/  CALL.REL.NOINC `($__internal_22_$__cuda_sm20_div_rn_f64_full) ;  /* 0x0000057400b47944 */ /* 0x00dfea0003c00000 */
.L_x_13270:
[----:B------:R-:W-:Y:S05]  /*e5e90*/  BSYNC.RECONVERGENT B2 ;  /* 0x0000000000027941 */ /* 0x000fea0003800200 */
.L_x_13269:
        /* <DEDUP_REMOVED lines=176> */
.L_x_13272:
[----:B------:R-:W-:Y:S02]  /*e69a0*/  FSEL R2, RZ, 3.37028055040000000000e+12, P0 ;  /* 0x54442d18ff027808 */ /* 0x000fe40000000000 */
[----:B------:R-:W-:-:S07]  /*e69b0*/  FSEL R3, RZ, 2.1426990032196044922, P0 ;  /* 0x400921fbff037808 */ /* 0x000fce0000000000 */
.L_x_13273:
[----:B------:R-:W-:Y:S05]  /*e69c0*/  BSYNC.RECONVERGENT B0 ;  /* 0x0000000000007941 */ /* 0x000fea0003800200 */
.L_x_13271:
        /* <DEDUP_REMOVED lines=10> */
.L_x_13268:
        /* <DEDUP_REMOVED lines=61> */
[----:B0-23--:R-:W-:Y:S05]  /*e6e40*/  CALL.REL.NOINC `($__internal_22_$__cuda_sm20_div_rn_f64_full) ;  /* 0x0000056400c47944 */ /* 0x00dfea0003c00000 */
.L_x_13275:
[----:B------:R-:W-:Y:S05]  /*e6e50*/  BSYNC.RECONVERGENT B2 ;  /* 0x0000000000027941 */ /* 0x000fea0003800200 */
.L_x_13274:
        /* <DEDUP_REMOVED lines=177> */
.L_x_13277:
[----:B------:R-:W-:Y:S02]  /*e7970*/  FSEL R2, RZ, 3.37028055040000000000e+12, P0 ;  /* 0x54442d18ff027808 */ /* 0x000fe40000000000 */
[----:B------:R-:W-:-:S07]  /*e7980*/  FSEL R3, RZ, 2.1426990032196044922, P0 ;  /* 0x400921fbff037808 */ /* 0x000fce0000000000 */
.L_x_13278:
[----:B------:R-:W-:Y:S05]  /*e7990*/  BSYNC.RECONVERGENT B0 ;  /* 0x0000000000007941 */ /* 0x000fea0003800200 */
.L_x_13276:
        /* <DEDUP_REMOVED lines=9> */
.L_x_13239:
[----:B------:R-:W-:Y:S05]  /*e7a30*/  BSYNC.RECONVERGENT B3 ;  /* 0x0000000000037941 */ /* 0x000fea0003800200 */
.L_x_13231:
[----:B------:R-:W-:Y:S01]  /*e7a40*/  ISETP.GE.AND P0, PT, R23, RZ, PT ;  /* 0x000000ff1700720c */ /* 0x000fe20003f06270 */
[----:B------:R-:W1:Y:S03]  /*e7a50*/  DADD R2, -RZ, -R18 ;  /* 0x00000000ff027229 */ /* 0x000e660000000912 */
[----:B-1----:R-:W-:Y:S02]  /*e7a60*/  FSEL R18, R18, R2, !P0 ;  /* 0x0000000212127208 */ /* 0x002fe40004000000 */
[----:B------:R-:W-:Y:S01]  /*e7a70*/  FSEL R19, R19, R3, !P0 ;  /* 0x0000000313137208 */ /* 0x000fe20004000000 */
[----:B------:R-:W-:Y:S06]  /*e7a80*/  BRA `(.L_x_13195) ;  /* 0x0000006800147947 */ /* 0x000fec0003800000 */
.L_x_13198:
        /* <DEDUP_REMOVED lines=15> */
.L_x_13197:
[----:B------:R4:W0:Y:S01]  /*e7b80*/  DADD R18, -RZ, -R22 ;  /* 0x00000000ff127229 */ /* 0x0008220000000916 */
[----:B------:R-:W-:Y:S01]  /*e7b90*/  CS2R R16, SRZ ;  /* 0x0000000000107805 */ /* 0x000fe2000001ff00 */
[----:B0---4-:R-:W-:Y:S06]  /*e7ba0*/  BRA `(.L_x_13195) ;  /* 0x0000006400cc7947 */ /* 0x011fec0003800000 */
.L_x_13196:
        /* <DEDUP_REMOVED lines=265> */
.L_x_13283:
[----:B------:R-:W-:Y:S05]  /*e8c40*/  BSYNC.RECONVERGENT B0 ;  /* 0x0000000000007941 */ /* 0x000fea0003800200 */
.L_x_13282:
[----:B------:R-:W-:Y:S04]  /*e8c50*/  BSSY.RECONVERGENT B3, `(.L_x_13284) ;  /* 0x0000008000037945 */ /* 0x000fe80003800200 */
[----:B------:R-:W-:Y:S05]  /*e8c60*/  @P4 BRA P5, `(.L_x_13285) ;  /* 0x0000000000184947 */ /* 0x000fea0002800000 */
[----:B------:R-:W-:Y:S01]  /*e8c70*/  IMAD.MOV.U32 R2, RZ, RZ, R16 ;  /* 0x000000ffff027224 */ /* 0x000fe200078e0010 */
[----:B------:R-:W-:Y:S01]  /*e8c80*/  MOV R34, R18 ;  /* 0x0000001200227202 */ /* 0x000fe20000000f00 */
[----:B------:R-:W-:Y:S01]  /*e8c90*/  IMAD.MOV.U32 R3, RZ, RZ, R17 ;  /* 0x000000ffff037224 */ /* 0x000fe200078e0011 */
[----:B------:R-:W-:Y:S01]  /*e8ca0*/  MOV R32, 0xe8cd0 ;  /* 0x000e8cd000207802 */ /* 0x000fe20000000f00 */
[----:B------:R-:W-:-:S07]  /*e8cb0*/  IMAD.MOV.U32 R33, RZ, RZ, R19 ;  /* 0x000000ffff217224 */ /* 0x000fce00078e0013 */
[----:B0123--:R-:W-:Y:S05]  /*e8cc0*/  CALL.REL.NOINC `($__internal_22_$__cuda_sm20_div_rn_f64_full) ;  /* 0x0000054800247944 */ /* 0x00ffea0003c00000 */
.L_x_13285:
[----:B------:R-:W-:Y:S05]  /*e8cd0*/  BSYNC.RECONVERGENT B3 ;  /* 0x0000000000037941 */ /* 0x000fea0003800200 */
.L_x_13284:
        /* <DEDUP_REMOVED lines=176> */
.L_x_13287:
[----:B------:R-:W-:Y:S02]  /*e97e0*/  FSEL R2, RZ, 3.37028055040000000000e+12, P0 ;  /* 0x54442d18ff027808 */ /* 0x000fe40000000000 */
[----:B------:R-:W-:-:S07]  /*e97f0*/  FSEL R3, RZ, 2.1426990032196044922, P0 ;  /* 0x400921fbff037808 */ /* 0x000fce0000000000 */
.L_x_13288:
[----:B------:R-:W-:Y:S05]  /*e9800*/  BSYNC.RECONVERGENT B0 ;  /* 0x0000000000007941 */ /* 0x000fea0003800200 */
.L_x_13286:
        /* <DEDUP_REMOVED lines=14> */
.L_x_13281:
        /* <DEDUP_REMOVED lines=326> */
.L_x_13291:
[----:B------:R-:W-:Y:S05]  /*ead50*/  BSYNC.RECONVERGENT B0 ;  /* 0x0000000000007941 */ /* 0x000fea0003800200 */
.L_x_13290:
[----:B------:R-:W-:Y:S04]  /*ead60*/  BSSY.RECONVERGENT B3, `(.L_x_13292) ;  /* 0x0000008000037945 */ /* 0x000fe80003800200 */
[----:B------:R-:W-:Y:S05]  /*ead70*/  @P4 BRA P5, `(.L_x_13293) ;  /* 0x0000000000184947 */ /* 0x000fea0002800000 */
[----:B------:R-:W-:Y:S01]  /*ead80*/  IMAD.MOV.U32 R2, RZ, RZ, R16 ;  /* 0x000000ffff027224 */ /* 0x000fe200078e0010 */
[----:B------:R-:W-:Y:S01]  /*ead90*/  MOV R32, 0xeade0 ;  /* 0x000eade000207802 */ /* 0x000fe20000000f00 */
[----:B------:R-:W-:Y:S02]  /*eada0*/  IMAD.MOV.U32 R3, RZ, RZ, R17 ;  /* 0x000000ffff037224 */ /* 0x000fe400078e0011 */
[----:B0-----:R-:W-:Y:S02]  /*eadb0*/  IMAD.MOV.U32 R34, RZ, RZ, R18 ;  /* 0x000000ffff227224 */ /* 0x001fe400078e0012 */
[----:B------:R-:W-:-:S07]  /*eadc0*/  IMAD.MOV.U32 R33, RZ, RZ, R19 ;  /* 0x000000ffff217224 */ /* 0x000fce00078e0013 */
[----:B-123--:R-:W-:Y:S05]  /*eadd0*/  CALL.REL.NOINC `($__internal_22_$__cuda_sm20_div_rn_f64_full) ;  /* 0x0000052400e07944 */ /* 0x00efea0003c00000 */
.L_x_13293:
[----:B------:R-:W-:Y:S05]  /*eade0*/  BSYNC.RECONVERGENT B3 ;  /* 0x0000000000037941 */ /* 0x000fea0003800200 */
.L_x_13292:
        /* <DEDUP_REMOVED lines=177> */
.L_x_13295:
[----:B------:R-:W-:Y:S02]  /*eb900*/  FSEL R2, RZ, 3.37028055040000000000e+12, P0 ;  /* 0x54442d18ff027808 */ /* 0x000fe40000000000 */
[----:B------:R-:W-:-:S07]  /*eb910*/  FSEL R3, RZ, 2.1426990032196044922, P0 ;  /* 0x400921fbff037808 */ /* 0x000fce0000000000 */
.L_x_13296:
[----:B------:R-:W-:Y:S05]  /*eb920*/  BSYNC.RECONVERGENT B0 ;  /* 0x0000000000007941 */ /* 0x000fea0003800200 */
.L_x_13294:
        /* <DEDUP_REMOVED lines=10> */
.L_x_13280:
        /* <DEDUP_REMOVED lines=50> */
[----:B--23--:R-:W-:Y:S05]  /*ebcf0*/  CALL.REL.NOINC `($__internal_22_$__cuda_sm20_div_rn_f64_full) ;  /* 0x0000051800187944 */ /* 0x00cfea0003c00000 */
[----:B------:R-:W-:Y:S01]  /*ebd00*/  IMAD.MOV.U32 R62, RZ, RZ, R2 ;  /* 0x000000ffff3e7224 */ /* 0x000fe200078e0002 */
[----:B------:R-:W-:-:S07]  /*ebd10*/  MOV R63, R3 ;  /* 0x00000003003f7202 */ /* 0x000fce0000000f00 */
.L_x_13298:
[----:B------:R-:W-:Y:S05]  /*ebd20*/  BSYNC.RECONVERGENT B3 ;  /* 0x0000000000037941 */ /* 0x000fea0003800200 */
.L_x_13297:
        /* <DEDUP_REMOVED lines=50> */
[----:B--23--:R-:W-:Y:S05]  /*ec050*/  CALL.REL.NOINC `($__internal_22_$__cuda_sm20_div_rn_f64_full) ;  /* 0x0000051400407944 */ /* 0x00cfea0003c00000 */
.L_x_13300:
[----:B------:R-:W-:Y:S05]  /*ec060*/  BSYNC.RECONVERGENT B3 ;  /* 0x0000000000037941 */ /* 0x000fea0003800200 */
.L_x_13299:
        /* <DEDUP_REMOVED lines=333> */
.L_x_13302:
[----:B------:R-:W-:Y:S05]  /*ed540*/  BSYNC.RECONVERGENT B0 ;  /* 0x0000000000007941 */ /* 0x000fea0003800200 */
.L_x_13301:
[----:B------:R-:W-:Y:S04]  /*ed550*/  BSSY.RECONVERGENT B3, `(.L_x_13303) ;  /* 0x0000008000037945 */ /* 0x000fe80003800200 */
[----:B------:R-:W-:Y:S05]  /*ed560*/  @P4 BRA P5, `(.L_x_13304) ;  /* 0x0000000000184947 */ /* 0x000fea0002800000 */
[----:B------:R-:W-:Y:S01]  /*ed570*/  IMAD.MOV.U32 R2, RZ, RZ, R16 ;  /* 0x000000ffff027224 */ /* 0x000fe200078e0010 */
[----:B------:R-:W-:Y:S01]  /*ed580*/  MOV R3, R17 ;  /* 0x0000001100037202 */ /* 0x000fe20000000f00 */
[----:B0-----:R-:W-:Y:S01]  /*ed590*/  IMAD.MOV.U32 R34, RZ, RZ, R18 ;  /* 0x000000ffff227224 */ /* 0x001fe200078e0012 */
[----:B------:R-:W-:Y:S01]  /*ed5a0*/  MOV R32, 0xed5d0 ;  /* 0x000ed5d000207802 */ /* 0x000fe20000000f00 */
[----:B------:R-:W-:-:S07]  /*ed5b0*/  IMAD.MOV.U32 R33, RZ, RZ, R19 ;  /* 0x000000ffff217224 */ /* 0x000fce00078e0013 */
[----:B-123--:R-:W-:Y:S05]  /*ed5c0*/  CALL.REL.NOINC `($__internal_22_$__cuda_sm20_div_rn_f64_full) ;  /* 0x000004fc00e47944 */ /* 0x00efea0003c00000 */
.L_x_13304:
[----:B------:R-:W-:Y:S05]  /*ed5d0*/  BSYNC.RECONVERGENT B3 ;  /* 0x0000000000037941 */ /* 0x000fea0003800200 */
.L_x_13303:
        /* <DEDUP_REMOVED lines=176> */
.L_x_13306:
[----:B------:R-:W-:Y:S02]  /*ee0e0*/  FSEL R2, RZ, 3.37028055040000000000e+12, P0 ;  /* 0x54442d18ff027808 */ /* 0x000fe40000000000 */
[----:B------:R-:W-:-:S07]  /*ee0f0*/  FSEL R3, RZ, 2.1426990032196044922, P0 ;  /* 0x400921fbff037808 */ /* 0x000fce0000000000 */
.L_x_13307:
[----:B------:R-:W-:Y:S05]  /*ee100*/  BSYNC.RECONVERGENT B0 ;  /* 0x0000000000007941 */ /* 0x000fea0003800200 */
.L_x_13305:
        /* <DEDUP_REMOVED lines=13> */
.L_x_13289:
[----:B------:R-:W-:Y:S05]  /*ee1e0*/  BSYNC.RECONVERGENT B2 ;  /* 0x0000000000027941 */ /* 0x000fea0003800200 */
.L_x_13279:
        /* <DEDUP_REMOVED lines=15> */
.L_x_13195:
[----:B------:R-:W-:Y:S05]  /*ee2e0*/  BSYNC.RECONVERGENT B1 ;  /* 0x0000000000017941 */ /* 0x000fea0003800200 */
.L_x_13193:
        /* <DEDUP_REMOVED lines=74> */
.L_x_13309:
        /* <DEDUP_REMOVED lines=294> */
[----:B-123--:R-:W-:Y:S05]  /*ef9f0*/  CALL.REL.NOINC `($__internal_23_$__cuda_sm20_dsqrt_rn_f64_mediumpath_v1) ;  /* 0x000004e4000c7944 */ /* 0x00efea0003c00000 */
[----:B------:R-:W-:Y:S02]  /*efa00*/  IMAD.MOV.U32 R48, RZ, RZ, R2 ;  /* 0x000000ffff307224 */ /* 0x000fe400078e0002 */
[----:B------:R-:W-:-:S07]  /*efa10*/  IMAD.MOV.U32 R49, RZ, RZ, R3 ;  /* 0x000000ffff317224 */ /* 0x000fce00078e0003 */
.L_x_13317:
[----:B------:R-:W-:Y:S05]  /*efa20*/  BSYNC.RECONVERGENT B3 ;  /* 0x0000000000037941 */ /* 0x000fea0003800200 */
.L_x_13316:
        /* <DEDUP_REMOVED lines=194> */
.L_x_13315:
        /* <DEDUP_REMOVED lines=76> */
[----:B-123--:R-:W-:Y:S05]  /*f0b10*/  CALL.REL.NOINC `($__internal_22_$__cuda_sm20_div_rn_f64_full) ;  /* 0x000004c800907944 */ /* 0x00efea0003c00000 */
.L_x_13324:
[----:B------:R-:W-:Y:S05]  /*f0b20*/  BSYNC.RECONVERGENT B4 ;  /* 0x0000000000047941 */ /* 0x000fea0003800200 */
.L_x_13323:
[----:B------:R-:W-:Y:S02]  /*f0b30*/  IMAD.MOV.U32 R22, RZ, RZ, R2 ;  /* 0x000000ffff167224 */ /* 0x000fe400078e0002 */
[----:B------:R-:W-:-:S07]  /*f0b40*/  IMAD.MOV.U32 R23, RZ, RZ, R3 ;  /* 0x000000ffff177224 */ /* 0x000fce00078e0003 */
.L_x_13322:
[----:B------:R-:W-:Y:S05]  /*f0b50*/  BSYNC.RECONVERGENT B3 ;  /* 0x0000000000037941 */ /* 0x000fea0003800200 */
.L_x_13321:
        /* <DEDUP_REMOVED lines=69> */
[----:B-123--:R-:W-:Y:S05]  /*f0fb0*/  CALL.REL.NOINC `($__internal_22_$__cuda_sm20_div_rn_f64_full) ;  /* 0x000004c400687944 */ /* 0x00efea0003c00000 */
.L_x_13329:
[----:B------:R-:W-:Y:S05]  /*f0fc0*/  BSYNC.RECONVERGENT B4 ;  /* 0x0000000000047941 */ /* 0x000fea0003800200 */
.L_x_13328:
[----:B------:R-:W-:Y:S05]  /*f0fd0*/  BRA `(.L_x_13327) ;  /* 0x0000000000047947 */ /* 0x000fea0003800000 */
.L_x_13326:
[----:B------:R0:W4:Y:S02]  /*f0fe0*/  DADD R2, R62, -R32 ;  /* 0x000000003e027229 */ /* 0x0001240000000820 */
.L_x_13327:
[----:B------:R-:W-:Y:S05]  /*f0ff0*/  BSYNC.RECONVERGENT B3 ;  /* 0x0000000000037941 */ /* 0x000fea0003800200 */
.L_x_13325:
        /* <DEDUP_REMOVED lines=69> */
[----:B-123--:R-:W-:Y:S05]  /*f1450*/  CALL.REL.NOINC `($__internal_23_$__cuda_sm20_dsqrt_rn_f64_mediumpath_v1) ;  /* 0x000004c800747944 */ /* 0x00efea0003c00000 */
[----:B------:R-:W-:Y:S02]  /*f1460*/  IMAD.MOV.U32 R50, RZ, RZ, R2 ;  /* 0x000000ffff327224 */ /* 0x000fe400078e0002 */
[----:B------:R-:W-:-:S07]  /*f1470*/  IMAD.MOV.U32 R51, RZ, RZ, R3 ;  /* 0x000000ffff337224 */ /* 0x000fce00078e0003 */
.L_x_13331:
[----:B------:R-:W-:Y:S05]  /*f1480*/  BSYNC.RECONVERGENT B3 ;  /* 0x0000000000037941 */ /* 0x000fea0003800200 */
.L_x_13330:
        /* <DEDUP_REMOVED lines=197> */
.L_x_13332:
        /* <DEDUP_REMOVED lines=51> */
[----:B-123--:R-:W-:Y:S05]  /*f2410*/  CALL.REL.NOINC `($__internal_22_$__cuda_sm20_div_rn_f64_full) ;  /* 0x000004b000507944 */ /* 0x00efea0003c00000 */
.L_x_13334:
[----:B------:R-:W-:Y:S05]  /*f2420*/  BSYNC.RECONVERGENT B3 ;  /* 0x0000000000037941 */ /* 0x000fea0003800200 */
.L_x_13333:
        /* <DEDUP_REMOVED lines=78> */
.L_x_13320:
        /* <DEDUP_REMOVED lines=52> */
[----:B-123--:R-:W-:Y:S05]  /*f2c50*/  CALL.REL.NOINC `($__internal_23_$__cuda_sm20_dsqrt_rn_f64_mediumpath_v1) ;  /* 0x000004b000747944 */ /* 0x00efea0003c00000 */
[----:B------:R-:W-:Y:S02]  /*f2c60*/  IMAD.MOV.U32 R48, RZ, RZ, R2 ;  /* 0x000000ffff307224 */ /* 0x000fe400078e0002 */
[----:B------:R-:W-:-:S07]  /*f2c70*/  IMAD.MOV.U32 R49, RZ, RZ, R3 ;  /* 0x000000ffff317224 */ /* 0x000fce00078e0003 */
.L_x_13337:
[----:B------:R-:W-:Y:S05]  /*f2c80*/  BSYNC.RECONVERGENT B3 ;  /* 0x0000000000037941 */ /* 0x000fea0003800200 */
.L_x_13336:
        /* <DEDUP_REMOVED lines=197> */
.L_x_13338:
        /* <DEDUP_REMOVED lines=52> */
.L_x_13340:
[----:B------:R-:W-:Y:S05]  /*f3c20*/  BSYNC.RECONVERGENT B3 ;  /* 0x0000000000037941 */ /* 0x000fea0003800200 */
.L_x_13339:
        /* <DEDUP_REMOVED lines=78> */
.L_x_13335:
        /* <DEDUP_REMOVED lines=58> */
[----:B-123--:R-:W-:Y:S05]  /*f44b0*/  CALL.REL.NOINC `($__internal_23_$__cuda_sm20_dsqrt_rn_f64_mediumpath_v1) ;  /* 0x00000498005c7944 */ /* 0x00efea0003c00000 */
[----:B------:R-:W-:Y:S01]  /*f44c0*/  IMAD.MOV.U32 R32, RZ, RZ, R2 ;  /* 0x000000ffff207224 */ /* 0x000fe200078e0002 */
[----:B------:R-:W-:-:S07]  /*f44d0*/  MOV R33, R3 ;  /* 0x0000000300217202 */ /* 0x000fce0000000f00 */
.L_x_13342:
[----:B------:R-:W-:Y:S05]  /*f44e0*/  BSYNC.RECONVERGENT B3 ;  /* 0x0000000000037941 */ /* 0x000fea0003800200 */
.L_x_13341:
        /* <DEDUP_REMOVED lines=48> */
.L_x_13344:
[----:B------:R-:W-:Y:S05]  /*f47f0*/  BSYNC.RECONVERGENT B3 ;  /* 0x0000000000037941 */ /* 0x000fea0003800200 */
.L_x_13343:
[----:B------:R-:W-:Y:S02]  /*f4800*/  IMAD.MOV.U32 R22, RZ, RZ, R2 ;  /* 0x000000ffff167224 */ /* 0x000fe400078e0002 */
[----:B------:R-:W-:Y:S01]  /*f4810*/  IMAD.MOV.U32 R23, RZ, RZ, R3 ;  /* 0x000000ffff177224 */ /* 0x000fe200078e0003 */
[----:B------:R-:W-:Y:S06]  /*f4820*/  BRA `(.L_x_13318) ;  /* 0x0000000000d07947 */ /* 0x000fec0003800000 */
.L_x_13319:
        /* <DEDUP_REMOVED lines=51> */
.L_x_13345:
[----:B------:R-:W-:Y:S05]  /*f4b60*/  BSYNC.RECONVERGENT B3 ;  /* 0x0000000000037941 */ /* 0x000fea0003800200 */
.L_x_13318:
[----:B------:R-:W-:Y:S05]  /*f4b70*/  BSYNC.RECONVERGENT B2 ;  /* 0x0000000000027941 */ /* 0x000fea0003800200 */
.L_x_13314:
        /* <DEDUP_REMOVED lines=52> */
[----:B-123--:R-:W-:Y:S05]  /*f4ec0*/  CALL.REL.NOINC `($__internal_22_$__cuda_sm20_div_rn_f64_full) ;  /* 0x0000048400a47944 */ /* 0x00efea0003c00000 */
.L_x_13350:
[----:B------:R-:W-:Y:S05]  /*f4ed0*/  BSYNC.RECONVERGENT B4 ;  /* 0x0000000000047941 */ /* 0x000fea0003800200 */
.L_x_13349:
        /* <DEDUP_REMOVED lines=184> */
.L_x_13353:
        /* <DEDUP_REMOVED lines=123> */
.L_x_13352:
        /* <DEDUP_REMOVED lines=172> */
.L_x_13355:
        /* <DEDUP_REMOVED lines=124> */
.L_x_13351:
        /* <DEDUP_REMOVED lines=77> */
[----:B-123--:R-:W-:Y:S05]  /*f7960*/  CALL.REL.NOINC `($__internal_22_$__cuda_sm20_div_rn_f64_full) ;  /* 0x0000045800fc7944 */ /* 0x00efea0003c00000 */
.L_x_13362:
[----:B------:R-:W-:Y:S05]  /*f7970*/  BSYNC.RECONVERGENT B6 ;  /* 0x0000000000067941 */ /* 0x000fea0003800200 */
.L_x_13361:
[----:B------:R-:W-:Y:S01]  /*f7980*/  MOV R70, R2 ;  /* 0x0000000200467202 */ /* 0x000fe20000000f00 */
[----:B------:R-:W-:-:S07]  /*f7990*/  IMAD.MOV.U32 R71, RZ, RZ, R3 ;  /* 0x000000ffff477224 */ /* 0x000fce00078e0003 */
.L_x_13360:
[----:B------:R-:W-:Y:S05]  /*f79a0*/  BSYNC.RECONVERGENT B5 ;  /* 0x0000000000057941 */ /* 0x000fea0003800200 */
.L_x_13359:
        /* <DEDUP_REMOVED lines=63> */
.L_x_13367:
[----:B------:R-:W-:Y:S05]  /*f7da0*/  BSYNC.RECONVERGENT B6 ;  /* 0x0000000000067941 */ /* 0x000fea0003800200 */
.L_x_13366:
[----:B------:R-:W-:Y:S01]  /*f7db0*/  IMAD.MOV.U32 R58, RZ, RZ, R2 ;  /* 0x000000ffff3a7224 */ /* 0x000fe200078e0002 */
[----:B------:R-:W-:Y:S01]  /*f7dc0*/  MOV R59, R3 ;  /* 0x00000003003b7202 */ /* 0x000fe20000000f00 */
[----:B------:R-:W-:Y:S06]  /*f7dd0*/  BRA `(.L_x_13365) ;  /* 0x0000000000047947 */ /* 0x000fec0003800000 */
.L_x_13364:
[----:B------:R0:W4:Y:S02]  /*f7de0*/  DADD R58, -R64, R62 ;  /* 0x00000000403a7229 */ /* 0x000124000000013e */
.L_x_13365:
[----:B------:R-:W-:Y:S05]  /*f7df0*/  BSYNC.RECONVERGENT B5 ;  /* 0x0000000000057941 */ /* 0x000fea0003800200 */
.L_x_13363:
        /* <DEDUP_REMOVED lines=72> */
[----:B-123--:R-:W-:Y:S05]  /*f8280*/  CALL.REL.NOINC `($__internal_23_$__cuda_sm20_dsqrt_rn_f64_mediumpath_v1) ;  /* 0x0000045800e87944 */ /* 0x00efea0003c00000 */
.L_x_13369:
[----:B------:R-:W-:Y:S05]  /*f8290*/  BSYNC.RECONVERGENT B5 ;  /* 0x0000000000057941 */ /* 0x000fea0003800200 */
.L_x_13368:
[----:B------:R-:W-:Y:S01]  /*f82a0*/  MOV R58, R2 ;  /* 0x00000002003a7202 */ /* 0x000fe20000000f00 */
[----:B------:R-:W-:Y:S01]  /*f82b0*/  IMAD.MOV.U32 R59, RZ, RZ, R3 ;  /* 0x000000ffff3b7224 */ /* 0x000fe200078e0003 */
[----:B------:R-:W-:Y:S06]  /*f82c0*/  BRA `(.L_x_13370) ;  /* 0x0000001000dc7947 */ /* 0x000fec0003800000 */
.L_x_13358:
        /* <DEDUP_REMOVED lines=62> */
[----:B-123--:R-:W-:Y:S05]  /*f86b0*/  CALL.REL.NOINC `($__internal_23_$__cuda_sm20_dsqrt_rn_f64_mediumpath_v1) ;  /* 0x0000045400dc7944 */ /* 0x00efea0003c00000 */
.L_x_13373:
[----:B------:R-:W-:Y:S05]  /*f86c0*/  BSYNC.RECONVERGENT B5 ;  /* 0x0000000000057941 */ /* 0x000fea0003800200 */
.L_x_13372:
[----:B------:R-:W-:Y:S01]  /*f86d0*/  IMAD.MOV.U32 R58, RZ, RZ, R2 ;  /* 0x000000ffff3a7224 */ /* 0x000fe200078e0002 */
[----:B------:R-:W-:Y:S01]  /*f86e0*/  MOV R59, R3 ;  /* 0x00000003003b7202 */ /* 0x000fe20000000f00 */
[----:B------:R-:W-:Y:S06]  /*f86f0*/  BRA `(.L_x_13370) ;  /* 0x0000000c00d07947 */ /* 0x000fec0003800000 */
.L_x_13371:
        /* <DEDUP_REMOVED lines=69> */
.L_x_13375:
[----:B------:R-:W-:Y:S05]  /*f8b50*/  BSYNC.RECONVERGENT B5 ;  /* 0x0000000000057941 */ /* 0x000fea0003800200 */
.L_x_13374:
        /* <DEDUP_REMOVED lines=48> */
.L_x_13377:
[----:B------:R-:W-:Y:S05]  /*f8e60*/  BSYNC.RECONVERGENT B5 ;  /* 0x0000000000057941 */ /* 0x000fea0003800200 */
.L_x_13376:
[----:B------:R-:W0:Y:S01]  /*f8e70*/  DMUL R60, R60, 8.11296384146066816958e+31 ;  /* 0x469000003c3c7828 */ /* 0x000e220000000000 */
[----:B------:R-:W-:Y:S02]  /*f8e80*/  IMAD.MOV.U32 R58, RZ, RZ, R2 ;  /* 0x000000ffff3a7224 */ /* 0x000fe400078e0002 */
[----:B------:R-:W-:Y:S01]  /*f8e90*/  IMAD.MOV.U32 R59, RZ, RZ, R3 ;  /* 0x000000ffff3b7224 */ /* 0x000fe200078e0003 */
[----:B0-----:R-:W-:Y:S06]  /*f8ea0*/  BRA `(.L_x_13370) ;  /* 0x0000000400e47947 */ /* 0x001fec0003800000 */
.L_x_13357:
        /* <DEDUP_REMOVED lines=53> */
.L_x_13379:
[----:B------:R-:W-:Y:S05]  /*f9200*/  BSYNC.RECONVERGENT B5 ;  /* 0x0000000000057941 */ /* 0x000fea0003800200 */
.L_x_13378:
        /* <DEDUP_REMOVED lines=62> */
[----:B-123--:R-:W-:Y:S05]  /*f95f0*/  CALL.REL.NOINC `($__internal_23_$__cuda_sm20_dsqrt_rn_f64_mediumpath_v1) ;  /* 0x00000448000c7944 */ /* 0x00efea0003c00000 */
.L_x_13381:
[----:B------:R-:W-:Y:S05]  /*f9600*/  BSYNC.RECONVERGENT B5 ;  /* 0x0000000000057941 */ /* 0x000fea0003800200 */
.L_x_13380:
[----:B------:R0:W4:Y:S01]  /*f9610*/  DMUL R58, R2, R48 ;  /* 0x00000030023a7228 */ /* 0x0001220000000000 */
[----:B------:R-:W-:Y:S02]  /*f9620*/  IMAD.MOV.U32 R60, RZ, RZ, 0x0 ;  /* 0x00000000ff3c7424 */ /* 0x000fe400078e00ff */
[----:B0---4-:R-:W-:-:S07]  /*f9630*/  IMAD.MOV.U32 R61, RZ, RZ, 0x3ff00000 ;  /* 0x3ff00000ff3d7424 */ /* 0x011fce00078e00ff */
.L_x_13370:
[----:B------:R-:W-:Y:S05]  /*f9640*/  BSYNC.RECONVERGENT B4 ;  /* 0x0000000000047941 */ /* 0x000fea0003800200 */
.L_x_13356:
[----:B------:R-:W-:Y:S05]  /*f9650*/  BRA `(.L_x_13382) ;  /* 0x0000000000187947 */ /* 0x000fea0003800000 */
.L_x_13348:
[----:B------:R0:W4:-:S15]  /*f9660*/  DMUL R58, R20, 9.00719925474099200000e+15 ;  /* 0x43400000143a7828 */ /* 0x00011e0000000000 */
[----:B------:R-:W-:-:S15]  /*f9670*/  NOP ;  /* 0x0000000000007918 */ /* 0x000fde0000000000 */
[----:B------:R-:W-:-:S15]  /*f9680*/  NOP ;  /* 0x0000000000007918 */ /* 0x000fde0000000000 */
[----:B------:R-:W-:-:S15]  /*f9690*/  NOP ;  /* 0x0000000000007918 */ /* 0x000fde0000000000 */
[----:B------:R-:W-:-:S04]  /*f96a0*/  NOP ;  /* 0x0000000000007918 */ /* 0x000fc80000000000 */
[----:B----4-:R-:W0:Y:S02]  /*f96b0*/  DMUL R60, R60, 9.00719925474099200000e+15 ;  /* 0x434000003c3c7828 */ /* 0x010e240000000000 */
.L_x_13382:
[----:B------:R-:W-:Y:S05]  /*f96c0*/  BSYNC.RELIABLE B2 ;  /* 0x0000000000027941 */ /* 0x000fea0003800100 */
.L_x_13347:
        /* <DEDUP_REMOVED lines=67> */
[----:B-123--:R-:W-:Y:S05]  /*f9b00*/  CALL.REL.NOINC `($__internal_22_$__cuda_sm20_div_rn_f64_full) ;  /* 0x0000043800947944 */ /* 0x00efea0003c00000 */
.L_x_13385:
[----:B------:R-:W-:Y:S05]  /*f9b10*/  BSYNC.RECONVERGENT B2 ;  /* 0x0000000000027941 */ /* 0x000fea0003800200 */
.L_x_13384:
        /* <DEDUP_REMOVED lines=177> */
.L_x_13387:
[----:B------:R-:W-:Y:S02]  /*fa630*/  FSEL R2, RZ, 3.37028055040000000000e+12, P0 ;  /* 0x54442d18ff027808 */ /* 0x000fe40000000000 */
[----:B------:R-:W-:-:S07]  /*fa640*/  FSEL R3, RZ, 2.1426990032196044922, P0 ;  /* 0x400921fbff037808 */ /* 0x000fce0000000000 */
.L_x_13388:
[----:B------:R-:W-:Y:S05]  /*fa650*/  BSYNC.RECONVERGENT B0 ;  /* 0x0000000000007941 */ /* 0x000fea0003800200 */
.L_x_13386:
        /* <DEDUP_REMOVED lines=10> */
.L_x_13383:
        /* <DEDUP_REMOVED lines=62> */
.L_x_13390:
[----:B------:R-:W-:Y:S05]  /*faae0*/  BSYNC.RECONVERGENT B2 ;  /* 0x0000000000027941 */ /* 0x000fea0003800200 */
.L_x_13389:
        /* <DEDUP_REMOVED lines=176> */
.L_x_13392:
[----:B------:R-:W-:Y:S02]  /*fb5f0*/  FSEL R2, RZ, 3.37028055040000000000e+12, P0 ;  /* 0x54442d18ff027808 */ /* 0x000fe40000000000 */
[----:B------:R-:W-:-:S07]  /*fb600*/  FSEL R3, RZ, 2.1426990032196044922, P0 ;  /* 0x400921fbff037808 */ /* 0x000fce0000000000 */
.L_x_13393:
[----:B------:R-:W-:Y:S05]  /*fb610*/  BSYNC.RECONVERGENT B0 ;  /* 0x0000000000007941 */ /* 0x000fea0003800200 */
.L_x_13391:
        /* <DEDUP_REMOVED lines=9> */
.L_x_13354:
[----:B------:R-:W-:Y:S05]  /*fb6b0*/  BSYNC.RECONVERGENT B3 ;  /* 0x0000000000037941 */ /* 0x000fea0003800200 */
.L_x_13346:
[----:B------:R-:W-:Y:S01]  /*fb6c0*/  ISETP.GE.AND P0, PT, R27, RZ, PT ;  /* 0x000000ff1b00720c */ /* 0x000fe20003f06270 */
[----:B------:R-:W0:Y:S03]  /*fb6d0*/  DADD R2, -RZ, -R22 ;  /* 0x00000000ff027229 */ /* 0x000e260000000916 */
[----:B0-----:R-:W-:Y:S02]  /*fb6e0*/  FSEL R22, R22, R2, !P0 ;  /* 0x0000000216167208 */ /* 0x001fe40004000000 */
[----:B------:R-:W-:Y:S01]  /*fb6f0*/  FSEL R23, R23, R3, !P0 ;  /* 0x0000000317177208 */ /* 0x000fe20004000000 */
[----:B------:R-:W-:Y:S06]  /*fb700*/  BRA `(.L_x_13310) ;  /* 0x0000006800087947 */ /* 0x000fec0003800000 */
.L_x_13313:
        /* <DEDUP_REMOVED lines=15> */
.L_x_13312:
[----:B------:R0:W4:Y:S01]  /*fb800*/  DADD R22, -RZ, -R26 ;  /* 0x00000000ff167229 */ /* 0x000122000000091a */
[----:B------:R-:W-:Y:S01]  /*fb810*/  CS2R R20, SRZ ;  /* 0x0000000000147805 */ /* 0x000fe2000001ff00 */
[----:B0---4-:R-:W-:Y:S06]  /*fb820*/  BRA `(.L_x_13310) ;  /* 0x0000006400c07947 */ /* 0x011fec0003800000 */
.L_x_13311:
        /* <DEDUP_REMOVED lines=265> */
.L_x_13398:
[----:B------:R-:W-:Y:S05]  /*fc8c0*/  BSYNC.RECONVERGENT B0 ;  /* 0x0000000000007941 */ /* 0x000fea0003800200 */
.L_x_13397:
[----:B------:R-:W-:Y:S04]  /*fc8d0*/  BSSY.RECONVERGENT B3, `(.L_x_13399) ;  /* 0x0000008000037945 */ /* 0x000fe80003800200 */
[----:B------:R-:W-:Y:S05]  /*fc8e0*/  @P4 BRA P5, `(.L_x_13400) ;  /* 0x0000000000184947 */ /* 0x000fea0002800000 */
[----:B------:R-:W-:Y:S01]  /*fc8f0*/  IMAD.MOV.U32 R2, RZ, RZ, R20 ;  /* 0x000000ffff027224 */ /* 0x000fe200078e0014 */
[----:B------:R-:W-:Y:S01]  /*fc900*/  MOV R32, 0xfc950 ;  /* 0x000fc95000207802 */ /* 0x000fe20000000f00 */
[----:B------:R-:W-:Y:S02]  /*fc910*/  IMAD.MOV.U32 R3, RZ, RZ, R21 ;  /* 0x000000ffff037224 */ /* 0x000fe400078e0015 */
[----:B------:R-:W-:Y:S02]  /*fc920*/  IMAD.MOV.U32 R34, RZ, RZ, R22 ;  /* 0x000000ffff227224 */ /* 0x000fe400078e0016 */
[----:B------:R-:W-:-:S07]  /*fc930*/  IMAD.MOV.U32 R33, RZ, RZ, R23 ;  /* 0x000000ffff217224 */ /* 0x000fce00078e0017 */
[----:B01234-:R-:W-:Y:S05]  /*fc940*/  CALL.REL.NOINC `($__internal_22_$__cuda_sm20_div_rn_f64_full) ;  /* 0x0000040c00047944 */ /* 0x01ffea0003c00000 */
.L_x_13400:
[----:B------:R-:W-:Y:S05]  /*fc950*/  BSYNC.RECONVERGENT B3 ;  /* 0x0000000000037941 */ /* 0x000fea0003800200 */
.L_x_13399:
        /* <DEDUP_REMOVED lines=176> */
.L_x_13402:
[----:B------:R-:W-:Y:S02]  /*fd460*/  FSEL R2, RZ, 3.37028055040000000000e+12, P0 ;  /* 0x54442d18ff027808 */ /* 0x000fe40000000000 */
[----:B------:R-:W-:-:S07]  /*fd470*/  FSEL R3, RZ, 2.1426990032196044922, P0 ;  /* 0x400921fbff037808 */ /* 0x000fce0000000000 */
.L_x_13403:
[----:B------:R-:W-:Y:S05]  /*fd480*/  BSYNC.RECONVERGENT B0 ;  /* 0x0000000000007941 */ /* 0x000fea0003800200 */
.L_x_13401:
        /* <DEDUP_REMOVED lines=14> */
.L_x_13396:
        /* <DEDUP_REMOVED lines=325> */
.L_x_13406:
[----:B------:R-:W-:Y:S05]  /*fe9c0*/  BSYNC.RECONVERGENT B0 ;  /* 0x0000000000007941 */ /* 0x000fea0003800200 */
.L_x_13405:
[----:B------:R-:W-:Y:S04]  /*fe9d0*/  BSSY.RECONVERGENT B3, `(.L_x_13407) ;  /* 0x0000008000037945 */ /* 0x000fe80003800200 */
[----:B------:R-:W-:Y:S05]  /*fe9e0*/  @P4 BRA P5, `(.L_x_13408) ;  /* 0x0000000000184947 */ /* 0x000fea0002800000 */
[----:B------:R-:W-:Y:S01]  /*fe9f0*/  IMAD.MOV.U32 R2, RZ, RZ, R20 ;  /* 0x000000ffff027224 */ /* 0x000fe200078e0014 */
[----:B------:R-:W-:Y:S01]  /*fea00*/  MOV R3, R21 ;  /* 0x0000001500037202 */ /* 0x000fe20000000f00 */
[----:B0-----:R-:W-:Y:S01]  /*fea10*/  IMAD.MOV.U32 R34, RZ, RZ, R22 ;  /* 0x000000ffff227224 */ /* 0x001fe200078e0016 */
[----:B------:R-:W-:Y:S01]  /*fea20*/  MOV R32, 0xfea50 ;  /* 0x000fea5000207802 */ /* 0x000fe20000000f00 */
[----:B------:R-:W-:-:S07]  /*fea30*/  IMAD.MOV.U32 R33, RZ, RZ, R23 ;  /* 0x000000ffff217224 */ /* 0x000fce00078e0017 */
[----:B-1234-:R-:W-:Y:S05]  /*fea40*/  CALL.REL.NOINC `($__internal_22_$__cuda_sm20_div_rn_f64_full) ;  /* 0x000003e800c47944 */ /* 0x01efea0003c00000 */
.L_x_13408:
[----:B------:R-:W-:Y:S05]  /*fea50*/  BSYNC.RECONVERGENT B3 ;  /* 0x0000000000037941 */ /* 0x000fea0003800200 */
.L_x_13407:
        /* <DEDUP_REMOVED lines=176> */
.L_x_13410:
[----:B------:R-:W-:Y:S02]  /*ff560*/  FSEL R2, RZ, 3.37028055040000000000e+12, P0 ;  /* 0x54442d18ff027808 */ /* 0x000fe40000000000 */
[----:B------:R-:W-:-:S07]  /*ff570*/  FSEL R3, RZ, 2.1426990032196044922, P0 ;  /* 0x400921fbff037808 */ /* 0x000fce0000000000 */
.L_x_13411:
[----:B------:R-:W-:Y:S05]  /*ff580*/  BSYNC.RECONVERGENT B0 ;  /* 0x0000000000007941 */ /* 0x000fea0003800200 */
.L_x_13409:
        /* <DEDUP_REMOVED lines=10> */
.L_x_13395:
        /* <DEDUP_REMOVED lines=50> */
[----:B-123--:R-:W-:Y:S05]  /*ff950*/  CALL.REL.NOINC `($__internal_22_$__cuda_sm20_div_rn_f64_full) ;  /* 0x000003dc00007944 */ /* 0x00efea0003c00000 */
[----:B------:R-:W-:Y:S02]  /*ff960*/  IMAD.MOV.U32 R62, RZ, RZ, R2 ;  /* 0x000000ffff3e7224 */ /* 0x000fe400078e0002 */
[----:B------:R-:W-:-:S07]  /*ff970*/  IMAD.MOV.U32 R63, RZ, RZ, R3 ;  /* 0x000000ffff3f7224 */ /* 0x000fce00078e0003 */
.L_x_13413:
[----:B------:R-:W-:Y:S05]  /*ff980*/  BSYNC.RECONVERGENT B3 ;  /* 0x0000000000037941 */ /* 0x000fea0003800200 */
.L_x_13412:
        /* <DEDUP_REMOVED lines=50> */
[----:B-123--:R-:W-:Y:S05]  /*ffcb0*/  CALL.REL.NOINC `($__internal_22_$__cuda_sm20_div_rn_f64_full) ;  /* 0x000003d800287944 */ /* 0x00efea0003c00000 */
.L_x_13415:
[----:B------:R-:W-:Y:S05]  /*ffcc0*/  BSYNC.RECONVERGENT B3 ;  /* 0x0000000000037941 */ /* 0x000fea0003800200 */
.L_x_13414:
        /* <DEDUP_REMOVED lines=332> */
.L_x_13417:
[----:B------:R-:W-:Y:S05]  /*101190*/  BSYNC.RECONVERGENT B0 ;  /* 0x0000000000007941 */ /* 0x000fea0003800200 */
.L_x_13416:
[----:B------:R-:W-:Y:S04]  /*1011a0*/  BSSY.RECONVERGENT B3, `(.L_x_13418) ;  /* 0x0000008000037945 */ /* 0x000fe80003800200 */
[----:B------:R-:W-:Y:S05]  /*1011b0*/  @P4 BRA P5, `(.L_x_13419) ;  /* 0x0000000000184947 */ /* 0x000fea0002800000 */
[----:B------:R-:W-:Y:S01]  /*1011c0*/  IMAD.MOV.U32 R2, RZ, RZ, R20 ;  /* 0x000000ffff027224 */ /* 0x000fe200078e0014 */
[----:B------:R-:W-:Y:S01]  /*1011d0*/  MOV R33, R23 ;  /* 0x0000001700217202 */ /* 0x000fe20000000f00 */
[----:B------:R-:W-:Y:S01]  /*1011e0*/  IMAD.MOV.U32 R3, RZ, RZ, R21 ;  /* 0x000000ffff037224 */ /* 0x000fe200078e0015 */
[----:B------:R-:W-:Y:S01]  /*1011f0*/  MOV R32, 0x101220 ;  /* 0x0010122000207802 */ /* 0x000fe20000000f00 */
[----:B0-----:R-:W-:-:S07]  /*101200*/  IMAD.MOV.U32 R34, RZ, RZ, R22 ;  /* 0x000000ffff227224 */ /* 0x001fce00078e0016 */
[----:B-1234-:R-:W-:Y:S05]  /*101210*/  CALL.REL.NOINC `($__internal_22_$__cuda_sm20_div_rn_f64_full) ;  /* 0x000003c000d07944 */ /* 0x01efea0003c00000 */
.L_x_13419:
[----:B------:R-:W-:Y:S05]  /*101220*/  BSYNC.RECONVERGENT B3 ;  /* 0x0000000000037941 */ /* 0x000fea0003800200 */
.L_x_13418:
        /* <DEDUP_REMOVED lines=176> */
.L_x_13421:
[----:B------:R-:W-:Y:S02]  /*101d30*/  FSEL R2, RZ, 3.37028055040000000000e+12, P0 ;  /* 0x54442d18ff027808 */ /* 0x000fe40000000000 */
[----:B------:R-:W-:-:S07]  /*101d40*/  FSEL R3, RZ, 2.1426990032196044922, P0 ;  /* 0x400921fbff037808 */ /* 0x000fce0000000000 */
.L_x_13422:
[----:B------:R-:W-:Y:S05]  /*101d50*/  BSYNC.RECONVERGENT B0 ;  /* 0x0000000000007941 */ /* 0x000fea0003800200 */
.L_x_13420:
        /* <DEDUP_REMOVED lines=13> */
.L_x_13404:
[----:B------:R-:W-:Y:S05]  /*101e30*/  BSYNC.RECONVERGENT B2 ;  /* 0x0000000000027941 */ /* 0x000fea0003800200 */
.L_x_13394:
        /* <DEDUP_REMOVED lines=15> */
.L_x_13310:
[----:B------:R-:W-:Y:S05]  /*101f30*/  BSYNC.RECONVERGENT B1 ;  /* 0x0000000000017941 */ /* 0x000fea0003800200 */
.L_x_13308:
        /* <DEDUP_REMOVED lines=73> */
.L_x_13424:
        /* <DEDUP_REMOVED lines=292> */
[----:B--234-:R-:W-:Y:S05]  /*103610*/  CALL.REL.NOINC `($__internal_23_$__cuda_sm20_dsqrt_rn_f64_mediumpath_v1) ;  /* 0x000003a800047944 */ /* 0x01cfea0003c00000 */
[----:B------:R-:W-:Y:S02]  /*103620*/  IMAD.MOV.U32 R48, RZ, RZ, R2 ;  /* 0x000000ffff307224 */ /* 0x000fe400078e0002 */
[----:B------:R-:W-:-:S07]  /*103630*/  IMAD.MOV.U32 R49, RZ, RZ, R3 ;  /* 0x000000ffff317224 */ /* 0x000fce00078e0003 */
.L_x_13432:
[----:B------:R-:W-:Y:S05]  /*103640*/  BSYNC.RECONVERGENT B3 ;  /* 0x0000000000037941 */ /* 0x000fea0003800200 */
.L_x_13431:
        /* <DEDUP_REMOVED lines=193> */
.L_x_13430:
        /* <DEDUP_REMOVED lines=76> */
[----:B--234-:R-:W-:Y:S05]  /*104720*/  CALL.REL.NOINC `($__internal_22_$__cuda_sm20_div_rn_f64_full) ;  /* 0x0000038c008c7944 */ /* 0x01cfea0003c00000 */
.L_x_13439:
[----:B------:R-:W-:Y:S05]  /*104730*/  BSYNC.RECONVERGENT B4 ;  /* 0x0000000000047941 */ /* 0x000fea0003800200 */
.L_x_13438:
[----:B------:R-:W-:Y:S01]  /*104740*/  IMAD.MOV.U32 R26, RZ, RZ, R2 ;  /* 0x000000ffff1a7224 */ /* 0x000fe200078e0002 */
[----:B------:R-:W-:-:S07]  /*104750*/  MOV R27, R3 ;  /* 0x00000003001b7202 */ /* 0x000fce0000000f00 */
.L_x_13437:
[----:B------:R-:W-:Y:S05]  /*104760*/  BSYNC.RECONVERGENT B3 ;  /* 0x0000000000037941 */ /* 0x000fea0003800200 */
.L_x_13436:
        /* <DEDUP_REMOVED lines=69> */
[----:B--234-:R-:W-:Y:S05]  /*104bc0*/  CALL.REL.NOINC `($__internal_22_$__cuda_sm20_div_rn_f64_full) ;  /* 0x0000038800647944 */ /* 0x01cfea0003c00000 */
.L_x_13444:
[----:B------:R-:W-:Y:S05]  /*104bd0*/  BSYNC.RECONVERGENT B4 ;  /* 0x0000000000047941 */ /* 0x000fea0003800200 */
.L_x_13443:
[----:B------:R-:W-:Y:S05]  /*104be0*/  BRA `(.L_x_13442) ;  /* 0x0000000000047947 */ /* 0x000fea0003800000 */
.L_x_13441:
[----:B------:R0:W1:Y:S02]  /*104bf0*/  DADD R2, R62, -R32 ;  /* 0x000000003e027229 */ /* 0x0000640000000820 */
.L_x_13442:
[----:B------:R-:W-:Y:S05]  /*104c00*/  BSYNC.RECONVERGENT B3 ;  /* 0x0000000000037941 */ /* 0x000fea0003800200 */
.L_x_13440:
        /* <DEDUP_REMOVED lines=69> */
[----:B--234-:R-:W-:Y:S05]  /*105060*/  CALL.REL.NOINC `($__internal_23_$__cuda_sm20_dsqrt_rn_f64_mediumpath_v1) ;  /* 0x0000038c00707944 */ /* 0x01cfea0003c00000 */
[----:B------:R-:W-:Y:S02]  /*105070*/  IMAD.MOV.U32 R50, RZ, RZ, R2 ;  /* 0x000000ffff327224 */ /* 0x000fe400078e0002 */
[----:B------:R-:W-:-:S07]  /*105080*/  IMAD.MOV.U32 R51, RZ, RZ, R3 ;  /* 0x000000ffff337224 */ /* 0x000fce00078e0003 */
.L_x_13446:
[----:B------:R-:W-:Y:S05]  /*105090*/  BSYNC.RECONVERGENT B3 ;  /* 0x0000000000037941 */ /* 0x000fea0003800200 */
.L_x_13445:
        /* <DEDUP_REMOVED lines=198> */
.L_x_13447:
        /* <DEDUP_REMOVED lines=52> */
.L_x_13449:
[----:B------:R-:W-:Y:S05]  /*106040*/  BSYNC.RECONVERGENT B3 ;  /* 0x0000000000037941 */ /* 0x000fea0003800200 */
.L_x_13448:
        /* <DEDUP_REMOVED lines=78> */
.L_x_13435:
        /* <DEDUP_REMOVED lines=52> */
[----:B--234-:R-:W-:Y:S05]  /*106870*/  CALL.REL.NOINC `($__internal_23_$__cuda_sm20_dsqrt_rn_f64_mediumpath_v1) ;  /* 0x00000374006c7944 */ /* 0x01cfea0003c00000 */
[----:B------:R-:W-:Y:S01]  /*106880*/  IMAD.MOV.U32 R48, RZ, RZ, R2 ;  /* 0x000000ffff307224 */ /* 0x000fe200078e0002 */
[----:B------:R-:W-:-:S07]  /*106890*/  MOV R49, R3 ;  /* 0x0000000300317202 */ /* 0x000fce0000000f00 */
.L_x_13452:
[----:B------:R-:W-:Y:S05]  /*1068a0*/  BSYNC.RECONVERGENT B3 ;  /* 0x0000000000037941 */ /* 0x000fea0003800200 */
.L_x_13451:
        /* <DEDUP_REMOVED lines=197> */
.L_x_13453:
        /* <DEDUP_REMOVED lines=51> */
[----:B--234-:R-:W-:Y:S05]  /*107830*/  CALL.REL.NOINC `($__internal_22_$__cuda_sm20_div_rn_f64_full) ;  /* 0x0000035c00487944 */ /* 0x01cfea0003c00000 */
.L_x_13455:
[----:B------:R-:W-:Y:S05]  /*107840*/  BSYNC.RECONVERGENT B3 ;  /* 0x0000000000037941 */ /* 0x000fea0003800200 */
.L_x_13454:
        /* <DEDUP_REMOVED lines=78> */
.L_x_13450:
        /* <DEDUP_REMOVED lines=60> */
.L_x_13457:
[----:B------:R-:W-:Y:S05]  /*1080f0*/  BSYNC.RECONVERGENT B3 ;  /* 0x0000000000037941 */ /* 0x000fea0003800200 */
.L_x_13456:
        /* <DEDUP_REMOVED lines=47> */
[----:B--234-:R-:W-:Y:S05]  /*1083f0*/  CALL.REL.NOINC `($__internal_22_$__cuda_sm20_div_rn_f64_full) ;  /* 0x0000035000587944 */ /* 0x01cfea0003c00000 */
.L_x_13459:
[----:B------:R-:W-:Y:S05]  /*108400*/  BSYNC.RECONVERGENT B3 ;  /* 0x0000000000037941 */ /* 0x000fea0003800200 */
.L_x_13458:
[----:B------:R-:W-:Y:S02]  /*108410*/  IMAD.MOV.U32 R26, RZ, RZ, R2 ;  /* 0x000000ffff1a7224 */ /* 0x000fe400078e0002 */
[----:B------:R-:W-:Y:S01]  /*108420*/  IMAD.MOV.U32 R27, RZ, RZ, R3 ;  /* 0x000000ffff1b7224 */ /* 0x000fe200078e0003 */
[----:B------:R-:W-:Y:S06]  /*108430*/  BRA `(.L_x_13433) ;  /* 0x0000000000d47947 */ /* 0x000fec0003800000 */
.L_x_13434:
        /* <DEDUP_REMOVED lines=49> */
[----:B--234-:R-:W-:Y:S05]  /*108750*/  CALL.REL.NOINC `($__internal_23_$__cuda_sm20_dsqrt_rn_f64_mediumpath_v1) ;  /* 0x0000035400b47944 */ /* 0x01cfea0003c00000 */
[----:B------:R-:W-:Y:S01]  /*108760*/  IMAD.MOV.U32 R26, RZ, RZ, R2 ;  /* 0x000000ffff1a7224 */ /* 0x000fe200078e0002 */
[----:B------:R-:W-:-:S07]  /*108770*/  MOV R27, R3 ;  /* 0x00000003001b7202 */ /* 0x000fce0000000f00 */
.L_x_13460:
[----:B------:R-:W-:Y:S05]  /*108780*/  BSYNC.RECONVERGENT B3 ;  /* 0x0000000000037941 */ /* 0x000fea0003800200 */
.L_x_13433:
[----:B------:R-:W-:Y:S05]  /*108790*/  BSYNC.RECONVERGENT B2 ;  /* 0x0000000000027941 */ /* 0x000fea0003800200 */
.L_x_13429:
        /* <DEDUP_REMOVED lines=52> */
[----:B--234-:R-:W-:Y:S05]  /*108ae0*/  CALL.REL.NOINC `($__internal_22_$__cuda_sm20_div_rn_f64_full) ;  /* 0x00000348009c7944 */ /* 0x01cfea0003c00000 */
.L_x_13465:
[----:B------:R-:W-:Y:S05]  /*108af0*/  BSYNC.RECONVERGENT B4 ;  /* 0x0000000000047941 */ /* 0x000fea0003800200 */
.L_x_13464:
        /* <DEDUP_REMOVED lines=184> */
.L_x_13468:
        /* <DEDUP_REMOVED lines=123> */
.L_x_13467:
        /* <DEDUP_REMOVED lines=172> */
.L_x_13470:
        /* <DEDUP_REMOVED lines=123> */
.L_x_13466:
        /* <DEDUP_REMOVED lines=78> */
.L_x_13477:
[----:B------:R-:W-:Y:S05]  /*10b580*/  BSYNC.RECONVERGENT B6 ;  /* 0x0000000000067941 */ /* 0x000fea0003800200 */
.L_x_13476:
[----:B------:R-:W-:Y:S02]  /*10b590*/  IMAD.MOV.U32 R70, RZ, RZ, R2 ;  /* 0x000000ffff467224 */ /* 0x000fe400078e0002 */
[----:B------:R-:W-:-:S07]  /*10b5a0*/  IMAD.MOV.U32 R71, RZ, RZ, R3 ;  /* 0x000000ffff477224 */ /* 0x000fce00078e0003 */
.L_x_13475:
[----:B------:R-:W-:Y:S05]  /*10b5b0*/  BSYNC.RECONVERGENT B5 ;  /* 0x0000000000057941 */ /* 0x000fea0003800200 */
.L_x_13474:
        /* <DEDUP_REMOVED lines=63> */
.L_x_13482:
[----:B------:R-:W-:Y:S05]  /*10b9b0*/  BSYNC.RECONVERGENT B6 ;  /* 0x0000000000067941 */ /* 0x000fea0003800200 */
.L_x_13481:
[----:B------:R-:W-:Y:S02]  /*10b9c0*/  IMAD.MOV.U32 R58, RZ, RZ, R2 ;  /* 0x000000ffff3a7224 */ /* 0x000fe400078e0002 */
[----:B------:R-:W-:Y:S01]  /*10b9d0*/  IMAD.MOV.U32 R59, RZ, RZ, R3 ;  /* 0x000000ffff3b7224 */ /* 0x000fe200078e0003 */
[----:B------:R-:W-:Y:S06]  /*10b9e0*/  BRA `(.L_x_13480) ;  /* 0x0000000000047947 */ /* 0x000fec0003800000 */
.L_x_13479:
[----:B------:R0:W1:Y:S02]  /*10b9f0*/  DADD R58, -R64, R62 ;  /* 0x00000000403a7229 */ /* 0x000064000000013e */
.L_x_13480:
[----:B------:R-:W-:Y:S05]  /*10ba00*/  BSYNC.RECONVERGENT B5 ;  /* 0x0000000000057941 */ /* 0x000fea0003800200 */
.L_x_13478:
        /* <DEDUP_REMOVED lines=72> */
[----:B--234-:R-:W-:Y:S05]  /*10be90*/  CALL.REL.NOINC `($__internal_23_$__cuda_sm20_dsqrt_rn_f64_mediumpath_v1) ;  /* 0x0000031c00e47944 */ /* 0x01cfea0003c00000 */
.L_x_13484:
[----:B------:R-:W-:Y:S05]  /*10bea0*/  BSYNC.RECONVERGENT B5 ;  /* 0x0000000000057941 */ /* 0x000fea0003800200 */
.L_x_13483:
[----:B------:R-:W-:Y:S02]  /*10beb0*/  IMAD.MOV.U32 R58, RZ, RZ, R2 ;  /* 0x000000ffff3a7224 */ /* 0x000fe400078e0002 */
[----:B------:R-:W-:Y:S01]  /*10bec0*/  IMAD.MOV.U32 R59, RZ, RZ, R3 ;  /* 0x000000ffff3b7224 */ /* 0x000fe200078e0003 */
[----:B------:R-:W-:Y:S06]  /*10bed0*/  BRA `(.L_x_13485) ;  /* 0x0000001000dc7947 */ /* 0x000fec0003800000 */
.L_x_13473:
        /* <DEDUP_REMOVED lines=62> */
[----:B--234-:R-:W-:Y:S05]  /*10c2c0*/  CALL.REL.NOINC `($__internal_23_$__cuda_sm20_dsqrt_rn_f64_mediumpath_v1) ;  /* 0x0000031800d87944 */ /* 0x01cfea0003c00000 */
.L_x_13488:
[----:B------:R-:W-:Y:S05]  /*10c2d0*/  BSYNC.RECONVERGENT B5 ;  /* 0x0000000000057941 */ /* 0x000fea0003800200 */
.L_x_13487:
[----:B------:R-:W-:Y:S02]  /*10c2e0*/  IMAD.MOV.U32 R58, RZ, RZ, R2 ;  /* 0x000000ffff3a7224 */ /* 0x000fe400078e0002 */
[----:B------:R-:W-:Y:S01]  /*10c2f0*/  IMAD.MOV.U32 R59, RZ, RZ, R3 ;  /* 0x000000ffff3b7224 */ /* 0x000fe200078e0003 */
[----:B------:R-:W-:Y:S06]  /*10c300*/  BRA `(.L_x_13485) ;  /* 0x0000000c00d07947 */ /* 0x000fec0003800000 */
.L_x_13486:
        /* <DEDUP_REMOVED lines=66> */
[----:B--234-:R-:W-:Y:S05]  /*10c730*/  CALL.REL.NOINC `($__internal_23_$__cuda_sm20_dsqrt_rn_f64_mediumpath_v1) ;  /* 0x0000031400bc7944 */ /* 0x01cfea0003c00000 */
[----:B------:R-:W-:Y:S02]  /*10c740*/  IMAD.MOV.U32 R32, RZ, RZ, R2 ;  /* 0x000000ffff207224 */ /* 0x000fe400078e0002 */
[----:B------:R-:W-:-:S07]  /*10c750*/  IMAD.MOV.U32 R33, RZ, RZ, R3 ;  /* 0x000000ffff217224 */ /* 0x000fce00078e0003 */
.L_x_13490:
[----:B------:R-:W-:Y:S05]  /*10c760*/  BSYNC.RECONVERGENT B5 ;  /* 0x0000000000057941 */ /* 0x000fea0003800200 */
.L_x_13489:
        /* <DEDUP_REMOVED lines=48> */
.L_x_13492:
[----:B------:R-:W-:Y:S05]  /*10ca70*/  BSYNC.RECONVERGENT B5 ;  /* 0x0000000000057941 */ /* 0x000fea0003800200 */
.L_x_13491:
[----:B------:R-:W0:Y:S01]  /*10ca80*/  DMUL R60, R60, 8.11296384146066816958e+31 ;  /* 0x469000003c3c7828 */ /* 0x000e220000000000 */
[----:B------:R-:W-:Y:S02]  /*10ca90*/  IMAD.MOV.U32 R58, RZ, RZ, R2 ;  /* 0x000000ffff3a7224 */ /* 0x000fe400078e0002 */
[----:B------:R-:W-:Y:S01]  /*10caa0*/  IMAD.MOV.U32 R59, RZ, RZ, R3 ;  /* 0x000000ffff3b7224 */ /* 0x000fe200078e0003 */
[----:B0-----:R-:W-:Y:S06]  /*10cab0*/  BRA `(.L_x_13485) ;  /* 0x0000000400e47947 */ /* 0x001fec0003800000 */
.L_x_13472:
        /* <DEDUP_REMOVED lines=53> */
.L_x_13494:
[----:B------:R-:W-:Y:S05]  /*10ce10*/  BSYNC.RECONVERGENT B5 ;  /* 0x0000000000057941 */ /* 0x000fea0003800200 */
.L_x_13493:
        /* <DEDUP_REMOVED lines=62> */
[----:B--234-:R-:W-:Y:S05]  /*10d200*/  CALL.REL.NOINC `($__internal_23_$__cuda_sm20_dsqrt_rn_f64_mediumpath_v1) ;  /* 0x0000030c00087944 */ /* 0x01cfea0003c00000 */
.L_x_13496:
[----:B------:R-:W-:Y:S05]  /*10d210*/  BSYNC.RECONVERGENT B5 ;  /* 0x0000000000057941 */ /* 0x000fea0003800200 */
.L_x_13495:
[----:B------:R0:W1:Y:S01]  /*10d220*/  DMUL R58, R2, R48 ;  /* 0x00000030023a7228 */ /* 0x0000620000000000 */
[----:B------:R-:W-:Y:S02]  /*10d230*/  IMAD.MOV.U32 R60, RZ, RZ, 0x0 ;  /* 0x00000000ff3c7424 */ /* 0x000fe400078e00ff */
[----:B01----:R-:W-:-:S07]  /*10d240*/  IMAD.MOV.U32 R61, RZ, RZ, 0x3ff00000 ;  /* 0x3ff00000ff3d7424 */ /* 0x003fce00078e00ff */
.L_x_13485:
[----:B------:R-:W-:Y:S05]  /*10d250*/  BSYNC.RECONVERGENT B4 ;  /* 0x0000000000047941 */ /* 0x000fea0003800200 */
.L_x_13471:
[----:B------:R-:W-:Y:S05]  /*10d260*/  BRA `(.L_x_13497) ;  /* 0x0000000000187947 */ /* 0x000fea0003800000 */
.L_x_13463:
[----:B------:R0:W1:-:S15]  /*10d270*/  DMUL R58, R24, 9.00719925474099200000e+15 ;  /* 0x43400000183a7828 */ /* 0x00005e0000000000 */
[----:B------:R-:W-:-:S15]  /*10d280*/  NOP ;  /* 0x0000000000007918 */ /* 0x000fde0000000000 */
[----:B------:R-:W-:-:S15]  /*10d290*/  NOP ;  /* 0x0000000000007918 */ /* 0x000fde0000000000 */
[----:B------:R-:W-:-:S15]  /*10d2a0*/  NOP ;  /* 0x0000000000007918 */ /* 0x000fde0000000000 */
[----:B------:R-:W-:-:S04]  /*10d2b0*/  NOP ;  /* 0x0000000000007918 */ /* 0x000fc80000000000 */
[----:B-1----:R-:W0:Y:S02]  /*10d2c0*/  DMUL R60, R60, 9.00719925474099200000e+15 ;  /* 0x434000003c3c7828 */ /* 0x002e240000000000 */
.L_x_13497:
[----:B------:R-:W-:Y:S05]  /*10d2d0*/  BSYNC.RELIABLE B2 ;  /* 0x0000000000027941 */ /* 0x000fea0003800100 */
.L_x_13462:
        /* <DEDUP_REMOVED lines=67> */
[----:B--234-:R-:W-:Y:S05]  /*10d710*/  CALL.REL.NOINC `($__internal_22_$__cuda_sm20_div_rn_f64_full) ;  /* 0x000002fc00907944 */ /* 0x01cfea0003c00000 */
.L_x_13500:
[----:B------:R-:W-:Y:S05]  /*10d720*/  BSYNC.RECONVERGENT B2 ;  /* 0x0000000000027941 */ /* 0x000fea0003800200 */
.L_x_13499:
        /* <DEDUP_REMOVED lines=176> */
.L_x_13502:
[----:B------:R-:W-:Y:S02]  /*10e230*/  FSEL R2, RZ, 3.37028055040000000000e+12, P0 ;  /* 0x54442d18ff027808 */ /* 0x000fe40000000000 */
[----:B------:R-:W-:-:S07]  /*10e240*/  FSEL R3, RZ, 2.1426990032196044922, P0 ;  /* 0x400921fbff037808 */ /* 0x000fce0000000000 */
.L_x_13503:
[----:B------:R-:W-:Y:S05]  /*10e250*/  BSYNC.RECONVERGENT B0 ;  /* 0x0000000000007941 */ /* 0x000fea0003800200 */
.L_x_13501:
        /* <DEDUP_REMOVED lines=10> */
.L_x_13498:
        /* <DEDUP_REMOVED lines=61> */
[----:B--234-:R-:W-:Y:S05]  /*10e6d0*/  CALL.REL.NOINC `($__internal_22_$__cuda_sm20_div_rn_f64_full) ;  /* 0x000002ec00a07944 */ /* 0x01cfea0003c00000 */
.L_x_13505:
[----:B------:R-:W-:Y:S05]  /*10e6e0*/  BSYNC.RECONVERGENT B2 ;  /* 0x0000000000027941 */ /* 0x000fea0003800200 */
.L_x_13504:
        /* <DEDUP_REMOVED lines=176> */
.L_x_13507:
[----:B------:R-:W-:Y:S02]  /*10f1f0*/  FSEL R2, RZ, 3.37028055040000000000e+12, P0 ;  /* 0x54442d18ff027808 */ /* 0x000fe40000000000 */
[----:B------:R-:W-:-:S07]  /*10f200*/  FSEL R3, RZ, 2.1426990032196044922, P0 ;  /* 0x400921fbff037808 */ /* 0x000fce0000000000 */
.L_x_13508:
[----:B------:R-:W-:Y:S05]  /*10f210*/  BSYNC.RECONVERGENT B0 ;  /* 0x0000000000007941 */ /* 0x000fea0003800200 */
.L_x_13506:
        /* <DEDUP_REMOVED lines=9> */
.L_x_13469:
[----:B------:R-:W-:Y:S05]  /*10f2b0*/  BSYNC.RECONVERGENT B3 ;  /* 0x0000000000037941 */ /* 0x000fea0003800200 */
.L_x_13461:
[----:B------:R-:W-:Y:S01]  /*10f2c0*/  ISETP.GE.AND P0, PT, R31, RZ, PT ;  /* 0x000000ff1f00720c */ /* 0x000fe20003f06270 */
[----:B------:R-:W0:Y:S03]  /*10f2d0*/  DADD R2, -RZ, -R26 ;  /* 0x00000000ff027229 */ /* 0x000e26000000091a */
[----:B0-----:R-:W-:Y:S02]  /*10f2e0*/  FSEL R26, R26, R2, !P0 ;  /* 0x000000021a1a7208 */ /* 0x001fe40004000000 */
[----:B------:R-:W-:Y:S01]  /*10f2f0*/  FSEL R27, R27, R3, !P0 ;  /* 0x000000031b1b7208 */ /* 0x000fe20004000000 */
[----:B------:R-:W-:Y:S06]  /*10f300*/  BRA `(.L_x_13425) ;  /* 0x0000006800187947 */ /* 0x000fec0003800000 */
.L_x_13428:
        /* <DEDUP_REMOVED lines=15> */
.L_x_13427:
[----:B------:R0:W0:Y:S01]  /*10f400*/  DADD R26, -RZ, -R30 ;  /* 0x00000000ff1a7229 */ /* 0x000022000000091e */
[----:B------:R-:W-:Y:S01]  /*10f410*/  CS2R R24, SRZ ;  /* 0x0000000000187805 */ /* 0x000fe2000001ff00 */
[----:B0-----:R-:W-:Y:S06]  /*10f420*/  BRA `(.L_x_13425) ;  /* 0x0000006400d07947 */ /* 0x001fec0003800000 */
.L_x_13426:
        /* <DEDUP_REMOVED lines=266> */
.L_x_13513:
[----:B------:R-:W-:Y:S05]  /*1104d0*/  BSYNC.RECONVERGENT B0 ;  /* 0x0000000000007941 */ /* 0x000fea0003800200 */
.L_x_13512:
        /* <DEDUP_REMOVED lines=8> */
.L_x_13515:
[----:B------:R-:W-:Y:S05]  /*110560*/  BSYNC.RECONVERGENT B3 ;  /* 0x0000000000037941 */ /* 0x000fea0003800200 */
.L_x_13514:
        /* <DEDUP_REMOVED lines=177> */
.L_x_13517:
[----:B------:R-:W-:Y:S02]  /*111080*/  FSEL R2, RZ, 3.37028055040000000000e+12, P0 ;  /* 0x54442d18ff027808 */ /* 0x000fe40000000000 */
[----:B------:R-:W-:-:S07]  /*111090*/  FSEL R3, RZ, 2.1426990032196044922, P0 ;  /* 0x400921fbff037808 */ /* 0x000fce0000000000 */
.L_x_13518:
[----:B------:R-:W-:Y:S05]  /*1110a0*/  BSYNC.RECONVERGENT B0 ;  /* 0x0000000000007941 */ /* 0x000fea0003800200 */
.L_x_13516:
        /* <DEDUP_REMOVED lines=14> */
.L_x_13511:
        /* <DEDUP_REMOVED lines=324> */
.L_x_13521:
[----:B------:R-:W-:Y:S05]  /*1125d0*/  BSYNC.RECONVERGENT B0 ;  /* 0x0000000000007941 */ /* 0x000fea0003800200 */
.L_x_13520:
        /* <DEDUP_REMOVED lines=8> */
.L_x_13523:
[----:B------:R-:W-:Y:S05]  /*112660*/  BSYNC.RECONVERGENT B3 ;  /* 0x0000000000037941 */ /* 0x000fea0003800200 */
.L_x_13522:
        /* <DEDUP_REMOVED lines=176> */
.L_x_13525:
[----:B------:R-:W-:Y:S02]  /*113170*/  FSEL R2, RZ, 3.37028055040000000000e+12, P0 ;  /* 0x54442d18ff027808 */ /* 0x000fe40000000000 */
[----:B------:R-:W-:-:S07]  /*113180*/  FSEL R3, RZ, 2.1426990032196044922, P0 ;  /* 0x400921fbff037808 */ /* 0x000fce0000000000 */
.L_x_13526:
[----:B------:R-:W-:Y:S05]  /*113190*/  BSYNC.RECONVERGENT B0 ;  /* 0x0000000000007941 */ /* 0x000fea0003800200 */
.L_x_13524:
        /* <DEDUP_REMOVED lines=10> */
.L_x_13510:
        /* <DEDUP_REMOVED lines=50> */
[----:B-1234-:R-:W-:Y:S05]  /*113560*/  CALL.REL.NOINC `($__internal_22_$__cuda_sm20_div_rn_f64_full) ;  /* 0x0000029c00fc7944 */ /* 0x01efea0003c00000 */
[----:B------:R-:W-:Y:S02]  /*113570*/  IMAD.MOV.U32 R62, RZ, RZ, R2 ;  /* 0x000000ffff3e7224 */ /* 0x000fe400078e0002 */
[----:B------:R-:W-:-:S07]  /*113580*/  IMAD.MOV.U32 R63, RZ, RZ, R3 ;  /* 0x000000ffff3f7224 */ /* 0x000fce00078e0003 */
.L_x_13528:
[----:B------:R-:W-:Y:S05]  /*113590*/  BSYNC.RECONVERGENT B3 ;  /* 0x0000000000037941 */ /* 0x000fea0003800200 */
.L_x_13527:
        /* <DEDUP_REMOVED lines=50> */
[----:B-1234-:R-:W-:Y:S05]  /*1138c0*/  CALL.REL.NOINC `($__internal_22_$__cuda_sm20_div_rn_f64_full) ;  /* 0x0000029c00247944 */ /* 0x01efea0003c00000 */
.L_x_13530:
[----:B------:R-:W-:Y:S05]  /*1138d0*/  BSYNC.RECONVERGENT B3 ;  /* 0x0000000000037941 */ /* 0x000fea0003800200 */
.L_x_13529:
        /* <DEDUP_REMOVED lines=335> */
.L_x_13532:
[----:B------:R-:W-:Y:S05]  /*114dd0*/  BSYNC.RECONVERGENT B0 ;  /* 0x0000000000007941 */ /* 0x000fea0003800200 */
.L_x_13531:
[----:B------:R-:W-:Y:S04]  /*114de0*/  BSSY.RECONVERGENT B3, `(.L_x_13533) ;  /* 0x0000008000037945 */ /* 0x000fe80003800200 */
[----:B------:R-:W-:Y:S05]  /*114df0*/  @P4 BRA P5, `(.L_x_13534) ;  /* 0x0000000000184947 */ /* 0x000fea0002800000 */
[----:B------:R-:W-:Y:S01]  /*114e00*/  IMAD.MOV.U32 R2, RZ, RZ, R24 ;  /* 0x000000ffff027224 */ /* 0x000fe200078e0018 */
[----:B------:R-:W-:Y:S01]  /*114e10*/  MOV R32, 0x114e60 ;  /* 0x00114e6000207802 */ /* 0x000fe20000000f00 */
[----:B------:R-:W-:Y:S02]  /*114e20*/  IMAD.MOV.U32 R3, RZ, RZ, R25 ;  /* 0x000000ffff037224 */ /* 0x000fe400078e0019 */
[----:B0-----:R-:W-:Y:S02]  /*114e30*/  IMAD.MOV.U32 R34, RZ, RZ, R26 ;  /* 0x000000ffff227224 */ /* 0x001fe400078e001a */
[----:B------:R-:W-:-:S07]  /*114e40*/  IMAD.MOV.U32 R33, RZ, RZ, R27 ;  /* 0x000000ffff217224 */ /* 0x000fce00078e001b */
[----:B-1234-:R-:W-:Y:S05]  /*114e50*/  CALL.REL.NOINC `($__internal_22_$__cuda_sm20_div_rn_f64_full) ;  /* 0x0000028400c07944 */ /* 0x01efea0003c00000 */
.L_x_13534:
[----:B------:R-:W-:Y:S05]  /*114e60*/  BSYNC.RECONVERGENT B3 ;  /* 0x0000000000037941 */ /* 0x000fea0003800200 */
.L_x_13533:
        /* <DEDUP_REMOVED lines=176> */
.L_x_13536:
[----:B------:R-:W-:Y:S02]  /*115970*/  FSEL R2, RZ, 3.37028055040000000000e+12, P0 ;  /* 0x54442d18ff027808 */ /* 0x000fe40000000000 */
[----:B------:R-:W-:-:S07]  /*115980*/  FSEL R3, RZ, 2.1426990032196044922, P0 ;  /* 0x400921fbff037808 */ /* 0x000fce0000000000 */
.L_x_13537:
[----:B------:R-:W-:Y:S05]  /*115990*/  BSYNC.RECONVERGENT B0 ;  /* 0x0000000000007941 */ /* 0x000fea0003800200 */
.L_x_13535:
        /* <DEDUP_REMOVED lines=13> */
.L_x_13519:
[----:B------:R-:W-:Y:S05]  /*115a70*/  BSYNC.RECONVERGENT B2 ;  /* 0x0000000000027941 */ /* 0x000fea0003800200 */
.L_x_13509:
        /* <DEDUP_REMOVED lines=15> */
.L_x_13425:
[----:B------:R-:W-:Y:S05]  /*115b70*/  BSYNC.RECONVERGENT B1 ;  /* 0x0000000000017941 */ /* 0x000fea0003800200 */
.L_x_13423:
        /* <DEDUP_REMOVED lines=73> */
.L_x_13539:
        /* <DEDUP_REMOVED lines=292> */
[----:B------:R-:W-:Y:S01]  /*117250*/  MOV R48, R2 ;  /* 0x0000000200307202 */ /* 0x000fe20000000f00 */
[----:B------:R-:W-:-:S07]  /*117260*/  IMAD.MOV.U32 R49, RZ, RZ, R3 ;  /* 0x000000ffff317224 */ /* 0x000fce00078e0003 */
.L_x_13547:
[----:B------:R-:W-:Y:S05]  /*117270*/  BSYNC.RECONVERGENT B3 ;  /* 0x0000000000037941 */ /* 0x000fea0003800200 */
.L_x_13546:
        /* <DEDUP_REMOVED lines=193> */
.L_x_13545:
        /* <DEDUP_REMOVED lines=77> */
.L_x_13554:
[----:B------:R-:W-:Y:S05]  /*118360*/  BSYNC.RECONVERGENT B4 ;  /* 0x0000000000047941 */ /* 0x000fea0003800200 */
.L_x_13553:
[----:B------:R-:W-:Y:S02]  /*118370*/  IMAD.MOV.U32 R30, RZ, RZ, R2 ;  /* 0x000000ffff1e7224 */ /* 0x000fe400078e0002 */
[----:B------:R-:W-:-:S07]  /*118380*/  IMAD.MOV.U32 R31, RZ, RZ, R3 ;  /* 0x000000ffff1f7224 */ /* 0x000fce00078e0003 */
.L_x_13552:
[----:B------:R-:W-:Y:S05]  /*118390*/  BSYNC.RECONVERGENT B3 ;  /* 0x0000000000037941 */ /* 0x000fea0003800200 */
.L_x_13551:
        /* <DEDUP_REMOVED lines=70> */
.L_x_13559:
[----:B------:R-:W-:Y:S05]  /*118800*/  BSYNC.RECONVERGENT B4 ;  /* 0x0000000000047941 */ /* 0x000fea0003800200 */
.L_x_13558:
[----:B------:R-:W-:Y:S05]  /*118810*/  BRA `(.L_x_13557) ;  /* 0x0000000000047947 */ /* 0x000fea0003800000 */
.L_x_13556:
[----:B------:R0:W1:Y:S02]  /*118820*/  DADD R2, R62, -R32 ;  /* 0x000000003e027229 */ /* 0x0000640000000820 */
.L_x_13557:
[----:B------:R-:W-:Y:S05]  /*118830*/  BSYNC.RECONVERGENT B3 ;  /* 0x0000000000037941 */ /* 0x000fea0003800200 */
.L_x_13555:
        /* <DEDUP_REMOVED lines=69> */
[----:B--234-:R-:W-:Y:S05]  /*118c90*/  CALL.REL.NOINC `($__internal_23_$__cuda_sm20_dsqrt_rn_f64_mediumpath_v1) ;  /* 0x0000025000647944 */ /* 0x01cfea0003c00000 */
[----:B------:R-:W-:Y:S02]  /*118ca0*/  IMAD.MOV.U32 R50, RZ, RZ, R2 ;  /* 0x000000ffff327224 */ /* 0x000fe400078e0002 */
[----:B------:R-:W-:-:S07]  /*118cb0*/  IMAD.MOV.U32 R51, RZ, RZ, R3 ;  /* 0x000000ffff337224 */ /* 0x000fce00078e0003 */
.L_x_13561:
[----:B------:R-:W-:Y:S05]  /*118cc0*/  BSYNC.RECONVERGENT B3 ;  /* 0x0000000000037941 */ /* 0x000fea0003800200 */
.L_x_13560:
        /* <DEDUP_REMOVED lines=197> */
.L_x_13562:
        /* <DEDUP_REMOVED lines=52> */
.L_x_13564:
[----:B------:R-:W-:Y:S05]  /*119c60*/  BSYNC.RECONVERGENT B3 ;  /* 0x0000000000037941 */ /* 0x000fea0003800200 */
.L_x_13563:
        /* <DEDUP_REMOVED lines=78> */
.L_x_13550:
        /* <DEDUP_REMOVED lines=54> */
[----:B------:R-:W-:Y:S02]  /*11a4b0*/  IMAD.MOV.U32 R48, RZ, RZ, R2 ;  /* 0x000000ffff307224 */ /* 0x000fe400078e0002 */
[----:B------:R-:W-:-:S07]  /*11a4c0*/  IMAD.MOV.U32 R49, RZ, RZ, R3 ;  /* 0x000000ffff317224 */ /* 0x000fce00078e0003 */
.L_x_13567:
[----:B------:R-:W-:Y:S05]  /*11a4d0*/  BSYNC.RECONVERGENT B3 ;  /* 0x0000000000037941 */ /* 0x000fea0003800200 */
.L_x_13566:
        /* <DEDUP_REMOVED lines=198> */
.L_x_13568:
        /* <DEDUP_REMOVED lines=52> */
.L_x_13570:
[----:B------:R-:W-:Y:S05]  /*11b480*/  BSYNC.RECONVERGENT B3 ;  /* 0x0000000000037941 */ /* 0x000fea0003800200 */
.L_x_13569:
        /* <DEDUP_REMOVED lines=78> */
.L_x_13565:
        /* <DEDUP_REMOVED lines=60> */
.L_x_13572:
[----:B------:R-:W-:Y:S05]  /*11bd30*/  BSYNC.RECONVERGENT B3 ;  /* 0x0000000000037941 */ /* 0x000fea0003800200 */
.L_x_13571:
        /* <DEDUP_REMOVED lines=48> */
.L_x_13574:
[----:B------:R-:W-:Y:S05]  /*11c040*/  BSYNC.RECONVERGENT B3 ;  /* 0x0000000000037941 */ /* 0x000fea0003800200 */
.L_x_13573:
[----:B------:R-:W-:Y:S02]  /*11c050*/  IMAD.MOV.U32 R30, RZ, RZ, R2 ;  /* 0x000000ffff1e7224 */ /* 0x000fe400078e0002 */
[----:B------:R-:W-:Y:S01]  /*11c060*/  IMAD.MOV.U32 R31, RZ, RZ, R3 ;  /* 0x000000ffff1f7224 */ /* 0x000fe200078e0003 */
[----:B------:R-:W-:Y:S06]  /*11c070*/  BRA `(.L_x_13548) ;  /* 0x0000000000d07947 */ /* 0x000fec0003800000 */
.L_x_13549:
        /* <DEDUP_REMOVED lines=51> */
.L_x_13575:
[----:B------:R-:W-:Y:S05]  /*11c3b0*/  BSYNC.RECONVERGENT B3 ;  /* 0x0000000000037941 */ /* 0x000fea0003800200 */
.L_x_13548:
[----:B------:R-:W-:Y:S05]  /*11c3c0*/  BSYNC.RECONVERGENT B2 ;  /* 0x0000000000027941 */ /* 0x000fea0003800200 */
.L_x_13544:
        /* <DEDUP_REMOVED lines=52> */
[----:B--234-:R-:W-:Y:S05]  /*11c710*/  CALL.REL.NOINC `($__internal_22_$__cuda_sm20_div_rn_f64_full) ;  /* 0x0000020c00907944 */ /* 0x01cfea0003c00000 */
.L_x_13580:
[----:B------:R-:W-:Y:S05]  /*11c720*/  BSYNC.RECONVERGENT B4 ;  /* 0x0000000000047941 */ /* 0x000fea0003800200 */
.L_x_13579:
        /* <DEDUP_REMOVED lines=184> */
.L_x_13583:
        /* <DEDUP_REMOVED lines=124> */
.L_x_13582:
        /* <DEDUP_REMOVED lines=172> */
.L_x_13585:
        /* <DEDUP_REMOVED lines=124> */
.L_x_13581:
        /* <DEDUP_REMOVED lines=78> */
.L_x_13592:
[----:B------:R-:W-:Y:S05]  /*11f1d0*/  BSYNC.RECONVERGENT B6 ;  /* 0x0000000000067941 */ /* 0x000fea0003800200 */
.L_x_13591:
[----:B------:R-:W-:Y:S02]  /*11f1e0*/  IMAD.MOV.U32 R70, RZ, RZ, R2 ;  /* 0x000000ffff467224 */ /* 0x000fe400078e0002 */
[----:B------:R-:W-:-:S07]  /*11f1f0*/  IMAD.MOV.U32 R71, RZ, RZ, R3 ;  /* 0x000000ffff477224 */ /* 0x000fce00078e0003 */
.L_x_13590:
[----:B------:R-:W-:Y:S05]  /*11f200*/  BSYNC.RECONVERGENT B5 ;  /* 0x0000000000057941 */ /* 0x000fea0003800200 */
.L_x_13589:
        /* <DEDUP_REMOVED lines=63> */
.L_x_13597:
[----:B------:R-:W-:Y:S05]  /*11f600*/  BSYNC.RECONVERGENT B6 ;  /* 0x0000000000067941 */ /* 0x000fea0003800200 */
.L_x_13596:
[----:B------:R-:W-:Y:S02]  /*11f610*/  IMAD.MOV.U32 R58, RZ, RZ, R2 ;  /* 0x000000ffff3a7224 */ /* 0x000fe400078e0002 */
[----:B------:R-:W-:Y:S01]  /*11f620*/  IMAD.MOV.U32 R59, RZ, RZ, R3 ;  /* 0x000000ffff3b7224 */ /* 0x000fe200078e0003 */
[----:B------:R-:W-:Y:S06]  /*11f630*/  BRA `(.L_x_13595) ;  /* 0x0000000000047947 */ /* 0x000fec0003800000 */
.L_x_13594:
[----:B------:R0:W1:Y:S02]  /*11f640*/  DADD R58, -R64, R62 ;  /* 0x00000000403a7229 */ /* 0x000064000000013e */
.L_x_13595:
[----:B------:R-:W-:Y:S05]  /*11f650*/  BSYNC.RECONVERGENT B5 ;  /* 0x0000000000057941 */ /* 0x000fea0003800200 */
.L_x_13593:
        /* <DEDUP_REMOVED lines=74> */
.L_x_13599:
[----:B------:R-:W-:Y:S05]  /*11fb00*/  BSYNC.RECONVERGENT B5 ;  /* 0x0000000000057941 */ /* 0x000fea0003800200 */
.L_x_13598:
[----:B------:R-:W-:Y:S02]  /*11fb10*/  IMAD.MOV.U32 R58, RZ, RZ, R2 ;  /* 0x000000ffff3a7224 */ /* 0x000fe400078e0002 */
[----:B------:R-:W-:Y:S01]  /*11fb20*/  IMAD.MOV.U32 R59, RZ, RZ, R3 ;  /* 0x000000ffff3b7224 */ /* 0x000fe200078e0003 */
[----:B------:R-:W-:Y:S06]  /*11fb30*/  BRA `(.L_x_13600) ;  /* 0x0000001000e07947 */ /* 0x000fec0003800000 */
.L_x_13588:
        /* <DEDUP_REMOVED lines=63> */
.L_x_13603:
[----:B------:R-:W-:Y:S05]  /*11ff30*/  BSYNC.RECONVERGENT B5 ;  /* 0x0000000000057941 */ /* 0x000fea0003800200 */
.L_x_13602:
[----:B------:R-:W-:Y:S02]  /*11ff40*/  IMAD.MOV.U32 R58, RZ, RZ, R2 ;  /* 0x000000ffff3a7224 */ /* 0x000fe400078e0002 */
[----:B------:R-:W-:Y:S01]  /*11ff50*/  IMAD.MOV.U32 R59, RZ, RZ, R3 ;  /* 0x000000ffff3b7224 */ /* 0x000fe200078e0003 */
[----:B------:R-:W-:Y:S06]  /*11ff60*/  BRA `(.L_x_13600) ;  /* 0x0000000c00d47947 */ /* 0x000fec0003800000 */
.L_x_13601:
        /* <DEDUP_REMOVED lines=70> */
.L_x_13605:
[----:B------:R-:W-:Y:S05]  /*1203d0*/  BSYNC.RECONVERGENT B5 ;  /* 0x0000000000057941 */ /* 0x000fea0003800200 */
.L_x_13604:
        /* <DEDUP_REMOVED lines=48> */
.L_x_13607:
[----:B------:R-:W-:Y:S05]  /*1206e0*/  BSYNC.RECONVERGENT B5 ;  /* 0x0000000000057941 */ /* 0x000fea0003800200 */
.L_x_13606:
[----:B------:R-:W0:Y:S01]  /*1206f0*/  DMUL R60, R60, 8.11296384146066816958e+31 ;  /* 0x469000003c3c7828 */ /* 0x000e220000000000 */
[----:B------:R-:W-:Y:S02]  /*120700*/  IMAD.MOV.U32 R58, RZ, RZ, R2 ;  /* 0x000000ffff3a7224 */ /* 0x000fe400078e0002 */
[----:B------:R-:W-:Y:S01]  /*120710*/  IMAD.MOV.U32 R59, RZ, RZ, R3 ;  /* 0x000000ffff3b7224 */ /* 0x000fe200078e0003 */
[----:B0-----:R-:W-:Y:S06]  /*120720*/  BRA `(.L_x_13600) ;  /* 0x0000000400e47947 */ /* 0x001fec0003800000 */
.L_x_13587:
        /* <DEDUP_REMOVED lines=54> */
.L_x_13609:
[----:B------:R-:W-:Y:S05]  /*120a90*/  BSYNC.RECONVERGENT B5 ;  /* 0x0000000000057941 */ /* 0x000fea0003800200 */
.L_x_13608:
        /* <DEDUP_REMOVED lines=62> */
.L_x_13611:
[----:B------:R-:W-:Y:S05]  /*120e80*/  BSYNC.RECONVERGENT B5 ;  /* 0x0000000000057941 */ /* 0x000fea0003800200 */
.L_x_13610:
[----:B------:R0:W1:Y:S01]  /*120e90*/  DMUL R58, R2, R48 ;  /* 0x00000030023a7228 */ /* 0x0000620000000000 */
[----:B------:R-:W-:Y:S01]  /*120ea0*/  MOV R60, 0x0 ;  /* 0x00000000003c7802 */ /* 0x000fe20000000f00 */
[----:B01----:R-:W-:-:S07]  /*120eb0*/  IMAD.MOV.U32 R61, RZ, RZ, 0x3ff00000 ;  /* 0x3ff00000ff3d7424 */ /* 0x003fce00078e00ff */
.L_x_13600:
[----:B------:R-:W-:Y:S05]  /*120ec0*/  BSYNC.RECONVERGENT B4 ;  /* 0x0000000000047941 */ /* 0x000fea0003800200 */
.L_x_13586:
[----:B------:R-:W-:Y:S05]  /*120ed0*/  BRA `(.L_x_13612) ;  /* 0x0000000000187947 */ /* 0x000fea0003800000 */
.L_x_13578:
[----:B------:R0:W1:-:S15]  /*120ee0*/  DMUL R58, R28, 9.00719925474099200000e+15 ;  /* 0x434000001c3a7828 */ /* 0x00005e0000000000 */
[----:B------:R-:W-:-:S15]  /*120ef0*/  NOP ;  /* 0x0000000000007918 */ /* 0x000fde0000000000 */
[----:B------:R-:W-:-:S15]  /*120f00*/  NOP ;  /* 0x0000000000007918 */ /* 0x000fde0000000000 */
[----:B------:R-:W-:-:S15]  /*120f10*/  NOP ;  /* 0x0000000000007918 */ /* 0x000fde0000000000 */
[----:B------:R-:W-:-:S04]  /*120f20*/  NOP ;  /* 0x0000000000007918 */ /* 0x000fc80000000000 */
[----:B-1----:R-:W0:Y:S02]  /*120f30*/  DMUL R60, R60, 9.00719925474099200000e+15 ;  /* 0x434000003c3c7828 */ /* 0x002e240000000000 */
.L_x_13612:
[----:B------:R-:W-:Y:S05]  /*120f40*/  BSYNC.RELIABLE B2 ;  /* 0x0000000000027941 */ /* 0x000fea0003800100 */
.L_x_13577:
        /* <DEDUP_REMOVED lines=67> */
[----:B--234-:R-:W-:Y:S05]  /*121380*/  CALL.REL.NOINC `($__internal_22_$__cuda_sm20_div_rn_f64_full) ;  /* 0x000001c000747944 */ /* 0x01cfea0003c00000 */
.L_x_13615:
[----:B------:R-:W-:Y:S05]  /*121390*/  BSYNC.RECONVERGENT B2 ;  /* 0x0000000000027941 */ /* 0x000fea0003800200 */
.L_x_13614:
        /* <DEDUP_REMOVED lines=176> */
.L_x_13617:
[----:B------:R-:W-:Y:S02]  /*121ea0*/  FSEL R2, RZ, 3.37028055040000000000e+12, P0 ;  /* 0x54442d18ff027808 */ /* 0x000fe40000000000 */
[----:B------:R-:W-:-:S07]  /*121eb0*/  FSEL R3, RZ, 2.1426990032196044922, P0 ;  /* 0x400921fbff037808 */ /* 0x000fce0000000000 */
.L_x_13618:
[----:B------:R-:W-:Y:S05]  /*121ec0*/  BSYNC.RECONVERGENT B0 ;  /* 0x0000000000007941 */ /* 0x000fea0003800200 */
.L_x_13616:
        /* <DEDUP_REMOVED lines=10> */
.L_x_13613:
        /* <DEDUP_REMOVED lines=62> */
.L_x_13620:
[----:B------:R-:W-:Y:S05]  /*122350*/  BSYNC.RECONVERGENT B2 ;  /* 0x0000000000027941 */ /* 0x000fea0003800200 */
.L_x_13619:
        /* <DEDUP_REMOVED lines=176> */
.L_x_13622:
[----:B------:R-:W-:Y:S02]  /*122e60*/  FSEL R2, RZ, 3.37028055040000000000e+12, P0 ;  /* 0x54442d18ff027808 */ /* 0x000fe40000000000 */
[----:B------:R-:W-:-:S07]  /*122e70*/  FSEL R3, RZ, 2.1426990032196044922, P0 ;  /* 0x400921fbff037808 */ /* 0x000fce0000000000 */
.L_x_13623:
[----:B------:R-:W-:Y:S05]  /*122e80*/  BSYNC.RECONVERGENT B0 ;  /* 0x0000000000007941 */ /* 0x000fea0003800200 */
.L_x_13621:
        /* <DEDUP_REMOVED lines=9> */
.L_x_13584:
[----:B------:R-:W-:Y:S05]  /*122f20*/  BSYNC.RECONVERGENT B3 ;  /* 0x0000000000037941 */ /* 0x000fea0003800200 */
.L_x_13576:
[----:B------:R-:W-:Y:S01]  /*122f30*/  ISETP.GE.AND P0, PT, R39, RZ, PT ;  /* 0x000000ff2700720c */ /* 0x000fe20003f06270 */
[----:B------:R-:W0:Y:S03]  /*122f40*/  DADD R2, -RZ, -R30 ;  /* 0x00000000ff027229 */ /* 0x000e26000000091e */
[----:B0-----:R-:W-:Y:S02]  /*122f50*/  FSEL R30, R30, R2, !P0 ;  /* 0x000000021e1e7208 */ /* 0x001fe40004000000 */
[----:B------:R-:W-:Y:S01]  /*122f60*/  FSEL R31, R31, R3, !P0 ;  /* 0x000000031f1f7208 */ /* 0x000fe20004000000 */
[----:B------:R-:W-:Y:S06]  /*122f70*/  BRA `(.L_x_13540) ;  /* 0x0000006800147947 */ /* 0x000fec0003800000 */
.L_x_13543:
        /* <DEDUP_REMOVED lines=15> */
.L_x_13542:
[----:B------:R0:W0:Y:S01]  /*123070*/  DADD R30, -RZ, -R38 ;  /* 0x00000000ff1e7229 */ /* 0x0000220000000926 */
[----:B------:R-:W-:Y:S01]  /*123080*/  CS2R R28, SRZ ;  /* 0x00000000001c7805 */ /* 0x000fe2000001ff00 */
[----:B0-----:R-:W-:Y:S06]  /*123090*/  BRA `(.L_x_13540) ;  /* 0x0000006400cc7947 */ /* 0x001fec0003800000 */
.L_x_13541:
        /* <DEDUP_REMOVED lines=265> */
.L_x_13628:
[----:B------:R-:W-:Y:S05]  /*124130*/  BSYNC.RECONVERGENT B0 ;  /* 0x0000000000007941 */ /* 0x000fea0003800200 */
.L_x_13627:
[----:B------:R-:W-:Y:S04]  /*124140*/  BSSY.RECONVERGENT B3, `(.L_x_13629) ;  /* 0x0000008000037945 */ /* 0x000fe80003800200 */
[----:B------:R-:W-:Y:S05]  /*124150*/  @P4 BRA P5, `(.L_x_13630) ;  /* 0x0000000000184947 */ /* 0x000fea0002800000 */
[----:B------:R-:W-:Y:S01]  /*124160*/  IMAD.MOV.U32 R2, RZ, RZ, R28 ;  /* 0x000000ffff027224 */ /* 0x000fe200078e001c */
[----:B------:R-:W-:Y:S01]  /*124170*/  MOV R3, R29 ;  /* 0x0000001d00037202 */ /* 0x000fe20000000f00 */
[----:B------:R-:W-:Y:S01]  /*124180*/  IMAD.MOV.U32 R34, RZ, RZ, R30 ;  /* 0x000000ffff227224 */ /* 0x000fe200078e001e */
[----:B------:R-:W-:Y:S01]  /*124190*/  MOV R32, 0x1241c0 ;  /* 0x001241c000207802 */ /* 0x000fe20000000f00 */
[----:B------:R-:W-:-:S07]  /*1241a0*/  IMAD.MOV.U32 R33, RZ, RZ, R31 ;  /* 0x000000ffff217224 */ /* 0x000fce00078e001f */
[----:B01234-:R-:W-:Y:S05]  /*1241b0*/  CALL.REL.NOINC `($__internal_22_$__cuda_sm20_div_rn_f64_full) ;  /* 0x0000019000e87944 */ /* 0x01ffea0003c00000 */
.L_x_13630:
[----:B------:R-:W-:Y:S05]  /*1241c0*/  BSYNC.RECONVERGENT B3 ;  /* 0x0000000000037941 */ /* 0x000fea0003800200 */
.L_x_13629:
        /* <DEDUP_REMOVED lines=176> */
.L_x_13632:
[----:B------:R-:W-:Y:S02]  /*124cd0*/  FSEL R2, RZ, 3.37028055040000000000e+12, P0 ;  /* 0x54442d18ff027808 */ /* 0x000fe40000000000 */
[----:B------:R-:W-:-:S07]  /*124ce0*/  FSEL R3, RZ, 2.1426990032196044922, P0 ;  /* 0x400921fbff037808 */ /* 0x000fce0000000000 */
.L_x_13633:
[----:B------:R-:W-:Y:S05]  /*124cf0*/  BSYNC.RECONVERGENT B0 ;  /* 0x0000000000007941 */ /* 0x000fea0003800200 */
.L_x_13631:
        /* <DEDUP_REMOVED lines=14> */
.L_x_13626:
        /* <DEDUP_REMOVED lines=326> */
.L_x_13636:
[----:B------:R-:W-:Y:S05]  /*126240*/  BSYNC.RECONVERGENT B0 ;  /* 0x0000000000007941 */ /* 0x000fea0003800200 */
.L_x_13635:
        /* <DEDUP_REMOVED lines=8> */
.L_x_13638:
[----:B------:R-:W-:Y:S05]  /*1262d0*/  BSYNC.RECONVERGENT B3 ;  /* 0x0000000000037941 */ /* 0x000fea0003800200 */
.L_x_13637:
        /* <DEDUP_REMOVED lines=176> */
.L_x_13640:
[----:B------:R-:W-:Y:S02]  /*126de0*/  FSEL R2, RZ, 3.37028055040000000000e+12, P0 ;  /* 0x54442d18ff027808 */ /* 0x000fe40000000000 */
[----:B------:R-:W-:-:S07]  /*126df0*/  FSEL R3, RZ, 2.1426990032196044922, P0 ;  /* 0x400921fbff037808 */ /* 0x000fce0000000000 */
.L_x_13641:
[----:B------:R-:W-:Y:S05]  /*126e00*/  BSYNC.RECONVERGENT B0 ;  /* 0x0000000000007941 */ /* 0x000fea0003800200 */
.L_x_13639:
        /* <DEDUP_REMOVED lines=10> */
.L_x_13625:
        /* <DEDUP_REMOVED lines=50> */
[----:B-1234-:R-:W-:Y:S05]  /*1271d0*/  CALL.REL.NOINC `($__internal_22_$__cuda_sm20_div_rn_f64_full) ;  /* 0x0000016000e07944 */ /* 0x01efea0003c00000 */
[----:B------:R-:W-:Y:S01]  /*1271e0*/  MOV R62, R2 ;  /* 0x00000002003e7202 */ /* 0x000fe20000000f00 */
[----:B------:R-:W-:-:S07]  /*1271f0*/  IMAD.MOV.U32 R63, RZ, RZ, R3 ;  /* 0x000000ffff3f7224 */ /* 0x000fce00078e0003 */
.L_x_13643:
[----:B------:R-:W-:Y:S05]  /*127200*/  BSYNC.RECONVERGENT B3 ;  /* 0x0000000000037941 */ /* 0x000fea0003800200 */
.L_x_13642:
        /* <DEDUP_REMOVED lines=51> */
.L_x_13645:
[----:B------:R-:W-:Y:S05]  /*127540*/  BSYNC.RECONVERGENT B3 ;  /* 0x0000000000037941 */ /* 0x000fea0003800200 */
.L_x_13644:
        /* <DEDUP_REMOVED lines=333> */
.L_x_13647:
[----:B------:R-:W-:Y:S05]  /*128a20*/  BSYNC.RECONVERGENT B0 ;  /* 0x0000000000007941 */ /* 0x000fea0003800200 */
.L_x_13646:
[----:B------:R-:W-:Y:S04]  /*128a30*/  BSSY.RECONVERGENT B3, `(.L_x_13648) ;  /* 0x0000008000037945 */ /* 0x000fe80003800200 */
[----:B------:R-:W-:Y:S05]  /*128a40*/  @P4 BRA P5, `(.L_x_13649) ;  /* 0x0000000000184947 */ /* 0x000fea0002800000 */
[----:B------:R-:W-:Y:S01]  /*128a50*/  MOV R2, R28 ;  /* 0x0000001c00027202 */ /* 0x000fe20000000f00 */
[----:B------:R-:W-:Y:S01]  /*128a60*/  IMAD.MOV.U32 R3, RZ, RZ, R29 ;  /* 0x000000ffff037224 */ /* 0x000fe200078e001d */
[----:B------:R-:W-:Y:S01]  /*128a70*/  MOV R32, 0x128ab0 ;  /* 0x00128ab000207802 */ /* 0x000fe20000000f00 */
[----:B0-----:R-:W-:Y:S02]  /*128a80*/  IMAD.MOV.U32 R34, RZ, RZ, R30 ;  /* 0x000000ffff227224 */ /* 0x001fe400078e001e */
[----:B------:R-:W-:-:S07]  /*128a90*/  IMAD.MOV.U32 R33, RZ, RZ, R31 ;  /* 0x000000ffff217224 */ /* 0x000fce00078e001f */
[----:B-1234-:R-:W-:Y:S05]  /*128aa0*/  CALL.REL.NOINC `($__internal_22_$__cuda_sm20_div_rn_f64_full) ;  /* 0x0000014800ac7944 */ /* 0x01efea0003c00000 */
.L_x_13649:
[----:B------:R-:W-:Y:S05]  /*128ab0*/  BSYNC.RECONVERGENT B3 ;  /* 0x0000000000037941 */ /* 0x000fea0003800200 */
.L_x_13648:
        /* <DEDUP_REMOVED lines=177> */
.L_x_13651:
[----:B------:R-:W-:Y:S02]  /*1295d0*/  FSEL R2, RZ, 3.37028055040000000000e+12, P0 ;  /* 0x54442d18ff027808 */ /* 0x000fe40000000000 */
[----:B------:R-:W-:-:S07]  /*1295e0*/  FSEL R3, RZ, 2.1426990032196044922, P0 ;  /* 0x400921fbff037808 */ /* 0x000fce0000000000 */
.L_x_13652:
[----:B------:R-:W-:Y:S05]  /*1295f0*/  BSYNC.RECONVERGENT B0 ;  /* 0x0000000000007941 */ /* 0x000fea0003800200 */
.L_x_13650:
        /* <DEDUP_REMOVED lines=13> */
.L_x_13634:
[----:B------:R-:W-:Y:S05]  /*1296d0*/  BSYNC.RECONVERGENT B2 ;  /* 0x0000000000027941 */ /* 0x000fea0003800200 */
.L_x_13624:
        /* <DEDUP_REMOVED lines=15> */
.L_x_13540:
[----:B------:R-:W-:Y:S05]  /*1297d0*/  BSYNC.RECONVERGENT B1 ;  /* 0x0000000000017941 */ /* 0x000fea0003800200 */
.L_x_13538:
        /* <DEDUP_REMOVED lines=74> */
.L_x_13654:
        /* <DEDUP_REMOVED lines=297> */
[----:B------:R-:W-:Y:S01]  /*12af10*/  MOV R48, R2 ;  /* 0x0000000200307202 */ /* 0x000fe20000000f00 */
[----:B------:R-:W-:-:S07]  /*12af20*/  IMAD.MOV.U32 R49, RZ, RZ, R3 ;  /* 0x000000ffff317224 */ /* 0x000fce00078e0003 */
.L_x_13662:
[----:B------:R-:W-:Y:S05]  /*12af30*/  BSYNC.RECONVERGENT B3 ;  /* 0x0000000000037941 */ /* 0x000fea0003800200 */
.L_x_13661:
        /* <DEDUP_REMOVED lines=193> */
.L_x_13660:
        /* <DEDUP_REMOVED lines=77> */
.L_x_13669:
[----:B------:R-:W-:Y:S05]  /*12c020*/  BSYNC.RECONVERGENT B4 ;  /* 0x0000000000047941 */ /* 0x000fea0003800200 */
.L_x_13668:
[----:B------:R-:W-:Y:S02]  /*12c030*/  IMAD.MOV.U32 R38, RZ, RZ, R2 ;  /* 0x000000ffff267224 */ /* 0x000fe400078e0002 */
[----:B------:R-:W-:-:S07]  /*12c040*/  IMAD.MOV.U32 R39, RZ, RZ, R3 ;  /* 0x000000ffff277224 */ /* 0x000fce00078e0003 */
.L_x_13667:
[----:B------:R-:W-:Y:S05]  /*12c050*/  BSYNC.RECONVERGENT B3 ;  /* 0x0000000000037941 */ /* 0x000fea0003800200 */
.L_x_13666:
        /* <DEDUP_REMOVED lines=70> */
.L_x_13674:
[----:B------:R-:W-:Y:S05]  /*12c4c0*/  BSYNC.RECONVERGENT B4 ;  /* 0x0000000000047941 */ /* 0x000fea0003800200 */
.L_x_13673:
[----:B------:R-:W-:Y:S05]  /*12c4d0*/  BRA `(.L_x_13672) ;  /* 0x0000000000047947 */ /* 0x000fea0003800000 */
.L_x_13671:
[----:B------:R0:W1:Y:S02]  /*12c4e0*/  DADD R2, R60, -R32 ;  /* 0x000000003c027229 */ /* 0x0000640000000820 */
.L_x_13672:
[----:B------:R-:W-:Y:S05]  /*12c4f0*/  BSYNC.RECONVERGENT B3 ;  /* 0x0000000000037941 */ /* 0x000fea0003800200 */
.L_x_13670:
        /* <DEDUP_REMOVED lines=72> */
.L_x_13676:
[----:B------:R-:W-:Y:S05]  /*12c980*/  BSYNC.RECONVERGENT B3 ;  /* 0x0000000000037941 */ /* 0x000fea0003800200 */
.L_x_13675:
        /* <DEDUP_REMOVED lines=197> */
.L_x_13677:
        /* <DEDUP_REMOVED lines=52> */
.L_x_13679:
[----:B------:R-:W-:Y:S05]  /*12d920*/  BSYNC.RECONVERGENT B3 ;  /* 0x0000000000037941 */ /* 0x000fea0003800200 */
.L_x_13678:
        /* <DEDUP_REMOVED lines=78> */
.L_x_13665:
        /* <DEDUP_REMOVED lines=58> */
.L_x_13682:
[----:B------:R-:W-:Y:S05]  /*12e1b0*/  BSYNC.RECONVERGENT B3 ;  /* 0x0000000000037941 */ /* 0x000fea0003800200 */
.L_x_13681:
        /* <DEDUP_REMOVED lines=197> */
.L_x_13683:
        /* <DEDUP_REMOVED lines=52> */
.L_x_13685:
[----:B------:R-:W-:Y:S05]  /*12f150*/  BSYNC.RECONVERGENT B3 ;  /* 0x0000000000037941 */ /* 0x000fea0003800200 */
.L_x_13684:
        /* <DEDUP_REMOVED lines=78> */
.L_x_13680:
        /* <DEDUP_REMOVED lines=57> */
[----:B--234-:R-:W-:Y:S05]  /*12f9d0*/  CALL.REL.NOINC `($__internal_23_$__cuda_sm20_dsqrt_rn_f64_mediumpath_v1) ;  /* 0x000000e400147944 */ /* 0x01cfea0003c00000 */
[----:B------:R-:W-:Y:S02]  /*12f9e0*/  IMAD.MOV.U32 R38, RZ, RZ, R2 ;  /* 0x000000ffff267224 */ /* 0x000fe400078e0002 */
[----:B------:R-:W-:-:S07]  /*12f9f0*/  IMAD.MOV.U32 R39, RZ, RZ, R3 ;  /* 0x000000ffff277224 */ /* 0x000fce00078e0003 */
.L_x_13687:
[----:B------:R-:W-:Y:S05]  /*12fa00*/  BSYNC.RECONVERGENT B3 ;  /* 0x0000000000037941 */ /* 0x000fea0003800200 */
.L_x_13686:
        /* <DEDUP_REMOVED lines=49> */
.L_x_13689:
[----:B------:R-:W-:Y:S05]  /*12fd20*/  BSYNC.RECONVERGENT B3 ;  /* 0x0000000000037941 */ /* 0x000fea0003800200 */
.L_x_13688:
[----:B------:R-:W-:Y:S02]  /*12fd30*/  IMAD.MOV.U32 R38, RZ, RZ, R2 ;  /* 0x000000ffff267224 */ /* 0x000fe400078e0002 */
[----:B------:R-:W-:Y:S01]  /*12fd40*/  IMAD.MOV.U32 R39, RZ, RZ, R3 ;  /* 0x000000ffff277224 */ /* 0x000fe200078e0003 */
[----:B------:R-:W-:Y:S06]  /*12fd50*/  BRA `(.L_x_13663) ;  /* 0x0000000000d47947 */ /* 0x000fec0003800000 */
.L_x_13664:
        /* <DEDUP_REMOVED lines=52> */
.L_x_13690:
[----:B------:R-:W-:Y:S05]  /*1300a0*/  BSYNC.RECONVERGENT B3 ;  /* 0x0000000000037941 */ /* 0x000fea0003800200 */
.L_x_13663:
[----:B------:R-:W-:Y:S05]  /*1300b0*/  BSYNC.RECONVERGENT B2 ;  /* 0x0000000000027941 */ /* 0x000fea0003800200 */
.L_x_13659:
        /* <DEDUP_REMOVED lines=53> */
.L_x_13695:
[----:B------:R-:W-:Y:S05]  /*130410*/  BSYNC.RECONVERGENT B4 ;  /* 0x0000000000047941 */ /* 0x000fea0003800200 */
.L_x_13694:
        /* <DEDUP_REMOVED lines=184> */
.L_x_13698:
        /* <DEDUP_REMOVED lines=123> */
.L_x_13697:
        /* <DEDUP_REMOVED lines=172> */
.L_x_13700:
        /* <DEDUP_REMOVED lines=123> */
.L_x_13696:
        /* <DEDUP_REMOVED lines=78> */
.L_x_13707:
[----:B------:R-:W-:Y:S05]  /*132ea0*/  BSYNC.RECONVERGENT B6 ;  /* 0x0000000000067941 */ /* 0x000fea0003800200 */
.L_x_13706:
[----:B------:R-:W-:Y:S01]  /*132eb0*/  IMAD.MOV.U32 R70, RZ, RZ, R2 ;  /* 0x000000ffff467224 */ /* 0x000fe200078e0002 */
[----:B------:R-:W-:-:S07]  /*132ec0*/  MOV R71, R3 ;  /* 0x0000000300477202 */ /* 0x000fce0000000f00 */
.L_x_13705:
[----:B------:R-:W-:Y:S05]  /*132ed0*/  BSYNC.RECONVERGENT B5 ;  /* 0x0000000000057941 */ /* 0x000fea0003800200 */
.L_x_13704:
        /* <DEDUP_REMOVED lines=63> */
.L_x_13712:
[----:B------:R-:W-:Y:S05]  /*1332d0*/  BSYNC.RECONVERGENT B6 ;  /* 0x0000000000067941 */ /* 0x000fea0003800200 */
.L_x_13711:
[----:B------:R-:W-:Y:S02]  /*1332e0*/  IMAD.MOV.U32 R68, RZ, RZ, R2 ;  /* 0x000000ffff447224 */ /* 0x000fe400078e0002 */
[----:B------:R-:W-:Y:S01]  /*1332f0*/  IMAD.MOV.U32 R69, RZ, RZ, R3 ;  /* 0x000000ffff457224 */ /* 0x000fe200078e0003 */
[----:B------:R-:W-:Y:S06]  /*133300*/  BRA `(.L_x_13710) ;  /* 0x0000000000047947 */ /* 0x000fec0003800000 */
.L_x_13709:
[----:B------:R0:W1:Y:S02]  /*133310*/  DADD R68, -R62, R60 ;  /* 0x000000003e447229 */ /* 0x000064000000013c */
.L_x_13710:
[----:B------:R-:W-:Y:S05]  /*133320*/  BSYNC.RECONVERGENT B5 ;  /* 0x0000000000057941 */ /* 0x000fea0003800200 */
.L_x_13708:
        /* <DEDUP_REMOVED lines=73> */
.L_x_13714:
[----:B------:R-:W-:Y:S05]  /*1337c0*/  BSYNC.RECONVERGENT B5 ;  /* 0x0000000000057941 */ /* 0x000fea0003800200 */
.L_x_13713:
[----:B------:R-:W-:Y:S01]  /*1337d0*/  IMAD.MOV.U32 R60, RZ, RZ, R2 ;  /* 0x000000ffff3c7224 */ /* 0x000fe200078e0002 */
[----:B------:R-:W-:Y:S01]  /*1337e0*/  MOV R61, R3 ;  /* 0x00000003003d7202 */ /* 0x000fe20000000f00 */
[----:B------:R-:W-:Y:S06]  /*1337f0*/  BRA `(.L_x_13715) ;  /* 0x0000001000e07947 */ /* 0x000fec0003800000 */
.L_x_13703:
        /* <DEDUP_REMOVED lines=63> */
.L_x_13718:
[----:B------:R-:W-:Y:S05]  /*133bf0*/  BSYNC.RECONVERGENT B5 ;  /* 0x0000000000057941 */ /* 0x000fea0003800200 */
.L_x_13717:
[----:B------:R-:W-:Y:S02]  /*133c00*/  IMAD.MOV.U32 R60, RZ, RZ, R2 ;  /* 0x000000ffff3c7224 */ /* 0x000fe400078e0002 */
[----:B------:R-:W-:Y:S01]  /*133c10*/  IMAD.MOV.U32 R61, RZ, RZ, R3 ;  /* 0x000000ffff3d7224 */ /* 0x000fe200078e0003 */
[----:B------:R-:W-:Y:S06]  /*133c20*/  BRA `(.L_x_13715) ;  /* 0x0000000c00d47947 */ /* 0x000fec0003800000 */
.L_x_13716:
        /* <DEDUP_REMOVED lines=69> */
.L_x_13720:
[----:B------:R-:W-:Y:S05]  /*134080*/  BSYNC.RECONVERGENT B5 ;  /* 0x0000000000057941 */ /* 0x000fea0003800200 */
.L_x_13719:
        /* <DEDUP_REMOVED lines=48> */
.L_x_13722:
[----:B------:R-:W-:Y:S05]  /*134390*/  BSYNC.RECONVERGENT B5 ;  /* 0x0000000000057941 */ /* 0x000fea0003800200 */
.L_x_13721:
[----:B------:R-:W0:Y:S01]  /*1343a0*/  DMUL R58, R58, 8.11296384146066816958e+31 ;  /* 0x469000003a3a7828 */ /* 0x000e220000000000 */
[----:B------:R-:W-:Y:S02]  /*1343b0*/  IMAD.MOV.U32 R60, RZ, RZ, R2 ;  /* 0x000000ffff3c7224 */ /* 0x000fe400078e0002 */
[----:B------:R-:W-:Y:S01]  /*1343c0*/  IMAD.MOV.U32 R61, RZ, RZ, R3 ;  /* 0x000000ffff3d7224 */ /* 0x000fe200078e0003 */
[----:B0-----:R-:W-:Y:S06]  /*1343d0*/  BRA `(.L_x_13715) ;  /* 0x0000000400e87947 */ /* 0x001fec0003800000 */
.L_x_13702:
        /* <DEDUP_REMOVED lines=53> */
.L_x_13724:
[----:B------:R-:W-:Y:S05]  /*134730*/  BSYNC.RECONVERGENT B5 ;  /* 0x0000000000057941 */ /* 0x000fea0003800200 */
.L_x_13723:
        /* <DEDUP_REMOVED lines=64> */
.L_x_13726:
[----:B------:R-:W-:Y:S05]  /*134b40*/  BSYNC.RECONVERGENT B5 ;  /* 0x0000000000057941 */ /* 0x000fea0003800200 */
.L_x_13725:
[----:B------:R0:W1:Y:S01]  /*134b50*/  DMUL R60, R2, R60 ;  /* 0x0000003c023c7228 */ /* 0x0000620000000000 */
[----:B------:R-:W-:Y:S02]  /*134b60*/  IMAD.MOV.U32 R58, RZ, RZ, 0x0 ;  /* 0x00000000ff3a7424 */ /* 0x000fe400078e00ff */
[----:B01----:R-:W-:-:S07]  /*134b70*/  IMAD.MOV.U32 R59, RZ, RZ, 0x3ff00000 ;  /* 0x3ff00000ff3b7424 */ /* 0x003fce00078e00ff */
.L_x_13715:
[----:B------:R-:W-:Y:S05]  /*134b80*/  BSYNC.RECONVERGENT B4 ;  /* 0x0000000000047941 */ /* 0x000fea0003800200 */
.L_x_13701:
[----:B------:R-:W-:Y:S05]  /*134b90*/  BRA `(.L_x_13727) ;  /* 0x0000000000187947 */ /* 0x000fea0003800000 */
.L_x_13693:
[----:B------:R0:W1:-:S15]  /*134ba0*/  DMUL R60, R36, 9.00719925474099200000e+15 ;  /* 0x43400000243c7828 */ /* 0x00005e0000000000 */
[----:B------:R-:W-:-:S15]  /*134bb0*/  NOP ;  /* 0x0000000000007918 */ /* 0x000fde0000000000 */
[----:B------:R-:W-:-:S15]  /*134bc0*/  NOP ;  /* 0x0000000000007918 */ /* 0x000fde0000000000 */
[----:B------:R-:W-:-:S15]  /*134bd0*/  NOP ;  /* 0x0000000000007918 */ /* 0x000fde0000000000 */
[----:B------:R-:W-:-:S04]  /*134be0*/  NOP ;  /* 0x0000000000007918 */ /* 0x000fc80000000000 */
[----:B-1----:R-:W0:Y:S02]  /*134bf0*/  DMUL R58, R58, 9.00719925474099200000e+15 ;  /* 0x434000003a3a7828 */ /* 0x002e240000000000 */
.L_x_13727:
[----:B------:R-:W-:Y:S05]  /*134c00*/  BSYNC.RELIABLE B2 ;  /* 0x0000000000027941 */ /* 0x000fea0003800100 */
.L_x_13692:
        /* <DEDUP_REMOVED lines=68> */
.L_x_13730:
[----:B------:R-:W-:Y:S05]  /*135050*/  BSYNC.RECONVERGENT B2 ;  /* 0x0000000000027941 */ /* 0x000fea0003800200 */
.L_x_13729:
        /* <DEDUP_REMOVED lines=176> */
.L_x_13732:
[----:B------:R-:W-:Y:S02]  /*135b60*/  FSEL R2, RZ, 3.37028055040000000000e+12, P0 ;  /* 0x54442d18ff027808 */ /* 0x000fe40000000000 */
[----:B------:R-:W-:-:S07]  /*135b70*/  FSEL R3, RZ, 2.1426990032196044922, P0 ;  /* 0x400921fbff037808 */ /* 0x000fce0000000000 */
.L_x_13733:
[----:B------:R-:W-:Y:S05]  /*135b80*/  BSYNC.RECONVERGENT B0 ;  /* 0x0000000000007941 */ /* 0x000fea0003800200 */
.L_x_13731:
        /* <DEDUP_REMOVED lines=10> */
.L_x_13728:
        /* <DEDUP_REMOVED lines=62> */
.L_x_13735:
[----:B------:R-:W-:Y:S05]  /*136010*/  BSYNC.RECONVERGENT B2 ;  /* 0x0000000000027941 */ /* 0x000fea0003800200 */
.L_x_13734:
        /* <DEDUP_REMOVED lines=176> */
.L_x_13737:
[----:B------:R-:W-:Y:S02]  /*136b20*/  FSEL R2, RZ, 3.37028055040000000000e+12, P0 ;  /* 0x54442d18ff027808 */ /* 0x000fe40000000000 */
[----:B------:R-:W-:-:S07]  /*136b30*/  FSEL R3, RZ, 2.1426990032196044922, P0 ;  /* 0x400921fbff037808 */ /* 0x000fce0000000000 */
.L_x_13738:
[----:B------:R-:W-:Y:S05]  /*136b40*/  BSYNC.RECONVERGENT B0 ;  /* 0x0000000000007941 */ /* 0x000fea0003800200 */
.L_x_13736:
        /* <DEDUP_REMOVED lines=9> */
.L_x_13699:
[----:B------:R-:W-:Y:S05]  /*136be0*/  BSYNC.RECONVERGENT B3 ;  /* 0x0000000000037941 */ /* 0x000fea0003800200 */
.L_x_13691:
[----:B------:R-:W-:Y:S01]  /*136bf0*/  ISETP.GE.AND P0, PT, R43, RZ, PT ;  /* 0x000000ff2b00720c */ /* 0x000fe20003f06270 */
[----:B------:R-:W0:Y:S03]  /*136c00*/  DADD R2, -RZ, -R38 ;  /* 0x00000000ff027229 */ /* 0x000e260000000926 */
[----:B0-----:R-:W-:Y:S02]  /*136c10*/  FSEL R34, R38, R2, !P0 ;  /* 0x0000000226227208 */ /* 0x001fe40004000000 */
[----:B------:R-:W-:Y:S01]  /*136c20*/  FSEL R35, R39, R3, !P0 ;  /* 0x0000000327237208 */ /* 0x000fe20004000000 */
[----:B------:R-:W-:Y:S06]  /*136c30*/  BRA `(.L_x_13655) ;  /* 0x0000006800187947 */ /* 0x000fec0003800000 */
.L_x_13658:
        /* <DEDUP_REMOVED lines=15> */
.L_x_13657:
[----:B------:R0:W0:Y:S01]  /*136d30*/  DADD R34, -RZ, -R42 ;  /* 0x00000000ff227229 */ /* 0x000022000000092a */
[----:B------:R-:W-:Y:S01]  /*136d40*/  CS2R R32, SRZ ;  /* 0x0000000000207805 */ /* 0x000fe2000001ff00 */
[----:B0-----:R-:W-:Y:S06]  /*136d50*/  BRA `(.L_x_13655) ;  /* 0x0000006400d07947 */ /* 0x001fec0003800000 */
.L_x_13656:
        /* <DEDUP_REMOVED lines=266> */
.L_x_13743:
[----:B------:R-:W-:Y:S05]  /*137e00*/  BSYNC.RECONVERGENT B0 ;  /* 0x0000000000007941 */ /* 0x000fea0003800200 */
.L_x_13742:
        /* <DEDUP_REMOVED lines=8> */
.L_x_13745:
[----:B------:R-:W-:Y:S05]  /*137e90*/  BSYNC.RECONVERGENT B3 ;  /* 0x0000000000037941 */ /* 0x000fea0003800200 */
.L_x_13744:
        /* <DEDUP_REMOVED lines=176> */
.L_x_13747:
[----:B------:R-:W-:Y:S02]  /*1389a0*/  FSEL R2, RZ, 3.37028055040000000000e+12, P0 ;  /* 0x54442d18ff027808 */ /* 0x000fe40000000000 */
[----:B------:R-:W-:-:S07]  /*1389b0*/  FSEL R3, RZ, 2.1426990032196044922, P0 ;  /* 0x400921fbff037808 */ /* 0x000fce0000000000 */
.L_x_13748:
[----:B------:R-:W-:Y:S05]  /*1389c0*/  BSYNC.RECONVERGENT B0 ;  /* 0x0000000000007941 */ /* 0x000fea0003800200 */
.L_x_13746:
        /* <DEDUP_REMOVED lines=14> */
.L_x_13741:
        /* <DEDUP_REMOVED lines=325> */
.L_x_13751:
[----:B------:R-:W-:Y:S05]  /*139f00*/  BSYNC.RECONVERGENT B0 ;  /* 0x0000000000007941 */ /* 0x000fea0003800200 */
.L_x_13750:
[----:B------:R-:W-:Y:S04]  /*139f10*/  BSSY.RECONVERGENT B3, `(.L_x_13752) ;  /* 0x0000008000037945 */ /* 0x000fe80003800200 */
[----:B------:R-:W-:Y:S05]  /*139f20*/  @P4 BRA P5, `(.L_x_13753) ;  /* 0x0000000000184947 */ /* 0x000fea0002800000 */
[----:B------:R-:W-:Y:S01]  /*139f30*/  IMAD.MOV.U32 R2, RZ, RZ, R36 ;  /* 0x000000ffff027224 */ /* 0x000fe200078e0024 */
[----:B0-----:R-:W-:Y:S01]  /*139f40*/  MOV R34, R38 ;  /* 0x0000002600227202 */ /* 0x001fe20000000f00 */
[----:B------:R-:W-:Y:S01]  /*139f50*/  IMAD.MOV.U32 R3, RZ, RZ, R37 ;  /* 0x000000ffff037224 */ /* 0x000fe200078e0025 */
[----:B------:R-:W-:Y:S01]  /*139f60*/  MOV R32, 0x139f90 ;  /* 0x00139f9000207802 */ /* 0x000fe20000000f00 */
[----:B------:R-:W-:-:S07]  /*139f70*/  IMAD.MOV.U32 R33, RZ, RZ, R39 ;  /* 0x000000ffff217224 */ /* 0x000fce00078e0027 */
[----:B-1234-:R-:W-:Y:S05]  /*139f80*/  CALL.REL.NOINC `($__internal_22_$__cuda_sm20_div_rn_f64_full) ;  /* 0x0000003400747944 */ /* 0x01efea0003c00000 */
.L_x_13753:
[----:B------:R-:W-:Y:S05]  /*139f90*/  BSYNC.RECONVERGENT B3 ;  /* 0x0000000000037941 */ /* 0x000fea0003800200 */
.L_x_13752:
        /* <DEDUP_REMOVED lines=176> */
.L_x_13755:
[----:B------:R-:W-:Y:S02]  /*13aaa0*/  FSEL R2, RZ, 3.37028055040000000000e+12, P0 ;  /* 0x54442d18ff027808 */ /* 0x000fe40000000000 */
[----:B------:R-:W-:-:S07]  /*13aab0*/  FSEL R3, RZ, 2.1426990032196044922, P0 ;  /* 0x400921fbff037808 */ /* 0x000fce0000000000 */
.L_x_13756:
[----:B------:R-:W-:Y:S05]  /*13aac0*/  BSYNC.RECONVERGENT B0 ;  /* 0x0000000000007941 */ /* 0x000fea0003800200 */
.L_x_13754:
        /* <DEDUP_REMOVED lines=10> */
.L_x_13740:
        /* <DEDUP_REMOVED lines=50> */
[----:B-1234-:R-:W-:Y:S05]  /*13ae90*/  CALL.REL.NOINC `($__internal_22_$__cuda_sm20_div_rn_f64_full) ;  /* 0x0000002400b07944 */ /* 0x01efea0003c00000 */
[----:B------:R-:W-:Y:S02]  /*13aea0*/  IMAD.MOV.U32 R60, RZ, RZ, R2 ;  /* 0x000000ffff3c7224 */ /* 0x000fe400078e0002 */
[----:B------:R-:W-:-:S07]  /*13aeb0*/  IMAD.MOV.U32 R61, RZ, RZ, R3 ;  /* 0x000000ffff3d7224 */ /* 0x000fce00078e0003 */
.L_x_13758:
[----:B------:R-:W-:Y:S05]  /*13aec0*/  BSYNC.RECONVERGENT B3 ;  /* 0x0000000000037941 */ /* 0x000fea0003800200 */
.L_x_13757:
        /* <DEDUP_REMOVED lines=51> */
.L_x_13760:
[----:B------:R-:W-:Y:S05]  /*13b200*/  BSYNC.RECONVERGENT B3 ;  /* 0x0000000000037941 */ /* 0x000fea0003800200 */
.L_x_13759:
        /* <DEDUP_REMOVED lines=334> */
.L_x_13762:
[----:B------:R-:W-:Y:S05]  /*13c6f0*/  BSYNC.RECONVERGENT B0 ;  /* 0x0000000000007941 */ /* 0x000fea0003800200 */
.L_x_13761:
        /* <DEDUP_REMOVED lines=8> */
[----:B-1234-:R-:W-:Y:S05]  /*13c780*/  CALL.REL.NOINC `($__internal_22_$__cuda_sm20_div_rn_f64_full) ;  /* 0x0000000c00747944 */ /* 0x01efea0003c00000 */
.L_x_13764:
[----:B------:R-:W-:Y:S05]  /*13c790*/  BSYNC.RECONVERGENT B3 ;  /* 0x0000000000037941 */ /* 0x000fea0003800200 */
.L_x_13763:
        /* <DEDUP_REMOVED lines=176> */
.L_x_13766:
[----:B------:R-:W-:Y:S02]  /*13d2a0*/  FSEL R2, RZ, 3.37028055040000000000e+12, P0 ;  /* 0x54442d18ff027808 */ /* 0x000fe40000000000 */
[----:B------:R-:W-:-:S07]  /*13d2b0*/  FSEL R3, RZ, 2.1426990032196044922, P0 ;  /* 0x400921fbff037808 */ /* 0x000fce0000000000 */
.L_x_13767:
[----:B------:R-:W-:Y:S05]  /*13d2c0*/  BSYNC.RECONVERGENT B0 ;  /* 0x0000000000007941 */ /* 0x000fea0003800200 */
.L_x_13765:
        /* <DEDUP_REMOVED lines=13> */
.L_x_13749:
[----:B------:R-:W-:Y:S05]  /*13d3a0*/  BSYNC.RECONVERGENT B2 ;  /* 0x0000000000027941 */ /* 0x000fea0003800200 */
.L_x_13739:
        /* <DEDUP_REMOVED lines=15> */
.L_x_13655:
[----:B------:R-:W-:Y:S05]  /*13d4a0*/  BSYNC.RECONVERGENT B1 ;  /* 0x0000000000017941 */ /* 0x000fea0003800200 */
.L_x_13653:
        /* <DEDUP_REMOVED lines=11> */
        .weak           $__internal_22_$__cuda_sm20_div_rn_f64_full
        .type           $__internal_22_$__cuda_sm20_div_rn_f64_full,@function
        .size           $__internal_22_$__cuda_sm20_div_rn_f64_full,($__internal_23_$__cuda_sm20_dsqrt_rn_f64_mediumpath_v1 - $__internal_22_$__cuda_sm20_div_rn_f64_full)
$__internal_22_$__cuda_sm20_div_rn_f64_full:
        /* <DEDUP_REMOVED lines=112> */
.L_x_13769:
        /* <DEDUP_REMOVED lines=17> */
.L_x_13772:
[----:B------:R-:W-:Y:S01]  /*13dd70*/  LOP3.LUT R3, R49, 0x80000, RZ, 0xfc, !PT ;  /* 0x0008000031037812 */ /* 0x000fe200078efcff */
[----:B------:R-:W-:-:S04]  /*13dd80*/  IMAD.MOV.U32 R56, RZ, RZ, R48 ;  /* 0x000000ffff387224 */ /* 0x000fc800078e0030 */
[----:B------:R-:W-:Y:S01]  /*13dd90*/  IMAD.MOV.U32 R57, RZ, RZ, R3 ;  /* 0x000000ffff397224 */ /* 0x000fe200078e0003 */
[----:B------:R-:W-:Y:S06]  /*13dda0*/  BRA `(.L_x_13770) ;  /* 0x00000000000c7947 */ /* 0x000fec0003800000 */
.L_x_13771:
[----:B------:R-:W-:Y:S01]  /*13ddb0*/  LOP3.LUT R3, R51, 0x80000, RZ, 0xfc, !PT ;  /* 0x0008000033037812 */ /* 0x000fe200078efcff */
[----:B------:R-:W-:-:S04]  /*13ddc0*/  IMAD.MOV.U32 R56, RZ, RZ, R50 ;  /* 0x000000ffff387224 */ /* 0x000fc800078e0032 */
[----:B------:R-:W-:-:S07]  /*13ddd0*/  IMAD.MOV.U32 R57, RZ, RZ, R3 ;  /* 0x000000ffff397224 */ /* 0x000fce00078e0003 */
.L_x_13770:
[----:B------:R-:W-:Y:S05]  /*13dde0*/  BSYNC.RECONVERGENT B0 ;  /* 0x0000000000007941 */ /* 0x000fea0003800200 */
.L_x_13768:
[----:B------:R-:W-:Y:S01]  /*13ddf0*/  IMAD.MOV.U32 R33, RZ, RZ, 0x0 ;  /* 0x00000000ff217424 */ /* 0x000fe200078e00ff */
[----:B------:R-:W-:Y:S01]  /*13de00*/  MOV R3, R57 ;  /* 0x0000003900037202 */ /* 0x000fe20000000f00 */
[----:B------:R-:W-:Y:S02]  /*13de10*/  IMAD.MOV.U32 R2, RZ, RZ, R56 ;  /* 0x000000ffff027224 */ /* 0x000fe400078e0038 */
[----:B------:R-:W-:Y:S05]  /*13de20*/  RET.REL.NODEC R32 `(_ZN2at6native29vectorized_elementwise_kernelILi4EZZZNS0_16acos_kernel_cudaERNS_18TensorIteratorBaseEENKUlvE_clEvENKUlvE_clEvEUlN3c107complexIdEEE_St5arrayIPcLm2EEEEviT0_T1_) ;  /* 0xffffec2020747950 */ /* 0x000fea0003c3ffff */
        .weak           $__internal_23_$__cuda_sm20_dsqrt_rn_f64_mediumpath_v1
        .type           $__internal_23_$__cuda_sm20_dsqrt_rn_f64_mediumpath_v1,@function
        .size           $__internal_23_$__cuda_sm20_dsqrt_rn_f64_mediumpath_v1,(.L_x_13802 - $__internal_23_$__cuda_sm20_dsqrt_rn_f64_mediumpath_v1)
$__internal_23_$__cuda_sm20_dsqrt_rn_f64_mediumpath_v1:
        /* <DEDUP_REMOVED lines=19> */
.L_x_13774:
        /* <DEDUP_REMOVED lines=55> */
.L_x_13776:
[----:B------:R0:W1:Y:S02]  /*13e2d0*/  DADD R2, R44, R44 ;  /* 0x000000002c027229 */ /* 0x000064000000002c */
.L_x_13775:
[----:B------:R-:W-:Y:S05]  /*13e2e0*/  BSYNC.RECONVERGENT B0 ;  /* 0x0000000000007941 */ /* 0x000fea0003800200 */
.L_x_13773:
[----:B------:R-:W-:Y:S02]  /*13e2f0*/  IMAD.MOV.U32 R32, RZ, RZ, R0 ;  /* 0x000000ffff207224 */ /* 0x000fe400078e0000 */
[----:B------:R-:W-:-:S04]  /*13e300*/  IMAD.MOV.U32 R33, RZ, RZ, 0x0 ;  /* 0x00000000ff217424 */ /* 0x000fc800078e00ff */
[----:B01----:R-:W-:Y:S05]  /*13e310*/  RET.REL.NODEC R32 `(_ZN2at6native29vectorized_elementwise_kernelILi4EZZZNS0_16acos_kernel_cudaERNS_18TensorIteratorBaseEENKUlvE_clEvENKUlvE_clEvEUlN3c107complexIdEEE_St5arrayIPcLm2EEEEviT0_T1_) ;  /* 0xffffec1c20387950 */ /* 0x003fea0003c3ffff */
.L_x_13777:
        /* <DEDUP_REMOVED lines=14> */
.L_x_13802:


//--------------------- .text._ZN2at6native29vectorized_elementwise_kernelILi8EZZZNS0_16acos_kernel_cudaERNS_18TensorIteratorBaseEENKUlvE_clEvENKUlvE_clEvEUlN3c107complexIdEEE_St5arrayIPcLm2EEEEviT0_T1_ --------------------------
	.section	.text._ZN2at6native29vectorized_elementwise_kernelILi8EZZZNS0_16acos_kernel_cudaERNS_18TensorIteratorBaseEENKUlvE_clEvENKUlvE_clEvEUlN3c107complexIdEEE_St5arrayIPcLm2EEEEviT0_T1_,"ax",@progbits
	.align	128
        .global         _ZN2at6native29vectorized_elementwise_kernelILi8EZZZNS0_16acos_kernel_cudaERNS_18TensorIteratorBaseEENKUlvE_clEvENKUlvE_clEvEUlN3c107complexIdEEE_St5arrayIPcLm2EEEEviT0_T1_
        .type           _ZN2at6native29vectorized_elementwise_kernelILi8EZZZNS0_16acos_kernel_cudaERNS_18TensorIteratorBaseEENKUlvE_clEvENKUlvE_clEvEUlN3c107complexIdEEE_St5arrayIPcLm2EEEEviT0_T1_,@function
        .size           _ZN2at6native29vectorized_elementwise_kernelILi8EZZZNS0_16acos_kernel_cudaERNS_18TensorIteratorBaseEENKUlvE_clEvENKUlvE_clEvEUlN3c107complexIdEEE_St5arrayIPcLm2EEEEviT0_T1_,(.L_x_13851 - _ZN2at6native29vectorized_elementwise_kernelILi8EZZZNS0_16acos_kernel_cudaERNS_18TensorIteratorBaseEENKUlvE_clEvENKUlvE_clEvEUlN3c107complexIdEEE_St5arrayIPcLm2EEEEviT0_T1_)
        .other          _ZN2at6native29vectorized_elementwise_kernelILi8EZZZNS0_16acos_kernel_cudaERNS_18TensorIteratorBaseEENKUlvE_clEvENKUlvE_clEvEUlN3c107complexIdEEE_St5arrayIPcLm2EEEEviT0_T1_,@"STO_CUDA_ENTRY STV_DEFAULT"
_ZN2at6native29vectorized_elementwise_kernelILi8EZZZNS0_16acos_kernel_cudaERNS_18TensorIteratorBaseEENKUlvE_clEvENKUlvE_clEvEUlN3c107complexIdEEE_St5arrayIPcLm2EEEEviT0_T1_:
.text._ZN2at6native29vectorized_elementwise_kernelILi8EZZZNS0_16acos_kernel_cudaERNS_18TensorIteratorBaseEENKUlvE_clEvENKUlvE_clEvEUlN3c107complexIdEEE_St5arrayIPcLm2EEEEviT0_T1_:
[----:B------:R-:W-:Y:S01]  /*0000*/  LDC R1, c[0x0][0x37c] ;  /* 0x0000df00ff017b82 */ /* 0x000fe20000000800 */
[----:B------:R-:W-:Y:S05]  /*0010*/  EXIT ;  /* 0x000000000000794d */ /* 0x000fea0003800000 */
.L_x_13778:
        /* <DEDUP_REMOVED lines=14> */
.L_x_13851:


//--------------------- .nv.global.init           --------------------------
	.section	.nv.global.init,"aw",@progbits
.nv.global.init:
	.type		$str$6,@object
	.size		$str$6,(__unnamed_11 - $str$6)
$str$6:
        /*0000*/ 	.byte	0x66, 0x61, 0x6c, 0x73, 0x65, 0x00
	.type		__unnamed_11,@object
	.size		__unnamed_11,(__unnamed_3 - __unnamed_11)
__unnamed_11:
        /*0006*/ 	.byte	0x66, 0x65, 0x74, 0x63, 0x68, 0x5f, 0x61, 0x6e, 0x64, 0x5f, 0x63, 0x61, 0x73, 0x74, 0x00
	.type		__unnamed_3,@object
	.size		__unnamed_3,(__unnamed_7 - __unnamed_3)
__unnamed_3:
        /*0015*/ 	.byte	0x66, 0x65, 0x74, 0x63, 0x68, 0x5f, 0x61, 0x6e, 0x64, 0x5f, 0x63, 0x61, 0x73, 0x74, 0x00
	.type		__unnamed_7,@object
	.size		__unnamed_7,(__unnamed_9 - __unnamed_7)
__unnamed_7:
        /*0024*/ 	.byte	0x66, 0x65, 0x74, 0x63, 0x68, 0x5f, 0x61, 0x6e, 0x64, 0x5f, 0x63, 0x61, 0x73, 0x74, 0x00
	.type		__unnamed_9,@object
	.size		__unnamed_9,(__unnamed_1 - __unnamed_9)
__unnamed_9:
        /*0033*/ 	.byte	0x66, 0x65, 0x74, 0x63, 0x68, 0x5f, 0x61, 0x6e, 0x64, 0x5f, 0x63, 0x61, 0x73, 0x74, 0x00
	.type		__unnamed_1,@object
	.size		__unnamed_1,(__unnamed_13 - __unnamed_1)
__unnamed_1:
        /*0042*/ 	.byte	0x66, 0x65, 0x74, 0x63, 0x68, 0x5f, 0x61, 0x6e, 0x64, 0x5f, 0x63, 0x61, 0x73, 0x74, 0x00
	.type		__unnamed_13,@object
	.size		__unnamed_13,(__unnamed_5 - __unnamed_13)
__unnamed_13:
        /*0051*/ 	.byte	0x66, 0x65, 0x74, 0x63, 0x68, 0x5f, 0x61, 0x6e, 0x64, 0x5f, 0x63, 0x61, 0x73, 0x74, 0x00
	.type		__unnamed_5,@object
	.size		__unnamed_5,(__unnamed_12 - __unnamed_5)
__unnamed_5:
        /*0060*/ 	.byte	0x66, 0x65, 0x74, 0x63, 0x68, 0x5f, 0x61, 0x6e, 0x64, 0x5f, 0x63, 0x61, 0x73, 0x74, 0x00
	.type		__unnamed_12,@object
	.size		__unnamed_12,(__unnamed_4 - __unnamed_12)
__unnamed_12:
        /*006f*/ 	.byte	0x63, 0x61, 0x73, 0x74, 0x5f, 0x61, 0x6e, 0x64, 0x5f, 0x73, 0x74, 0x6f, 0x72, 0x65, 0x00
	.type		__unnamed_4,@object
	.size		__unnamed_4,(__unnamed_8 - __unnamed_4)
__unnamed_4:
        /*007e*/ 	.byte	0x63, 0x61, 0x73, 0x74, 0x5f, 0x61, 0x6e, 0x64, 0x5f, 0x73, 0x74, 0x6f, 0x72, 0x65, 0x00
	.type		__unnamed_8,@object
	.size		__unnamed_8,(__unnamed_10 - __unnamed_8)
__unnamed_8:
        /*008d*/ 	.byte	0x63, 0x61, 0x73, 0x74, 0x5f, 0x61, 0x6e, 0x64, 0x5f, 0x73, 0x74, 0x6f, 0x72, 0x65, 0x00
	.type		__unnamed_10,@object
	.size		__unnamed_10,(__unnamed_2 - __unnamed_10)
__unnamed_10:
        /*009c*/ 	.byte	0x63, 0x61, 0x73, 0x74, 0x5f, 0x61, 0x6e, 0x64, 0x5f, 0x73, 0x74, 0x6f, 0x72, 0x65, 0x00
	.type		__unnamed_2,@object
	.size		__unnamed_2,(__unnamed_14 - __unnamed_2)
__unnamed_2:
        /*00ab*/ 	.byte	0x63, 0x61, 0x73, 0x74, 0x5f, 0x61, 0x6e, 0x64, 0x5f, 0x73, 0x74, 0x6f, 0x72, 0x65, 0x00
	.type		__unnamed_14,@object
	.size		__unnamed_14,(__unnamed_6 - __unnamed_14)
__unnamed_14:
        /*00ba*/ 	.byte	0x63, 0x61, 0x73, 0x74, 0x5f, 0x61, 0x6e, 0x64, 0x5f, 0x73, 0x74, 0x6f, 0x72, 0x65, 0x00
	.type		__unnamed_6,@object
	.size		__unnamed_6,($str$7 - __unnamed_6)
__unnamed_6:
        /*00c9*/ 	.byte	0x63, 0x61, 0x73, 0x74, 0x5f, 0x61, 0x6e, 0x64, 0x5f, 0x73, 0x74, 0x6f, 0x72, 0x65, 0x00
	.type		$str$7,@object
	.size		$str$7,(.L_43 - $str$7)
$str$7:
        /*00d8*/ 	.byte	0x2f, 0x72, 0x6f, 0x6f, 0x74, 0x2f, 0x2e, 0x70, 0x79, 0x65, 0x6e, 0x76, 0x2f, 0x76, 0x65, 0x72
        /*00e8*/ 	.byte	0x73, 0x69, 0x6f, 0x6e, 0x73, 0x2f, 0x33, 0x2e, 0x31, 0x33, 0x2e, 0x31, 0x32, 0x2f, 0x6c, 0x69
        /*00f8*/ 	.byte	0x62, 0x2f, 0x70, 0x79, 0x74, 0x68, 0x6f, 0x6e, 0x33, 0x2e, 0x31, 0x33, 0x2f, 0x73, 0x69, 0x74
        /*0108*/ 	.byte	0x65, 0x2d, 0x70, 0x61, 0x63, 0x6b, 0x61, 0x67, 0x65, 0x73, 0x2f, 0x74, 0x6f, 0x72, 0x63, 0x68
        /*0118*/ 	.byte	0x2f, 0x69, 0x6e, 0x63, 0x6c, 0x75, 0x64, 0x65, 0x2f, 0x63, 0x31, 0x30, 0x2f, 0x63, 0x6f, 0x72
        /*0128*/ 	.byte	0x65, 0x2f, 0x44, 0x79, 0x6e, 0x61, 0x6d, 0x69, 0x63, 0x43, 0x61, 0x73, 0x74, 0x2e, 0x68, 0x00
.L_43:


//--------------------- .nv.shared.reserved.0     --------------------------
	.section	.nv.shared.reserved.0,"aw",@nobits
	.weak		__nv_reservedSMEM_offset_0_alias
	.size		__nv_reservedSMEM_offset_0_alias, 0, 64
	.other		__nv_reservedSMEM_offset_0_alias,@"STO_CUDA_RESERVED_SHARED STV_DEFAULT"
__nv_reservedSMEM_offset_0_alias:
	.zero		0
	.zero		64


//--------------------- .nv.global                --------------------------
	.section	.nv.global,"aw",@nobits
.nv.global:
	.type		_ZN58_INTERNAL_9e1c0e74_27_UnaryGeometricAcosKernel_cu_5d7afacb4cuda3std3__48in_placeE,@object
	.size		_ZN58_INTERNAL_9e1c0e74_27_UnaryGeometricAcosKernel_cu_5d7afacb4cuda3std3__48in_placeE,(_ZN58_INTERNAL_9e1c0e74_27_UnaryGeometricAcosKernel_cu_5d7afacb4cuda3std6ranges3__45__cpo8distanceE - _ZN58_INTERNAL_9e1c0e74_27_UnaryGeometricAcosKernel_cu_5d7afacb4cuda3std3__48in_placeE)
_ZN58_INTERNAL_9e1c0e74_27_UnaryGeometricAcosKernel_cu_5d7afacb4cuda3std3__48in_placeE:
	.zero		1
	.type		_ZN58_INTERNAL_9e1c0e74_27_UnaryGeometricAcosKernel_cu_5d7afacb4cuda3std6ranges3__45__cpo8distanceE,@object
	.size		_ZN58_INTERNAL_9e1c0e74_27_UnaryGeometricAcosKernel_cu_5d7afacb4cuda3std6ranges3__45__cpo8distanceE,(_ZN58_INTERNAL_9e1c0e74_27_UnaryGeometricAcosKernel_cu_5d7afacb4cuda3std3__45__cpo6cbeginE - _ZN58_INTERNAL_9e1c0e74_27_UnaryGeometricAcosKernel_cu_5d7afacb4cuda3std6ranges3__45__cpo8distanceE)
_ZN58_INTERNAL_9e1c0e74_27_UnaryGeometricAcosKernel_cu_5d7afacb4cuda3std6ranges3__45__cpo8distanceE:
	.zero		1
	.type		_ZN58_INTERNAL_9e1c0e74_27_UnaryGeometricAcosKernel_cu_5d7afacb4cuda3std3__45__cpo6cbeginE,@object
	.size		_ZN58_INTERNAL_9e1c0e74_27_UnaryGeometricAcosKernel_cu_5d7afacb4cuda3std3__45__cpo6cbeginE,(_ZN58_INTERNAL_9e1c0e74_27_UnaryGeometricAcosKernel_cu_5d7afacb4cuda3std6ranges3__45__cpo7advanceE - _ZN58_INTERNAL_9e1c0e74_27_UnaryGeometricAcosKernel_cu_5d7afacb4cuda3std3__45__cpo6cbeginE)
_ZN58_INTERNAL_9e1c0e74_27_UnaryGeometricAcosKernel_cu_5d7afacb4cuda3std3__45__cpo6cbeginE:
	.zero		1
	.type		_ZN58_INTERNAL_9e1c0e74_27_UnaryGeometricAcosKernel_cu_5d7afacb4cuda3std6ranges3__45__cpo7advanceE,@object
	.size		_ZN58_INTERNAL_9e1c0e74_27_UnaryGeometricAcosKernel_cu_5d7afacb4cuda3std6ranges3__45__cpo7advanceE,(_ZN58_INTERNAL_9e1c0e74_27_UnaryGeometricAcosKernel_cu_5d7afacb4cuda3std3__45__cpo7crbeginE - _ZN58_INTERNAL_9e1c0e74_27_UnaryGeometricAcosKernel_cu_5d7afacb4cuda3std6ranges3__45__cpo7advanceE)
_ZN58_INTERNAL_9e1c0e74_27_UnaryGeometricAcosKernel_cu_5d7afacb4cuda3std6ranges3__45__cpo7advanceE:
	.zero		1
	.type		_ZN58_INTERNAL_9e1c0e74_27_UnaryGeometricAcosKernel_cu_5d7afacb4cuda3std3__45__cpo7crbeginE,@object
	.size		_ZN58_INTERNAL_9e1c0e74_27_UnaryGeometricAcosKernel_cu_5d7afacb4cuda3std3__45__cpo7crbeginE,(_ZN58_INTERNAL_9e1c0e74_27_UnaryGeometricAcosKernel_cu_5d7afacb4cuda3std6ranges3__45__cpo4dataE - _ZN58_INTERNAL_9e1c0e74_27_UnaryGeometricAcosKernel_cu_5d7afacb4cuda3std3__45__cpo7crbeginE)
_ZN58_INTERNAL_9e1c0e74_27_UnaryGeometricAcosKernel_cu_5d7afacb4cuda3std3__45__cpo7crbeginE:
	.zero		1
	.type		_ZN58_INTERNAL_9e1c0e74_27_UnaryGeometricAcosKernel_cu_5d7afacb4cuda3std6ranges3__45__cpo4dataE,@object
	.size		_ZN58_INTERNAL_9e1c0e74_27_UnaryGeometricAcosKernel_cu_5d7afacb4cuda3std6ranges3__45__cpo4dataE,(_ZN58_INTERNAL_9e1c0e74_27_UnaryGeometricAcosKernel_cu_5d7afacb4cuda3std6ranges3__45__cpo5beginE - _ZN58_INTERNAL_9e1c0e74_27_UnaryGeometricAcosKernel_cu_5d7afacb4cuda3std6ranges3__45__cpo4dataE)
_ZN58_INTERNAL_9e1c0e74_27_UnaryGeometricAcosKernel_cu_5d7afacb4cuda3std6ranges3__45__cpo4dataE:
	.zero		1
	.type		_ZN58_INTERNAL_9e1c0e74_27_UnaryGeometricAcosKernel_cu_5d7afacb4cuda3std6ranges3__45__cpo5beginE,@object
	.size		_ZN58_INTERNAL_9e1c0e74_27_UnaryGeometricAcosKernel_cu_5d7afacb4cuda3std6ranges3__45__cpo5beginE,(_ZN58_INTERNAL_9e1c0e74_27_UnaryGeometricAcosKernel_cu_5d7afacb4cuda3std3__460_GLOBAL__N__9e1c0e74_27_UnaryGeometricAcosKernel_cu_5d7afacb6ignoreE - _ZN58_INTERNAL_9e1c0e74_27_UnaryGeometricAcosKernel_cu_5d7afacb4cuda3std6ranges3__45__cpo5beginE)
_ZN58_INTERNAL_9e1c0e74_27_UnaryGeometricAcosKernel_cu_5d7afacb4cuda3std6ranges3__45__cpo5beginE:
	.zero		1
	.type		_ZN58_INTERNAL_9e1c0e74_27_UnaryGeometricAcosKernel_cu_5d7afacb4cuda3std3__460_GLOBAL__N__9e1c0e74_27_UnaryGeometricAcosKernel_cu_5d7afacb6ignoreE,@object
	.size		_ZN58_INTERNAL_9e1c0e74_27_UnaryGeometricAcosKernel_cu_5d7afacb4cuda3std3__460_GLOBAL__N__9e1c0e74_27_UnaryGeometricAcosKernel_cu_5d7afacb6ignoreE,(_ZN58_INTERNAL_9e1c0e74_27_UnaryGeometricAcosKernel_cu_5d7afacb4cuda3std6ranges3__45__cpo4sizeE - _ZN58_INTERNAL_9e1c0e74_27_UnaryGeometricAcosKernel_cu_5d7afacb4cuda3std3__460_GLOBAL__N__9e1c0e74_27_UnaryGeometricAcosKernel_cu_5d7afacb6ignoreE)
_ZN58_INTERNAL_9e1c0e74_27_UnaryGeometricAcosKernel_cu_5d7afacb4cuda3std3__460_GLOBAL__N__9e1c0e74_27_UnaryGeometricAcosKernel_cu_5d7afacb6ignoreE:
	.zero		1
	.type		_ZN58_INTERNAL_9e1c0e74_27_UnaryGeometricAcosKernel_cu_5d7afacb4cuda3std6ranges3__45__cpo4sizeE,@object
	.size		_ZN58_INTERNAL_9e1c0e74_27_UnaryGeometricAcosKernel_cu_5d7afacb4cuda3std6ranges3__45__cpo4sizeE,(_ZN58_INTERNAL_9e1c0e74_27_UnaryGeometricAcosKernel_cu_5d7afacb4cuda3std3__45__cpo5beginE - _ZN58_INTERNAL_9e1c0e74_27_UnaryGeometricAcosKernel_cu_5d7afacb4cuda3std6ranges3__45__cpo4sizeE)
_ZN58_INTERNAL_9e1c0e74_27_UnaryGeometricAcosKernel_cu_5d7afacb4cuda3std6ranges3__45__cpo4sizeE:
	.zero		1
	.type		_ZN58_INTERNAL_9e1c0e74_27_UnaryGeometricAcosKernel_cu_5d7afacb4cuda3std3__45__cpo5beginE,@object
	.size		_ZN58_INTERNAL_9e1c0e74_27_UnaryGeometricAcosKernel_cu_5d7afacb4cuda3std3__45__cpo5beginE,(_ZN58_INTERNAL_9e1c0e74_27_UnaryGeometricAcosKernel_cu_5d7afacb4cuda3std6ranges3__45__cpo6cbeginE - _ZN58_INTERNAL_9e1c0e74_27_UnaryGeometricAcosKernel_cu_5d7afacb4cuda3std3__45__cpo5beginE)
_ZN58_INTERNAL_9e1c0e74_27_UnaryGeometricAcosKernel_cu_5d7afacb4cuda3std3__45__cpo5beginE:
	.zero		1
	.type		_ZN58_INTERNAL_9e1c0e74_27_UnaryGeometricAcosKernel_cu_5d7afacb4cuda3std6ranges3__45__cpo6cbeginE,@object
	.size		_ZN58_INTERNAL_9e1c0e74_27_UnaryGeometricAcosKernel_cu_5d7afacb4cuda3std6ranges3__45__cpo6cbeginE,(_ZN58_INTERNAL_9e1c0e74_27_UnaryGeometricAcosKernel_cu_5d7afacb4cuda3std3__45__cpo6rbeginE - _ZN58_INTERNAL_9e1c0e74_27_UnaryGeometricAcosKernel_cu_5d7afacb4cuda3std6ranges3__45__cpo6cbeginE)
_ZN58_INTERNAL_9e1c0e74_27_UnaryGeometricAcosKernel_cu_5d7afacb4cuda3std6ranges3__45__cpo6cbeginE:
	.zero		1
	.type		_ZN58_INTERNAL_9e1c0e74_27_UnaryGeometricAcosKernel_cu_5d7afacb4cuda3std3__45__cpo6rbeginE,@object
	.size		_ZN58_INTERNAL_9e1c0e74_27_UnaryGeometricAcosKernel_cu_5d7afacb4cuda3std3__45__cpo6rbeginE,(_ZN58_INTERNAL_9e1c0e74_27_UnaryGeometricAcosKernel_cu_5d7afacb4cuda3std6ranges3__45__cpo4nextE - _ZN58_INTERNAL_9e1c0e74_27_UnaryGeometricAcosKernel_cu_5d7afacb4cuda3std3__45__cpo6rbeginE)
_ZN58_INTERNAL_9e1c0e74_27_UnaryGeometricAcosKernel_cu_5d7afacb4cuda3std3__45__cpo6rbeginE:
	.zero		1
	.type		_ZN58_INTERNAL_9e1c0e74_27_UnaryGeometricAcosKernel_cu_5d7afacb4cuda3std6ranges3__45__cpo4nextE,@object
	.size		_ZN58_INTERNAL_9e1c0e74_27_UnaryGeometricAcosKernel_cu_5d7afacb4cuda3std6ranges3__45__cpo4nextE,(_ZN58_INTERNAL_9e1c0e74_27_UnaryGeometricAcosKernel_cu_5d7afacb4cuda3std6ranges3__45__cpo4swapE - _ZN58_INTERNAL_9e1c0e74_27_UnaryGeometricAcosKernel_cu_5d7afacb4cuda3std6ranges3__45__cpo4nextE)
_ZN58_INTERNAL_9e1c0e74_27_UnaryGeometricAcosKernel_cu_5d7afacb4cuda3std6ranges3__45__cpo4nextE:
	.zero		1
	.type		_ZN58_INTERNAL_9e1c0e74_27_UnaryGeometricAcosKernel_cu_5d7afacb4cuda3std6ranges3__45__cpo4swapE,@object
	.size		_ZN58_INTERNAL_9e1c0e74_27_UnaryGeometricAcosKernel_cu_5d7afacb4cuda3std6ranges3__45__cpo4swapE,(_ZN58_INTERNAL_9e1c0e74_27_UnaryGeometricAcosKernel_cu_5d7afacb4cuda3std3__420unreachable_sentinelE - _ZN58_INTERNAL_9e1c0e74_27_UnaryGeometricAcosKernel_cu_5d7afacb4cuda3std6ranges3__45__cpo4swapE)
_ZN58_INTERNAL_9e1c0e74_27_UnaryGeometricAcosKernel_cu_5d7afacb4cuda3std6ranges3__45__cpo4swapE:
	.zero		1
	.type		_ZN58_INTERNAL_9e1c0e74_27_UnaryGeometricAcosKernel_cu_5d7afacb4cuda3std3__420unreachable_sentinelE,@object
	.size		_ZN58_INTERNAL_9e1c0e74_27_UnaryGeometricAcosKernel_cu_5d7afacb4cuda3std3__420unreachable_sentinelE,(_ZN58_INTERNAL_9e1c0e74_27_UnaryGeometricAcosKernel_cu_5d7afacb6thrust24THRUST_300001_SM_1030_NS6system6detail10sequential3seqE - _ZN58_INTERNAL_9e1c0e74_27_UnaryGeometricAcosKernel_cu_5d7afacb4cuda3std3__420unreachable_sentinelE)
_ZN58_INTERNAL_9e1c0e74_27_UnaryGeometricAcosKernel_cu_5d7afacb4cuda3std3__420unreachable_sentinelE:
	.zero		1
	.type		_ZN58_INTERNAL_9e1c0e74_27_UnaryGeometricAcosKernel_cu_5d7afacb6thrust24THRUST_300001_SM_1030_NS6system6detail10sequential3seqE,@object
	.size		_ZN58_INTERNAL_9e1c0e74_27_UnaryGeometricAcosKernel_cu_5d7afacb6thrust24THRUST_300001_SM_1030_NS6system6detail10sequential3seqE,(_ZN58_INTERNAL_9e1c0e74_27_UnaryGeometricAcosKernel_cu_5d7afacb4cuda3std3__45__cpo4cendE - _ZN58_INTERNAL_9e1c0e74_27_UnaryGeometricAcosKernel_cu_5d7afacb6thrust24THRUST_300001_SM_1030_NS6system6detail10sequential3seqE)
_ZN58_INTERNAL_9e1c0e74_27_UnaryGeometricAcosKernel_cu_5d7afacb6thrust24THRUST_300001_SM_1030_NS6system6detail10sequential3seqE:
	.zero		1
	.type		_ZN58_INTERNAL_9e1c0e74_27_UnaryGeometricAcosKernel_cu_5d7afacb4cuda3std3__45__cpo4cendE,@object
	.size		_ZN58_INTERNAL_9e1c0e74_27_UnaryGeometricAcosKernel_cu_5d7afacb4cuda3std3__45__cpo4cendE,(_ZN58_INTERNAL_9e1c0e74_27_UnaryGeometricAcosKernel_cu_5d7afacb4cuda3std6ranges3__45__cpo9iter_swapE - _ZN58_INTERNAL_9e1c0e74_27_UnaryGeometricAcosKernel_cu_5d7afacb4cuda3std3__45__cpo4cendE)
_ZN58_INTERNAL_9e1c0e74_27_UnaryGeometricAcosKernel_cu_5d7afacb4cuda3std3__45__cpo4cendE:
	.zero		1
	.type		_ZN58_INTERNAL_9e1c0e74_27_UnaryGeometricAcosKernel_cu_5d7afacb4cuda3std6ranges3__45__cpo9iter_swapE,@object
	.size		_ZN58_INTERNAL_9e1c0e74_27_UnaryGeometricAcosKernel_cu_5d7afacb4cuda3std6ranges3__45__cpo9iter_swapE,(_ZN58_INTERNAL_9e1c0e74_27_UnaryGeometricAcosKernel_cu_5d7afacb4cuda3std3__45__cpo5crendE - _ZN58_INTERNAL_9e1c0e74_27_UnaryGeometricAcosKernel_cu_5d7afacb4cuda3std6ranges3__45__cpo9iter_swapE)
_ZN58_INTERNAL_9e1c0e74_27_UnaryGeometricAcosKernel_cu_5d7afacb4cuda3std6ranges3__45__cpo9iter_swapE:
	.zero		1
	.type		_ZN58_INTERNAL_9e1c0e74_27_UnaryGeometricAcosKernel_cu_5d7afacb4cuda3std3__45__cpo5crendE,@object
	.size		_ZN58_INTERNAL_9e1c0e74_27_UnaryGeometricAcosKernel_cu_5d7afacb4cuda3std3__45__cpo5crendE,(_ZN58_INTERNAL_9e1c0e74_27_UnaryGeometricAcosKernel_cu_5d7afacb4cuda3std6ranges3__45__cpo5cdataE - _ZN58_INTERNAL_9e1c0e74_27_UnaryGeometricAcosKernel_cu_5d7afacb4cuda3std3__45__cpo5crendE)
_ZN58_INTERNAL_9e1c0e74_27_UnaryGeometricAcosKernel_cu_5d7afacb4cuda3std3__45__cpo5crendE:
	.zero		1
	.type		_ZN58_INTERNAL_9e1c0e74_27_UnaryGeometricAcosKernel_cu_5d7afacb4cuda3std6ranges3__45__cpo5cdataE,@object
	.size		_ZN58_INTERNAL_9e1c0e74_27_UnaryGeometricAcosKernel_cu_5d7afacb4cuda3std6ranges3__45__cpo5cdataE,(_ZN58_INTERNAL_9e1c0e74_27_UnaryGeometricAcosKernel_cu_5d7afacb4cuda3std6ranges3__45__cpo3endE - _ZN58_INTERNAL_9e1c0e74_27_UnaryGeometricAcosKernel_cu_5d7afacb4cuda3std6ranges3__45__cpo5cdataE)
_ZN58_INTERNAL_9e1c0e74_27_UnaryGeometricAcosKernel_cu_5d7afacb4cuda3std6ranges3__45__cpo5cdataE:
	.zero		1
	.type		_ZN58_INTERNAL_9e1c0e74_27_UnaryGeometricAcosKernel_cu_5d7afacb4cuda3std6ranges3__45__cpo3endE,@object
	.size		_ZN58_INTERNAL_9e1c0e74_27_UnaryGeometricAcosKernel_cu_5d7afacb4cuda3std6ranges3__45__cpo3endE,(_ZN58_INTERNAL_9e1c0e74_27_UnaryGeometricAcosKernel_cu_5d7afacb4cuda3std3__419piecewise_constructE - _ZN58_INTERNAL_9e1c0e74_27_UnaryGeometricAcosKernel_cu_5d7afacb4cuda3std6ranges3__45__cpo3endE)
_ZN58_INTERNAL_9e1c0e74_27_UnaryGeometricAcosKernel_cu_5d7afacb4cuda3std6ranges3__45__cpo3endE:
	.zero		1
	.type		_ZN58_INTERNAL_9e1c0e74_27_UnaryGeometricAcosKernel_cu_5d7afacb4cuda3std3__419piecewise_constructE,@object
	.size		_ZN58_INTERNAL_9e1c0e74_27_UnaryGeometricAcosKernel_cu_5d7afacb4cuda3std3__419piecewise_constructE,(_ZN58_INTERNAL_9e1c0e74_27_UnaryGeometricAcosKernel_cu_5d7afacb4cuda3std6ranges3__45__cpo5ssizeE - _ZN58_INTERNAL_9e1c0e74_27_UnaryGeometricAcosKernel_cu_5d7afacb4cuda3std3__419piecewise_constructE)
_ZN58_INTERNAL_9e1c0e74_27_UnaryGeometricAcosKernel_cu_5d7afacb4cuda3std3__419piecewise_constructE:
	.zero		1
	.type		_ZN58_INTERNAL_9e1c0e74_27_UnaryGeometricAcosKernel_cu_5d7afacb4cuda3std6ranges3__45__cpo5ssizeE,@object
	.size		_ZN58_INTERNAL_9e1c0e74_27_UnaryGeometricAcosKernel_cu_5d7afacb4cuda3std6ranges3__45__cpo5ssizeE,(_ZN58_INTERNAL_9e1c0e74_27_UnaryGeometricAcosKernel_cu_5d7afacb4cuda3std3__45__cpo3endE - _ZN58_INTERNAL_9e1c0e74_27_UnaryGeometricAcosKernel_cu_5d7afacb4cuda3std6ranges3__45__cpo5ssizeE)
_ZN58_INTERNAL_9e1c0e74_27_UnaryGeometricAcosKernel_cu_5d7afacb4cuda3std6ranges3__45__cpo5ssizeE:
	.zero		1
	.type		_ZN58_INTERNAL_9e1c0e74_27_UnaryGeometricAcosKernel_cu_5d7afacb4cuda3std3__45__cpo3endE,@object
	.size		_ZN58_INTERNAL_9e1c0e74_27_UnaryGeometricAcosKernel_cu_5d7afacb4cuda3std3__45__cpo3endE,(_ZN58_INTERNAL_9e1c0e74_27_UnaryGeometricAcosKernel_cu_5d7afacb4cuda3std6ranges3__45__cpo4cendE - _ZN58_INTERNAL_9e1c0e74_27_UnaryGeometricAcosKernel_cu_5d7afacb4cuda3std3__45__cpo3endE)
_ZN58_INTERNAL_9e1c0e74_27_UnaryGeometricAcosKernel_cu_5d7afacb4cuda3std3__45__cpo3endE:
	.zero		1
	.type		_ZN58_INTERNAL_9e1c0e74_27_UnaryGeometricAcosKernel_cu_5d7afacb4cuda3std6ranges3__45__cpo4cendE,@object
	.size		_ZN58_INTERNAL_9e1c0e74_27_UnaryGeometricAcosKernel_cu_5d7afacb4cuda3std6ranges3__45__cpo4cendE,(_ZN58_INTERNAL_9e1c0e74_27_UnaryGeometricAcosKernel_cu_5d7afacb4cuda3std3__45__cpo4rendE - _ZN58_INTERNAL_9e1c0e74_27_UnaryGeometricAcosKernel_cu_5d7afacb4cuda3std6ranges3__45__cpo4cendE)
_ZN58_INTERNAL_9e1c0e74_27_UnaryGeometricAcosKernel_cu_5d7afacb4cuda3std6ranges3__45__cpo4cendE:
	.zero		1
	.type		_ZN58_INTERNAL_9e1c0e74_27_UnaryGeometricAcosKernel_cu_5d7afacb4cuda3std3__45__cpo4rendE,@object
	.size		_ZN58_INTERNAL_9e1c0e74_27_UnaryGeometricAcosKernel_cu_5d7afacb4cuda3std3__45__cpo4rendE,(_ZN58_INTERNAL_9e1c0e74_27_UnaryGeometricAcosKernel_cu_5d7afacb4cuda3std6ranges3__45__cpo4prevE - _ZN58_INTERNAL_9e1c0e74_27_UnaryGeometricAcosKernel_cu_5d7afacb4cuda3std3__45__cpo4rendE)
_ZN58_INTERNAL_9e1c0e74_27_UnaryGeometricAcosKernel_cu_5d7afacb4cuda3std3__45__cpo4rendE:
	.zero		1
	.type		_ZN58_INTERNAL_9e1c0e74_27_UnaryGeometricAcosKernel_cu_5d7afacb4cuda3std6ranges3__45__cpo4prevE,@object
	.size		_ZN58_INTERNAL_9e1c0e74_27_UnaryGeometricAcosKernel_cu_5d7afacb4cuda3std6ranges3__45__cpo4prevE,(_ZN58_INTERNAL_9e1c0e74_27_UnaryGeometricAcosKernel_cu_5d7afacb4cuda3std6ranges3__45__cpo9iter_moveE - _ZN58_INTERNAL_9e1c0e74_27_UnaryGeometricAcosKernel_cu_5d7afacb4cuda3std6ranges3__45__cpo4prevE)
_ZN58_INTERNAL_9e1c0e74_27_UnaryGeometricAcosKernel_cu_5d7afacb4cuda3std6ranges3__45__cpo4prevE:
	.zero		1
	.type		_ZN58_INTERNAL_9e1c0e74_27_UnaryGeometricAcosKernel_cu_5d7afacb4cuda3std6ranges3__45__cpo9iter_moveE,@object
	.size		_ZN58_INTERNAL_9e1c0e74_27_UnaryGeometricAcosKernel_cu_5d7afacb4cuda3std6ranges3__45__cpo9iter_moveE,(.L_27 - _ZN58_INTERNAL_9e1c0e74_27_UnaryGeometricAcosKernel_cu_5d7afacb4cuda3std6ranges3__45__cpo9iter_moveE)
_ZN58_INTERNAL_9e1c0e74_27_UnaryGeometricAcosKernel_cu_5d7afacb4cuda3std6ranges3__45__cpo9iter_moveE:
	.zero		1
.L_27:


//--------------------- .nv.constant0._ZN2at6native18elementwise_kernelILi128ELi4EZNS0_15gpu_kernel_implIZZZNS0_16acos_kernel_cudaERNS_18TensorIteratorBaseEENKUlvE0_clEvENKUlvE2_clEvEUlN3c108BFloat16EE_EEvS4_RKT_EUliE_EEviT1_ --------------------------
	.section	.nv.constant0._ZN2at6native18elementwise_kernelILi128ELi4EZNS0_15gpu_kernel_implIZZZNS0_16acos_kernel_cudaERNS_18TensorIteratorBaseEENKUlvE0_clEvENKUlvE2_clEvEUlN3c108BFloat16EE_EEvS4_RKT_EUliE_EEviT1_,"a",@progbits
	.sectionflags	@""
	.align	4
.nv.constant0._ZN2at6native18elementwise_kernelILi128ELi4EZNS0_15gpu_kernel_implIZZZNS0_16acos_kernel_cudaERNS_18TensorIteratorBaseEENKUlvE0_clEvENKUlvE2_clEvEUlN3c108BFloat16EE_EEvS4_RKT_EUliE_EEviT1_:
	.zero		1440


//--------------------- .nv.constant0._ZN2at6native27unrolled_elementwise_kernelIZZZNS0_16acos_kernel_cudaERNS_18TensorIteratorBaseEENKUlvE0_clEvENKUlvE2_clEvEUlN3c108BFloat16EE_St5arrayIPcLm2EELi4E23TrivialOffsetCalculatorILi1EjESD_NS0_6memory12LoadWithCastILi1EEENSE_13StoreWithCastILi1EEEEEviT_T0_T2_T3_T4_T5_ --------------------------
	.section	.nv.constant0._ZN2at6native27unrolled_elementwise_kernelIZZZNS0_16acos_kernel_cudaERNS_18TensorIteratorBaseEENKUlvE0_clEvENKUlvE2_clEvEUlN3c108BFloat16EE_St5arrayIPcLm2EELi4E23TrivialOffsetCalculatorILi1EjESD_NS0_6memory12LoadWithCastILi1EEENSE_13StoreWithCastILi1EEEEEviT_T0_T2_T3_T4_T5_,"a",@progbits
	.sectionflags	@""
	.align	4
.nv.constant0._ZN2at6native27unrolled_elementwise_kernelIZZZNS0_16acos_kernel_cudaERNS_18TensorIteratorBaseEENKUlvE0_clEvENKUlvE2_clEvEUlN3c108BFloat16EE_St5arrayIPcLm2EELi4E23TrivialOffsetCalculatorILi1EjESD_NS0_6memory12LoadWithCastILi1EEENSE_13StoreWithCastILi1EEEEEviT_T0_T2_T3_T4_T5_:
	.zero		940


//--------------------- .nv.constant0._ZN2at6native18elementwise_kernelILi128ELi4EZNS0_22gpu_kernel_impl_nocastIZZZNS0_16acos_kernel_cudaERNS_18TensorIteratorBaseEENKUlvE0_clEvENKUlvE2_clEvEUlN3c108BFloat16EE_EEvS4_RKT_EUliE_EEviT1_ --------------------------
	.section	.nv.constant0._ZN2at6native18elementwise_kernelILi128ELi4EZNS0_22gpu_kernel_impl_nocastIZZZNS0_16acos_kernel_cudaERNS_18TensorIteratorBaseEENKUlvE0_clEvENKUlvE2_clEvEUlN3c108BFloat16EE_EEvS4_RKT_EUliE_EEviT1_,"a",@progbits
	.sectionflags	@""
	.align	4
.nv.constant0._ZN2at6native18elementwise_kernelILi128ELi4EZNS0_22gpu_kernel_impl_nocastIZZZNS0_16acos_kernel_cudaERNS_18TensorIteratorBaseEENKUlvE0_clEvENKUlvE2_clEvEUlN3c108BFloat16EE_EEvS4_RKT_EUliE_EEviT1_:
	.zero		1440


//--------------------- .nv.constant0._ZN2at6native27unrolled_elementwise_kernelIZZZNS0_16acos_kernel_cudaERNS_18TensorIteratorBaseEENKUlvE0_clEvENKUlvE2_clEvEUlN3c108BFloat16EE_St5arrayIPcLm2EELi4E23TrivialOffsetCalculatorILi1EjESD_NS0_6memory15LoadWithoutCastENSE_16StoreWithoutCastEEEviT_T0_T2_T3_T4_T5_ --------------------------
	.section	.nv.constant0._ZN2at6native27unrolled_elementwise_kernelIZZZNS0_16acos_kernel_cudaERNS_18TensorIteratorBaseEENKUlvE0_clEvENKUlvE2_clEvEUlN3c108BFloat16EE_St5arrayIPcLm2EELi4E23TrivialOffsetCalculatorILi1EjESD_NS0_6memory15LoadWithoutCastENSE_16StoreWithoutCastEEEviT_T0_T2_T3_T4_T5_,"a",@progbits
	.sectionflags	@""
	.align	4
.nv.constant0._ZN2at6native27unrolled_elementwise_kernelIZZZNS0_16acos_kernel_cudaERNS_18TensorIteratorBaseEENKUlvE0_clEvENKUlvE2_clEvEUlN3c108BFloat16EE_St5arrayIPcLm2EELi4E23TrivialOffsetCalculatorILi1EjESD_NS0_6memory15LoadWithoutCastENSE_16StoreWithoutCastEEEviT_T0_T2_T3_T4_T5_:
	.zero		924


//--------------------- .nv.constant0._ZN2at6native29vectorized_elementwise_kernelILi2EZZZNS0_16acos_kernel_cudaERNS_18TensorIteratorBaseEENKUlvE0_clEvENKUlvE2_clEvEUlN3c108BFloat16EE_St5arrayIPcLm2EEEEviT0_T1_ --------------------------
	.section	.nv.constant0._ZN2at6native29vectorized_elementwise_kernelILi2EZZZNS0_16acos_kernel_cudaERNS_18TensorIteratorBaseEENKUlvE0_clEvENKUlvE2_clEvEUlN3c108BFloat16EE_St5arrayIPcLm2EEEEviT0_T1_,"a",@progbits
	.sectionflags	@""
	.align	4
.nv.constant0._ZN2at6native29vectorized_elementwise_kernelILi2EZZZNS0_16acos_kernel_cudaERNS_18TensorIteratorBaseEENKUlvE0_clEvENKUlvE2_clEvEUlN3c108BFloat16EE_St5arrayIPcLm2EEEEviT0_T1_:
	.zero		920


//--------------------- .nv.constant0._ZN2at6native29vectorized_elementwise_kernelILi4EZZZNS0_16acos_kernel_cudaERNS_18TensorIteratorBaseEENKUlvE0_clEvENKUlvE2_clEvEUlN3c108BFloat16EE_St5arrayIPcLm2EEEEviT0_T1_ --------------------------
	.section	.nv.constant0._ZN2at6native29vectorized_elementwise_kernelILi4EZZZNS0_16acos_kernel_cudaERNS_18TensorIteratorBaseEENKUlvE0_clEvENKUlvE2_clEvEUlN3c108BFloat16EE_St5arrayIPcLm2EEEEviT0_T1_,"a",@progbits
	.sectionflags	@""
	.align	4
.nv.constant0._ZN2at6native29vectorized_elementwise_kernelILi4EZZZNS0_16acos_kernel_cudaERNS_18TensorIteratorBaseEENKUlvE0_clEvENKUlvE2_clEvEUlN3c108BFloat16EE_St5arrayIPcLm2EEEEviT0_T1_:
	.zero		920


//--------------------- .nv.constant0._ZN2at6native29vectorized_elementwise_kernelILi8EZZZNS0_16acos_kernel_cudaERNS_18TensorIteratorBaseEENKUlvE0_clEvENKUlvE2_clEvEUlN3c108BFloat16EE_St5arrayIPcLm2EEEEviT0_T1_ --------------------------
	.section	.nv.constant0._ZN2at6native29vectorized_elementwise_kernelILi8EZZZNS0_16acos_kernel_cudaERNS_18TensorIteratorBaseEENKUlvE0_clEvENKUlvE2_clEvEUlN3c108BFloat16EE_St5arrayIPcLm2EEEEviT0_T1_,"a",@progbits
	.sectionflags	@""
	.align	4
.nv.constant0._ZN2at6native29vectorized_elementwise_kernelILi8EZZZNS0_16acos_kernel_cudaERNS_18TensorIteratorBaseEENKUlvE0_clEvENKUlvE2_clEvEUlN3c108BFloat16EE_St5arrayIPcLm2EEEEviT0_T1_:
	.zero		920


//--------------------- .nv.constant0._ZN2at6native18elementwise_kernelILi128ELi4EZNS0_15gpu_kernel_implIZZZNS0_16acos_kernel_cudaERNS_18TensorIteratorBaseEENKUlvE0_clEvENKUlvE1_clEvEUlN3c104HalfEE_EEvS4_RKT_EUliE_EEviT1_ --------------------------
	.section	.nv.constant0._ZN2at6native18elementwise_kernelILi128ELi4EZNS0_15gpu_kernel_implIZZZNS0_16acos_kernel_cudaERNS_18TensorIteratorBaseEENKUlvE0_clEvENKUlvE1_clEvEUlN3c104HalfEE_EEvS4_RKT_EUliE_EEviT1_,"a",@progbits
	.sectionflags	@""
	.align	4
.nv.constant0._ZN2at6native18elementwise_kernelILi128ELi4EZNS0_15gpu_kernel_implIZZZNS0_16acos_kernel_cudaERNS_18TensorIteratorBaseEENKUlvE0_clEvENKUlvE1_clEvEUlN3c104HalfEE_EEvS4_RKT_EUliE_EEviT1_:
	.zero		1440


//--------------------- .nv.constant0._ZN2at6native27unrolled_elementwise_kernelIZZZNS0_16acos_kernel_cudaERNS_18TensorIteratorBaseEENKUlvE0_clEvENKUlvE1_clEvEUlN3c104HalfEE_St5arrayIPcLm2EELi4E23TrivialOffsetCalculatorILi1EjESD_NS0_6memory12LoadWithCastILi1EEENSE_13StoreWithCastILi1EEEEEviT_T0_T2_T3_T4_T5_ --------------------------
	.section	.nv.constant0._ZN2at6native27unrolled_elementwise_kernelIZZZNS0_16acos_kernel_cudaERNS_18TensorIteratorBaseEENKUlvE0_clEvENKUlvE1_clEvEUlN3c104HalfEE_St5arrayIPcLm2EELi4E23TrivialOffsetCalculatorILi1EjESD_NS0_6memory12LoadWithCastILi1EEENSE_13StoreWithCastILi1EEEEEviT_T0_T2_T3_T4_T5_,"a",@progbits
	.sectionflags	@""
	.align	4
.nv.constant0._ZN2at6native27unrolled_elementwise_kernelIZZZNS0_16acos_kernel_cudaERNS_18TensorIteratorBaseEENKUlvE0_clEvENKUlvE1_clEvEUlN3c104HalfEE_St5arrayIPcLm2EELi4E23TrivialOffsetCalculatorILi1EjESD_NS0_6memory12LoadWithCastILi1EEENSE_13StoreWithCastILi1EEEEEviT_T0_T2_T3_T4_T5_:
	.zero		940


//--------------------- .nv.constant0._ZN2at6native18elementwise_kernelILi128ELi4EZNS0_22gpu_kernel_impl_nocastIZZZNS0_16acos_kernel_cudaERNS_18TensorIteratorBaseEENKUlvE0_clEvENKUlvE1_clEvEUlN3c104HalfEE_EEvS4_RKT_EUliE_EEviT1_ --------------------------
	.section	.nv.constant0._ZN2at6native18elementwise_kernelILi128ELi4EZNS0_22gpu_kernel_impl_nocastIZZZNS0_16acos_kernel_cudaERNS_18TensorIteratorBaseEENKUlvE0_clEvENKUlvE1_clEvEUlN3c104HalfEE_EEvS4_RKT_EUliE_EEviT1_,"a",@progbits
	.sectionflags	@""
	.align	4
.nv.constant0._ZN2at6native18elementwise_kernelILi128ELi4EZNS0_22gpu_kernel_impl_nocastIZZZNS0_16acos_kernel_cudaERNS_18TensorIteratorBaseEENKUlvE0_clEvENKUlvE1_clEvEUlN3c104HalfEE_EEvS4_RKT_EUliE_EEviT1_:
	.zero		1440


//--------------------- .nv.constant0._ZN2at6native27unrolled_elementwise_kernelIZZZNS0_16acos_kernel_cudaERNS_18TensorIteratorBaseEENKUlvE0_clEvENKUlvE1_clEvEUlN3c104HalfEE_St5arrayIPcLm2EELi4E23TrivialOffsetCalculatorILi1EjESD_NS0_6memory15LoadWithoutCastENSE_16StoreWithoutCastEEEviT_T0_T2_T3_T4_T5_ --------------------------
	.section	.nv.constant0._ZN2at6native27unrolled_elementwise_kernelIZZZNS0_16acos_kernel_cudaERNS_18TensorIteratorBaseEENKUlvE0_clEvENKUlvE1_clEvEUlN3c104HalfEE_St5arrayIPcLm2EELi4E23TrivialOffsetCalculatorILi1EjESD_NS0_6memory15LoadWithoutCastENSE_16StoreWithoutCastEEEviT_T0_T2_T3_T4_T5_,"a",@progbits
	.sectionflags	@""
	.align	4
.nv.constant0._ZN2at6native27unrolled_elementwise_kernelIZZZNS0_16acos_kernel_cudaERNS_18TensorIteratorBaseEENKUlvE0_clEvENKUlvE1_clEvEUlN3c104HalfEE_St5arrayIPcLm2EELi4E23TrivialOffsetCalculatorILi1EjESD_NS0_6memory15LoadWithoutCastENSE_16StoreWithoutCastEEEviT_T0_T2_T3_T4_T5_:
	.zero		924


//--------------------- .nv.constant0._ZN2at6native29vectorized_elementwise_kernelILi2EZZZNS0_16acos_kernel_cudaERNS_18TensorIteratorBaseEENKUlvE0_clEvENKUlvE1_clEvEUlN3c104HalfEE_St5arrayIPcLm2EEEEviT0_T1_ --------------------------
	.section	.nv.constant0._ZN2at6native29vectorized_elementwise_kernelILi2EZZZNS0_16acos_kernel_cudaERNS_18TensorIteratorBaseEENKUlvE0_clEvENKUlvE1_clEvEUlN3c104HalfEE_St5arrayIPcLm2EEEEviT0_T1_,"a",@progbits
	.sectionflags	@""
	.align	4
.nv.constant0._ZN2at6native29vectorized_elementwise_kernelILi2EZZZNS0_16acos_kernel_cudaERNS_18TensorIteratorBaseEENKUlvE0_clEvENKUlvE1_clEvEUlN3c104HalfEE_St5arrayIPcLm2EEEEviT0_T1_:
	.zero		920


//--------------------- .nv.constant0._ZN2at6native29vectorized_elementwise_kernelILi4EZZZNS0_16acos_kernel_cudaERNS_18TensorIteratorBaseEENKUlvE0_clEvENKUlvE1_clEvEUlN3c104HalfEE_St5arrayIPcLm2EEEEviT0_T1_ --------------------------
	.section	.nv.constant0._ZN2at6native29vectorized_elementwise_kernelILi4EZZZNS0_16acos_kernel_cudaERNS_18TensorIteratorBaseEENKUlvE0_clEvENKUlvE1_clEvEUlN3c104HalfEE_St5arrayIPcLm2EEEEviT0_T1_,"a",@progbits
	.sectionflags	@""
	.align	4
.nv.constant0._ZN2at6native29vectorized_elementwise_kernelILi4EZZZNS0_16acos_kernel_cudaERNS_18TensorIteratorBaseEENKUlvE0_clEvENKUlvE1_clEvEUlN3c104HalfEE_St5arrayIPcLm2EEEEviT0_T1_:
	.zero		920


//--------------------- .nv.constant0._ZN2at6native29vectorized_elementwise_kernelILi8EZZZNS0_16acos_kernel_cudaERNS_18TensorIteratorBaseEENKUlvE0_clEvENKUlvE1_clEvEUlN3c104HalfEE_St5arrayIPcLm2EEEEviT0_T1_ --------------------------
	.section	.nv.constant0._ZN2at6native29vectorized_elementwise_kernelILi8EZZZNS0_16acos_kernel_cudaERNS_18TensorIteratorBaseEENKUlvE0_clEvENKUlvE1_clEvEUlN3c104HalfEE_St5arrayIPcLm2EEEEviT0_T1_,"a",@progbits
	.sectionflags	@""
	.align	4
.nv.constant0._ZN2at6native29vectorized_elementwise_kernelILi8EZZZNS0_16acos_kernel_cudaERNS_18TensorIteratorBaseEENKUlvE0_clEvENKUlvE1_clEvEUlN3c104HalfEE_St5arrayIPcLm2EEEEviT0_T1_:
	.zero		920


//--------------------- .nv.constant0._ZN2at6native18elementwise_kernelILi128ELi4EZNS0_15gpu_kernel_implIZZZNS0_16acos_kernel_cudaERNS_18TensorIteratorBaseEENKUlvE0_clEvENKUlvE0_clEvEUlfE_EEvS4_RKT_EUliE_EEviT1_ --------------------------
	.section	.nv.constant0._ZN2at6native18elementwise_kernelILi128ELi4EZNS0_15gpu_kernel_implIZZZNS0_16acos_kernel_cudaERNS_18TensorIteratorBaseEENKUlvE0_clEvENKUlvE0_clEvEUlfE_EEvS4_RKT_EUliE_EEviT1_,"a",@progbits
	.sectionflags	@""
	.align	4
.nv.constant0._ZN2at6native18elementwise_kernelILi128ELi4EZNS0_15gpu_kernel_implIZZZNS0_16acos_kernel_cudaERNS_18TensorIteratorBaseEENKUlvE0_clEvENKUlvE0_clEvEUlfE_EEvS4_RKT_EUliE_EEviT1_:
	.zero		1440


//--------------------- .nv.constant0._ZN2at6native27unrolled_elementwise_kernelIZZZNS0_16acos_kernel_cudaERNS_18TensorIteratorBaseEENKUlvE0_clEvENKUlvE0_clEvEUlfE_St5arrayIPcLm2EELi4E23TrivialOffsetCalculatorILi1EjESB_NS0_6memory12LoadWithCastILi1EEENSC_13StoreWithCastILi1EEEEEviT_T0_T2_T3_T4_T5_ --------------------------
	.section	.nv.constant0._ZN2at6native27unrolled_elementwise_kernelIZZZNS0_16acos_kernel_cudaERNS_18TensorIteratorBaseEENKUlvE0_clEvENKUlvE0_clEvEUlfE_St5arrayIPcLm2EELi4E23TrivialOffsetCalculatorILi1EjESB_NS0_6memory12LoadWithCastILi1EEENSC_13StoreWithCastILi1EEEEEviT_T0_T2_T3_T4_T5_,"a",@progbits
	.sectionflags	@""
	.align	4
.nv.constant0._ZN2at6native27unrolled_elementwise_kernelIZZZNS0_16acos_kernel_cudaERNS_18TensorIteratorBaseEENKUlvE0_clEvENKUlvE0_clEvEUlfE_St5arrayIPcLm2EELi4E23TrivialOffsetCalculatorILi1EjESB_NS0_6memory12LoadWithCastILi1EEENSC_13StoreWithCastILi1EEEEEviT_T0_T2_T3_T4_T5_:
	.zero		940


//--------------------- .nv.constant0._ZN2at6native18elementwise_kernelILi128ELi2EZNS0_22gpu_kernel_impl_nocastIZZZNS0_16acos_kernel_cudaERNS_18TensorIteratorBaseEENKUlvE0_clEvENKUlvE0_clEvEUlfE_EEvS4_RKT_EUliE_EEviT1_ --------------------------
	.section	.nv.constant0._ZN2at6native18elementwise_kernelILi128ELi2EZNS0_22gpu_kernel_impl_nocastIZZZNS0_16acos_kernel_cudaERNS_18TensorIteratorBaseEENKUlvE0_clEvENKUlvE0_clEvEUlfE_EEvS4_RKT_EUliE_EEviT1_,"a",@progbits
	.sectionflags	@""
	.align	4
.nv.constant0._ZN2at6native18elementwise_kernelILi128ELi2EZNS0_22gpu_kernel_impl_nocastIZZZNS0_16acos_kernel_cudaERNS_18TensorIteratorBaseEENKUlvE0_clEvENKUlvE0_clEvEUlfE_EEvS4_RKT_EUliE_EEviT1_:
	.zero		1440


//--------------------- .nv.constant0._ZN2at6native27unrolled_elementwise_kernelIZZZNS0_16acos_kernel_cudaERNS_18TensorIteratorBaseEENKUlvE0_clEvENKUlvE0_clEvEUlfE_St5arrayIPcLm2EELi4E23TrivialOffsetCalculatorILi1EjESB_NS0_6memory15LoadWithoutCastENSC_16StoreWithoutCastEEEviT_T0_T2_T3_T4_T5_ --------------------------
	.section	.nv.constant0._ZN2at6native27unrolled_elementwise_kernelIZZZNS0_16acos_kernel_cudaERNS_18TensorIteratorBaseEENKUlvE0_clEvENKUlvE0_clEvEUlfE_St5arrayIPcLm2EELi4E23TrivialOffsetCalculatorILi1EjESB_NS0_6memory15LoadWithoutCastENSC_16StoreWithoutCastEEEviT_T0_T2_T3_T4_T5_,"a",@progbits
	.sectionflags	@""
	.align	4
.nv.constant0._ZN2at6native27unrolled_elementwise_kernelIZZZNS0_16acos_kernel_cudaERNS_18TensorIteratorBaseEENKUlvE0_clEvENKUlvE0_clEvEUlfE_St5arrayIPcLm2EELi4E23TrivialOffsetCalculatorILi1EjESB_NS0_6memory15LoadWithoutCastENSC_16StoreWithoutCastEEEviT_T0_T2_T3_T4_T5_:
	.zero		924


//--------------------- .nv.constant0._ZN2at6native29vectorized_elementwise_kernelILi2EZZZNS0_16acos_kernel_cudaERNS_18TensorIteratorBaseEENKUlvE0_clEvENKUlvE0_clEvEUlfE_St5arrayIPcLm2EEEEviT0_T1_ --------------------------
	.section	.nv.constant0._ZN2at6native29vectorized_elementwise_kernelILi2EZZZNS0_16acos_kernel_cudaERNS_18TensorIteratorBaseEENKUlvE0_clEvENKUlvE0_clEvEUlfE_St5arrayIPcLm2EEEEviT0_T1_,"a",@progbits
	.sectionflags	@""
	.align	4
.nv.constant0._ZN2at6native29vectorized_elementwise_kernelILi2EZZZNS0_16acos_kernel_cudaERNS_18TensorIteratorBaseEENKUlvE0_clEvENKUlvE0_clEvEUlfE_St5arrayIPcLm2EEEEviT0_T1_:
	.zero		920


//--------------------- .nv.constant0._ZN2at6native29vectorized_elementwise_kernelILi4EZZZNS0_16acos_kernel_cudaERNS_18TensorIteratorBaseEENKUlvE0_clEvENKUlvE0_clEvEUlfE_St5arrayIPcLm2EEEEviT0_T1_ --------------------------
	.section	.nv.constant0._ZN2at6native29vectorized_elementwise_kernelILi4EZZZNS0_16acos_kernel_cudaERNS_18TensorIteratorBaseEENKUlvE0_clEvENKUlvE0_clEvEUlfE_St5arrayIPcLm2EEEEviT0_T1_,"a",@progbits
	.sectionflags	@""
	.align	4
.nv.constant0._ZN2at6native29vectorized_elementwise_kernelILi4EZZZNS0_16acos_kernel_cudaERNS_18TensorIteratorBaseEENKUlvE0_clEvENKUlvE0_clEvEUlfE_St5arrayIPcLm2EEEEviT0_T1_:
	.zero		920


//--------------------- .nv.constant0._ZN2at6native29vectorized_elementwise_kernelILi8EZZZNS0_16acos_kernel_cudaERNS_18TensorIteratorBaseEENKUlvE0_clEvENKUlvE0_clEvEUlfE_St5arrayIPcLm2EEEEviT0_T1_ --------------------------
	.section	.nv.constant0._ZN2at6native29vectorized_elementwise_kernelILi8EZZZNS0_16acos_kernel_cudaERNS_18TensorIteratorBaseEENKUlvE0_clEvENKUlvE0_clEvEUlfE_St5arrayIPcLm2EEEEviT0_T1_,"a",@progbits
	.sectionflags	@""
	.align	4
.nv.constant0._ZN2at6native29vectorized_elementwise_kernelILi8EZZZNS0_16acos_kernel_cudaERNS_18TensorIteratorBaseEENKUlvE0_clEvENKUlvE0_clEvEUlfE_St5arrayIPcLm2EEEEviT0_T1_:
	.zero		920


//--------------------- .nv.constant0._ZN2at6native18elementwise_kernelILi128ELi4EZNS0_15gpu_kernel_implIZZZNS0_16acos_kernel_cudaERNS_18TensorIteratorBaseEENKUlvE0_clEvENKUlvE_clEvEUldE_EEvS4_RKT_EUliE_EEviT1_ --------------------------
	.section	.nv.constant0._ZN2at6native18elementwise_kernelILi128ELi4EZNS0_15gpu_kernel_implIZZZNS0_16acos_kernel_cudaERNS_18TensorIteratorBaseEENKUlvE0_clEvENKUlvE_clEvEUldE_EEvS4_RKT_EUliE_EEviT1_,"a",@progbits
	.sectionflags	@""
	.align	4
.nv.constant0._ZN2at6native18elementwise_kernelILi128ELi4EZNS0_15gpu_kernel_implIZZZNS0_16acos_kernel_cudaERNS_18TensorIteratorBaseEENKUlvE0_clEvENKUlvE_clEvEUldE_EEvS4_RKT_EUliE_EEviT1_:
	.zero		1440


//--------------------- .nv.constant0._ZN2at6native27unrolled_elementwise_kernelIZZZNS0_16acos_kernel_cudaERNS_18TensorIteratorBaseEENKUlvE0_clEvENKUlvE_clEvEUldE_St5arrayIPcLm2EELi4E23TrivialOffsetCalculatorILi1EjESB_NS0_6memory12LoadWithCastILi1EEENSC_13StoreWithCastILi1EEEEEviT_T0_T2_T3_T4_T5_ --------------------------
	.section	.nv.constant0._ZN2at6native27unrolled_elementwise_kernelIZZZNS0_16acos_kernel_cudaERNS_18TensorIteratorBaseEENKUlvE0_clEvENKUlvE_clEvEUldE_St5arrayIPcLm2EELi4E23TrivialOffsetCalculatorILi1EjESB_NS0_6memory12LoadWithCastILi1EEENSC_13StoreWithCastILi1EEEEEviT_T0_T2_T3_T4_T5_,"a",@progbits
	.sectionflags	@""
	.align	4
.nv.constant0._ZN2at6native27unrolled_elementwise_kernelIZZZNS0_16acos_kernel_cudaERNS_18TensorIteratorBaseEENKUlvE0_clEvENKUlvE_clEvEUldE_St5arrayIPcLm2EELi4E23TrivialOffsetCalculatorILi1EjESB_NS0_6memory12LoadWithCastILi1EEENSC_13StoreWithCastILi1EEEEEviT_T0_T2_T3_T4_T5_:
	.zero		940


//--------------------- .nv.constant0._ZN2at6native18elementwise_kernelILi128ELi2EZNS0_22gpu_kernel_impl_nocastIZZZNS0_16acos_kernel_cudaERNS_18TensorIteratorBaseEENKUlvE0_clEvENKUlvE_clEvEUldE_EEvS4_RKT_EUliE_EEviT1_ --------------------------
	.section	.nv.constant0._ZN2at6native18elementwise_kernelILi128ELi2EZNS0_22gpu_kernel_impl_nocastIZZZNS0_16acos_kernel_cudaERNS_18TensorIteratorBaseEENKUlvE0_clEvENKUlvE_clEvEUldE_EEvS4_RKT_EUliE_EEviT1_,"a",@progbits
	.sectionflags	@""
	.align	4
.nv.constant0._ZN2at6native18elementwise_kernelILi128ELi2EZNS0_22gpu_kernel_impl_nocastIZZZNS0_16acos_kernel_cudaERNS_18TensorIteratorBaseEENKUlvE0_clEvENKUlvE_clEvEUldE_EEvS4_RKT_EUliE_EEviT1_:
	.zero		1440


//--------------------- .nv.constant0._ZN2at6native27unrolled_elementwise_kernelIZZZNS0_16acos_kernel_cudaERNS_18TensorIteratorBaseEENKUlvE0_clEvENKUlvE_clEvEUldE_St5arrayIPcLm2EELi4E23TrivialOffsetCalculatorILi1EjESB_NS0_6memory15LoadWithoutCastENSC_16StoreWithoutCastEEEviT_T0_T2_T3_T4_T5_ --------------------------
	.section	.nv.constant0._ZN2at6native27unrolled_elementwise_kernelIZZZNS0_16acos_kernel_cudaERNS_18TensorIteratorBaseEENKUlvE0_clEvENKUlvE_clEvEUldE_St5arrayIPcLm2EELi4E23TrivialOffsetCalculatorILi1EjESB_NS0_6memory15LoadWithoutCastENSC_16StoreWithoutCastEEEviT_T0_T2_T3_T4_T5_,"a",@progbits
	.sectionflags	@""
	.align	4
.nv.constant0._ZN2at6native27unrolled_elementwise_kernelIZZZNS0_16acos_kernel_cudaERNS_18TensorIteratorBaseEENKUlvE0_clEvENKUlvE_clEvEUldE_St5arrayIPcLm2EELi4E23TrivialOffsetCalculatorILi1EjESB_NS0_6memory15LoadWithoutCastENSC_16StoreWithoutCastEEEviT_T0_T2_T3_T4_T5_:
	.zero		924


//--------------------- .nv.constant0._ZN2at6native29vectorized_elementwise_kernelILi2EZZZNS0_16acos_kernel_cudaERNS_18TensorIteratorBaseEENKUlvE0_clEvENKUlvE_clEvEUldE_St5arrayIPcLm2EEEEviT0_T1_ --------------------------
	.section	.nv.constant0._ZN2at6native29vectorized_elementwise_kernelILi2EZZZNS0_16acos_kernel_cudaERNS_18TensorIteratorBaseEENKUlvE0_clEvENKUlvE_clEvEUldE_St5arrayIPcLm2EEEEviT0_T1_,"a",@progbits
	.sectionflags	@""
	.align	4
.nv.constant0._ZN2at6native29vectorized_elementwise_kernelILi2EZZZNS0_16acos_kernel_cudaERNS_18TensorIteratorBaseEENKUlvE0_clEvENKUlvE_clEvEUldE_St5arrayIPcLm2EEEEviT0_T1_:
	.zero		920


//--------------------- .nv.constant0._ZN2at6native29vectorized_elementwise_kernelILi4EZZZNS0_16acos_kernel_cudaERNS_18TensorIteratorBaseEENKUlvE0_clEvENKUlvE_clEvEUldE_St5arrayIPcLm2EEEEviT0_T1_ --------------------------
	.section	.nv.constant0._ZN2at6native29vectorized_elementwise_kernelILi4EZZZNS0_16acos_kernel_cudaERNS_18TensorIteratorBaseEENKUlvE0_clEvENKUlvE_clEvEUldE_St5arrayIPcLm2EEEEviT0_T1_,"a",@progbits
	.sectionflags	@""
	.align	4
.nv.constant0._ZN2at6native29vectorized_elementwise_kernelILi4EZZZNS0_16acos_kernel_cudaERNS_18TensorIteratorBaseEENKUlvE0_clEvENKUlvE_clEvEUldE_St5arrayIPcLm2EEEEviT0_T1_:
	.zero		920


//--------------------- .nv.constant0._ZN2at6native29vectorized_elementwise_kernelILi8EZZZNS0_16acos_kernel_cudaERNS_18TensorIteratorBaseEENKUlvE0_clEvENKUlvE_clEvEUldE_St5arrayIPcLm2EEEEviT0_T1_ --------------------------
	.section	.nv.constant0._ZN2at6native29vectorized_elementwise_kernelILi8EZZZNS0_16acos_kernel_cudaERNS_18TensorIteratorBaseEENKUlvE0_clEvENKUlvE_clEvEUldE_St5arrayIPcLm2EEEEviT0_T1_,"a",@progbits
	.sectionflags	@""
	.align	4
.nv.constant0._ZN2at6native29vectorized_elementwise_kernelILi8EZZZNS0_16acos_kernel_cudaERNS_18TensorIteratorBaseEENKUlvE0_clEvENKUlvE_clEvEUldE_St5arrayIPcLm2EEEEviT0_T1_:
	.zero		920


//--------------------- .nv.constant0._ZN2at6native18elementwise_kernelILi128ELi4EZNS0_15gpu_kernel_implIZZZNS0_16acos_kernel_cudaERNS_18TensorIteratorBaseEENKUlvE_clEvENKUlvE1_clEvEUlN3c107complexINS7_4HalfEEEE_EEvS4_RKT_EUliE_EEviT1_ --------------------------
	.section	.nv.constant0._ZN2at6native18elementwise_kernelILi128ELi4EZNS0_15gpu_kernel_implIZZZNS0_16acos_kernel_cudaERNS_18TensorIteratorBaseEENKUlvE_clEvENKUlvE1_clEvEUlN3c107complexINS7_4HalfEEEE_EEvS4_RKT_EUliE_EEviT1_,"a",@progbits
	.sectionflags	@""
	.align	4
.nv.constant0._ZN2at6native18elementwise_kernelILi128ELi4EZNS0_15gpu_kernel_implIZZZNS0_16acos_kernel_cudaERNS_18TensorIteratorBaseEENKUlvE_clEvENKUlvE1_clEvEUlN3c107complexINS7_4HalfEEEE_EEvS4_RKT_EUliE_EEviT1_:
	.zero		1440


//--------------------- .nv.constant0._ZN2at6native27unrolled_elementwise_kernelIZZZNS0_16acos_kernel_cudaERNS_18TensorIteratorBaseEENKUlvE_clEvENKUlvE1_clEvEUlN3c107complexINS6_4HalfEEEE_St5arrayIPcLm2EELi4E23TrivialOffsetCalculatorILi1EjESF_NS0_6memory12LoadWithCastILi1EEENSG_13StoreWithCastILi1EEEEEviT_T0_T2_T3_T4_T5_ --------------------------
	.section	.nv.constant0._ZN2at6native27unrolled_elementwise_kernelIZZZNS0_16acos_kernel_cudaERNS_18TensorIteratorBaseEENKUlvE_clEvENKUlvE1_clEvEUlN3c107complexINS6_4HalfEEEE_St5arrayIPcLm2EELi4E23TrivialOffsetCalculatorILi1EjESF_NS0_6memory12LoadWithCastILi1EEENSG_13StoreWithCastILi1EEEEEviT_T0_T2_T3_T4_T5_,"a",@progbits
	.sectionflags	@""
	.align	4
.nv.constant0._ZN2at6native27unrolled_elementwise_kernelIZZZNS0_16acos_kernel_cudaERNS_18TensorIteratorBaseEENKUlvE_clEvENKUlvE1_clEvEUlN3c107complexINS6_4HalfEEEE_St5arrayIPcLm2EELi4E23TrivialOffsetCalculatorILi1EjESF_NS0_6memory12LoadWithCastILi1EEENSG_13StoreWithCastILi1EEEEEviT_T0_T2_T3_T4_T5_:
	.zero		940


//--------------------- .nv.constant0._ZN2at6native18elementwise_kernelILi128ELi2EZNS0_22gpu_kernel_impl_nocastIZZZNS0_16acos_kernel_cudaERNS_18TensorIteratorBaseEENKUlvE_clEvENKUlvE1_clEvEUlN3c107complexINS7_4HalfEEEE_EEvS4_RKT_EUliE_EEviT1_ --------------------------
	.section	.nv.constant0._ZN2at6native18elementwise_kernelILi128ELi2EZNS0_22gpu_kernel_impl_nocastIZZZNS0_16acos_kernel_cudaERNS_18TensorIteratorBaseEENKUlvE_clEvENKUlvE1_clEvEUlN3c107complexINS7_4HalfEEEE_EEvS4_RKT_EUliE_EEviT1_,"a",@progbits
	.sectionflags	@""
	.align	4
.nv.constant0._ZN2at6native18elementwise_kernelILi128ELi2EZNS0_22gpu_kernel_impl_nocastIZZZNS0_16acos_kernel_cudaERNS_18TensorIteratorBaseEENKUlvE_clEvENKUlvE1_clEvEUlN3c107complexINS7_4HalfEEEE_EEvS4_RKT_EUliE_EEviT1_:
	.zero		1440


//--------------------- .nv.constant0._ZN2at6native27unrolled_elementwise_kernelIZZZNS0_16acos_kernel_cudaERNS_18TensorIteratorBaseEENKUlvE_clEvENKUlvE1_clEvEUlN3c107complexINS6_4HalfEEEE_St5arrayIPcLm2EELi4E23TrivialOffsetCalculatorILi1EjESF_NS0_6memory15LoadWithoutCastENSG_16StoreWithoutCastEEEviT_T0_T2_T3_T4_T5_ --------------------------
	.section	.nv.constant0._ZN2at6native27unrolled_elementwise_kernelIZZZNS0_16acos_kernel_cudaERNS_18TensorIteratorBaseEENKUlvE_clEvENKUlvE1_clEvEUlN3c107complexINS6_4HalfEEEE_St5arrayIPcLm2EELi4E23TrivialOffsetCalculatorILi1EjESF_NS0_6memory15LoadWithoutCastENSG_16StoreWithoutCastEEEviT_T0_T2_T3_T4_T5_,"a",@progbits
	.sectionflags	@""
	.align	4
.nv.constant0._ZN2at6native27unrolled_elementwise_kernelIZZZNS0_16acos_kernel_cudaERNS_18TensorIteratorBaseEENKUlvE_clEvENKUlvE1_clEvEUlN3c107complexINS6_4HalfEEEE_St5arrayIPcLm2EELi4E23TrivialOffsetCalculatorILi1EjESF_NS0_6memory15LoadWithoutCastENSG_16StoreWithoutCastEEEviT_T0_T2_T3_T4_T5_:
	.zero		924


//--------------------- .nv.constant0._ZN2at6native29vectorized_elementwise_kernelILi2EZZZNS0_16acos_kernel_cudaERNS_18TensorIteratorBaseEENKUlvE_clEvENKUlvE1_clEvEUlN3c107complexINS6_4HalfEEEE_St5arrayIPcLm2EEEEviT0_T1_ --------------------------
	.section	.nv.constant0._ZN2at6native29vectorized_elementwise_kernelILi2EZZZNS0_16acos_kernel_cudaERNS_18TensorIteratorBaseEENKUlvE_clEvENKUlvE1_clEvEUlN3c107complexINS6_4HalfEEEE_St5arrayIPcLm2EEEEviT0_T1_,"a",@progbits
	.sectionflags	@""
	.align	4
.nv.constant0._ZN2at6native29vectorized_elementwise_kernelILi2EZZZNS0_16acos_kernel_cudaERNS_18TensorIteratorBaseEENKUlvE_clEvENKUlvE1_clEvEUlN3c107complexINS6_4HalfEEEE_St5arrayIPcLm2EEEEviT0_T1_:
	.zero		920


//--------------------- .nv.constant0._ZN2at6native29vectorized_elementwise_kernelILi4EZZZNS0_16acos_kernel_cudaERNS_18TensorIteratorBaseEENKUlvE_clEvENKUlvE1_clEvEUlN3c107complexINS6_4HalfEEEE_St5arrayIPcLm2EEEEviT0_T1_ --------------------------
	.section	.nv.constant0._ZN2at6native29vectorized_elementwise_kernelILi4EZZZNS0_16acos_kernel_cudaERNS_18TensorIteratorBaseEENKUlvE_clEvENKUlvE1_clEvEUlN3c107complexINS6_4HalfEEEE_St5arrayIPcLm2EEEEviT0_T1_,"a",@progbits
	.sectionflags	@""
	.align	4
.nv.constant0._ZN2at6native29vectorized_elementwise_kernelILi4EZZZNS0_16acos_kernel_cudaERNS_18TensorIteratorBaseEENKUlvE_clEvENKUlvE1_clEvEUlN3c107complexINS6_4HalfEEEE_St5arrayIPcLm2EEEEviT0_T1_:
	.zero		920


//--------------------- .nv.constant0._ZN2at6native29vectorized_elementwise_kernelILi8EZZZNS0_16acos_kernel_cudaERNS_18TensorIteratorBaseEENKUlvE_clEvENKUlvE1_clEvEUlN3c107complexINS6_4HalfEEEE_St5arrayIPcLm2EEEEviT0_T1_ --------------------------
	.section	.nv.constant0._ZN2at6native29vectorized_elementwise_kernelILi8EZZZNS0_16acos_kernel_cudaERNS_18TensorIteratorBaseEENKUlvE_clEvENKUlvE1_clEvEUlN3c107complexINS6_4HalfEEEE_St5arrayIPcLm2EEEEviT0_T1_,"a",@progbits
	.sectionflags	@""
	.align	4
.nv.constant0._ZN2at6native29vectorized_elementwise_kernelILi8EZZZNS0_16acos_kernel_cudaERNS_18TensorIteratorBaseEENKUlvE_clEvENKUlvE1_clEvEUlN3c107complexINS6_4HalfEEEE_St5arrayIPcLm2EEEEviT0_T1_:
	.zero		920


//--------------------- .nv.constant0._ZN2at6native18elementwise_kernelILi128ELi4EZNS0_15gpu_kernel_implIZZZNS0_16acos_kernel_cudaERNS_18TensorIteratorBaseEENKUlvE_clEvENKUlvE0_clEvEUlN3c107complexIfEEE_EEvS4_RKT_EUliE_EEviT1_ --------------------------
	.section	.nv.constant0._ZN2at6native18elementwise_kernelILi128ELi4EZNS0_15gpu_kernel_implIZZZNS0_16acos_kernel_cudaERNS_18TensorIteratorBaseEENKUlvE_clEvENKUlvE0_clEvEUlN3c107complexIfEEE_EEvS4_RKT_EUliE_EEviT1_,"a",@progbits
	.sectionflags	@""
	.align	4
.nv.constant0._ZN2at6native18elementwise_kernelILi128ELi4EZNS0_15gpu_kernel_implIZZZNS0_16acos_kernel_cudaERNS_18TensorIteratorBaseEENKUlvE_clEvENKUlvE0_clEvEUlN3c107complexIfEEE_EEvS4_RKT_EUliE_EEviT1_:
	.zero		1440


//--------------------- .nv.constant0._ZN2at6native27unrolled_elementwise_kernelIZZZNS0_16acos_kernel_cudaERNS_18TensorIteratorBaseEENKUlvE_clEvENKUlvE0_clEvEUlN3c107complexIfEEE_St5arrayIPcLm2EELi4E23TrivialOffsetCalculatorILi1EjESE_NS0_6memory12LoadWithCastILi1EEENSF_13StoreWithCastILi1EEEEEviT_T0_T2_T3_T4_T5_ --------------------------
	.section	.nv.constant0._ZN2at6native27unrolled_elementwise_kernelIZZZNS0_16acos_kernel_cudaERNS_18TensorIteratorBaseEENKUlvE_clEvENKUlvE0_clEvEUlN3c107complexIfEEE_St5arrayIPcLm2EELi4E23TrivialOffsetCalculatorILi1EjESE_NS0_6memory12LoadWithCastILi1EEENSF_13StoreWithCastILi1EEEEEviT_T0_T2_T3_T4_T5_,"a",@progbits
	.sectionflags	@""
	.align	4
.nv.constant0._ZN2at6native27unrolled_elementwise_kernelIZZZNS0_16acos_kernel_cudaERNS_18TensorIteratorBaseEENKUlvE_clEvENKUlvE0_clEvEUlN3c107complexIfEEE_St5arrayIPcLm2EELi4E23TrivialOffsetCalculatorILi1EjESE_NS0_6memory12LoadWithCastILi1EEENSF_13StoreWithCastILi1EEEEEviT_T0_T2_T3_T4_T5_:
	.zero		940


//--------------------- .nv.constant0._ZN2at6native18elementwise_kernelILi128ELi2EZNS0_22gpu_kernel_impl_nocastIZZZNS0_16acos_kernel_cudaERNS_18TensorIteratorBaseEENKUlvE_clEvENKUlvE0_clEvEUlN3c107complexIfEEE_EEvS4_RKT_EUliE_EEviT1_ --------------------------
	.section	.nv.constant0._ZN2at6native18elementwise_kernelILi128ELi2EZNS0_22gpu_kernel_impl_nocastIZZZNS0_16acos_kernel_cudaERNS_18TensorIteratorBaseEENKUlvE_clEvENKUlvE0_clEvEUlN3c107complexIfEEE_EEvS4_RKT_EUliE_EEviT1_,"a",@progbits
	.sectionflags	@""
	.align	4
.nv.constant0._ZN2at6native18elementwise_kernelILi128ELi2EZNS0_22gpu_kernel_impl_nocastIZZZNS0_16acos_kernel_cudaERNS_18TensorIteratorBaseEENKUlvE_clEvENKUlvE0_clEvEUlN3c107complexIfEEE_EEvS4_RKT_EUliE_EEviT1_:
	.zero		1440


//--------------------- .nv.constant0._ZN2at6native27unrolled_elementwise_kernelIZZZNS0_16acos_kernel_cudaERNS_18TensorIteratorBaseEENKUlvE_clEvENKUlvE0_clEvEUlN3c107complexIfEEE_St5arrayIPcLm2EELi4E23TrivialOffsetCalculatorILi1EjESE_NS0_6memory15LoadWithoutCastENSF_16StoreWithoutCastEEEviT_T0_T2_T3_T4_T5_ --------------------------
	.section	.nv.constant0._ZN2at6native27unrolled_elementwise_kernelIZZZNS0_16acos_kernel_cudaERNS_18TensorIteratorBaseEENKUlvE_clEvENKUlvE0_clEvEUlN3c107complexIfEEE_St5arrayIPcLm2EELi4E23TrivialOffsetCalculatorILi1EjESE_NS0_6memory15LoadWithoutCastENSF_16StoreWithoutCastEEEviT_T0_T2_T3_T4_T5_,"a",@progbits
	.sectionflags	@""
	.align	4
.nv.constant0._ZN2at6native27unrolled_elementwise_kernelIZZZNS0_16acos_kernel_cudaERNS_18TensorIteratorBaseEENKUlvE_clEvENKUlvE0_clEvEUlN3c107complexIfEEE_St5arrayIPcLm2EELi4E23TrivialOffsetCalculatorILi1EjESE_NS0_6memory15LoadWithoutCastENSF_16StoreWithoutCastEEEviT_T0_T2_T3_T4_T5_:
	.zero		924


//--------------------- .nv.constant0._ZN2at6native29vectorized_elementwise_kernelILi2EZZZNS0_16acos_kernel_cudaERNS_18TensorIteratorBaseEENKUlvE_clEvENKUlvE0_clEvEUlN3c107complexIfEEE_St5arrayIPcLm2EEEEviT0_T1_ --------------------------
	.section	.nv.constant0._ZN2at6native29vectorized_elementwise_kernelILi2EZZZNS0_16acos_kernel_cudaERNS_18TensorIteratorBaseEENKUlvE_clEvENKUlvE0_clEvEUlN3c107complexIfEEE_St5arrayIPcLm2EEEEviT0_T1_,"a",@progbits
	.sectionflags	@""
	.align	4
.nv.constant0._ZN2at6native29vectorized_elementwise_kernelILi2EZZZNS0_16acos_kernel_cudaERNS_18TensorIteratorBaseEENKUlvE_clEvENKUlvE0_clEvEUlN3c107complexIfEEE_St5arrayIPcLm2EEEEviT0_T1_:
	.zero		920


//--------------------- .nv.constant0._ZN2at6native29vectorized_elementwise_kernelILi4EZZZNS0_16acos_kernel_cudaERNS_18TensorIteratorBaseEENKUlvE_clEvENKUlvE0_clEvEUlN3c107complexIfEEE_St5arrayIPcLm2EEEEviT0_T1_ --------------------------
	.section	.nv.constant0._ZN2at6native29vectorized_elementwise_kernelILi4EZZZNS0_16acos_kernel_cudaERNS_18TensorIteratorBaseEENKUlvE_clEvENKUlvE0_clEvEUlN3c107complexIfEEE_St5arrayIPcLm2EEEEviT0_T1_,"a",@progbits
	.sectionflags	@""
	.align	4
.nv.constant0._ZN2at6native29vectorized_elementwise_kernelILi4EZZZNS0_16acos_kernel_cudaERNS_18TensorIteratorBaseEENKUlvE_clEvENKUlvE0_clEvEUlN3c107complexIfEEE_St5arrayIPcLm2EEEEviT0_T1_:
	.zero		920


//--------------------- .nv.constant0._ZN2at6native29vectorized_elementwise_kernelILi8EZZZNS0_16acos_kernel_cudaERNS_18TensorIteratorBaseEENKUlvE_clEvENKUlvE0_clEvEUlN3c107complexIfEEE_St5arrayIPcLm2EEEEviT0_T1_ --------------------------
	.section	.nv.constant0._ZN2at6native29vectorized_elementwise_kernelILi8EZZZNS0_16acos_kernel_cudaERNS_18TensorIteratorBaseEENKUlvE_clEvENKUlvE0_clEvEUlN3c107complexIfEEE_St5arrayIPcLm2EEEEviT0_T1_,"a",@progbits
	.sectionflags	@""
	.align	4
.nv.constant0._ZN2at6native29vectorized_elementwise_kernelILi8EZZZNS0_16acos_kernel_cudaERNS_18TensorIteratorBaseEENKUlvE_clEvENKUlvE0_clEvEUlN3c107complexIfEEE_St5arrayIPcLm2EEEEviT0_T1_:
	.zero		920


//--------------------- .nv.constant0._ZN2at6native18elementwise_kernelILi128ELi4EZNS0_15gpu_kernel_implIZZZNS0_16acos_kernel_cudaERNS_18TensorIteratorBaseEENKUlvE_clEvENKUlvE_clEvEUlN3c107complexIdEEE_EEvS4_RKT_EUliE_EEviT1_ --------------------------
	.section	.nv.constant0._ZN2at6native18elementwise_kernelILi128ELi4EZNS0_15gpu_kernel_implIZZZNS0_16acos_kernel_cudaERNS_18TensorIteratorBaseEENKUlvE_clEvENKUlvE_clEvEUlN3c107complexIdEEE_EEvS4_RKT_EUliE_EEviT1_,"a",@progbits
	.sectionflags	@""
	.align	4
.nv.constant0._ZN2at6native18elementwise_kernelILi128ELi4EZNS0_15gpu_kernel_implIZZZNS0_16acos_kernel_cudaERNS_18TensorIteratorBaseEENKUlvE_clEvENKUlvE_clEvEUlN3c107complexIdEEE_EEvS4_RKT_EUliE_EEviT1_:
	.zero		1440


//--------------------- .nv.constant0._ZN2at6native27unrolled_elementwise_kernelIZZZNS0_16acos_kernel_cudaERNS_18TensorIteratorBaseEENKUlvE_clEvENKUlvE_clEvEUlN3c107complexIdEEE_St5arrayIPcLm2EELi4E23TrivialOffsetCalculatorILi1EjESE_NS0_6memory12LoadWithCastILi1EEENSF_13StoreWithCastILi1EEEEEviT_T0_T2_T3_T4_T5_ --------------------------
	.section	.nv.constant0._ZN2at6native27unrolled_elementwise_kernelIZZZNS0_16acos_kernel_cudaERNS_18TensorIteratorBaseEENKUlvE_clEvENKUlvE_clEvEUlN3c107complexIdEEE_St5arrayIPcLm2EELi4E23TrivialOffsetCalculatorILi1EjESE_NS0_6memory12LoadWithCastILi1EEENSF_13StoreWithCastILi1EEEEEviT_T0_T2_T3_T4_T5_,"a",@progbits
	.sectionflags	@""
	.align	4
.nv.constant0._ZN2at6native27unrolled_elementwise_kernelIZZZNS0_16acos_kernel_cudaERNS_18TensorIteratorBaseEENKUlvE_clEvENKUlvE_clEvEUlN3c107complexIdEEE_St5arrayIPcLm2EELi4E23TrivialOffsetCalculatorILi1EjESE_NS0_6memory12LoadWithCastILi1EEENSF_13StoreWithCastILi1EEEEEviT_T0_T2_T3_T4_T5_:
	.zero		940


//--------------------- .nv.constant0._ZN2at6native18elementwise_kernelILi128ELi2EZNS0_22gpu_kernel_impl_nocastIZZZNS0_16acos_kernel_cudaERNS_18TensorIteratorBaseEENKUlvE_clEvENKUlvE_clEvEUlN3c107complexIdEEE_EEvS4_RKT_EUliE_EEviT1_ --------------------------
	.section	.nv.constant0._ZN2at6native18elementwise_kernelILi128ELi2EZNS0_22gpu_kernel_impl_nocastIZZZNS0_16acos_kernel_cudaERNS_18TensorIteratorBaseEENKUlvE_clEvENKUlvE_clEvEUlN3c107complexIdEEE_EEvS4_RKT_EUliE_EEviT1_,"a",@progbits
	.sectionflags	@""
	.align	4
.nv.constant0._ZN2at6native18elementwise_kernelILi128ELi2EZNS0_22gpu_kernel_impl_nocastIZZZNS0_16acos_kernel_cudaERNS_18TensorIteratorBaseEENKUlvE_clEvENKUlvE_clEvEUlN3c107complexIdEEE_EEvS4_RKT_EUliE_EEviT1_:
	.zero		1440


//--------------------- .nv.constant0._ZN2at6native27unrolled_elementwise_kernelIZZZNS0_16acos_kernel_cudaERNS_18TensorIteratorBaseEENKUlvE_clEvENKUlvE_clEvEUlN3c107complexIdEEE_St5arrayIPcLm2EELi4E23TrivialOffsetCalculatorILi1EjESE_NS0_6memory15LoadWithoutCastENSF_16StoreWithoutCastEEEviT_T0_T2_T3_T4_T5_ --------------------------
	.section	.nv.constant0._ZN2at6native27unrolled_elementwise_kernelIZZZNS0_16acos_kernel_cudaERNS_18TensorIteratorBaseEENKUlvE_clEvENKUlvE_clEvEUlN3c107complexIdEEE_St5arrayIPcLm2EELi4E23TrivialOffsetCalculatorILi1EjESE_NS0_6memory15LoadWithoutCastENSF_16StoreWithoutCastEEEviT_T0_T2_T3_T4_T5_,"a",@progbits
	.sectionflags	@""
	.align	4
.nv.constant0._ZN2at6native27unrolled_elementwise_kernelIZZZNS0_16acos_kernel_cudaERNS_18TensorIteratorBaseEENKUlvE_clEvENKUlvE_clEvEUlN3c107complexIdEEE_St5arrayIPcLm2EELi4E23TrivialOffsetCalculatorILi1EjESE_NS0_6memory15LoadWithoutCastENSF_16StoreWithoutCastEEEviT_T0_T2_T3_T4_T5_:
	.zero		924


//--------------------- .nv.constant0._ZN2at6native29vectorized_elementwise_kernelILi2EZZZNS0_16acos_kernel_cudaERNS_18TensorIteratorBaseEENKUlvE_clEvENKUlvE_clEvEUlN3c107complexIdEEE_St5arrayIPcLm2EEEEviT0_T1_ --------------------------
	.section	.nv.constant0._ZN2at6native29vectorized_elementwise_kernelILi2EZZZNS0_16acos_kernel_cudaERNS_18TensorIteratorBaseEENKUlvE_clEvENKUlvE_clEvEUlN3c107complexIdEEE_St5arrayIPcLm2EEEEviT0_T1_,"a",@progbits
	.sectionflags	@""
	.align	4
.nv.constant0._ZN2at6native29vectorized_elementwise_kernelILi2EZZZNS0_16acos_kernel_cudaERNS_18TensorIteratorBaseEENKUlvE_clEvENKUlvE_clEvEUlN3c107complexIdEEE_St5arrayIPcLm2EEEEviT0_T1_:
	.zero		920


//--------------------- .nv.constant0._ZN2at6native29vectorized_elementwise_kernelILi4EZZZNS0_16acos_kernel_cudaERNS_18TensorIteratorBaseEENKUlvE_clEvENKUlvE_clEvEUlN3c107complexIdEEE_St5arrayIPcLm2EEEEviT0_T1_ --------------------------
	.section	.nv.constant0._ZN2at6native29vectorized_elementwise_kernelILi4EZZZNS0_16acos_kernel_cudaERNS_18TensorIteratorBaseEENKUlvE_clEvENKUlvE_clEvEUlN3c107complexIdEEE_St5arrayIPcLm2EEEEviT0_T1_,"a",@progbits
	.sectionflags	@""
	.align	4
.nv.constant0._ZN2at6native29vectorized_elementwise_kernelILi4EZZZNS0_16acos_kernel_cudaERNS_18TensorIteratorBaseEENKUlvE_clEvENKUlvE_clEvEUlN3c107complexIdEEE_St5arrayIPcLm2EEEEviT0_T1_:
	.zero		920


//--------------------- .nv.constant0._ZN2at6native29vectorized_elementwise_kernelILi8EZZZNS0_16acos_kernel_cudaERNS_18TensorIteratorBaseEENKUlvE_clEvENKUlvE_clEvEUlN3c107complexIdEEE_St5arrayIPcLm2EEEEviT0_T1_ --------------------------
	.section	.nv.constant0._ZN2at6native29vectorized_elementwise_kernelILi8EZZZNS0_16acos_kernel_cudaERNS_18TensorIteratorBaseEENKUlvE_clEvENKUlvE_clEvEUlN3c107complexIdEEE_St5arrayIPcLm2EEEEviT0_T1_,"a",@progbits
	.sectionflags	@""
	.align	4
.nv.constant0._ZN2at6native29vectorized_elementwise_kernelILi8EZZZNS0_16acos_kernel_cudaERNS_18TensorIteratorBaseEENKUlvE_clEvENKUlvE_clEvEUlN3c107complexIdEEE_St5arrayIPcLm2EEEEviT0_T1_:
	.zero		920


//--------------------- SYMBOLS --------------------------

	.type		.nv.reservedSmem.offset0,@object
	.size		.nv.reservedSmem.offset0,0x4
	.type		__assertfail,@function
